	.target	sm_80

	.elftype	@"ET_EXEC"


//--------------------- .note.nv.tkinfo           --------------------------
	.section	.note.nv.tkinfo,"",@"SHT_NOTE"
	.sectionflags	@"SHF_NOTE_NV_TKINFO"
	.tkinfo
        /*0018*/ 	.word	0x00000002
        /*0030*/ 	.string	""
        /*0030*/ 	.string	"ptxas"
        /*0030*/ 	.string	"Cuda compilation tools, release 13.0, V13.0.88"
        /*0030*/ 	.string	"Build cuda_13.0.r13.0/compiler.36424714_0"
        /*0030*/ 	.string	"-arch sm_80 -m 64 "



//--------------------- .note.nv.cuinfo           --------------------------
	.section	.note.nv.cuinfo,"",@"SHT_NOTE"
	.sectionflags	@"SHF_NOTE_NV_CUINFO"
        /*0018*/ 	.short	0x0002
        /*001a*/ 	.short	0x0050
        /*001c*/ 	.short	0x0082
	.zero		2


//--------------------- .nv.info                  --------------------------
	.section	.nv.info,"",@"SHT_CUDA_INFO"
	.align	4


	//----- nvinfo : EIATTR_REGCOUNT
	.align		4
        /*0000*/ 	.byte	0x04, 0x2f
        /*0002*/ 	.short	(.L_12 - .L_11)
	.align		4
.L_11:
        /*0004*/ 	.word	index@(_ZN7cutlass13device_kernelIN5flash22FlashAttnBwdPreprocessIN4cute5tupleIJNS3_1CILi64EEENS5_ILi96EEEEEENS_6half_tEfNS_4arch4Sm80ELb1ELb1EEEEEvNT_6ParamsE)
        /*0008*/ 	.word	0x00000033


	//----- nvinfo : EIATTR_FRAME_SIZE
	.align		4
.L_12:
        /*000c*/ 	.byte	0x04, 0x11
        /*000e*/ 	.short	(.L_14 - .L_13)
	.align		4
.L_13:
        /*0010*/ 	.word	index@(_ZN7cutlass13device_kernelIN5flash22FlashAttnBwdPreprocessIN4cute5tupleIJNS3_1CILi64EEENS5_ILi96EEEEEENS_6half_tEfNS_4arch4Sm80ELb1ELb1EEEEEvNT_6ParamsE)
        /*0014*/ 	.word	0x00000000


	//----- nvinfo : EIATTR_REGCOUNT
	.align		4
.L_14:
        /*0018*/ 	.byte	0x04, 0x2f
        /*001a*/ 	.short	(.L_16 - .L_15)
	.align		4
.L_15:
        /*001c*/ 	.word	index@(_ZN7cutlass13device_kernelIN5flash19enable_sm80_to_sm89INS1_16FlashAttnBwdSm80INS1_25CollectiveMainloopBwdSm80ILi2ELi2EN4cute5tupleIJNS5_1CILi64EEENS7_ILi128EEENS7_ILi96EEEEEENS_6half_tEfNS_4arch4Sm80ELb1ELb0ELb1ELb1ELb1ELb0ELb0ELb0ELi2ELi2ELi4ELi2ELb0EEENS1_24CollectiveEpilogueBwdGQAISB_fSE_Li256ELb1ELb1EEENS1_25SingleTileBwdLPTSchedulerILb1ELi128ELb1EEEEEEEEEvNT_6ParamsE)
        /*0020*/ 	.word	0x000000fb


	//----- nvinfo : EIATTR_FRAME_SIZE
	.align		4
.L_16:
        /*0024*/ 	.byte	0x04, 0x11
        /*0026*/ 	.short	(.L_18 - .L_17)
	.align		4
.L_17:
        /*0028*/ 	.word	index@($__internal_11_$__cuda_sm70_warpsync)
        /*002c*/ 	.word	0x00000000


	//----- nvinfo : EIATTR_FRAME_SIZE
	.align		4
.L_18:
        /*0030*/ 	.byte	0x04, 0x11
        /*0032*/ 	.short	(.L_20 - .L_19)
	.align		4
.L_19:
        /*0034*/ 	.word	index@(_ZN7cutlass13device_kernelIN5flash19enable_sm80_to_sm89INS1_16FlashAttnBwdSm80INS1_25CollectiveMainloopBwdSm80ILi2ELi2EN4cute5tupleIJNS5_1CILi64EEENS7_ILi128EEENS7_ILi96EEEEEENS_6half_tEfNS_4arch4Sm80ELb1ELb0ELb1ELb1ELb1ELb0ELb0ELb0ELi2ELi2ELi4ELi2ELb0EEENS1_24CollectiveEpilogueBwdGQAISB_fSE_Li256ELb1ELb1EEENS1_25SingleTileBwdLPTSchedulerILb1ELi128ELb1EEEEEEEEEvNT_6ParamsE)
        /*0038*/ 	.word	0x00000000


	//----- nvinfo : EIATTR_REGCOUNT
	.align		4
.L_20:
        /*003c*/ 	.byte	0x04, 0x2f
        /*003e*/ 	.short	(.L_22 - .L_21)
	.align		4
.L_21:
        /*0040*/ 	.word	index@(_ZN7cutlass13device_kernelIN5flash32FlashAttnBwdPostprocessConvertdQIN4cute5tupleIJNS3_1CILi64EEENS5_ILi96EEEEEENS_6half_tEfNS_4arch4Sm80ELi256ENS3_8TiledMMAINS3_8MMA_AtomIJNS3_28SM80_16x8x16_F32F16F16F32_TNEEEENS3_6LayoutINS4_IJNS5_ILi2EEENS5_ILi4EEENS5_ILi1EEEEEENS4_IJSJ_SH_NS5_ILi0EEEEEEEENS4_IJNS5_ILi32EEESO_NS5_ILi16EEEEEEEELb0EEEEEvNT_6ParamsE)
        /*0044*/ 	.word	0x0000002f


	//----- nvinfo : EIATTR_FRAME_SIZE
	.align		4
.L_22:
        /*0048*/ 	.byte	0x04, 0x11
        /*004a*/ 	.short	(.L_24 - .L_23)
	.align		4
.L_23:
        /*004c*/ 	.word	index@(_ZN7cutlass13device_kernelIN5flash32FlashAttnBwdPostprocessConvertdQIN4cute5tupleIJNS3_1CILi64EEENS5_ILi96EEEEEENS_6half_tEfNS_4arch4Sm80ELi256ENS3_8TiledMMAINS3_8MMA_AtomIJNS3_28SM80_16x8x16_F32F16F16F32_TNEEEENS3_6LayoutINS4_IJNS5_ILi2EEENS5_ILi4EEENS5_ILi1EEEEEENS4_IJSJ_SH_NS5_ILi0EEEEEEEENS4_IJNS5_ILi32EEESO_NS5_ILi16EEEEEEEELb0EEEEEvNT_6ParamsE)
        /*0050*/ 	.word	0x00000000


	//----- nvinfo : EIATTR_REGCOUNT
	.align		4
.L_24:
        /*0054*/ 	.byte	0x04, 0x2f
        /*0056*/ 	.short	(.L_26 - .L_25)
	.align		4
.L_25:
        /*0058*/ 	.word	index@(_ZN7cutlass13device_kernelIN5flash32FlashAttnBwdPostprocessConvertdQIN4cute5tupleIJNS3_1CILi128EEENS5_ILi96EEEEEENS_6half_tEfNS_4arch4Sm80ELi256ENS3_8TiledMMAINS3_8MMA_AtomIJNS3_28SM80_16x8x16_F32F16F16F32_TNEEEENS3_6LayoutINS4_IJNS5_ILi4EEENS5_ILi2EEENS5_ILi1EEEEEENS4_IJSJ_SH_NS5_ILi0EEEEEEEENS4_IJNS5_ILi64EEENS5_ILi32EEENS5_ILi16EEEEEEEELb0EEEEEvNT_6ParamsE)
        /*005c*/ 	.word	0x00000047


	//----- nvinfo : EIATTR_FRAME_SIZE
	.align		4
.L_26:
        /*0060*/ 	.byte	0x04, 0x11
        /*0062*/ 	.short	(.L_28 - .L_27)
	.align		4
.L_27:
        /*0064*/ 	.word	index@(_ZN7cutlass13device_kernelIN5flash32FlashAttnBwdPostprocessConvertdQIN4cute5tupleIJNS3_1CILi128EEENS5_ILi96EEEEEENS_6half_tEfNS_4arch4Sm80ELi256ENS3_8TiledMMAINS3_8MMA_AtomIJNS3_28SM80_16x8x16_F32F16F16F32_TNEEEENS3_6LayoutINS4_IJNS5_ILi4EEENS5_ILi2EEENS5_ILi1EEEEEENS4_IJSJ_SH_NS5_ILi0EEEEEEEENS4_IJNS5_ILi64EEENS5_ILi32EEENS5_ILi16EEEEEEEELb0EEEEEvNT_6ParamsE)
        /*0068*/ 	.word	0x00000000


	//----- nvinfo : EIATTR_REGCOUNT
	.align		4
.L_28:
        /*006c*/ 	.byte	0x04, 0x2f
        /*006e*/ 	.short	(.L_30 - .L_29)
	.align		4
.L_29:
        /*0070*/ 	.word	index@(_ZN7cutlass13device_kernelIN5flash19enable_sm80_to_sm89INS1_16FlashAttnBwdSm80INS1_25CollectiveMainloopBwdSm80ILi2ELi2EN4cute5tupleIJNS5_1CILi64EEENS7_ILi128EEENS7_ILi96EEEEEENS_6half_tEfNS_4arch4Sm80ELb1ELb0ELb1ELb1ELb0ELb0ELb0ELb0ELi2ELi2ELi4ELi2ELb0EEENS1_24CollectiveEpilogueBwdGQAISB_fSE_Li256ELb1ELb0EEENS1_25SingleTileBwdLPTSchedulerILb1ELi128ELb0EEEEEEEEEvNT_6ParamsE)
        /*0074*/ 	.word	0x000000fd


	//----- nvinfo : EIATTR_FRAME_SIZE
	.align		4
.L_30:
        /*0078*/ 	.byte	0x04, 0x11
        /*007a*/ 	.short	(.L_32 - .L_31)
	.align		4
.L_31:
        /*007c*/ 	.word	index@(_ZN7cutlass13device_kernelIN5flash19enable_sm80_to_sm89INS1_16FlashAttnBwdSm80INS1_25CollectiveMainloopBwdSm80ILi2ELi2EN4cute5tupleIJNS5_1CILi64EEENS7_ILi128EEENS7_ILi96EEEEEENS_6half_tEfNS_4arch4Sm80ELb1ELb0ELb1ELb1ELb0ELb0ELb0ELb0ELi2ELi2ELi4ELi2ELb0EEENS1_24CollectiveEpilogueBwdGQAISB_fSE_Li256ELb1ELb0EEENS1_25SingleTileBwdLPTSchedulerILb1ELi128ELb0EEEEEEEEEvNT_6ParamsE)
        /*0080*/ 	.word	0x00000000


	//----- nvinfo : EIATTR_REGCOUNT
	.align		4
.L_32:
        /*0084*/ 	.byte	0x04, 0x2f
        /*0086*/ 	.short	(.L_34 - .L_33)
	.align		4
.L_33:
        /*0088*/ 	.word	index@(_ZN7cutlass13device_kernelIN5flash19enable_sm80_to_sm89INS1_16FlashAttnBwdSm80INS1_25CollectiveMainloopBwdSm80ILi2ELi2EN4cute5tupleIJNS5_1CILi64EEENS7_ILi128EEENS7_ILi96EEEEEENS_6half_tEfNS_4arch4Sm80ELb1ELb0ELb1ELb1ELb1ELb0ELb0ELb0ELi2ELi2ELi4ELi2ELb0EEENS1_21CollectiveEpilogueBwdISB_SC_SE_Li256ELb1ELb0ELi2EEENS1_25SingleTileBwdLPTSchedulerILb1ELi128ELb1EEEEEEEEEvNT_6ParamsE)
        /*008c*/ 	.word	0x000000fd


	//----- nvinfo : EIATTR_FRAME_SIZE
	.align		4
.L_34:
        /*0090*/ 	.byte	0x04, 0x11
        /*0092*/ 	.short	(.L_36 - .L_35)
	.align		4
.L_35:
        /*0094*/ 	.word	index@(_ZN7cutlass13device_kernelIN5flash19enable_sm80_to_sm89INS1_16FlashAttnBwdSm80INS1_25CollectiveMainloopBwdSm80ILi2ELi2EN4cute5tupleIJNS5_1CILi64EEENS7_ILi128EEENS7_ILi96EEEEEENS_6half_tEfNS_4arch4Sm80ELb1ELb0ELb1ELb1ELb1ELb0ELb0ELb0ELi2ELi2ELi4ELi2ELb0EEENS1_21CollectiveEpilogueBwdISB_SC_SE_Li256ELb1ELb0ELi2EEENS1_25SingleTileBwdLPTSchedulerILb1ELi128ELb1EEEEEEEEEvNT_6ParamsE)
        /*0098*/ 	.word	0x00000000


	//----- nvinfo : EIATTR_REGCOUNT
	.align		4
.L_36:
        /*009c*/ 	.byte	0x04, 0x2f
        /*009e*/ 	.short	(.L_38 - .L_37)
	.align		4
.L_37:
        /*00a0*/ 	.word	index@(_ZN7cutlass13device_kernelIN5flash19enable_sm80_to_sm89INS1_16FlashAttnBwdSm80INS1_25CollectiveMainloopBwdSm80ILi2ELi2EN4cute5tupleIJNS5_1CILi64EEENS7_ILi128EEENS7_ILi96EEEEEENS_6half_tEfNS_4arch4Sm80ELb1ELb0ELb1ELb1ELb0ELb0ELb0ELb0ELi2ELi2ELi4ELi2ELb0EEENS1_21CollectiveEpilogueBwdISB_SC_SE_Li256ELb1ELb0ELi2EEENS1_25SingleTileBwdLPTSchedulerILb1ELi128ELb0EEEEEEEEEvNT_6ParamsE)
        /*00a4*/ 	.word	0x000000fb


	//----- nvinfo : EIATTR_FRAME_SIZE
	.align		4
.L_38:
        /*00a8*/ 	.byte	0x04, 0x11
        /*00aa*/ 	.short	(.L_40 - .L_39)
	.align		4
.L_39:
        /*00ac*/ 	.word	index@(_ZN7cutlass13device_kernelIN5flash19enable_sm80_to_sm89INS1_16FlashAttnBwdSm80INS1_25CollectiveMainloopBwdSm80ILi2ELi2EN4cute5tupleIJNS5_1CILi64EEENS7_ILi128EEENS7_ILi96EEEEEENS_6half_tEfNS_4arch4Sm80ELb1ELb0ELb1ELb1ELb0ELb0ELb0ELb0ELi2ELi2ELi4ELi2ELb0EEENS1_21CollectiveEpilogueBwdISB_SC_SE_Li256ELb1ELb0ELi2EEENS1_25SingleTileBwdLPTSchedulerILb1ELi128ELb0EEEEEEEEEvNT_6ParamsE)
        /*00b0*/ 	.word	0x00000000


	//----- nvinfo : EIATTR_REGCOUNT
	.align		4
.L_40:
        /*00b4*/ 	.byte	0x04, 0x2f
        /*00b6*/ 	.short	(.L_42 - .L_41)
	.align		4
.L_41:
        /*00b8*/ 	.word	index@(_ZN7cutlass13device_kernelIN5flash22FlashAttnBwdPreprocessIN4cute5tupleIJNS3_1CILi64EEENS5_ILi96EEEEEENS_6half_tEfNS_4arch4Sm80ELb1ELb0EEEEEvNT_6ParamsE)
        /*00bc*/ 	.word	0x0000002e


	//----- nvinfo : EIATTR_FRAME_SIZE
	.align		4
.L_42:
        /*00c0*/ 	.byte	0x04, 0x11
        /*00c2*/ 	.short	(.L_44 - .L_43)
	.align		4
.L_43:
        /*00c4*/ 	.word	index@(_ZN7cutlass13device_kernelIN5flash22FlashAttnBwdPreprocessIN4cute5tupleIJNS3_1CILi64EEENS5_ILi96EEEEEENS_6half_tEfNS_4arch4Sm80ELb1ELb0EEEEEvNT_6ParamsE)
        /*00c8*/ 	.word	0x00000000


	//----- nvinfo : EIATTR_REGCOUNT
	.align		4
.L_44:
        /*00cc*/ 	.byte	0x04, 0x2f
        /*00ce*/ 	.short	(.L_46 - .L_45)
	.align		4
.L_45:
        /*00d0*/ 	.word	index@(_ZN7cutlass13device_kernelIN5flash19enable_sm80_to_sm89INS1_16FlashAttnBwdSm80INS1_25CollectiveMainloopBwdSm80ILi2ELi2EN4cute5tupleIJNS5_1CILi64EEENS7_ILi128EEENS7_ILi96EEEEEENS_6half_tEfNS_4arch4Sm80ELb1ELb0ELb1ELb0ELb1ELb0ELb0ELb0ELi2ELi2ELi4ELi2ELb0EEENS1_24CollectiveEpilogueBwdGQAISB_fSE_Li256ELb0ELb1EEENS1_25SingleTileBwdLPTSchedulerILb0ELi128ELb1EEEEEEEEEvNT_6ParamsE)
        /*00d4*/ 	.word	0x000000fd


	//----- nvinfo : EIATTR_FRAME_SIZE
	.align		4
.L_46:
        /*00d8*/ 	.byte	0x04, 0x11
        /*00da*/ 	.short	(.L_48 - .L_47)
	.align		4
.L_47:
        /*00dc*/ 	.word	index@($__internal_10_$__cuda_sm70_warpsync)
        /*00e0*/ 	.word	0x00000000


	//----- nvinfo : EIATTR_FRAME_SIZE
	.align		4
.L_48:
        /*00e4*/ 	.byte	0x04, 0x11
        /*00e6*/ 	.short	(.L_50 - .L_49)
	.align		4
.L_49:
        /*00e8*/ 	.word	index@(_ZN7cutlass13device_kernelIN5flash19enable_sm80_to_sm89INS1_16FlashAttnBwdSm80INS1_25CollectiveMainloopBwdSm80ILi2ELi2EN4cute5tupleIJNS5_1CILi64EEENS7_ILi128EEENS7_ILi96EEEEEENS_6half_tEfNS_4arch4Sm80ELb1ELb0ELb1ELb0ELb1ELb0ELb0ELb0ELi2ELi2ELi4ELi2ELb0EEENS1_24CollectiveEpilogueBwdGQAISB_fSE_Li256ELb0ELb1EEENS1_25SingleTileBwdLPTSchedulerILb0ELi128ELb1EEEEEEEEEvNT_6ParamsE)
        /*00ec*/ 	.word	0x00000000


	//----- nvinfo : EIATTR_REGCOUNT
	.align		4
.L_50:
        /*00f0*/ 	.byte	0x04, 0x2f
        /*00f2*/ 	.short	(.L_52 - .L_51)
	.align		4
.L_51:
        /*00f4*/ 	.word	index@(_ZN7cutlass13device_kernelIN5flash19enable_sm80_to_sm89INS1_16FlashAttnBwdSm80INS1_25CollectiveMainloopBwdSm80ILi2ELi2EN4cute5tupleIJNS5_1CILi64EEENS7_ILi128EEENS7_ILi96EEEEEENS_6half_tEfNS_4arch4Sm80ELb1ELb0ELb1ELb0ELb0ELb0ELb0ELb0ELi2ELi2ELi4ELi2ELb0EEENS1_24CollectiveEpilogueBwdGQAISB_fSE_Li256ELb0ELb0EEENS1_25SingleTileBwdLPTSchedulerILb0ELi128ELb0EEEEEEEEEvNT_6ParamsE)
        /*00f8*/ 	.word	0x000000fd


	//----- nvinfo : EIATTR_FRAME_SIZE
	.align		4
.L_52:
        /*00fc*/ 	.byte	0x04, 0x11
        /*00fe*/ 	.short	(.L_54 - .L_53)
	.align		4
.L_53:
        /*0100*/ 	.word	index@(_ZN7cutlass13device_kernelIN5flash19enable_sm80_to_sm89INS1_16FlashAttnBwdSm80INS1_25CollectiveMainloopBwdSm80ILi2ELi2EN4cute5tupleIJNS5_1CILi64EEENS7_ILi128EEENS7_ILi96EEEEEENS_6half_tEfNS_4arch4Sm80ELb1ELb0ELb1ELb0ELb0ELb0ELb0ELb0ELi2ELi2ELi4ELi2ELb0EEENS1_24CollectiveEpilogueBwdGQAISB_fSE_Li256ELb0ELb0EEENS1_25SingleTileBwdLPTSchedulerILb0ELi128ELb0EEEEEEEEEvNT_6ParamsE)
        /*0104*/ 	.word	0x00000000


	//----- nvinfo : EIATTR_REGCOUNT
	.align		4
.L_54:
        /*0108*/ 	.byte	0x04, 0x2f
        /*010a*/ 	.short	(.L_56 - .L_55)
	.align		4
.L_55:
        /*010c*/ 	.word	index@(_ZN7cutlass13device_kernelIN5flash19enable_sm80_to_sm89INS1_16FlashAttnBwdSm80INS1_25CollectiveMainloopBwdSm80ILi2ELi2EN4cute5tupleIJNS5_1CILi64EEENS7_ILi128EEENS7_ILi96EEEEEENS_6half_tEfNS_4arch4Sm80ELb1ELb0ELb1ELb0ELb1ELb0ELb0ELb0ELi2ELi2ELi4ELi2ELb0EEENS1_21CollectiveEpilogueBwdISB_SC_SE_Li256ELb0ELb0ELi2EEENS1_25SingleTileBwdLPTSchedulerILb0ELi128ELb1EEEEEEEEEvNT_6ParamsE)
        /*0110*/ 	.word	0x000000fd


	//----- nvinfo : EIATTR_FRAME_SIZE
	.align		4
.L_56:
        /*0114*/ 	.byte	0x04, 0x11
        /*0116*/ 	.short	(.L_58 - .L_57)
	.align		4
.L_57:
        /*0118*/ 	.word	index@(_ZN7cutlass13device_kernelIN5flash19enable_sm80_to_sm89INS1_16FlashAttnBwdSm80INS1_25CollectiveMainloopBwdSm80ILi2ELi2EN4cute5tupleIJNS5_1CILi64EEENS7_ILi128EEENS7_ILi96EEEEEENS_6half_tEfNS_4arch4Sm80ELb1ELb0ELb1ELb0ELb1ELb0ELb0ELb0ELi2ELi2ELi4ELi2ELb0EEENS1_21CollectiveEpilogueBwdISB_SC_SE_Li256ELb0ELb0ELi2EEENS1_25SingleTileBwdLPTSchedulerILb0ELi128ELb1EEEEEEEEEvNT_6ParamsE)
        /*011c*/ 	.word	0x00000000


	//----- nvinfo : EIATTR_REGCOUNT
	.align		4
.L_58:
        /*0120*/ 	.byte	0x04, 0x2f
        /*0122*/ 	.short	(.L_60 - .L_59)
	.align		4
.L_59:
        /*0124*/ 	.word	index@(_ZN7cutlass13device_kernelIN5flash19enable_sm80_to_sm89INS1_16FlashAttnBwdSm80INS1_25CollectiveMainloopBwdSm80ILi2ELi2EN4cute5tupleIJNS5_1CILi64EEENS7_ILi128EEENS7_ILi96EEEEEENS_6half_tEfNS_4arch4Sm80ELb1ELb0ELb1ELb0ELb0ELb0ELb0ELb0ELi2ELi2ELi4ELi2ELb0EEENS1_21CollectiveEpilogueBwdISB_SC_SE_Li256ELb0ELb0ELi2EEENS1_25SingleTileBwdLPTSchedulerILb0ELi128ELb0EEEEEEEEEvNT_6ParamsE)
        /*0128*/ 	.word	0x000000fd


	//----- nvinfo : EIATTR_FRAME_SIZE
	.align		4
.L_60:
        /*012c*/ 	.byte	0x04, 0x11
        /*012e*/ 	.short	(.L_62 - .L_61)
	.align		4
.L_61:
        /*0130*/ 	.word	index@(_ZN7cutlass13device_kernelIN5flash19enable_sm80_to_sm89INS1_16FlashAttnBwdSm80INS1_25CollectiveMainloopBwdSm80ILi2ELi2EN4cute5tupleIJNS5_1CILi64EEENS7_ILi128EEENS7_ILi96EEEEEENS_6half_tEfNS_4arch4Sm80ELb1ELb0ELb1ELb0ELb0ELb0ELb0ELb0ELi2ELi2ELi4ELi2ELb0EEENS1_21CollectiveEpilogueBwdISB_SC_SE_Li256ELb0ELb0ELi2EEENS1_25SingleTileBwdLPTSchedulerILb0ELi128ELb0EEEEEEEEEvNT_6ParamsE)
        /*0134*/ 	.word	0x00000000


	//----- nvinfo : EIATTR_REGCOUNT
	.align		4
.L_62:
        /*0138*/ 	.byte	0x04, 0x2f
        /*013a*/ 	.short	(.L_64 - .L_63)
	.align		4
.L_63:
        /*013c*/ 	.word	index@(_ZN7cutlass13device_kernelIN5flash19enable_sm80_to_sm89INS1_16FlashAttnBwdSm80INS1_25CollectiveMainloopBwdSm80ILi2ELi2EN4cute5tupleIJNS5_1CILi64EEENS7_ILi128EEENS7_ILi96EEEEEENS_6half_tEfNS_4arch4Sm80ELb0ELb1ELb1ELb1ELb1ELb0ELb0ELb0ELi2ELi2ELi4ELi2ELb0EEENS1_24CollectiveEpilogueBwdGQAISB_fSE_Li256ELb1ELb1EEENS1_19SingleTileSchedulerILb1ELb0ELb0ELi128EEEEEEEEEvNT_6ParamsE)
        /*0140*/ 	.word	0x000000ff


	//----- nvinfo : EIATTR_FRAME_SIZE
	.align		4
.L_64:
        /*0144*/ 	.byte	0x04, 0x11
        /*0146*/ 	.short	(.L_66 - .L_65)
	.align		4
.L_65:
        /*0148*/ 	.word	index@($__internal_9_$__cuda_sm70_warpsync)
        /*014c*/ 	.word	0x00000000


	//----- nvinfo : EIATTR_FRAME_SIZE
	.align		4
.L_66:
        /*0150*/ 	.byte	0x04, 0x11
        /*0152*/ 	.short	(.L_68 - .L_67)
	.align		4
.L_67:
        /*0154*/ 	.word	index@(_ZN7cutlass13device_kernelIN5flash19enable_sm80_to_sm89INS1_16FlashAttnBwdSm80INS1_25CollectiveMainloopBwdSm80ILi2ELi2EN4cute5tupleIJNS5_1CILi64EEENS7_ILi128EEENS7_ILi96EEEEEENS_6half_tEfNS_4arch4Sm80ELb0ELb1ELb1ELb1ELb1ELb0ELb0ELb0ELi2ELi2ELi4ELi2ELb0EEENS1_24CollectiveEpilogueBwdGQAISB_fSE_Li256ELb1ELb1EEENS1_19SingleTileSchedulerILb1ELb0ELb0ELi128EEEEEEEEEvNT_6ParamsE)
        /*0158*/ 	.word	0x00000000


	//----- nvinfo : EIATTR_REGCOUNT
	.align		4
.L_68:
        /*015c*/ 	.byte	0x04, 0x2f
        /*015e*/ 	.short	(.L_70 - .L_69)
	.align		4
.L_69:
        /*0160*/ 	.word	index@(_ZN7cutlass13device_kernelIN5flash19enable_sm80_to_sm89INS1_16FlashAttnBwdSm80INS1_25CollectiveMainloopBwdSm80ILi2ELi2EN4cute5tupleIJNS5_1CILi64EEENS7_ILi128EEENS7_ILi96EEEEEENS_6half_tEfNS_4arch4Sm80ELb0ELb1ELb1ELb1ELb0ELb0ELb0ELb0ELi2ELi2ELi4ELi2ELb0EEENS1_24CollectiveEpilogueBwdGQAISB_fSE_Li256ELb1ELb0EEENS1_19SingleTileSchedulerILb1ELb0ELb0ELi128EEEEEEEEEvNT_6ParamsE)
        /*0164*/ 	.word	0x000000ff


	//----- nvinfo : EIATTR_FRAME_SIZE
	.align		4
.L_70:
        /*0168*/ 	.byte	0x04, 0x11
        /*016a*/ 	.short	(.L_72 - .L_71)
	.align		4
.L_71:
        /*016c*/ 	.word	index@(_ZN7cutlass13device_kernelIN5flash19enable_sm80_to_sm89INS1_16FlashAttnBwdSm80INS1_25CollectiveMainloopBwdSm80ILi2ELi2EN4cute5tupleIJNS5_1CILi64EEENS7_ILi128EEENS7_ILi96EEEEEENS_6half_tEfNS_4arch4Sm80ELb0ELb1ELb1ELb1ELb0ELb0ELb0ELb0ELi2ELi2ELi4ELi2ELb0EEENS1_24CollectiveEpilogueBwdGQAISB_fSE_Li256ELb1ELb0EEENS1_19SingleTileSchedulerILb1ELb0ELb0ELi128EEEEEEEEEvNT_6ParamsE)
        /*0170*/ 	.word	0x00000000


	//----- nvinfo : EIATTR_REGCOUNT
	.align		4
.L_72:
        /*0174*/ 	.byte	0x04, 0x2f
        /*0176*/ 	.short	(.L_74 - .L_73)
	.align		4
.L_73:
        /*0178*/ 	.word	index@(_ZN7cutlass13device_kernelIN5flash19enable_sm80_to_sm89INS1_16FlashAttnBwdSm80INS1_25CollectiveMainloopBwdSm80ILi2ELi2EN4cute5tupleIJNS5_1CILi64EEENS7_ILi128EEENS7_ILi96EEEEEENS_6half_tEfNS_4arch4Sm80ELb0ELb1ELb1ELb1ELb1ELb0ELb0ELb0ELi2ELi2ELi4ELi2ELb0EEENS1_21CollectiveEpilogueBwdISB_SC_SE_Li256ELb1ELb0ELi2EEENS1_19SingleTileSchedulerILb1ELb0ELb0ELi128EEEEEEEEEvNT_6ParamsE)
        /*017c*/ 	.word	0x000000ff


	//----- nvinfo : EIATTR_FRAME_SIZE
	.align		4
.L_74:
        /*0180*/ 	.byte	0x04, 0x11
        /*0182*/ 	.short	(.L_76 - .L_75)
	.align		4
.L_75:
        /*0184*/ 	.word	index@(_ZN7cutlass13device_kernelIN5flash19enable_sm80_to_sm89INS1_16FlashAttnBwdSm80INS1_25CollectiveMainloopBwdSm80ILi2ELi2EN4cute5tupleIJNS5_1CILi64EEENS7_ILi128EEENS7_ILi96EEEEEENS_6half_tEfNS_4arch4Sm80ELb0ELb1ELb1ELb1ELb1ELb0ELb0ELb0ELi2ELi2ELi4ELi2ELb0EEENS1_21CollectiveEpilogueBwdISB_SC_SE_Li256ELb1ELb0ELi2EEENS1_19SingleTileSchedulerILb1ELb0ELb0ELi128EEEEEEEEEvNT_6ParamsE)
        /*0188*/ 	.word	0x00000000


	//----- nvinfo : EIATTR_REGCOUNT
	.align		4
.L_76:
        /*018c*/ 	.byte	0x04, 0x2f
        /*018e*/ 	.short	(.L_78 - .L_77)
	.align		4
.L_77:
        /*0190*/ 	.word	index@(_ZN7cutlass13device_kernelIN5flash19enable_sm80_to_sm89INS1_16FlashAttnBwdSm80INS1_25CollectiveMainloopBwdSm80ILi2ELi2EN4cute5tupleIJNS5_1CILi64EEENS7_ILi128EEENS7_ILi96EEEEEENS_6half_tEfNS_4arch4Sm80ELb0ELb1ELb1ELb1ELb0ELb0ELb0ELb0ELi2ELi2ELi4ELi2ELb0EEENS1_21CollectiveEpilogueBwdISB_SC_SE_Li256ELb1ELb0ELi2EEENS1_19SingleTileSchedulerILb1ELb0ELb0ELi128EEEEEEEEEvNT_6ParamsE)
        /*0194*/ 	.word	0x000000ff


	//----- nvinfo : EIATTR_FRAME_SIZE
	.align		4
.L_78:
        /*0198*/ 	.byte	0x04, 0x11
        /*019a*/ 	.short	(.L_80 - .L_79)
	.align		4
.L_79:
        /*019c*/ 	.word	index@(_ZN7cutlass13device_kernelIN5flash19enable_sm80_to_sm89INS1_16FlashAttnBwdSm80INS1_25CollectiveMainloopBwdSm80ILi2ELi2EN4cute5tupleIJNS5_1CILi64EEENS7_ILi128EEENS7_ILi96EEEEEENS_6half_tEfNS_4arch4Sm80ELb0ELb1ELb1ELb1ELb0ELb0ELb0ELb0ELi2ELi2ELi4ELi2ELb0EEENS1_21CollectiveEpilogueBwdISB_SC_SE_Li256ELb1ELb0ELi2EEENS1_19SingleTileSchedulerILb1ELb0ELb0ELi128EEEEEEEEEvNT_6ParamsE)
        /*01a0*/ 	.word	0x00000000


	//----- nvinfo : EIATTR_REGCOUNT
	.align		4
.L_80:
        /*01a4*/ 	.byte	0x04, 0x2f
        /*01a6*/ 	.short	(.L_82 - .L_81)
	.align		4
.L_81:
        /*01a8*/ 	.word	index@(_ZN7cutlass13device_kernelIN5flash19enable_sm80_to_sm89INS1_16FlashAttnBwdSm80INS1_25CollectiveMainloopBwdSm80ILi2ELi2EN4cute5tupleIJNS5_1CILi64EEENS7_ILi128EEENS7_ILi96EEEEEENS_6half_tEfNS_4arch4Sm80ELb0ELb1ELb1ELb0ELb1ELb0ELb0ELb0ELi2ELi2ELi4ELi2ELb0EEENS1_24CollectiveEpilogueBwdGQAISB_fSE_Li256ELb0ELb1EEENS1_19SingleTileSchedulerILb0ELb0ELb0ELi128EEEEEEEEEvNT_6ParamsE)
        /*01ac*/ 	.word	0x000000ff


	//----- nvinfo : EIATTR_FRAME_SIZE
	.align		4
.L_82:
        /*01b0*/ 	.byte	0x04, 0x11
        /*01b2*/ 	.short	(.L_84 - .L_83)
	.align		4
.L_83:
        /*01b4*/ 	.word	index@($__internal_8_$__cuda_sm70_warpsync)
        /*01b8*/ 	.word	0x00000000


	//----- nvinfo : EIATTR_FRAME_SIZE
	.align		4
.L_84:
        /*01bc*/ 	.byte	0x04, 0x11
        /*01be*/ 	.short	(.L_86 - .L_85)
	.align		4
.L_85:
        /*01c0*/ 	.word	index@(_ZN7cutlass13device_kernelIN5flash19enable_sm80_to_sm89INS1_16FlashAttnBwdSm80INS1_25CollectiveMainloopBwdSm80ILi2ELi2EN4cute5tupleIJNS5_1CILi64EEENS7_ILi128EEENS7_ILi96EEEEEENS_6half_tEfNS_4arch4Sm80ELb0ELb1ELb1ELb0ELb1ELb0ELb0ELb0ELi2ELi2ELi4ELi2ELb0EEENS1_24CollectiveEpilogueBwdGQAISB_fSE_Li256ELb0ELb1EEENS1_19SingleTileSchedulerILb0ELb0ELb0ELi128EEEEEEEEEvNT_6ParamsE)
        /*01c4*/ 	.word	0x00000000


	//----- nvinfo : EIATTR_REGCOUNT
	.align		4
.L_86:
        /*01c8*/ 	.byte	0x04, 0x2f
        /*01ca*/ 	.short	(.L_88 - .L_87)
	.align		4
.L_87:
        /*01cc*/ 	.word	index@(_ZN7cutlass13device_kernelIN5flash19enable_sm80_to_sm89INS1_16FlashAttnBwdSm80INS1_25CollectiveMainloopBwdSm80ILi2ELi2EN4cute5tupleIJNS5_1CILi64EEENS7_ILi128EEENS7_ILi96EEEEEENS_6half_tEfNS_4arch4Sm80ELb0ELb1ELb1ELb0ELb0ELb0ELb0ELb0ELi2ELi2ELi4ELi2ELb0EEENS1_24CollectiveEpilogueBwdGQAISB_fSE_Li256ELb0ELb0EEENS1_19SingleTileSchedulerILb0ELb0ELb0ELi128EEEEEEEEEvNT_6ParamsE)
        /*01d0*/ 	.word	0x000000ff


	//----- nvinfo : EIATTR_FRAME_SIZE
	.align		4
.L_88:
        /*01d4*/ 	.byte	0x04, 0x11
        /*01d6*/ 	.short	(.L_90 - .L_89)
	.align		4
.L_89:
        /*01d8*/ 	.word	index@(_ZN7cutlass13device_kernelIN5flash19enable_sm80_to_sm89INS1_16FlashAttnBwdSm80INS1_25CollectiveMainloopBwdSm80ILi2ELi2EN4cute5tupleIJNS5_1CILi64EEENS7_ILi128EEENS7_ILi96EEEEEENS_6half_tEfNS_4arch4Sm80ELb0ELb1ELb1ELb0ELb0ELb0ELb0ELb0ELi2ELi2ELi4ELi2ELb0EEENS1_24CollectiveEpilogueBwdGQAISB_fSE_Li256ELb0ELb0EEENS1_19SingleTileSchedulerILb0ELb0ELb0ELi128EEEEEEEEEvNT_6ParamsE)
        /*01dc*/ 	.word	0x00000000


	//----- nvinfo : EIATTR_REGCOUNT
	.align		4
.L_90:
        /*01e0*/ 	.byte	0x04, 0x2f
        /*01e2*/ 	.short	(.L_92 - .L_91)
	.align		4
.L_91:
        /*01e4*/ 	.word	index@(_ZN7cutlass13device_kernelIN5flash19enable_sm80_to_sm89INS1_16FlashAttnBwdSm80INS1_25CollectiveMainloopBwdSm80ILi2ELi2EN4cute5tupleIJNS5_1CILi64EEENS7_ILi128EEENS7_ILi96EEEEEENS_6half_tEfNS_4arch4Sm80ELb0ELb1ELb1ELb0ELb1ELb0ELb0ELb0ELi2ELi2ELi4ELi2ELb0EEENS1_21CollectiveEpilogueBwdISB_SC_SE_Li256ELb0ELb0ELi2EEENS1_19SingleTileSchedulerILb0ELb0ELb0ELi128EEEEEEEEEvNT_6ParamsE)
        /*01e8*/ 	.word	0x000000ff


	//----- nvinfo : EIATTR_FRAME_SIZE
	.align		4
.L_92:
        /*01ec*/ 	.byte	0x04, 0x11
        /*01ee*/ 	.short	(.L_94 - .L_93)
	.align		4
.L_93:
        /*01f0*/ 	.word	index@(_ZN7cutlass13device_kernelIN5flash19enable_sm80_to_sm89INS1_16FlashAttnBwdSm80INS1_25CollectiveMainloopBwdSm80ILi2ELi2EN4cute5tupleIJNS5_1CILi64EEENS7_ILi128EEENS7_ILi96EEEEEENS_6half_tEfNS_4arch4Sm80ELb0ELb1ELb1ELb0ELb1ELb0ELb0ELb0ELi2ELi2ELi4ELi2ELb0EEENS1_21CollectiveEpilogueBwdISB_SC_SE_Li256ELb0ELb0ELi2EEENS1_19SingleTileSchedulerILb0ELb0ELb0ELi128EEEEEEEEEvNT_6ParamsE)
        /*01f4*/ 	.word	0x00000000


	//----- nvinfo : EIATTR_REGCOUNT
	.align		4
.L_94:
        /*01f8*/ 	.byte	0x04, 0x2f
        /*01fa*/ 	.short	(.L_96 - .L_95)
	.align		4
.L_95:
        /*01fc*/ 	.word	index@(_ZN7cutlass13device_kernelIN5flash19enable_sm80_to_sm89INS1_16FlashAttnBwdSm80INS1_25CollectiveMainloopBwdSm80ILi2ELi2EN4cute5tupleIJNS5_1CILi64EEENS7_ILi128EEENS7_ILi96EEEEEENS_6half_tEfNS_4arch4Sm80ELb0ELb1ELb1ELb0ELb0ELb0ELb0ELb0ELi2ELi2ELi4ELi2ELb0EEENS1_21CollectiveEpilogueBwdISB_SC_SE_Li256ELb0ELb0ELi2EEENS1_19SingleTileSchedulerILb0ELb0ELb0ELi128EEEEEEEEEvNT_6ParamsE)
        /*0200*/ 	.word	0x000000ff


	//----- nvinfo : EIATTR_FRAME_SIZE
	.align		4
.L_96:
        /*0204*/ 	.byte	0x04, 0x11
        /*0206*/ 	.short	(.L_98 - .L_97)
	.align		4
.L_97:
        /*0208*/ 	.word	index@(_ZN7cutlass13device_kernelIN5flash19enable_sm80_to_sm89INS1_16FlashAttnBwdSm80INS1_25CollectiveMainloopBwdSm80ILi2ELi2EN4cute5tupleIJNS5_1CILi64EEENS7_ILi128EEENS7_ILi96EEEEEENS_6half_tEfNS_4arch4Sm80ELb0ELb1ELb1ELb0ELb0ELb0ELb0ELb0ELi2ELi2ELi4ELi2ELb0EEENS1_21CollectiveEpilogueBwdISB_SC_SE_Li256ELb0ELb0ELi2EEENS1_19SingleTileSchedulerILb0ELb0ELb0ELi128EEEEEEEEEvNT_6ParamsE)
        /*020c*/ 	.word	0x00000000


	//----- nvinfo : EIATTR_REGCOUNT
	.align		4
.L_98:
        /*0210*/ 	.byte	0x04, 0x2f
        /*0212*/ 	.short	(.L_100 - .L_99)
	.align		4
.L_99:
        /*0214*/ 	.word	index@(_ZN7cutlass13device_kernelIN5flash19enable_sm80_to_sm89INS1_16FlashAttnBwdSm80INS1_25CollectiveMainloopBwdSm80ILi2ELi2EN4cute5tupleIJNS5_1CILi64EEENS7_ILi128EEENS7_ILi96EEEEEENS_6half_tEfNS_4arch4Sm80ELb0ELb0ELb1ELb1ELb1ELb0ELb0ELb0ELi2ELi2ELi4ELi2ELb0EEENS1_24CollectiveEpilogueBwdGQAISB_fSE_Li256ELb1ELb1EEENS1_19SingleTileSchedulerILb1ELb0ELb0ELi128EEEEEEEEEvNT_6ParamsE)
        /*0218*/ 	.word	0x000000ff


	//----- nvinfo : EIATTR_FRAME_SIZE
	.align		4
.L_100:
        /*021c*/ 	.byte	0x04, 0x11
        /*021e*/ 	.short	(.L_102 - .L_101)
	.align		4
.L_101:
        /*0220*/ 	.word	index@($__internal_7_$__cuda_sm70_warpsync)
        /*0224*/ 	.word	0x00000000


	//----- nvinfo : EIATTR_FRAME_SIZE
	.align		4
.L_102:
        /*0228*/ 	.byte	0x04, 0x11
        /*022a*/ 	.short	(.L_104 - .L_103)
	.align		4
.L_103:
        /*022c*/ 	.word	index@(_ZN7cutlass13device_kernelIN5flash19enable_sm80_to_sm89INS1_16FlashAttnBwdSm80INS1_25CollectiveMainloopBwdSm80ILi2ELi2EN4cute5tupleIJNS5_1CILi64EEENS7_ILi128EEENS7_ILi96EEEEEENS_6half_tEfNS_4arch4Sm80ELb0ELb0ELb1ELb1ELb1ELb0ELb0ELb0ELi2ELi2ELi4ELi2ELb0EEENS1_24CollectiveEpilogueBwdGQAISB_fSE_Li256ELb1ELb1EEENS1_19SingleTileSchedulerILb1ELb0ELb0ELi128EEEEEEEEEvNT_6ParamsE)
        /*0230*/ 	.word	0x00000000


	//----- nvinfo : EIATTR_REGCOUNT
	.align		4
.L_104:
        /*0234*/ 	.byte	0x04, 0x2f
        /*0236*/ 	.short	(.L_106 - .L_105)
	.align		4
.L_105:
        /*0238*/ 	.word	index@(_ZN7cutlass13device_kernelIN5flash19enable_sm80_to_sm89INS1_16FlashAttnBwdSm80INS1_25CollectiveMainloopBwdSm80ILi2ELi2EN4cute5tupleIJNS5_1CILi64EEENS7_ILi128EEENS7_ILi96EEEEEENS_6half_tEfNS_4arch4Sm80ELb0ELb0ELb1ELb1ELb0ELb0ELb0ELb0ELi2ELi2ELi4ELi2ELb0EEENS1_24CollectiveEpilogueBwdGQAISB_fSE_Li256ELb1ELb0EEENS1_19SingleTileSchedulerILb1ELb0ELb0ELi128EEEEEEEEEvNT_6ParamsE)
        /*023c*/ 	.word	0x000000ff


	//----- nvinfo : EIATTR_FRAME_SIZE
	.align		4
.L_106:
        /*0240*/ 	.byte	0x04, 0x11
        /*0242*/ 	.short	(.L_108 - .L_107)
	.align		4
.L_107:
        /*0244*/ 	.word	index@(_ZN7cutlass13device_kernelIN5flash19enable_sm80_to_sm89INS1_16FlashAttnBwdSm80INS1_25CollectiveMainloopBwdSm80ILi2ELi2EN4cute5tupleIJNS5_1CILi64EEENS7_ILi128EEENS7_ILi96EEEEEENS_6half_tEfNS_4arch4Sm80ELb0ELb0ELb1ELb1ELb0ELb0ELb0ELb0ELi2ELi2ELi4ELi2ELb0EEENS1_24CollectiveEpilogueBwdGQAISB_fSE_Li256ELb1ELb0EEENS1_19SingleTileSchedulerILb1ELb0ELb0ELi128EEEEEEEEEvNT_6ParamsE)
        /*0248*/ 	.word	0x00000000


	//----- nvinfo : EIATTR_REGCOUNT
	.align		4
.L_108:
        /*024c*/ 	.byte	0x04, 0x2f
        /*024e*/ 	.short	(.L_110 - .L_109)
	.align		4
.L_109:
        /*0250*/ 	.word	index@(_ZN7cutlass13device_kernelIN5flash19enable_sm80_to_sm89INS1_16FlashAttnBwdSm80INS1_25CollectiveMainloopBwdSm80ILi2ELi2EN4cute5tupleIJNS5_1CILi64EEENS7_ILi128EEENS7_ILi96EEEEEENS_6half_tEfNS_4arch4Sm80ELb0ELb0ELb1ELb1ELb1ELb0ELb0ELb0ELi2ELi2ELi4ELi2ELb0EEENS1_21CollectiveEpilogueBwdISB_SC_SE_Li256ELb1ELb0ELi2EEENS1_19SingleTileSchedulerILb1ELb0ELb0ELi128EEEEEEEEEvNT_6ParamsE)
        /*0254*/ 	.word	0x000000ff


	//----- nvinfo : EIATTR_FRAME_SIZE
	.align		4
.L_110:
        /*0258*/ 	.byte	0x04, 0x11
        /*025a*/ 	.short	(.L_112 - .L_111)
	.align		4
.L_111:
        /*025c*/ 	.word	index@(_ZN7cutlass13device_kernelIN5flash19enable_sm80_to_sm89INS1_16FlashAttnBwdSm80INS1_25CollectiveMainloopBwdSm80ILi2ELi2EN4cute5tupleIJNS5_1CILi64EEENS7_ILi128EEENS7_ILi96EEEEEENS_6half_tEfNS_4arch4Sm80ELb0ELb0ELb1ELb1ELb1ELb0ELb0ELb0ELi2ELi2ELi4ELi2ELb0EEENS1_21CollectiveEpilogueBwdISB_SC_SE_Li256ELb1ELb0ELi2EEENS1_19SingleTileSchedulerILb1ELb0ELb0ELi128EEEEEEEEEvNT_6ParamsE)
        /*0260*/ 	.word	0x00000000


	//----- nvinfo : EIATTR_REGCOUNT
	.align		4
.L_112:
        /*0264*/ 	.byte	0x04, 0x2f
        /*0266*/ 	.short	(.L_114 - .L_113)
	.align		4
.L_113:
        /*0268*/ 	.word	index@(_ZN7cutlass13device_kernelIN5flash19enable_sm80_to_sm89INS1_16FlashAttnBwdSm80INS1_25CollectiveMainloopBwdSm80ILi2ELi2EN4cute5tupleIJNS5_1CILi64EEENS7_ILi128EEENS7_ILi96EEEEEENS_6half_tEfNS_4arch4Sm80ELb0ELb0ELb1ELb1ELb0ELb0ELb0ELb0ELi2ELi2ELi4ELi2ELb0EEENS1_21CollectiveEpilogueBwdISB_SC_SE_Li256ELb1ELb0ELi2EEENS1_19SingleTileSchedulerILb1ELb0ELb0ELi128EEEEEEEEEvNT_6ParamsE)
        /*026c*/ 	.word	0x000000ff


	//----- nvinfo : EIATTR_FRAME_SIZE
	.align		4
.L_114:
        /*0270*/ 	.byte	0x04, 0x11
        /*0272*/ 	.short	(.L_116 - .L_115)
	.align		4
.L_115:
        /*0274*/ 	.word	index@(_ZN7cutlass13device_kernelIN5flash19enable_sm80_to_sm89INS1_16FlashAttnBwdSm80INS1_25CollectiveMainloopBwdSm80ILi2ELi2EN4cute5tupleIJNS5_1CILi64EEENS7_ILi128EEENS7_ILi96EEEEEENS_6half_tEfNS_4arch4Sm80ELb0ELb0ELb1ELb1ELb0ELb0ELb0ELb0ELi2ELi2ELi4ELi2ELb0EEENS1_21CollectiveEpilogueBwdISB_SC_SE_Li256ELb1ELb0ELi2EEENS1_19SingleTileSchedulerILb1ELb0ELb0ELi128EEEEEEEEEvNT_6ParamsE)
        /*0278*/ 	.word	0x00000000


	//----- nvinfo : EIATTR_REGCOUNT
	.align		4
.L_116:
        /*027c*/ 	.byte	0x04, 0x2f
        /*027e*/ 	.short	(.L_118 - .L_117)
	.align		4
.L_117:
        /*0280*/ 	.word	index@(_ZN7cutlass13device_kernelIN5flash19enable_sm80_to_sm89INS1_16FlashAttnBwdSm80INS1_25CollectiveMainloopBwdSm80ILi2ELi2EN4cute5tupleIJNS5_1CILi64EEENS7_ILi128EEENS7_ILi96EEEEEENS_6half_tEfNS_4arch4Sm80ELb0ELb0ELb1ELb0ELb1ELb0ELb0ELb0ELi2ELi2ELi4ELi2ELb0EEENS1_24CollectiveEpilogueBwdGQAISB_fSE_Li256ELb0ELb1EEENS1_19SingleTileSchedulerILb0ELb0ELb0ELi128EEEEEEEEEvNT_6ParamsE)
        /*0284*/ 	.word	0x000000fe


	//----- nvinfo : EIATTR_FRAME_SIZE
	.align		4
.L_118:
        /*0288*/ 	.byte	0x04, 0x11
        /*028a*/ 	.short	(.L_120 - .L_119)
	.align		4
.L_119:
        /*028c*/ 	.word	index@($__internal_6_$__cuda_sm70_warpsync)
        /*0290*/ 	.word	0x00000000


	//----- nvinfo : EIATTR_FRAME_SIZE
	.align		4
.L_120:
        /*0294*/ 	.byte	0x04, 0x11
        /*0296*/ 	.short	(.L_122 - .L_121)
	.align		4
.L_121:
        /*0298*/ 	.word	index@(_ZN7cutlass13device_kernelIN5flash19enable_sm80_to_sm89INS1_16FlashAttnBwdSm80INS1_25CollectiveMainloopBwdSm80ILi2ELi2EN4cute5tupleIJNS5_1CILi64EEENS7_ILi128EEENS7_ILi96EEEEEENS_6half_tEfNS_4arch4Sm80ELb0ELb0ELb1ELb0ELb1ELb0ELb0ELb0ELi2ELi2ELi4ELi2ELb0EEENS1_24CollectiveEpilogueBwdGQAISB_fSE_Li256ELb0ELb1EEENS1_19SingleTileSchedulerILb0ELb0ELb0ELi128EEEEEEEEEvNT_6ParamsE)
        /*029c*/ 	.word	0x00000000


	//----- nvinfo : EIATTR_REGCOUNT
	.align		4
.L_122:
        /*02a0*/ 	.byte	0x04, 0x2f
        /*02a2*/ 	.short	(.L_124 - .L_123)
	.align		4
.L_123:
        /*02a4*/ 	.word	index@(_ZN7cutlass13device_kernelIN5flash19enable_sm80_to_sm89INS1_16FlashAttnBwdSm80INS1_25CollectiveMainloopBwdSm80ILi2ELi2EN4cute5tupleIJNS5_1CILi64EEENS7_ILi128EEENS7_ILi96EEEEEENS_6half_tEfNS_4arch4Sm80ELb0ELb0ELb1ELb0ELb0ELb0ELb0ELb0ELi2ELi2ELi4ELi2ELb0EEENS1_24CollectiveEpilogueBwdGQAISB_fSE_Li256ELb0ELb0EEENS1_19SingleTileSchedulerILb0ELb0ELb0ELi128EEEEEEEEEvNT_6ParamsE)
        /*02a8*/ 	.word	0x000000fe


	//----- nvinfo : EIATTR_FRAME_SIZE
	.align		4
.L_124:
        /*02ac*/ 	.byte	0x04, 0x11
        /*02ae*/ 	.short	(.L_126 - .L_125)
	.align		4
.L_125:
        /*02b0*/ 	.word	index@(_ZN7cutlass13device_kernelIN5flash19enable_sm80_to_sm89INS1_16FlashAttnBwdSm80INS1_25CollectiveMainloopBwdSm80ILi2ELi2EN4cute5tupleIJNS5_1CILi64EEENS7_ILi128EEENS7_ILi96EEEEEENS_6half_tEfNS_4arch4Sm80ELb0ELb0ELb1ELb0ELb0ELb0ELb0ELb0ELi2ELi2ELi4ELi2ELb0EEENS1_24CollectiveEpilogueBwdGQAISB_fSE_Li256ELb0ELb0EEENS1_19SingleTileSchedulerILb0ELb0ELb0ELi128EEEEEEEEEvNT_6ParamsE)
        /*02b4*/ 	.word	0x00000000


	//----- nvinfo : EIATTR_REGCOUNT
	.align		4
.L_126:
        /*02b8*/ 	.byte	0x04, 0x2f
        /*02ba*/ 	.short	(.L_128 - .L_127)
	.align		4
.L_127:
        /*02bc*/ 	.word	index@(_ZN7cutlass13device_kernelIN5flash19enable_sm80_to_sm89INS1_16FlashAttnBwdSm80INS1_25CollectiveMainloopBwdSm80ILi2ELi2EN4cute5tupleIJNS5_1CILi64EEENS7_ILi128EEENS7_ILi96EEEEEENS_6half_tEfNS_4arch4Sm80ELb0ELb0ELb1ELb0ELb1ELb0ELb0ELb0ELi2ELi2ELi4ELi2ELb0EEENS1_21CollectiveEpilogueBwdISB_SC_SE_Li256ELb0ELb0ELi2EEENS1_19SingleTileSchedulerILb0ELb0ELb0ELi128EEEEEEEEEvNT_6ParamsE)
        /*02c0*/ 	.word	0x000000ff


	//----- nvinfo : EIATTR_FRAME_SIZE
	.align		4
.L_128:
        /*02c4*/ 	.byte	0x04, 0x11
        /*02c6*/ 	.short	(.L_130 - .L_129)
	.align		4
.L_129:
        /*02c8*/ 	.word	index@(_ZN7cutlass13device_kernelIN5flash19enable_sm80_to_sm89INS1_16FlashAttnBwdSm80INS1_25CollectiveMainloopBwdSm80ILi2ELi2EN4cute5tupleIJNS5_1CILi64EEENS7_ILi128EEENS7_ILi96EEEEEENS_6half_tEfNS_4arch4Sm80ELb0ELb0ELb1ELb0ELb1ELb0ELb0ELb0ELi2ELi2ELi4ELi2ELb0EEENS1_21CollectiveEpilogueBwdISB_SC_SE_Li256ELb0ELb0ELi2EEENS1_19SingleTileSchedulerILb0ELb0ELb0ELi128EEEEEEEEEvNT_6ParamsE)
        /*02cc*/ 	.word	0x00000000


	//----- nvinfo : EIATTR_REGCOUNT
	.align		4
.L_130:
        /*02d0*/ 	.byte	0x04, 0x2f
        /*02d2*/ 	.short	(.L_132 - .L_131)
	.align		4
.L_131:
        /*02d4*/ 	.word	index@(_ZN7cutlass13device_kernelIN5flash19enable_sm80_to_sm89INS1_16FlashAttnBwdSm80INS1_25CollectiveMainloopBwdSm80ILi2ELi2EN4cute5tupleIJNS5_1CILi64EEENS7_ILi128EEENS7_ILi96EEEEEENS_6half_tEfNS_4arch4Sm80ELb0ELb0ELb1ELb0ELb0ELb0ELb0ELb0ELi2ELi2ELi4ELi2ELb0EEENS1_21CollectiveEpilogueBwdISB_SC_SE_Li256ELb0ELb0ELi2EEENS1_19SingleTileSchedulerILb0ELb0ELb0ELi128EEEEEEEEEvNT_6ParamsE)
        /*02d8*/ 	.word	0x000000ff


	//----- nvinfo : EIATTR_FRAME_SIZE
	.align		4
.L_132:
        /*02dc*/ 	.byte	0x04, 0x11
        /*02de*/ 	.short	(.L_134 - .L_133)
	.align		4
.L_133:
        /*02e0*/ 	.word	index@(_ZN7cutlass13device_kernelIN5flash19enable_sm80_to_sm89INS1_16FlashAttnBwdSm80INS1_25CollectiveMainloopBwdSm80ILi2ELi2EN4cute5tupleIJNS5_1CILi64EEENS7_ILi128EEENS7_ILi96EEEEEENS_6half_tEfNS_4arch4Sm80ELb0ELb0ELb1ELb0ELb0ELb0ELb0ELb0ELi2ELi2ELi4ELi2ELb0EEENS1_21CollectiveEpilogueBwdISB_SC_SE_Li256ELb0ELb0ELi2EEENS1_19SingleTileSchedulerILb0ELb0ELb0ELi128EEEEEEEEEvNT_6ParamsE)
        /*02e4*/ 	.word	0x00000000


	//----- nvinfo : EIATTR_REGCOUNT
	.align		4
.L_134:
        /*02e8*/ 	.byte	0x04, 0x2f
        /*02ea*/ 	.short	(.L_136 - .L_135)
	.align		4
.L_135:
        /*02ec*/ 	.word	index@(_ZN7cutlass13device_kernelIN5flash19enable_sm80_to_sm89INS1_16FlashAttnBwdSm80INS1_25CollectiveMainloopBwdSm80ILi2ELi1EN4cute5tupleIJNS5_1CILi64EEENS7_ILi128EEENS7_ILi96EEEEEENS_6half_tEfNS_4arch4Sm80ELb1ELb0ELb1ELb1ELb1ELb0ELb0ELb0ELi2ELi2ELi4ELi2ELb1EEENS1_24CollectiveEpilogueBwdGQAISB_fSE_Li256ELb1ELb1EEENS1_25SingleTileBwdLPTSchedulerILb1ELi128ELb1EEEEEEEEEvNT_6ParamsE)
        /*02f0*/ 	.word	0x000000ff


	//----- nvinfo : EIATTR_FRAME_SIZE
	.align		4
.L_136:
        /*02f4*/ 	.byte	0x04, 0x11
        /*02f6*/ 	.short	(.L_138 - .L_137)
	.align		4
.L_137:
        /*02f8*/ 	.word	index@($__internal_5_$__cuda_sm70_warpsync)
        /*02fc*/ 	.word	0x00000000


	//----- nvinfo : EIATTR_FRAME_SIZE
	.align		4
.L_138:
        /*0300*/ 	.byte	0x04, 0x11
        /*0302*/ 	.short	(.L_140 - .L_139)
	.align		4
.L_139:
        /*0304*/ 	.word	index@(_ZN7cutlass13device_kernelIN5flash19enable_sm80_to_sm89INS1_16FlashAttnBwdSm80INS1_25CollectiveMainloopBwdSm80ILi2ELi1EN4cute5tupleIJNS5_1CILi64EEENS7_ILi128EEENS7_ILi96EEEEEENS_6half_tEfNS_4arch4Sm80ELb1ELb0ELb1ELb1ELb1ELb0ELb0ELb0ELi2ELi2ELi4ELi2ELb1EEENS1_24CollectiveEpilogueBwdGQAISB_fSE_Li256ELb1ELb1EEENS1_25SingleTileBwdLPTSchedulerILb1ELi128ELb1EEEEEEEEEvNT_6ParamsE)
        /*0308*/ 	.word	0x00000060


	//----- nvinfo : EIATTR_REGCOUNT
	.align		4
.L_140:
        /*030c*/ 	.byte	0x04, 0x2f
        /*030e*/ 	.short	(.L_142 - .L_141)
	.align		4
.L_141:
        /*0310*/ 	.word	index@(_ZN7cutlass13device_kernelIN5flash19enable_sm80_to_sm89INS1_16FlashAttnBwdSm80INS1_25CollectiveMainloopBwdSm80ILi2ELi1EN4cute5tupleIJNS5_1CILi64EEENS7_ILi128EEENS7_ILi96EEEEEENS_6half_tEfNS_4arch4Sm80ELb1ELb0ELb1ELb1ELb0ELb0ELb0ELb0ELi2ELi2ELi4ELi2ELb1EEENS1_24CollectiveEpilogueBwdGQAISB_fSE_Li256ELb1ELb0EEENS1_25SingleTileBwdLPTSchedulerILb1ELi128ELb0EEEEEEEEEvNT_6ParamsE)
        /*0314*/ 	.word	0x000000ff


	//----- nvinfo : EIATTR_FRAME_SIZE
	.align		4
.L_142:
        /*0318*/ 	.byte	0x04, 0x11
        /*031a*/ 	.short	(.L_144 - .L_143)
	.align		4
.L_143:
        /*031c*/ 	.word	index@(_ZN7cutlass13device_kernelIN5flash19enable_sm80_to_sm89INS1_16FlashAttnBwdSm80INS1_25CollectiveMainloopBwdSm80ILi2ELi1EN4cute5tupleIJNS5_1CILi64EEENS7_ILi128EEENS7_ILi96EEEEEENS_6half_tEfNS_4arch4Sm80ELb1ELb0ELb1ELb1ELb0ELb0ELb0ELb0ELi2ELi2ELi4ELi2ELb1EEENS1_24CollectiveEpilogueBwdGQAISB_fSE_Li256ELb1ELb0EEENS1_25SingleTileBwdLPTSchedulerILb1ELi128ELb0EEEEEEEEEvNT_6ParamsE)
        /*0320*/ 	.word	0x00000070


	//----- nvinfo : EIATTR_REGCOUNT
	.align		4
.L_144:
        /*0324*/ 	.byte	0x04, 0x2f
        /*0326*/ 	.short	(.L_146 - .L_145)
	.align		4
.L_145:
        /*0328*/ 	.word	index@(_ZN7cutlass13device_kernelIN5flash19enable_sm80_to_sm89INS1_16FlashAttnBwdSm80INS1_25CollectiveMainloopBwdSm80ILi2ELi1EN4cute5tupleIJNS5_1CILi64EEENS7_ILi128EEENS7_ILi96EEEEEENS_6half_tEfNS_4arch4Sm80ELb1ELb0ELb1ELb1ELb1ELb0ELb0ELb0ELi2ELi2ELi4ELi2ELb1EEENS1_21CollectiveEpilogueBwdISB_SC_SE_Li256ELb1ELb0ELi2EEENS1_25SingleTileBwdLPTSchedulerILb1ELi128ELb1EEEEEEEEEvNT_6ParamsE)
        /*032c*/ 	.word	0x000000ff


	//----- nvinfo : EIATTR_FRAME_SIZE
	.align		4
.L_146:
        /*0330*/ 	.byte	0x04, 0x11
        /*0332*/ 	.short	(.L_148 - .L_147)
	.align		4
.L_147:
        /*0334*/ 	.word	index@(_ZN7cutlass13device_kernelIN5flash19enable_sm80_to_sm89INS1_16FlashAttnBwdSm80INS1_25CollectiveMainloopBwdSm80ILi2ELi1EN4cute5tupleIJNS5_1CILi64EEENS7_ILi128EEENS7_ILi96EEEEEENS_6half_tEfNS_4arch4Sm80ELb1ELb0ELb1ELb1ELb1ELb0ELb0ELb0ELi2ELi2ELi4ELi2ELb1EEENS1_21CollectiveEpilogueBwdISB_SC_SE_Li256ELb1ELb0ELi2EEENS1_25SingleTileBwdLPTSchedulerILb1ELi128ELb1EEEEEEEEEvNT_6ParamsE)
        /*0338*/ 	.word	0x00000070


	//----- nvinfo : EIATTR_REGCOUNT
	.align		4
.L_148:
        /*033c*/ 	.byte	0x04, 0x2f
        /*033e*/ 	.short	(.L_150 - .L_149)
	.align		4
.L_149:
        /*0340*/ 	.word	index@(_ZN7cutlass13device_kernelIN5flash19enable_sm80_to_sm89INS1_16FlashAttnBwdSm80INS1_25CollectiveMainloopBwdSm80ILi2ELi1EN4cute5tupleIJNS5_1CILi64EEENS7_ILi128EEENS7_ILi96EEEEEENS_6half_tEfNS_4arch4Sm80ELb1ELb0ELb1ELb1ELb0ELb0ELb0ELb0ELi2ELi2ELi4ELi2ELb1EEENS1_21CollectiveEpilogueBwdISB_SC_SE_Li256ELb1ELb0ELi2EEENS1_25SingleTileBwdLPTSchedulerILb1ELi128ELb0EEEEEEEEEvNT_6ParamsE)
        /*0344*/ 	.word	0x000000ff


	//----- nvinfo : EIATTR_FRAME_SIZE
	.align		4
.L_150:
        /*0348*/ 	.byte	0x04, 0x11
        /*034a*/ 	.short	(.L_152 - .L_151)
	.align		4
.L_151:
        /*034c*/ 	.word	index@(_ZN7cutlass13device_kernelIN5flash19enable_sm80_to_sm89INS1_16FlashAttnBwdSm80INS1_25CollectiveMainloopBwdSm80ILi2ELi1EN4cute5tupleIJNS5_1CILi64EEENS7_ILi128EEENS7_ILi96EEEEEENS_6half_tEfNS_4arch4Sm80ELb1ELb0ELb1ELb1ELb0ELb0ELb0ELb0ELi2ELi2ELi4ELi2ELb1EEENS1_21CollectiveEpilogueBwdISB_SC_SE_Li256ELb1ELb0ELi2EEENS1_25SingleTileBwdLPTSchedulerILb1ELi128ELb0EEEEEEEEEvNT_6ParamsE)
        /*0350*/ 	.word	0x00000068


	//----- nvinfo : EIATTR_REGCOUNT
	.align		4
.L_152:
        /*0354*/ 	.byte	0x04, 0x2f
        /*0356*/ 	.short	(.L_154 - .L_153)
	.align		4
.L_153:
        /*0358*/ 	.word	index@(_ZN7cutlass13device_kernelIN5flash19enable_sm80_to_sm89INS1_16FlashAttnBwdSm80INS1_25CollectiveMainloopBwdSm80ILi2ELi1EN4cute5tupleIJNS5_1CILi64EEENS7_ILi128EEENS7_ILi96EEEEEENS_6half_tEfNS_4arch4Sm80ELb1ELb0ELb1ELb0ELb1ELb0ELb0ELb0ELi2ELi2ELi4ELi2ELb1EEENS1_24CollectiveEpilogueBwdGQAISB_fSE_Li256ELb0ELb1EEENS1_25SingleTileBwdLPTSchedulerILb0ELi128ELb1EEEEEEEEEvNT_6ParamsE)
        /*035c*/ 	.word	0x000000ff


	//----- nvinfo : EIATTR_FRAME_SIZE
	.align		4
.L_154:
        /*0360*/ 	.byte	0x04, 0x11
        /*0362*/ 	.short	(.L_156 - .L_155)
	.align		4
.L_155:
        /*0364*/ 	.word	index@($__internal_4_$__cuda_sm70_warpsync)
        /*0368*/ 	.word	0x00000000


	//----- nvinfo : EIATTR_FRAME_SIZE
	.align		4
.L_156:
        /*036c*/ 	.byte	0x04, 0x11
        /*036e*/ 	.short	(.L_158 - .L_157)
	.align		4
.L_157:
        /*0370*/ 	.word	index@(_ZN7cutlass13device_kernelIN5flash19enable_sm80_to_sm89INS1_16FlashAttnBwdSm80INS1_25CollectiveMainloopBwdSm80ILi2ELi1EN4cute5tupleIJNS5_1CILi64EEENS7_ILi128EEENS7_ILi96EEEEEENS_6half_tEfNS_4arch4Sm80ELb1ELb0ELb1ELb0ELb1ELb0ELb0ELb0ELi2ELi2ELi4ELi2ELb1EEENS1_24CollectiveEpilogueBwdGQAISB_fSE_Li256ELb0ELb1EEENS1_25SingleTileBwdLPTSchedulerILb0ELi128ELb1EEEEEEEEEvNT_6ParamsE)
        /*0374*/ 	.word	0x00000068


	//----- nvinfo : EIATTR_REGCOUNT
	.align		4
.L_158:
        /*0378*/ 	.byte	0x04, 0x2f
        /*037a*/ 	.short	(.L_160 - .L_159)
	.align		4
.L_159:
        /*037c*/ 	.word	index@(_ZN7cutlass13device_kernelIN5flash19enable_sm80_to_sm89INS1_16FlashAttnBwdSm80INS1_25CollectiveMainloopBwdSm80ILi2ELi1EN4cute5tupleIJNS5_1CILi64EEENS7_ILi128EEENS7_ILi96EEEEEENS_6half_tEfNS_4arch4Sm80ELb1ELb0ELb1ELb0ELb0ELb0ELb0ELb0ELi2ELi2ELi4ELi2ELb1EEENS1_24CollectiveEpilogueBwdGQAISB_fSE_Li256ELb0ELb0EEENS1_25SingleTileBwdLPTSchedulerILb0ELi128ELb0EEEEEEEEEvNT_6ParamsE)
        /*0380*/ 	.word	0x000000ff


	//----- nvinfo : EIATTR_FRAME_SIZE
	.align		4
.L_160:
        /*0384*/ 	.byte	0x04, 0x11
        /*0386*/ 	.short	(.L_162 - .L_161)
	.align		4
.L_161:
        /*0388*/ 	.word	index@(_ZN7cutlass13device_kernelIN5flash19enable_sm80_to_sm89INS1_16FlashAttnBwdSm80INS1_25CollectiveMainloopBwdSm80ILi2ELi1EN4cute5tupleIJNS5_1CILi64EEENS7_ILi128EEENS7_ILi96EEEEEENS_6half_tEfNS_4arch4Sm80ELb1ELb0ELb1ELb0ELb0ELb0ELb0ELb0ELi2ELi2ELi4ELi2ELb1EEENS1_24CollectiveEpilogueBwdGQAISB_fSE_Li256ELb0ELb0EEENS1_25SingleTileBwdLPTSchedulerILb0ELi128ELb0EEEEEEEEEvNT_6ParamsE)
        /*038c*/ 	.word	0x00000068


	//----- nvinfo : EIATTR_REGCOUNT
	.align		4
.L_162:
        /*0390*/ 	.byte	0x04, 0x2f
        /*0392*/ 	.short	(.L_164 - .L_163)
	.align		4
.L_163:
        /*0394*/ 	.word	index@(_ZN7cutlass13device_kernelIN5flash19enable_sm80_to_sm89INS1_16FlashAttnBwdSm80INS1_25CollectiveMainloopBwdSm80ILi2ELi1EN4cute5tupleIJNS5_1CILi64EEENS7_ILi128EEENS7_ILi96EEEEEENS_6half_tEfNS_4arch4Sm80ELb1ELb0ELb1ELb0ELb1ELb0ELb0ELb0ELi2ELi2ELi4ELi2ELb1EEENS1_21CollectiveEpilogueBwdISB_SC_SE_Li256ELb0ELb0ELi2EEENS1_25SingleTileBwdLPTSchedulerILb0ELi128ELb1EEEEEEEEEvNT_6ParamsE)
        /*0398*/ 	.word	0x000000ff


	//----- nvinfo : EIATTR_FRAME_SIZE
	.align		4
.L_164:
        /*039c*/ 	.byte	0x04, 0x11
        /*039e*/ 	.short	(.L_166 - .L_165)
	.align		4
.L_165:
        /*03a0*/ 	.word	index@(_ZN7cutlass13device_kernelIN5flash19enable_sm80_to_sm89INS1_16FlashAttnBwdSm80INS1_25CollectiveMainloopBwdSm80ILi2ELi1EN4cute5tupleIJNS5_1CILi64EEENS7_ILi128EEENS7_ILi96EEEEEENS_6half_tEfNS_4arch4Sm80ELb1ELb0ELb1ELb0ELb1ELb0ELb0ELb0ELi2ELi2ELi4ELi2ELb1EEENS1_21CollectiveEpilogueBwdISB_SC_SE_Li256ELb0ELb0ELi2EEENS1_25SingleTileBwdLPTSchedulerILb0ELi128ELb1EEEEEEEEEvNT_6ParamsE)
        /*03a4*/ 	.word	0x00000070


	//----- nvinfo : EIATTR_REGCOUNT
	.align		4
.L_166:
        /*03a8*/ 	.byte	0x04, 0x2f
        /*03aa*/ 	.short	(.L_168 - .L_167)
	.align		4
.L_167:
        /*03ac*/ 	.word	index@(_ZN7cutlass13device_kernelIN5flash19enable_sm80_to_sm89INS1_16FlashAttnBwdSm80INS1_25CollectiveMainloopBwdSm80ILi2ELi1EN4cute5tupleIJNS5_1CILi64EEENS7_ILi128EEENS7_ILi96EEEEEENS_6half_tEfNS_4arch4Sm80ELb1ELb0ELb1ELb0ELb0ELb0ELb0ELb0ELi2ELi2ELi4ELi2ELb1EEENS1_21CollectiveEpilogueBwdISB_SC_SE_Li256ELb0ELb0ELi2EEENS1_25SingleTileBwdLPTSchedulerILb0ELi128ELb0EEEEEEEEEvNT_6ParamsE)
        /*03b0*/ 	.word	0x000000ff


	//----- nvinfo : EIATTR_FRAME_SIZE
	.align		4
.L_168:
        /*03b4*/ 	.byte	0x04, 0x11
        /*03b6*/ 	.short	(.L_170 - .L_169)
	.align		4
.L_169:
        /*03b8*/ 	.word	index@(_ZN7cutlass13device_kernelIN5flash19enable_sm80_to_sm89INS1_16FlashAttnBwdSm80INS1_25CollectiveMainloopBwdSm80ILi2ELi1EN4cute5tupleIJNS5_1CILi64EEENS7_ILi128EEENS7_ILi96EEEEEENS_6half_tEfNS_4arch4Sm80ELb1ELb0ELb1ELb0ELb0ELb0ELb0ELb0ELi2ELi2ELi4ELi2ELb1EEENS1_21CollectiveEpilogueBwdISB_SC_SE_Li256ELb0ELb0ELi2EEENS1_25SingleTileBwdLPTSchedulerILb0ELi128ELb0EEEEEEEEEvNT_6ParamsE)
        /*03bc*/ 	.word	0x00000070


	//----- nvinfo : EIATTR_REGCOUNT
	.align		4
.L_170:
        /*03c0*/ 	.byte	0x04, 0x2f
        /*03c2*/ 	.short	(.L_172 - .L_171)
	.align		4
.L_171:
        /*03c4*/ 	.word	index@(_ZN7cutlass13device_kernelIN5flash19enable_sm80_to_sm89INS1_16FlashAttnBwdSm80INS1_25CollectiveMainloopBwdSm80ILi2ELi1EN4cute5tupleIJNS5_1CILi64EEENS7_ILi128EEENS7_ILi96EEEEEENS_6half_tEfNS_4arch4Sm80ELb0ELb1ELb1ELb1ELb1ELb0ELb0ELb0ELi2ELi2ELi4ELi2ELb1EEENS1_24CollectiveEpilogueBwdGQAISB_fSE_Li256ELb1ELb1EEENS1_19SingleTileSchedulerILb1ELb0ELb0ELi128EEEEEEEEEvNT_6ParamsE)
        /*03c8*/ 	.word	0x000000ff


	//----- nvinfo : EIATTR_FRAME_SIZE
	.align		4
.L_172:
        /*03cc*/ 	.byte	0x04, 0x11
        /*03ce*/ 	.short	(.L_174 - .L_173)
	.align		4
.L_173:
        /*03d0*/ 	.word	index@($__internal_3_$__cuda_sm70_warpsync)
        /*03d4*/ 	.word	0x00000000


	//----- nvinfo : EIATTR_FRAME_SIZE
	.align		4
.L_174:
        /*03d8*/ 	.byte	0x04, 0x11
        /*03da*/ 	.short	(.L_176 - .L_175)
	.align		4
.L_175:
        /*03dc*/ 	.word	index@(_ZN7cutlass13device_kernelIN5flash19enable_sm80_to_sm89INS1_16FlashAttnBwdSm80INS1_25CollectiveMainloopBwdSm80ILi2ELi1EN4cute5tupleIJNS5_1CILi64EEENS7_ILi128EEENS7_ILi96EEEEEENS_6half_tEfNS_4arch4Sm80ELb0ELb1ELb1ELb1ELb1ELb0ELb0ELb0ELi2ELi2ELi4ELi2ELb1EEENS1_24CollectiveEpilogueBwdGQAISB_fSE_Li256ELb1ELb1EEENS1_19SingleTileSchedulerILb1ELb0ELb0ELi128EEEEEEEEEvNT_6ParamsE)
        /*03e0*/ 	.word	0x00000088


	//----- nvinfo : EIATTR_REGCOUNT
	.align		4
.L_176:
        /*03e4*/ 	.byte	0x04, 0x2f
        /*03e6*/ 	.short	(.L_178 - .L_177)
	.align		4
.L_177:
        /*03e8*/ 	.word	index@(_ZN7cutlass13device_kernelIN5flash19enable_sm80_to_sm89INS1_16FlashAttnBwdSm80INS1_25CollectiveMainloopBwdSm80ILi2ELi1EN4cute5tupleIJNS5_1CILi64EEENS7_ILi128EEENS7_ILi96EEEEEENS_6half_tEfNS_4arch4Sm80ELb0ELb1ELb1ELb1ELb0ELb0ELb0ELb0ELi2ELi2ELi4ELi2ELb1EEENS1_24CollectiveEpilogueBwdGQAISB_fSE_Li256ELb1ELb0EEENS1_19SingleTileSchedulerILb1ELb0ELb0ELi128EEEEEEEEEvNT_6ParamsE)
        /*03ec*/ 	.word	0x000000ff


	//----- nvinfo : EIATTR_FRAME_SIZE
	.align		4
.L_178:
        /*03f0*/ 	.byte	0x04, 0x11
        /*03f2*/ 	.short	(.L_180 - .L_179)
	.align		4
.L_179:
        /*03f4*/ 	.word	index@(_ZN7cutlass13device_kernelIN5flash19enable_sm80_to_sm89INS1_16FlashAttnBwdSm80INS1_25CollectiveMainloopBwdSm80ILi2ELi1EN4cute5tupleIJNS5_1CILi64EEENS7_ILi128EEENS7_ILi96EEEEEENS_6half_tEfNS_4arch4Sm80ELb0ELb1ELb1ELb1ELb0ELb0ELb0ELb0ELi2ELi2ELi4ELi2ELb1EEENS1_24CollectiveEpilogueBwdGQAISB_fSE_Li256ELb1ELb0EEENS1_19SingleTileSchedulerILb1ELb0ELb0ELi128EEEEEEEEEvNT_6ParamsE)
        /*03f8*/ 	.word	0x00000088


	//----- nvinfo : EIATTR_REGCOUNT
	.align		4
.L_180:
        /*03fc*/ 	.byte	0x04, 0x2f
        /*03fe*/ 	.short	(.L_182 - .L_181)
	.align		4
.L_181:
        /*0400*/ 	.word	index@(_ZN7cutlass13device_kernelIN5flash19enable_sm80_to_sm89INS1_16FlashAttnBwdSm80INS1_25CollectiveMainloopBwdSm80ILi2ELi1EN4cute5tupleIJNS5_1CILi64EEENS7_ILi128EEENS7_ILi96EEEEEENS_6half_tEfNS_4arch4Sm80ELb0ELb1ELb1ELb1ELb1ELb0ELb0ELb0ELi2ELi2ELi4ELi2ELb1EEENS1_21CollectiveEpilogueBwdISB_SC_SE_Li256ELb1ELb0ELi2EEENS1_19SingleTileSchedulerILb1ELb0ELb0ELi128EEEEEEEEEvNT_6ParamsE)
        /*0404*/ 	.word	0x000000ff


	//----- nvinfo : EIATTR_FRAME_SIZE
	.align		4
.L_182:
        /*0408*/ 	.byte	0x04, 0x11
        /*040a*/ 	.short	(.L_184 - .L_183)
	.align		4
.L_183:
        /*040c*/ 	.word	index@(_ZN7cutlass13device_kernelIN5flash19enable_sm80_to_sm89INS1_16FlashAttnBwdSm80INS1_25CollectiveMainloopBwdSm80ILi2ELi1EN4cute5tupleIJNS5_1CILi64EEENS7_ILi128EEENS7_ILi96EEEEEENS_6half_tEfNS_4arch4Sm80ELb0ELb1ELb1ELb1ELb1ELb0ELb0ELb0ELi2ELi2ELi4ELi2ELb1EEENS1_21CollectiveEpilogueBwdISB_SC_SE_Li256ELb1ELb0ELi2EEENS1_19SingleTileSchedulerILb1ELb0ELb0ELi128EEEEEEEEEvNT_6ParamsE)
        /*0410*/ 	.word	0x00000088


	//----- nvinfo : EIATTR_REGCOUNT
	.align		4
.L_184:
        /*0414*/ 	.byte	0x04, 0x2f
        /*0416*/ 	.short	(.L_186 - .L_185)
	.align		4
.L_185:
        /*0418*/ 	.word	index@(_ZN7cutlass13device_kernelIN5flash19enable_sm80_to_sm89INS1_16FlashAttnBwdSm80INS1_25CollectiveMainloopBwdSm80ILi2ELi1EN4cute5tupleIJNS5_1CILi64EEENS7_ILi128EEENS7_ILi96EEEEEENS_6half_tEfNS_4arch4Sm80ELb0ELb1ELb1ELb1ELb0ELb0ELb0ELb0ELi2ELi2ELi4ELi2ELb1EEENS1_21CollectiveEpilogueBwdISB_SC_SE_Li256ELb1ELb0ELi2EEENS1_19SingleTileSchedulerILb1ELb0ELb0ELi128EEEEEEEEEvNT_6ParamsE)
        /*041c*/ 	.word	0x000000ff


	//----- nvinfo : EIATTR_FRAME_SIZE
	.align		4
.L_186:
        /*0420*/ 	.byte	0x04, 0x11
        /*0422*/ 	.short	(.L_188 - .L_187)
	.align		4
.L_187:
        /*0424*/ 	.word	index@(_ZN7cutlass13device_kernelIN5flash19enable_sm80_to_sm89INS1_16FlashAttnBwdSm80INS1_25CollectiveMainloopBwdSm80ILi2ELi1EN4cute5tupleIJNS5_1CILi64EEENS7_ILi128EEENS7_ILi96EEEEEENS_6half_tEfNS_4arch4Sm80ELb0ELb1ELb1ELb1ELb0ELb0ELb0ELb0ELi2ELi2ELi4ELi2ELb1EEENS1_21CollectiveEpilogueBwdISB_SC_SE_Li256ELb1ELb0ELi2EEENS1_19SingleTileSchedulerILb1ELb0ELb0ELi128EEEEEEEEEvNT_6ParamsE)
        /*0428*/ 	.word	0x00000088


	//----- nvinfo : EIATTR_REGCOUNT
	.align		4
.L_188:
        /*042c*/ 	.byte	0x04, 0x2f
        /*042e*/ 	.short	(.L_190 - .L_189)
	.align		4
.L_189:
        /*0430*/ 	.word	index@(_ZN7cutlass13device_kernelIN5flash19enable_sm80_to_sm89INS1_16FlashAttnBwdSm80INS1_25CollectiveMainloopBwdSm80ILi2ELi1EN4cute5tupleIJNS5_1CILi64EEENS7_ILi128EEENS7_ILi96EEEEEENS_6half_tEfNS_4arch4Sm80ELb0ELb1ELb1ELb0ELb1ELb0ELb0ELb0ELi2ELi2ELi4ELi2ELb1EEENS1_24CollectiveEpilogueBwdGQAISB_fSE_Li256ELb0ELb1EEENS1_19SingleTileSchedulerILb0ELb0ELb0ELi128EEEEEEEEEvNT_6ParamsE)
        /*0434*/ 	.word	0x000000ff


	//----- nvinfo : EIATTR_FRAME_SIZE
	.align		4
.L_190:
        /*0438*/ 	.byte	0x04, 0x11
        /*043a*/ 	.short	(.L_192 - .L_191)
	.align		4
.L_191:
        /*043c*/ 	.word	index@($__internal_2_$__cuda_sm70_warpsync)
        /*0440*/ 	.word	0x00000000


	//----- nvinfo : EIATTR_FRAME_SIZE
	.align		4
.L_192:
        /*0444*/ 	.byte	0x04, 0x11
        /*0446*/ 	.short	(.L_194 - .L_193)
	.align		4
.L_193:
        /*0448*/ 	.word	index@(_ZN7cutlass13device_kernelIN5flash19enable_sm80_to_sm89INS1_16FlashAttnBwdSm80INS1_25CollectiveMainloopBwdSm80ILi2ELi1EN4cute5tupleIJNS5_1CILi64EEENS7_ILi128EEENS7_ILi96EEEEEENS_6half_tEfNS_4arch4Sm80ELb0ELb1ELb1ELb0ELb1ELb0ELb0ELb0ELi2ELi2ELi4ELi2ELb1EEENS1_24CollectiveEpilogueBwdGQAISB_fSE_Li256ELb0ELb1EEENS1_19SingleTileSchedulerILb0ELb0ELb0ELi128EEEEEEEEEvNT_6ParamsE)
        /*044c*/ 	.word	0x000000a8


	//----- nvinfo : EIATTR_REGCOUNT
	.align		4
.L_194:
        /*0450*/ 	.byte	0x04, 0x2f
        /*0452*/ 	.short	(.L_196 - .L_195)
	.align		4
.L_195:
        /*0454*/ 	.word	index@(_ZN7cutlass13device_kernelIN5flash19enable_sm80_to_sm89INS1_16FlashAttnBwdSm80INS1_25CollectiveMainloopBwdSm80ILi2ELi1EN4cute5tupleIJNS5_1CILi64EEENS7_ILi128EEENS7_ILi96EEEEEENS_6half_tEfNS_4arch4Sm80ELb0ELb1ELb1ELb0ELb0ELb0ELb0ELb0ELi2ELi2ELi4ELi2ELb1EEENS1_24CollectiveEpilogueBwdGQAISB_fSE_Li256ELb0ELb0EEENS1_19SingleTileSchedulerILb0ELb0ELb0ELi128EEEEEEEEEvNT_6ParamsE)
        /*0458*/ 	.word	0x000000ff


	//----- nvinfo : EIATTR_FRAME_SIZE
	.align		4
.L_196:
        /*045c*/ 	.byte	0x04, 0x11
        /*045e*/ 	.short	(.L_198 - .L_197)
	.align		4
.L_197:
        /*0460*/ 	.word	index@(_ZN7cutlass13device_kernelIN5flash19enable_sm80_to_sm89INS1_16FlashAttnBwdSm80INS1_25CollectiveMainloopBwdSm80ILi2ELi1EN4cute5tupleIJNS5_1CILi64EEENS7_ILi128EEENS7_ILi96EEEEEENS_6half_tEfNS_4arch4Sm80ELb0ELb1ELb1ELb0ELb0ELb0ELb0ELb0ELi2ELi2ELi4ELi2ELb1EEENS1_24CollectiveEpilogueBwdGQAISB_fSE_Li256ELb0ELb0EEENS1_19SingleTileSchedulerILb0ELb0ELb0ELi128EEEEEEEEEvNT_6ParamsE)
        /*0464*/ 	.word	0x00000098


	//----- nvinfo : EIATTR_REGCOUNT
	.align		4
.L_198:
        /*0468*/ 	.byte	0x04, 0x2f
        /*046a*/ 	.short	(.L_200 - .L_199)
	.align		4
.L_199:
        /*046c*/ 	.word	index@(_ZN7cutlass13device_kernelIN5flash19enable_sm80_to_sm89INS1_16FlashAttnBwdSm80INS1_25CollectiveMainloopBwdSm80ILi2ELi1EN4cute5tupleIJNS5_1CILi64EEENS7_ILi128EEENS7_ILi96EEEEEENS_6half_tEfNS_4arch4Sm80ELb0ELb1ELb1ELb0ELb1ELb0ELb0ELb0ELi2ELi2ELi4ELi2ELb1EEENS1_21CollectiveEpilogueBwdISB_SC_SE_Li256ELb0ELb0ELi2EEENS1_19SingleTileSchedulerILb0ELb0ELb0ELi128EEEEEEEEEvNT_6ParamsE)
        /*0470*/ 	.word	0x000000ff


	//----- nvinfo : EIATTR_FRAME_SIZE
	.align		4
.L_200:
        /*0474*/ 	.byte	0x04, 0x11
        /*0476*/ 	.short	(.L_202 - .L_201)
	.align		4
.L_201:
        /*0478*/ 	.word	index@(_ZN7cutlass13device_kernelIN5flash19enable_sm80_to_sm89INS1_16FlashAttnBwdSm80INS1_25CollectiveMainloopBwdSm80ILi2ELi1EN4cute5tupleIJNS5_1CILi64EEENS7_ILi128EEENS7_ILi96EEEEEENS_6half_tEfNS_4arch4Sm80ELb0ELb1ELb1ELb0ELb1ELb0ELb0ELb0ELi2ELi2ELi4ELi2ELb1EEENS1_21CollectiveEpilogueBwdISB_SC_SE_Li256ELb0ELb0ELi2EEENS1_19SingleTileSchedulerILb0ELb0ELb0ELi128EEEEEEEEEvNT_6ParamsE)
        /*047c*/ 	.word	0x000000b8


	//----- nvinfo : EIATTR_REGCOUNT
	.align		4
.L_202:
        /*0480*/ 	.byte	0x04, 0x2f
        /*0482*/ 	.short	(.L_204 - .L_203)
	.align		4
.L_203:
        /*0484*/ 	.word	index@(_ZN7cutlass13device_kernelIN5flash19enable_sm80_to_sm89INS1_16FlashAttnBwdSm80INS1_25CollectiveMainloopBwdSm80ILi2ELi1EN4cute5tupleIJNS5_1CILi64EEENS7_ILi128EEENS7_ILi96EEEEEENS_6half_tEfNS_4arch4Sm80ELb0ELb1ELb1ELb0ELb0ELb0ELb0ELb0ELi2ELi2ELi4ELi2ELb1EEENS1_21CollectiveEpilogueBwdISB_SC_SE_Li256ELb0ELb0ELi2EEENS1_19SingleTileSchedulerILb0ELb0ELb0ELi128EEEEEEEEEvNT_6ParamsE)
        /*0488*/ 	.word	0x000000ff


	//----- nvinfo : EIATTR_FRAME_SIZE
	.align		4
.L_204:
        /*048c*/ 	.byte	0x04, 0x11
        /*048e*/ 	.short	(.L_206 - .L_205)
	.align		4
.L_205:
        /*0490*/ 	.word	index@(_ZN7cutlass13device_kernelIN5flash19enable_sm80_to_sm89INS1_16FlashAttnBwdSm80INS1_25CollectiveMainloopBwdSm80ILi2ELi1EN4cute5tupleIJNS5_1CILi64EEENS7_ILi128EEENS7_ILi96EEEEEENS_6half_tEfNS_4arch4Sm80ELb0ELb1ELb1ELb0ELb0ELb0ELb0ELb0ELi2ELi2ELi4ELi2ELb1EEENS1_21CollectiveEpilogueBwdISB_SC_SE_Li256ELb0ELb0ELi2EEENS1_19SingleTileSchedulerILb0ELb0ELb0ELi128EEEEEEEEEvNT_6ParamsE)
        /*0494*/ 	.word	0x000000b8


	//----- nvinfo : EIATTR_REGCOUNT
	.align		4
.L_206:
        /*0498*/ 	.byte	0x04, 0x2f
        /*049a*/ 	.short	(.L_208 - .L_207)
	.align		4
.L_207:
        /*049c*/ 	.word	index@(_ZN7cutlass13device_kernelIN5flash19enable_sm80_to_sm89INS1_16FlashAttnBwdSm80INS1_25CollectiveMainloopBwdSm80ILi2ELi1EN4cute5tupleIJNS5_1CILi64EEENS7_ILi128EEENS7_ILi96EEEEEENS_6half_tEfNS_4arch4Sm80ELb0ELb0ELb1ELb1ELb1ELb0ELb0ELb0ELi2ELi2ELi4ELi2ELb1EEENS1_24CollectiveEpilogueBwdGQAISB_fSE_Li256ELb1ELb1EEENS1_19SingleTileSchedulerILb1ELb0ELb0ELi128EEEEEEEEEvNT_6ParamsE)
        /*04a0*/ 	.word	0x000000ff


	//----- nvinfo : EIATTR_FRAME_SIZE
	.align		4
.L_208:
        /*04a4*/ 	.byte	0x04, 0x11
        /*04a6*/ 	.short	(.L_210 - .L_209)
	.align		4
.L_209:
        /*04a8*/ 	.word	index@($__internal_1_$__cuda_sm70_warpsync)
        /*04ac*/ 	.word	0x00000000


	//----- nvinfo : EIATTR_FRAME_SIZE
	.align		4
.L_210:
        /*04b0*/ 	.byte	0x04, 0x11
        /*04b2*/ 	.short	(.L_212 - .L_211)
	.align		4
.L_211:
        /*04b4*/ 	.word	index@(_ZN7cutlass13device_kernelIN5flash19enable_sm80_to_sm89INS1_16FlashAttnBwdSm80INS1_25CollectiveMainloopBwdSm80ILi2ELi1EN4cute5tupleIJNS5_1CILi64EEENS7_ILi128EEENS7_ILi96EEEEEENS_6half_tEfNS_4arch4Sm80ELb0ELb0ELb1ELb1ELb1ELb0ELb0ELb0ELi2ELi2ELi4ELi2ELb1EEENS1_24CollectiveEpilogueBwdGQAISB_fSE_Li256ELb1ELb1EEENS1_19SingleTileSchedulerILb1ELb0ELb0ELi128EEEEEEEEEvNT_6ParamsE)
        /*04b8*/ 	.word	0x00000058


	//----- nvinfo : EIATTR_REGCOUNT
	.align		4
.L_212:
        /*04bc*/ 	.byte	0x04, 0x2f
        /*04be*/ 	.short	(.L_214 - .L_213)
	.align		4
.L_213:
        /*04c0*/ 	.word	index@(_ZN7cutlass13device_kernelIN5flash19enable_sm80_to_sm89INS1_16FlashAttnBwdSm80INS1_25CollectiveMainloopBwdSm80ILi2ELi1EN4cute5tupleIJNS5_1CILi64EEENS7_ILi128EEENS7_ILi96EEEEEENS_6half_tEfNS_4arch4Sm80ELb0ELb0ELb1ELb1ELb0ELb0ELb0ELb0ELi2ELi2ELi4ELi2ELb1EEENS1_24CollectiveEpilogueBwdGQAISB_fSE_Li256ELb1ELb0EEENS1_19SingleTileSchedulerILb1ELb0ELb0ELi128EEEEEEEEEvNT_6ParamsE)
        /*04c4*/ 	.word	0x000000ff


	//----- nvinfo : EIATTR_FRAME_SIZE
	.align		4
.L_214:
        /*04c8*/ 	.byte	0x04, 0x11
        /*04ca*/ 	.short	(.L_216 - .L_215)
	.align		4
.L_215:
        /*04cc*/ 	.word	index@(_ZN7cutlass13device_kernelIN5flash19enable_sm80_to_sm89INS1_16FlashAttnBwdSm80INS1_25CollectiveMainloopBwdSm80ILi2ELi1EN4cute5tupleIJNS5_1CILi64EEENS7_ILi128EEENS7_ILi96EEEEEENS_6half_tEfNS_4arch4Sm80ELb0ELb0ELb1ELb1ELb0ELb0ELb0ELb0ELi2ELi2ELi4ELi2ELb1EEENS1_24CollectiveEpilogueBwdGQAISB_fSE_Li256ELb1ELb0EEENS1_19SingleTileSchedulerILb1ELb0ELb0ELi128EEEEEEEEEvNT_6ParamsE)
        /*04d0*/ 	.word	0x00000058


	//----- nvinfo : EIATTR_REGCOUNT
	.align		4
.L_216:
        /*04d4*/ 	.byte	0x04, 0x2f
        /*04d6*/ 	.short	(.L_218 - .L_217)
	.align		4
.L_217:
        /*04d8*/ 	.word	index@(_ZN7cutlass13device_kernelIN5flash19enable_sm80_to_sm89INS1_16FlashAttnBwdSm80INS1_25CollectiveMainloopBwdSm80ILi2ELi1EN4cute5tupleIJNS5_1CILi64EEENS7_ILi128EEENS7_ILi96EEEEEENS_6half_tEfNS_4arch4Sm80ELb0ELb0ELb1ELb1ELb1ELb0ELb0ELb0ELi2ELi2ELi4ELi2ELb1EEENS1_21CollectiveEpilogueBwdISB_SC_SE_Li256ELb1ELb0ELi2EEENS1_19SingleTileSchedulerILb1ELb0ELb0ELi128EEEEEEEEEvNT_6ParamsE)
        /*04dc*/ 	.word	0x000000ff


	//----- nvinfo : EIATTR_FRAME_SIZE
	.align		4
.L_218:
        /*04e0*/ 	.byte	0x04, 0x11
        /*04e2*/ 	.short	(.L_220 - .L_219)
	.align		4
.L_219:
        /*04e4*/ 	.word	index@(_ZN7cutlass13device_kernelIN5flash19enable_sm80_to_sm89INS1_16FlashAttnBwdSm80INS1_25CollectiveMainloopBwdSm80ILi2ELi1EN4cute5tupleIJNS5_1CILi64EEENS7_ILi128EEENS7_ILi96EEEEEENS_6half_tEfNS_4arch4Sm80ELb0ELb0ELb1ELb1ELb1ELb0ELb0ELb0ELi2ELi2ELi4ELi2ELb1EEENS1_21CollectiveEpilogueBwdISB_SC_SE_Li256ELb1ELb0ELi2EEENS1_19SingleTileSchedulerILb1ELb0ELb0ELi128EEEEEEEEEvNT_6ParamsE)
        /*04e8*/ 	.word	0x00000058


	//----- nvinfo : EIATTR_REGCOUNT
	.align		4
.L_220:
        /*04ec*/ 	.byte	0x04, 0x2f
        /*04ee*/ 	.short	(.L_222 - .L_221)
	.align		4
.L_221:
        /*04f0*/ 	.word	index@(_ZN7cutlass13device_kernelIN5flash19enable_sm80_to_sm89INS1_16FlashAttnBwdSm80INS1_25CollectiveMainloopBwdSm80ILi2ELi1EN4cute5tupleIJNS5_1CILi64EEENS7_ILi128EEENS7_ILi96EEEEEENS_6half_tEfNS_4arch4Sm80ELb0ELb0ELb1ELb1ELb0ELb0ELb0ELb0ELi2ELi2ELi4ELi2ELb1EEENS1_21CollectiveEpilogueBwdISB_SC_SE_Li256ELb1ELb0ELi2EEENS1_19SingleTileSchedulerILb1ELb0ELb0ELi128EEEEEEEEEvNT_6ParamsE)
        /*04f4*/ 	.word	0x000000ff


	//----- nvinfo : EIATTR_FRAME_SIZE
	.align		4
.L_222:
        /*04f8*/ 	.byte	0x04, 0x11
        /*04fa*/ 	.short	(.L_224 - .L_223)
	.align		4
.L_223:
        /*04fc*/ 	.word	index@(_ZN7cutlass13device_kernelIN5flash19enable_sm80_to_sm89INS1_16FlashAttnBwdSm80INS1_25CollectiveMainloopBwdSm80ILi2ELi1EN4cute5tupleIJNS5_1CILi64EEENS7_ILi128EEENS7_ILi96EEEEEENS_6half_tEfNS_4arch4Sm80ELb0ELb0ELb1ELb1ELb0ELb0ELb0ELb0ELi2ELi2ELi4ELi2ELb1EEENS1_21CollectiveEpilogueBwdISB_SC_SE_Li256ELb1ELb0ELi2EEENS1_19SingleTileSchedulerILb1ELb0ELb0ELi128EEEEEEEEEvNT_6ParamsE)
        /*0500*/ 	.word	0x00000058


	//----- nvinfo : EIATTR_REGCOUNT
	.align		4
.L_224:
        /*0504*/ 	.byte	0x04, 0x2f
        /*0506*/ 	.short	(.L_226 - .L_225)
	.align		4
.L_225:
        /*0508*/ 	.word	index@(_ZN7cutlass13device_kernelIN5flash19enable_sm80_to_sm89INS1_16FlashAttnBwdSm80INS1_25CollectiveMainloopBwdSm80ILi2ELi1EN4cute5tupleIJNS5_1CILi64EEENS7_ILi128EEENS7_ILi96EEEEEENS_6half_tEfNS_4arch4Sm80ELb0ELb0ELb1ELb0ELb1ELb0ELb0ELb0ELi2ELi2ELi4ELi2ELb1EEENS1_24CollectiveEpilogueBwdGQAISB_fSE_Li256ELb0ELb1EEENS1_19SingleTileSchedulerILb0ELb0ELb0ELi128EEEEEEEEEvNT_6ParamsE)
        /*050c*/ 	.word	0x000000ff


	//----- nvinfo : EIATTR_FRAME_SIZE
	.align		4
.L_226:
        /*0510*/ 	.byte	0x04, 0x11
        /*0512*/ 	.short	(.L_228 - .L_227)
	.align		4
.L_227:
        /*0514*/ 	.word	index@($__internal_0_$__cuda_sm70_warpsync)
        /*0518*/ 	.word	0x00000000


	//----- nvinfo : EIATTR_FRAME_SIZE
	.align		4
.L_228:
        /*051c*/ 	.byte	0x04, 0x11
        /*051e*/ 	.short	(.L_230 - .L_229)
	.align		4
.L_229:
        /*0520*/ 	.word	index@(_ZN7cutlass13device_kernelIN5flash19enable_sm80_to_sm89INS1_16FlashAttnBwdSm80INS1_25CollectiveMainloopBwdSm80ILi2ELi1EN4cute5tupleIJNS5_1CILi64EEENS7_ILi128EEENS7_ILi96EEEEEENS_6half_tEfNS_4arch4Sm80ELb0ELb0ELb1ELb0ELb1ELb0ELb0ELb0ELi2ELi2ELi4ELi2ELb1EEENS1_24CollectiveEpilogueBwdGQAISB_fSE_Li256ELb0ELb1EEENS1_19SingleTileSchedulerILb0ELb0ELb0ELi128EEEEEEEEEvNT_6ParamsE)
        /*0524*/ 	.word	0x00000058


	//----- nvinfo : EIATTR_REGCOUNT
	.align		4
.L_230:
        /*0528*/ 	.byte	0x04, 0x2f
        /*052a*/ 	.short	(.L_232 - .L_231)
	.align		4
.L_231:
        /*052c*/ 	.word	index@(_ZN7cutlass13device_kernelIN5flash19enable_sm80_to_sm89INS1_16FlashAttnBwdSm80INS1_25CollectiveMainloopBwdSm80ILi2ELi1EN4cute5tupleIJNS5_1CILi64EEENS7_ILi128EEENS7_ILi96EEEEEENS_6half_tEfNS_4arch4Sm80ELb0ELb0ELb1ELb0ELb0ELb0ELb0ELb0ELi2ELi2ELi4ELi2ELb1EEENS1_24CollectiveEpilogueBwdGQAISB_fSE_Li256ELb0ELb0EEENS1_19SingleTileSchedulerILb0ELb0ELb0ELi128EEEEEEEEEvNT_6ParamsE)
        /*0530*/ 	.word	0x000000ff


	//----- nvinfo : EIATTR_FRAME_SIZE
	.align		4
.L_232:
        /*0534*/ 	.byte	0x04, 0x11
        /*0536*/ 	.short	(.L_234 - .L_233)
	.align		4
.L_233:
        /*0538*/ 	.word	index@(_ZN7cutlass13device_kernelIN5flash19enable_sm80_to_sm89INS1_16FlashAttnBwdSm80INS1_25CollectiveMainloopBwdSm80ILi2ELi1EN4cute5tupleIJNS5_1CILi64EEENS7_ILi128EEENS7_ILi96EEEEEENS_6half_tEfNS_4arch4Sm80ELb0ELb0ELb1ELb0ELb0ELb0ELb0ELb0ELi2ELi2ELi4ELi2ELb1EEENS1_24CollectiveEpilogueBwdGQAISB_fSE_Li256ELb0ELb0EEENS1_19SingleTileSchedulerILb0ELb0ELb0ELi128EEEEEEEEEvNT_6ParamsE)
        /*053c*/ 	.word	0x00000058


	//----- nvinfo : EIATTR_REGCOUNT
	.align		4
.L_234:
        /*0540*/ 	.byte	0x04, 0x2f
        /*0542*/ 	.short	(.L_236 - .L_235)
	.align		4
.L_235:
        /*0544*/ 	.word	index@(_ZN7cutlass13device_kernelIN5flash19enable_sm80_to_sm89INS1_16FlashAttnBwdSm80INS1_25CollectiveMainloopBwdSm80ILi2ELi1EN4cute5tupleIJNS5_1CILi64EEENS7_ILi128EEENS7_ILi96EEEEEENS_6half_tEfNS_4arch4Sm80ELb0ELb0ELb1ELb0ELb1ELb0ELb0ELb0ELi2ELi2ELi4ELi2ELb1EEENS1_21CollectiveEpilogueBwdISB_SC_SE_Li256ELb0ELb0ELi2EEENS1_19SingleTileSchedulerILb0ELb0ELb0ELi128EEEEEEEEEvNT_6ParamsE)
        /*0548*/ 	.word	0x000000ff


	//----- nvinfo : EIATTR_FRAME_SIZE
	.align		4
.L_236:
        /*054c*/ 	.byte	0x04, 0x11
        /*054e*/ 	.short	(.L_238 - .L_237)
	.align		4
.L_237:
        /*0550*/ 	.word	index@(_ZN7cutlass13device_kernelIN5flash19enable_sm80_to_sm89INS1_16FlashAttnBwdSm80INS1_25CollectiveMainloopBwdSm80ILi2ELi1EN4cute5tupleIJNS5_1CILi64EEENS7_ILi128EEENS7_ILi96EEEEEENS_6half_tEfNS_4arch4Sm80ELb0ELb0ELb1ELb0ELb1ELb0ELb0ELb0ELi2ELi2ELi4ELi2ELb1EEENS1_21CollectiveEpilogueBwdISB_SC_SE_Li256ELb0ELb0ELi2EEENS1_19SingleTileSchedulerILb0ELb0ELb0ELi128EEEEEEEEEvNT_6ParamsE)
        /*0554*/ 	.word	0x00000068


	//----- nvinfo : EIATTR_REGCOUNT
	.align		4
.L_238:
        /*0558*/ 	.byte	0x04, 0x2f
        /*055a*/ 	.short	(.L_240 - .L_239)
	.align		4
.L_239:
        /*055c*/ 	.word	index@(_ZN7cutlass13device_kernelIN5flash19enable_sm80_to_sm89INS1_16FlashAttnBwdSm80INS1_25CollectiveMainloopBwdSm80ILi2ELi1EN4cute5tupleIJNS5_1CILi64EEENS7_ILi128EEENS7_ILi96EEEEEENS_6half_tEfNS_4arch4Sm80ELb0ELb0ELb1ELb0ELb0ELb0ELb0ELb0ELi2ELi2ELi4ELi2ELb1EEENS1_21CollectiveEpilogueBwdISB_SC_SE_Li256ELb0ELb0ELi2EEENS1_19SingleTileSchedulerILb0ELb0ELb0ELi128EEEEEEEEEvNT_6ParamsE)
        /*0560*/ 	.word	0x000000ff


	//----- nvinfo : EIATTR_FRAME_SIZE
	.align		4
.L_240:
        /*0564*/ 	.byte	0x04, 0x11
        /*0566*/ 	.short	(.L_242 - .L_241)
	.align		4
.L_241:
        /*0568*/ 	.word	index@(_ZN7cutlass13device_kernelIN5flash19enable_sm80_to_sm89INS1_16FlashAttnBwdSm80INS1_25CollectiveMainloopBwdSm80ILi2ELi1EN4cute5tupleIJNS5_1CILi64EEENS7_ILi128EEENS7_ILi96EEEEEENS_6half_tEfNS_4arch4Sm80ELb0ELb0ELb1ELb0ELb0ELb0ELb0ELb0ELi2ELi2ELi4ELi2ELb1EEENS1_21CollectiveEpilogueBwdISB_SC_SE_Li256ELb0ELb0ELi2EEENS1_19SingleTileSchedulerILb0ELb0ELb0ELi128EEEEEEEEEvNT_6ParamsE)
        /*056c*/ 	.word	0x00000068


	//----- nvinfo : EIATTR_MIN_STACK_SIZE
	.align		4
.L_242:
        /*0570*/ 	.byte	0x04, 0x12
        /*0572*/ 	.short	(.L_244 - .L_243)
	.align		4
.L_243:
        /*0574*/ 	.word	index@(_ZN7cutlass13device_kernelIN5flash19enable_sm80_to_sm89INS1_16FlashAttnBwdSm80INS1_25CollectiveMainloopBwdSm80ILi2ELi1EN4cute5tupleIJNS5_1CILi64EEENS7_ILi128EEENS7_ILi96EEEEEENS_6half_tEfNS_4arch4Sm80ELb0ELb0ELb1ELb0ELb0ELb0ELb0ELb0ELi2ELi2ELi4ELi2ELb1EEENS1_21CollectiveEpilogueBwdISB_SC_SE_Li256ELb0ELb0ELi2EEENS1_19SingleTileSchedulerILb0ELb0ELb0ELi128EEEEEEEEEvNT_6ParamsE)
        /*0578*/ 	.word	0x00000068


	//----- nvinfo : EIATTR_MIN_STACK_SIZE
	.align		4
.L_244:
        /*057c*/ 	.byte	0x04, 0x12
        /*057e*/ 	.short	(.L_246 - .L_245)
	.align		4
.L_245:
        /*0580*/ 	.word	index@(_ZN7cutlass13device_kernelIN5flash19enable_sm80_to_sm89INS1_16FlashAttnBwdSm80INS1_25CollectiveMainloopBwdSm80ILi2ELi1EN4cute5tupleIJNS5_1CILi64EEENS7_ILi128EEENS7_ILi96EEEEEENS_6half_tEfNS_4arch4Sm80ELb0ELb0ELb1ELb0ELb1ELb0ELb0ELb0ELi2ELi2ELi4ELi2ELb1EEENS1_21CollectiveEpilogueBwdISB_SC_SE_Li256ELb0ELb0ELi2EEENS1_19SingleTileSchedulerILb0ELb0ELb0ELi128EEEEEEEEEvNT_6ParamsE)
        /*0584*/ 	.word	0x00000068


	//----- nvinfo : EIATTR_MIN_STACK_SIZE
	.align		4
.L_246:
        /*0588*/ 	.byte	0x04, 0x12
        /*058a*/ 	.short	(.L_248 - .L_247)
	.align		4
.L_247:
        /*058c*/ 	.word	index@(_ZN7cutlass13device_kernelIN5flash19enable_sm80_to_sm89INS1_16FlashAttnBwdSm80INS1_25CollectiveMainloopBwdSm80ILi2ELi1EN4cute5tupleIJNS5_1CILi64EEENS7_ILi128EEENS7_ILi96EEEEEENS_6half_tEfNS_4arch4Sm80ELb0ELb0ELb1ELb0ELb0ELb0ELb0ELb0ELi2ELi2ELi4ELi2ELb1EEENS1_24CollectiveEpilogueBwdGQAISB_fSE_Li256ELb0ELb0EEENS1_19SingleTileSchedulerILb0ELb0ELb0ELi128EEEEEEEEEvNT_6ParamsE)
        /*0590*/ 	.word	0x00000058


	//----- nvinfo : EIATTR_MIN_STACK_SIZE
	.align		4
.L_248:
        /*0594*/ 	.byte	0x04, 0x12
        /*0596*/ 	.short	(.L_250 - .L_249)
	.align		4
.L_249:
        /*0598*/ 	.word	index@(_ZN7cutlass13device_kernelIN5flash19enable_sm80_to_sm89INS1_16FlashAttnBwdSm80INS1_25CollectiveMainloopBwdSm80ILi2ELi1EN4cute5tupleIJNS5_1CILi64EEENS7_ILi128EEENS7_ILi96EEEEEENS_6half_tEfNS_4arch4Sm80ELb0ELb0ELb1ELb0ELb1ELb0ELb0ELb0ELi2ELi2ELi4ELi2ELb1EEENS1_24CollectiveEpilogueBwdGQAISB_fSE_Li256ELb0ELb1EEENS1_19SingleTileSchedulerILb0ELb0ELb0ELi128EEEEEEEEEvNT_6ParamsE)
        /*059c*/ 	.word	0x00000058


	//----- nvinfo : EIATTR_MIN_STACK_SIZE
	.align		4
.L_250:
        /*05a0*/ 	.byte	0x04, 0x12
        /*05a2*/ 	.short	(.L_252 - .L_251)
	.align		4
.L_251:
        /*05a4*/ 	.word	index@(_ZN7cutlass13device_kernelIN5flash19enable_sm80_to_sm89INS1_16FlashAttnBwdSm80INS1_25CollectiveMainloopBwdSm80ILi2ELi1EN4cute5tupleIJNS5_1CILi64EEENS7_ILi128EEENS7_ILi96EEEEEENS_6half_tEfNS_4arch4Sm80ELb0ELb0ELb1ELb1ELb0ELb0ELb0ELb0ELi2ELi2ELi4ELi2ELb1EEENS1_21CollectiveEpilogueBwdISB_SC_SE_Li256ELb1ELb0ELi2EEENS1_19SingleTileSchedulerILb1ELb0ELb0ELi128EEEEEEEEEvNT_6ParamsE)
        /*05a8*/ 	.word	0x00000058


	//----- nvinfo : EIATTR_MIN_STACK_SIZE
	.align		4
.L_252:
        /*05ac*/ 	.byte	0x04, 0x12
        /*05ae*/ 	.short	(.L_254 - .L_253)
	.align		4
.L_253:
        /*05b0*/ 	.word	index@(_ZN7cutlass13device_kernelIN5flash19enable_sm80_to_sm89INS1_16FlashAttnBwdSm80INS1_25CollectiveMainloopBwdSm80ILi2ELi1EN4cute5tupleIJNS5_1CILi64EEENS7_ILi128EEENS7_ILi96EEEEEENS_6half_tEfNS_4arch4Sm80ELb0ELb0ELb1ELb1ELb1ELb0ELb0ELb0ELi2ELi2ELi4ELi2ELb1EEENS1_21CollectiveEpilogueBwdISB_SC_SE_Li256ELb1ELb0ELi2EEENS1_19SingleTileSchedulerILb1ELb0ELb0ELi128EEEEEEEEEvNT_6ParamsE)
        /*05b4*/ 	.word	0x00000058


	//----- nvinfo : EIATTR_MIN_STACK_SIZE
	.align		4
.L_254:
        /*05b8*/ 	.byte	0x04, 0x12
        /*05ba*/ 	.short	(.L_256 - .L_255)
	.align		4
.L_255:
        /*05bc*/ 	.word	index@(_ZN7cutlass13device_kernelIN5flash19enable_sm80_to_sm89INS1_16FlashAttnBwdSm80INS1_25CollectiveMainloopBwdSm80ILi2ELi1EN4cute5tupleIJNS5_1CILi64EEENS7_ILi128EEENS7_ILi96EEEEEENS_6half_tEfNS_4arch4Sm80ELb0ELb0ELb1ELb1ELb0ELb0ELb0ELb0ELi2ELi2ELi4ELi2ELb1EEENS1_24CollectiveEpilogueBwdGQAISB_fSE_Li256ELb1ELb0EEENS1_19SingleTileSchedulerILb1ELb0ELb0ELi128EEEEEEEEEvNT_6ParamsE)
        /*05c0*/ 	.word	0x00000058


	//----- nvinfo : EIATTR_MIN_STACK_SIZE
	.align		4
.L_256:
        /*05c4*/ 	.byte	0x04, 0x12
        /*05c6*/ 	.short	(.L_258 - .L_257)
	.align		4
.L_257:
        /*05c8*/ 	.word	index@(_ZN7cutlass13device_kernelIN5flash19enable_sm80_to_sm89INS1_16FlashAttnBwdSm80INS1_25CollectiveMainloopBwdSm80ILi2ELi1EN4cute5tupleIJNS5_1CILi64EEENS7_ILi128EEENS7_ILi96EEEEEENS_6half_tEfNS_4arch4Sm80ELb0ELb0ELb1ELb1ELb1ELb0ELb0ELb0ELi2ELi2ELi4ELi2ELb1EEENS1_24CollectiveEpilogueBwdGQAISB_fSE_Li256ELb1ELb1EEENS1_19SingleTileSchedulerILb1ELb0ELb0ELi128EEEEEEEEEvNT_6ParamsE)
        /*05cc*/ 	.word	0x00000058


	//----- nvinfo : EIATTR_MIN_STACK_SIZE
	.align		4
.L_258:
        /*05d0*/ 	.byte	0x04, 0x12
        /*05d2*/ 	.short	(.L_260 - .L_259)
	.align		4
.L_259:
        /*05d4*/ 	.word	index@(_ZN7cutlass13device_kernelIN5flash19enable_sm80_to_sm89INS1_16FlashAttnBwdSm80INS1_25CollectiveMainloopBwdSm80ILi2ELi1EN4cute5tupleIJNS5_1CILi64EEENS7_ILi128EEENS7_ILi96EEEEEENS_6half_tEfNS_4arch4Sm80ELb0ELb1ELb1ELb0ELb0ELb0ELb0ELb0ELi2ELi2ELi4ELi2ELb1EEENS1_21CollectiveEpilogueBwdISB_SC_SE_Li256ELb0ELb0ELi2EEENS1_19SingleTileSchedulerILb0ELb0ELb0ELi128EEEEEEEEEvNT_6ParamsE)
        /*05d8*/ 	.word	0x000000b8


	//----- nvinfo : EIATTR_MIN_STACK_SIZE
	.align		4
.L_260:
        /*05dc*/ 	.byte	0x04, 0x12
        /*05de*/ 	.short	(.L_262 - .L_261)
	.align		4
.L_261:
        /*05e0*/ 	.word	index@(_ZN7cutlass13device_kernelIN5flash19enable_sm80_to_sm89INS1_16FlashAttnBwdSm80INS1_25CollectiveMainloopBwdSm80ILi2ELi1EN4cute5tupleIJNS5_1CILi64EEENS7_ILi128EEENS7_ILi96EEEEEENS_6half_tEfNS_4arch4Sm80ELb0ELb1ELb1ELb0ELb1ELb0ELb0ELb0ELi2ELi2ELi4ELi2ELb1EEENS1_21CollectiveEpilogueBwdISB_SC_SE_Li256ELb0ELb0ELi2EEENS1_19SingleTileSchedulerILb0ELb0ELb0ELi128EEEEEEEEEvNT_6ParamsE)
        /*05e4*/ 	.word	0x000000b8


	//----- nvinfo : EIATTR_MIN_STACK_SIZE
	.align		4
.L_262:
        /*05e8*/ 	.byte	0x04, 0x12
        /*05ea*/ 	.short	(.L_264 - .L_263)
	.align		4
.L_263:
        /*05ec*/ 	.word	index@(_ZN7cutlass13device_kernelIN5flash19enable_sm80_to_sm89INS1_16FlashAttnBwdSm80INS1_25CollectiveMainloopBwdSm80ILi2ELi1EN4cute5tupleIJNS5_1CILi64EEENS7_ILi128EEENS7_ILi96EEEEEENS_6half_tEfNS_4arch4Sm80ELb0ELb1ELb1ELb0ELb0ELb0ELb0ELb0ELi2ELi2ELi4ELi2ELb1EEENS1_24CollectiveEpilogueBwdGQAISB_fSE_Li256ELb0ELb0EEENS1_19SingleTileSchedulerILb0ELb0ELb0ELi128EEEEEEEEEvNT_6ParamsE)
        /*05f0*/ 	.word	0x00000098


	//----- nvinfo : EIATTR_MIN_STACK_SIZE
	.align		4
.L_264:
        /*05f4*/ 	.byte	0x04, 0x12
        /*05f6*/ 	.short	(.L_266 - .L_265)
	.align		4
.L_265:
        /*05f8*/ 	.word	index@(_ZN7cutlass13device_kernelIN5flash19enable_sm80_to_sm89INS1_16FlashAttnBwdSm80INS1_25CollectiveMainloopBwdSm80ILi2ELi1EN4cute5tupleIJNS5_1CILi64EEENS7_ILi128EEENS7_ILi96EEEEEENS_6half_tEfNS_4arch4Sm80ELb0ELb1ELb1ELb0ELb1ELb0ELb0ELb0ELi2ELi2ELi4ELi2ELb1EEENS1_24CollectiveEpilogueBwdGQAISB_fSE_Li256ELb0ELb1EEENS1_19SingleTileSchedulerILb0ELb0ELb0ELi128EEEEEEEEEvNT_6ParamsE)
        /*05fc*/ 	.word	0x000000a8


	//----- nvinfo : EIATTR_MIN_STACK_SIZE
	.align		4
.L_266:
        /*0600*/ 	.byte	0x04, 0x12
        /*0602*/ 	.short	(.L_268 - .L_267)
	.align		4
.L_267:
        /*0604*/ 	.word	index@(_ZN7cutlass13device_kernelIN5flash19enable_sm80_to_sm89INS1_16FlashAttnBwdSm80INS1_25CollectiveMainloopBwdSm80ILi2ELi1EN4cute5tupleIJNS5_1CILi64EEENS7_ILi128EEENS7_ILi96EEEEEENS_6half_tEfNS_4arch4Sm80ELb0ELb1ELb1ELb1ELb0ELb0ELb0ELb0ELi2ELi2ELi4ELi2ELb1EEENS1_21CollectiveEpilogueBwdISB_SC_SE_Li256ELb1ELb0ELi2EEENS1_19SingleTileSchedulerILb1ELb0ELb0ELi128EEEEEEEEEvNT_6ParamsE)
        /*0608*/ 	.word	0x00000088


	//----- nvinfo : EIATTR_MIN_STACK_SIZE
	.align		4
.L_268:
        /*060c*/ 	.byte	0x04, 0x12
        /*060e*/ 	.short	(.L_270 - .L_269)
	.align		4
.L_269:
        /*0610*/ 	.word	index@(_ZN7cutlass13device_kernelIN5flash19enable_sm80_to_sm89INS1_16FlashAttnBwdSm80INS1_25CollectiveMainloopBwdSm80ILi2ELi1EN4cute5tupleIJNS5_1CILi64EEENS7_ILi128EEENS7_ILi96EEEEEENS_6half_tEfNS_4arch4Sm80ELb0ELb1ELb1ELb1ELb1ELb0ELb0ELb0ELi2ELi2ELi4ELi2ELb1EEENS1_21CollectiveEpilogueBwdISB_SC_SE_Li256ELb1ELb0ELi2EEENS1_19SingleTileSchedulerILb1ELb0ELb0ELi128EEEEEEEEEvNT_6ParamsE)
        /*0614*/ 	.word	0x00000088


	//----- nvinfo : EIATTR_MIN_STACK_SIZE
	.align		4
.L_270:
        /*0618*/ 	.byte	0x04, 0x12
        /*061a*/ 	.short	(.L_272 - .L_271)
	.align		4
.L_271:
        /*061c*/ 	.word	index@(_ZN7cutlass13device_kernelIN5flash19enable_sm80_to_sm89INS1_16FlashAttnBwdSm80INS1_25CollectiveMainloopBwdSm80ILi2ELi1EN4cute5tupleIJNS5_1CILi64EEENS7_ILi128EEENS7_ILi96EEEEEENS_6half_tEfNS_4arch4Sm80ELb0ELb1ELb1ELb1ELb0ELb0ELb0ELb0ELi2ELi2ELi4ELi2ELb1EEENS1_24CollectiveEpilogueBwdGQAISB_fSE_Li256ELb1ELb0EEENS1_19SingleTileSchedulerILb1ELb0ELb0ELi128EEEEEEEEEvNT_6ParamsE)
        /*0620*/ 	.word	0x00000088


	//----- nvinfo : EIATTR_MIN_STACK_SIZE
	.align		4
.L_272:
        /*0624*/ 	.byte	0x04, 0x12
        /*0626*/ 	.short	(.L_274 - .L_273)
	.align		4
.L_273:
        /*0628*/ 	.word	index@(_ZN7cutlass13device_kernelIN5flash19enable_sm80_to_sm89INS1_16FlashAttnBwdSm80INS1_25CollectiveMainloopBwdSm80ILi2ELi1EN4cute5tupleIJNS5_1CILi64EEENS7_ILi128EEENS7_ILi96EEEEEENS_6half_tEfNS_4arch4Sm80ELb0ELb1ELb1ELb1ELb1ELb0ELb0ELb0ELi2ELi2ELi4ELi2ELb1EEENS1_24CollectiveEpilogueBwdGQAISB_fSE_Li256ELb1ELb1EEENS1_19SingleTileSchedulerILb1ELb0ELb0ELi128EEEEEEEEEvNT_6ParamsE)
        /*062c*/ 	.word	0x00000088


	//----- nvinfo : EIATTR_MIN_STACK_SIZE
	.align		4
.L_274:
        /*0630*/ 	.byte	0x04, 0x12
        /*0632*/ 	.short	(.L_276 - .L_275)
	.align		4
.L_275:
        /*0634*/ 	.word	index@(_ZN7cutlass13device_kernelIN5flash19enable_sm80_to_sm89INS1_16FlashAttnBwdSm80INS1_25CollectiveMainloopBwdSm80ILi2ELi1EN4cute5tupleIJNS5_1CILi64EEENS7_ILi128EEENS7_ILi96EEEEEENS_6half_tEfNS_4arch4Sm80ELb1ELb0ELb1ELb0ELb0ELb0ELb0ELb0ELi2ELi2ELi4ELi2ELb1EEENS1_21CollectiveEpilogueBwdISB_SC_SE_Li256ELb0ELb0ELi2EEENS1_25SingleTileBwdLPTSchedulerILb0ELi128ELb0EEEEEEEEEvNT_6ParamsE)
        /*0638*/ 	.word	0x00000070


	//----- nvinfo : EIATTR_MIN_STACK_SIZE
	.align		4
.L_276:
        /*063c*/ 	.byte	0x04, 0x12
        /*063e*/ 	.short	(.L_278 - .L_277)
	.align		4
.L_277:
        /*0640*/ 	.word	index@(_ZN7cutlass13device_kernelIN5flash19enable_sm80_to_sm89INS1_16FlashAttnBwdSm80INS1_25CollectiveMainloopBwdSm80ILi2ELi1EN4cute5tupleIJNS5_1CILi64EEENS7_ILi128EEENS7_ILi96EEEEEENS_6half_tEfNS_4arch4Sm80ELb1ELb0ELb1ELb0ELb1ELb0ELb0ELb0ELi2ELi2ELi4ELi2ELb1EEENS1_21CollectiveEpilogueBwdISB_SC_SE_Li256ELb0ELb0ELi2EEENS1_25SingleTileBwdLPTSchedulerILb0ELi128ELb1EEEEEEEEEvNT_6ParamsE)
        /*0644*/ 	.word	0x00000070


	//----- nvinfo : EIATTR_MIN_STACK_SIZE
	.align		4
.L_278:
        /*0648*/ 	.byte	0x04, 0x12
        /*064a*/ 	.short	(.L_280 - .L_279)
	.align		4
.L_279:
        /*064c*/ 	.word	index@(_ZN7cutlass13device_kernelIN5flash19enable_sm80_to_sm89INS1_16FlashAttnBwdSm80INS1_25CollectiveMainloopBwdSm80ILi2ELi1EN4cute5tupleIJNS5_1CILi64EEENS7_ILi128EEENS7_ILi96EEEEEENS_6half_tEfNS_4arch4Sm80ELb1ELb0ELb1ELb0ELb0ELb0ELb0ELb0ELi2ELi2ELi4ELi2ELb1EEENS1_24CollectiveEpilogueBwdGQAISB_fSE_Li256ELb0ELb0EEENS1_25SingleTileBwdLPTSchedulerILb0ELi128ELb0EEEEEEEEEvNT_6ParamsE)
        /*0650*/ 	.word	0x00000068


	//----- nvinfo : EIATTR_MIN_STACK_SIZE
	.align		4
.L_280:
        /*0654*/ 	.byte	0x04, 0x12
        /*0656*/ 	.short	(.L_282 - .L_281)
	.align		4
.L_281:
        /*0658*/ 	.word	index@(_ZN7cutlass13device_kernelIN5flash19enable_sm80_to_sm89INS1_16FlashAttnBwdSm80INS1_25CollectiveMainloopBwdSm80ILi2ELi1EN4cute5tupleIJNS5_1CILi64EEENS7_ILi128EEENS7_ILi96EEEEEENS_6half_tEfNS_4arch4Sm80ELb1ELb0ELb1ELb0ELb1ELb0ELb0ELb0ELi2ELi2ELi4ELi2ELb1EEENS1_24CollectiveEpilogueBwdGQAISB_fSE_Li256ELb0ELb1EEENS1_25SingleTileBwdLPTSchedulerILb0ELi128ELb1EEEEEEEEEvNT_6ParamsE)
        /*065c*/ 	.word	0x00000068


	//----- nvinfo : EIATTR_MIN_STACK_SIZE
	.align		4
.L_282:
        /*0660*/ 	.byte	0x04, 0x12
        /*0662*/ 	.short	(.L_284 - .L_283)
	.align		4
.L_283:
        /*0664*/ 	.word	index@(_ZN7cutlass13device_kernelIN5flash19enable_sm80_to_sm89INS1_16FlashAttnBwdSm80INS1_25CollectiveMainloopBwdSm80ILi2ELi1EN4cute5tupleIJNS5_1CILi64EEENS7_ILi128EEENS7_ILi96EEEEEENS_6half_tEfNS_4arch4Sm80ELb1ELb0ELb1ELb1ELb0ELb0ELb0ELb0ELi2ELi2ELi4ELi2ELb1EEENS1_21CollectiveEpilogueBwdISB_SC_SE_Li256ELb1ELb0ELi2EEENS1_25SingleTileBwdLPTSchedulerILb1ELi128ELb0EEEEEEEEEvNT_6ParamsE)
        /*0668*/ 	.word	0x00000068


	//----- nvinfo : EIATTR_MIN_STACK_SIZE
	.align		4
.L_284:
        /*066c*/ 	.byte	0x04, 0x12
        /*066e*/ 	.short	(.L_286 - .L_285)
	.align		4
.L_285:
        /*0670*/ 	.word	index@(_ZN7cutlass13device_kernelIN5flash19enable_sm80_to_sm89INS1_16FlashAttnBwdSm80INS1_25CollectiveMainloopBwdSm80ILi2ELi1EN4cute5tupleIJNS5_1CILi64EEENS7_ILi128EEENS7_ILi96EEEEEENS_6half_tEfNS_4arch4Sm80ELb1ELb0ELb1ELb1ELb1ELb0ELb0ELb0ELi2ELi2ELi4ELi2ELb1EEENS1_21CollectiveEpilogueBwdISB_SC_SE_Li256ELb1ELb0ELi2EEENS1_25SingleTileBwdLPTSchedulerILb1ELi128ELb1EEEEEEEEEvNT_6ParamsE)
        /*0674*/ 	.word	0x00000070


	//----- nvinfo : EIATTR_MIN_STACK_SIZE
	.align		4
.L_286:
        /*0678*/ 	.byte	0x04, 0x12
        /*067a*/ 	.short	(.L_288 - .L_287)
	.align		4
.L_287:
        /*067c*/ 	.word	index@(_ZN7cutlass13device_kernelIN5flash19enable_sm80_to_sm89INS1_16FlashAttnBwdSm80INS1_25CollectiveMainloopBwdSm80ILi2ELi1EN4cute5tupleIJNS5_1CILi64EEENS7_ILi128EEENS7_ILi96EEEEEENS_6half_tEfNS_4arch4Sm80ELb1ELb0ELb1ELb1ELb0ELb0ELb0ELb0ELi2ELi2ELi4ELi2ELb1EEENS1_24CollectiveEpilogueBwdGQAISB_fSE_Li256ELb1ELb0EEENS1_25SingleTileBwdLPTSchedulerILb1ELi128ELb0EEEEEEEEEvNT_6ParamsE)
        /*0680*/ 	.word	0x00000070


	//----- nvinfo : EIATTR_MIN_STACK_SIZE
	.align		4
.L_288:
        /*0684*/ 	.byte	0x04, 0x12
        /*0686*/ 	.short	(.L_290 - .L_289)
	.align		4
.L_289:
        /*0688*/ 	.word	index@(_ZN7cutlass13device_kernelIN5flash19enable_sm80_to_sm89INS1_16FlashAttnBwdSm80INS1_25CollectiveMainloopBwdSm80ILi2ELi1EN4cute5tupleIJNS5_1CILi64EEENS7_ILi128EEENS7_ILi96EEEEEENS_6half_tEfNS_4arch4Sm80ELb1ELb0ELb1ELb1ELb1ELb0ELb0ELb0ELi2ELi2ELi4ELi2ELb1EEENS1_24CollectiveEpilogueBwdGQAISB_fSE_Li256ELb1ELb1EEENS1_25SingleTileBwdLPTSchedulerILb1ELi128ELb1EEEEEEEEEvNT_6ParamsE)
        /*068c*/ 	.word	0x00000060


	//----- nvinfo : EIATTR_MIN_STACK_SIZE
	.align		4
.L_290:
        /*0690*/ 	.byte	0x04, 0x12
        /*0692*/ 	.short	(.L_292 - .L_291)
	.align		4
.L_291:
        /*0694*/ 	.word	index@(_ZN7cutlass13device_kernelIN5flash19enable_sm80_to_sm89INS1_16FlashAttnBwdSm80INS1_25CollectiveMainloopBwdSm80ILi2ELi2EN4cute5tupleIJNS5_1CILi64EEENS7_ILi128EEENS7_ILi96EEEEEENS_6half_tEfNS_4arch4Sm80ELb0ELb0ELb1ELb0ELb0ELb0ELb0ELb0ELi2ELi2ELi4ELi2ELb0EEENS1_21CollectiveEpilogueBwdISB_SC_SE_Li256ELb0ELb0ELi2EEENS1_19SingleTileSchedulerILb0ELb0ELb0ELi128EEEEEEEEEvNT_6ParamsE)
        /*0698*/ 	.word	0x00000000


	//----- nvinfo : EIATTR_MIN_STACK_SIZE
	.align		4
.L_292:
        /*069c*/ 	.byte	0x04, 0x12
        /*069e*/ 	.short	(.L_294 - .L_293)
	.align		4
.L_293:
        /*06a0*/ 	.word	index@(_ZN7cutlass13device_kernelIN5flash19enable_sm80_to_sm89INS1_16FlashAttnBwdSm80INS1_25CollectiveMainloopBwdSm80ILi2ELi2EN4cute5tupleIJNS5_1CILi64EEENS7_ILi128EEENS7_ILi96EEEEEENS_6half_tEfNS_4arch4Sm80ELb0ELb0ELb1ELb0ELb1ELb0ELb0ELb0ELi2ELi2ELi4ELi2ELb0EEENS1_21CollectiveEpilogueBwdISB_SC_SE_Li256ELb0ELb0ELi2EEENS1_19SingleTileSchedulerILb0ELb0ELb0ELi128EEEEEEEEEvNT_6ParamsE)
        /*06a4*/ 	.word	0x00000000


	//----- nvinfo : EIATTR_MIN_STACK_SIZE
	.align		4
.L_294:
        /*06a8*/ 	.byte	0x04, 0x12
        /*06aa*/ 	.short	(.L_296 - .L_295)
	.align		4
.L_295:
        /*06ac*/ 	.word	index@(_ZN7cutlass13device_kernelIN5flash19enable_sm80_to_sm89INS1_16FlashAttnBwdSm80INS1_25CollectiveMainloopBwdSm80ILi2ELi2EN4cute5tupleIJNS5_1CILi64EEENS7_ILi128EEENS7_ILi96EEEEEENS_6half_tEfNS_4arch4Sm80ELb0ELb0ELb1ELb0ELb0ELb0ELb0ELb0ELi2ELi2ELi4ELi2ELb0EEENS1_24CollectiveEpilogueBwdGQAISB_fSE_Li256ELb0ELb0EEENS1_19SingleTileSchedulerILb0ELb0ELb0ELi128EEEEEEEEEvNT_6ParamsE)
        /*06b0*/ 	.word	0x00000000


	//----- nvinfo : EIATTR_MIN_STACK_SIZE
	.align		4
.L_296:
        /*06b4*/ 	.byte	0x04, 0x12
        /*06b6*/ 	.short	(.L_298 - .L_297)
	.align		4
.L_297:
        /*06b8*/ 	.word	index@(_ZN7cutlass13device_kernelIN5flash19enable_sm80_to_sm89INS1_16FlashAttnBwdSm80INS1_25CollectiveMainloopBwdSm80ILi2ELi2EN4cute5tupleIJNS5_1CILi64EEENS7_ILi128EEENS7_ILi96EEEEEENS_6half_tEfNS_4arch4Sm80ELb0ELb0ELb1ELb0ELb1ELb0ELb0ELb0ELi2ELi2ELi4ELi2ELb0EEENS1_24CollectiveEpilogueBwdGQAISB_fSE_Li256ELb0ELb1EEENS1_19SingleTileSchedulerILb0ELb0ELb0ELi128EEEEEEEEEvNT_6ParamsE)
        /*06bc*/ 	.word	0x00000000


	//----- nvinfo : EIATTR_MIN_STACK_SIZE
	.align		4
.L_298:
        /*06c0*/ 	.byte	0x04, 0x12
        /*06c2*/ 	.short	(.L_300 - .L_299)
	.align		4
.L_299:
        /*06c4*/ 	.word	index@(_ZN7cutlass13device_kernelIN5flash19enable_sm80_to_sm89INS1_16FlashAttnBwdSm80INS1_25CollectiveMainloopBwdSm80ILi2ELi2EN4cute5tupleIJNS5_1CILi64EEENS7_ILi128EEENS7_ILi96EEEEEENS_6half_tEfNS_4arch4Sm80ELb0ELb0ELb1ELb1ELb0ELb0ELb0ELb0ELi2ELi2ELi4ELi2ELb0EEENS1_21CollectiveEpilogueBwdISB_SC_SE_Li256ELb1ELb0ELi2EEENS1_19SingleTileSchedulerILb1ELb0ELb0ELi128EEEEEEEEEvNT_6ParamsE)
        /*06c8*/ 	.word	0x00000000


	//----- nvinfo : EIATTR_MIN_STACK_SIZE
	.align		4
.L_300:
        /*06cc*/ 	.byte	0x04, 0x12
        /*06ce*/ 	.short	(.L_302 - .L_301)
	.align		4
.L_301:
        /*06d0*/ 	.word	index@(_ZN7cutlass13device_kernelIN5flash19enable_sm80_to_sm89INS1_16FlashAttnBwdSm80INS1_25CollectiveMainloopBwdSm80ILi2ELi2EN4cute5tupleIJNS5_1CILi64EEENS7_ILi128EEENS7_ILi96EEEEEENS_6half_tEfNS_4arch4Sm80ELb0ELb0ELb1ELb1ELb1ELb0ELb0ELb0ELi2ELi2ELi4ELi2ELb0EEENS1_21CollectiveEpilogueBwdISB_SC_SE_Li256ELb1ELb0ELi2EEENS1_19SingleTileSchedulerILb1ELb0ELb0ELi128EEEEEEEEEvNT_6ParamsE)
        /*06d4*/ 	.word	0x00000000


	//----- nvinfo : EIATTR_MIN_STACK_SIZE
	.align		4
.L_302:
        /*06d8*/ 	.byte	0x04, 0x12
        /*06da*/ 	.short	(.L_304 - .L_303)
	.align		4
.L_303:
        /*06dc*/ 	.word	index@(_ZN7cutlass13device_kernelIN5flash19enable_sm80_to_sm89INS1_16FlashAttnBwdSm80INS1_25CollectiveMainloopBwdSm80ILi2ELi2EN4cute5tupleIJNS5_1CILi64EEENS7_ILi128EEENS7_ILi96EEEEEENS_6half_tEfNS_4arch4Sm80ELb0ELb0ELb1ELb1ELb0ELb0ELb0ELb0ELi2ELi2ELi4ELi2ELb0EEENS1_24CollectiveEpilogueBwdGQAISB_fSE_Li256ELb1ELb0EEENS1_19SingleTileSchedulerILb1ELb0ELb0ELi128EEEEEEEEEvNT_6ParamsE)
        /*06e0*/ 	.word	0x00000000


	//----- nvinfo : EIATTR_MIN_STACK_SIZE
	.align		4
.L_304:
        /*06e4*/ 	.byte	0x04, 0x12
        /*06e6*/ 	.short	(.L_306 - .L_305)
	.align		4
.L_305:
        /*06e8*/ 	.word	index@(_ZN7cutlass13device_kernelIN5flash19enable_sm80_to_sm89INS1_16FlashAttnBwdSm80INS1_25CollectiveMainloopBwdSm80ILi2ELi2EN4cute5tupleIJNS5_1CILi64EEENS7_ILi128EEENS7_ILi96EEEEEENS_6half_tEfNS_4arch4Sm80ELb0ELb0ELb1ELb1ELb1ELb0ELb0ELb0ELi2ELi2ELi4ELi2ELb0EEENS1_24CollectiveEpilogueBwdGQAISB_fSE_Li256ELb1ELb1EEENS1_19SingleTileSchedulerILb1ELb0ELb0ELi128EEEEEEEEEvNT_6ParamsE)
        /*06ec*/ 	.word	0x00000000


	//----- nvinfo : EIATTR_MIN_STACK_SIZE
	.align		4
.L_306:
        /*06f0*/ 	.byte	0x04, 0x12
        /*06f2*/ 	.short	(.L_308 - .L_307)
	.align		4
.L_307:
        /*06f4*/ 	.word	index@(_ZN7cutlass13device_kernelIN5flash19enable_sm80_to_sm89INS1_16FlashAttnBwdSm80INS1_25CollectiveMainloopBwdSm80ILi2ELi2EN4cute5tupleIJNS5_1CILi64EEENS7_ILi128EEENS7_ILi96EEEEEENS_6half_tEfNS_4arch4Sm80ELb0ELb1ELb1ELb0ELb0ELb0ELb0ELb0ELi2ELi2ELi4ELi2ELb0EEENS1_21CollectiveEpilogueBwdISB_SC_SE_Li256ELb0ELb0ELi2EEENS1_19SingleTileSchedulerILb0ELb0ELb0ELi128EEEEEEEEEvNT_6ParamsE)
        /*06f8*/ 	.word	0x00000000


	//----- nvinfo : EIATTR_MIN_STACK_SIZE
	.align		4
.L_308:
        /*06fc*/ 	.byte	0x04, 0x12
        /*06fe*/ 	.short	(.L_310 - .L_309)
	.align		4
.L_309:
        /*0700*/ 	.word	index@(_ZN7cutlass13device_kernelIN5flash19enable_sm80_to_sm89INS1_16FlashAttnBwdSm80INS1_25CollectiveMainloopBwdSm80ILi2ELi2EN4cute5tupleIJNS5_1CILi64EEENS7_ILi128EEENS7_ILi96EEEEEENS_6half_tEfNS_4arch4Sm80ELb0ELb1ELb1ELb0ELb1ELb0ELb0ELb0ELi2ELi2ELi4ELi2ELb0EEENS1_21CollectiveEpilogueBwdISB_SC_SE_Li256ELb0ELb0ELi2EEENS1_19SingleTileSchedulerILb0ELb0ELb0ELi128EEEEEEEEEvNT_6ParamsE)
        /*0704*/ 	.word	0x00000000


	//----- nvinfo : EIATTR_MIN_STACK_SIZE
	.align		4
.L_310:
        /*0708*/ 	.byte	0x04, 0x12
        /*070a*/ 	.short	(.L_312 - .L_311)
	.align		4
.L_311:
        /*070c*/ 	.word	index@(_ZN7cutlass13device_kernelIN5flash19enable_sm80_to_sm89INS1_16FlashAttnBwdSm80INS1_25CollectiveMainloopBwdSm80ILi2ELi2EN4cute5tupleIJNS5_1CILi64EEENS7_ILi128EEENS7_ILi96EEEEEENS_6half_tEfNS_4arch4Sm80ELb0ELb1ELb1ELb0ELb0ELb0ELb0ELb0ELi2ELi2ELi4ELi2ELb0EEENS1_24CollectiveEpilogueBwdGQAISB_fSE_Li256ELb0ELb0EEENS1_19SingleTileSchedulerILb0ELb0ELb0ELi128EEEEEEEEEvNT_6ParamsE)
        /*0710*/ 	.word	0x00000000


	//----- nvinfo : EIATTR_MIN_STACK_SIZE
	.align		4
.L_312:
        /*0714*/ 	.byte	0x04, 0x12
        /*0716*/ 	.short	(.L_314 - .L_313)
	.align		4
.L_313:
        /*0718*/ 	.word	index@(_ZN7cutlass13device_kernelIN5flash19enable_sm80_to_sm89INS1_16FlashAttnBwdSm80INS1_25CollectiveMainloopBwdSm80ILi2ELi2EN4cute5tupleIJNS5_1CILi64EEENS7_ILi128EEENS7_ILi96EEEEEENS_6half_tEfNS_4arch4Sm80ELb0ELb1ELb1ELb0ELb1ELb0ELb0ELb0ELi2ELi2ELi4ELi2ELb0EEENS1_24CollectiveEpilogueBwdGQAISB_fSE_Li256ELb0ELb1EEENS1_19SingleTileSchedulerILb0ELb0ELb0ELi128EEEEEEEEEvNT_6ParamsE)
        /*071c*/ 	.word	0x00000000


	//----- nvinfo : EIATTR_MIN_STACK_SIZE
	.align		4
.L_314:
        /*0720*/ 	.byte	0x04, 0x12
        /*0722*/ 	.short	(.L_316 - .L_315)
	.align		4
.L_315:
        /*0724*/ 	.word	index@(_ZN7cutlass13device_kernelIN5flash19enable_sm80_to_sm89INS1_16FlashAttnBwdSm80INS1_25CollectiveMainloopBwdSm80ILi2ELi2EN4cute5tupleIJNS5_1CILi64EEENS7_ILi128EEENS7_ILi96EEEEEENS_6half_tEfNS_4arch4Sm80ELb0ELb1ELb1ELb1ELb0ELb0ELb0ELb0ELi2ELi2ELi4ELi2ELb0EEENS1_21CollectiveEpilogueBwdISB_SC_SE_Li256ELb1ELb0ELi2EEENS1_19SingleTileSchedulerILb1ELb0ELb0ELi128EEEEEEEEEvNT_6ParamsE)
        /*0728*/ 	.word	0x00000000


	//----- nvinfo : EIATTR_MIN_STACK_SIZE
	.align		4
.L_316:
        /*072c*/ 	.byte	0x04, 0x12
        /*072e*/ 	.short	(.L_318 - .L_317)
	.align		4
.L_317:
        /*0730*/ 	.word	index@(_ZN7cutlass13device_kernelIN5flash19enable_sm80_to_sm89INS1_16FlashAttnBwdSm80INS1_25CollectiveMainloopBwdSm80ILi2ELi2EN4cute5tupleIJNS5_1CILi64EEENS7_ILi128EEENS7_ILi96EEEEEENS_6half_tEfNS_4arch4Sm80ELb0ELb1ELb1ELb1ELb1ELb0ELb0ELb0ELi2ELi2ELi4ELi2ELb0EEENS1_21CollectiveEpilogueBwdISB_SC_SE_Li256ELb1ELb0ELi2EEENS1_19SingleTileSchedulerILb1ELb0ELb0ELi128EEEEEEEEEvNT_6ParamsE)
        /*0734*/ 	.word	0x00000000


	//----- nvinfo : EIATTR_MIN_STACK_SIZE
	.align		4
.L_318:
        /*0738*/ 	.byte	0x04, 0x12
        /*073a*/ 	.short	(.L_320 - .L_319)
	.align		4
.L_319:
        /*073c*/ 	.word	index@(_ZN7cutlass13device_kernelIN5flash19enable_sm80_to_sm89INS1_16FlashAttnBwdSm80INS1_25CollectiveMainloopBwdSm80ILi2ELi2EN4cute5tupleIJNS5_1CILi64EEENS7_ILi128EEENS7_ILi96EEEEEENS_6half_tEfNS_4arch4Sm80ELb0ELb1ELb1ELb1ELb0ELb0ELb0ELb0ELi2ELi2ELi4ELi2ELb0EEENS1_24CollectiveEpilogueBwdGQAISB_fSE_Li256ELb1ELb0EEENS1_19SingleTileSchedulerILb1ELb0ELb0ELi128EEEEEEEEEvNT_6ParamsE)
        /*0740*/ 	.word	0x00000000


	//----- nvinfo : EIATTR_MIN_STACK_SIZE
	.align		4
.L_320:
        /*0744*/ 	.byte	0x04, 0x12
        /*0746*/ 	.short	(.L_322 - .L_321)
	.align		4
.L_321:
        /*0748*/ 	.word	index@(_ZN7cutlass13device_kernelIN5flash19enable_sm80_to_sm89INS1_16FlashAttnBwdSm80INS1_25CollectiveMainloopBwdSm80ILi2ELi2EN4cute5tupleIJNS5_1CILi64EEENS7_ILi128EEENS7_ILi96EEEEEENS_6half_tEfNS_4arch4Sm80ELb0ELb1ELb1ELb1ELb1ELb0ELb0ELb0ELi2ELi2ELi4ELi2ELb0EEENS1_24CollectiveEpilogueBwdGQAISB_fSE_Li256ELb1ELb1EEENS1_19SingleTileSchedulerILb1ELb0ELb0ELi128EEEEEEEEEvNT_6ParamsE)
        /*074c*/ 	.word	0x00000000


	//----- nvinfo : EIATTR_MIN_STACK_SIZE
	.align		4
.L_322:
        /*0750*/ 	.byte	0x04, 0x12
        /*0752*/ 	.short	(.L_324 - .L_323)
	.align		4
.L_323:
        /*0754*/ 	.word	index@(_ZN7cutlass13device_kernelIN5flash19enable_sm80_to_sm89INS1_16FlashAttnBwdSm80INS1_25CollectiveMainloopBwdSm80ILi2ELi2EN4cute5tupleIJNS5_1CILi64EEENS7_ILi128EEENS7_ILi96EEEEEENS_6half_tEfNS_4arch4Sm80ELb1ELb0ELb1ELb0ELb0ELb0ELb0ELb0ELi2ELi2ELi4ELi2ELb0EEENS1_21CollectiveEpilogueBwdISB_SC_SE_Li256ELb0ELb0ELi2EEENS1_25SingleTileBwdLPTSchedulerILb0ELi128ELb0EEEEEEEEEvNT_6ParamsE)
        /*0758*/ 	.word	0x00000000


	//----- nvinfo : EIATTR_MIN_STACK_SIZE
	.align		4
.L_324:
        /*075c*/ 	.byte	0x04, 0x12
        /*075e*/ 	.short	(.L_326 - .L_325)
	.align		4
.L_325:
        /*0760*/ 	.word	index@(_ZN7cutlass13device_kernelIN5flash19enable_sm80_to_sm89INS1_16FlashAttnBwdSm80INS1_25CollectiveMainloopBwdSm80ILi2ELi2EN4cute5tupleIJNS5_1CILi64EEENS7_ILi128EEENS7_ILi96EEEEEENS_6half_tEfNS_4arch4Sm80ELb1ELb0ELb1ELb0ELb1ELb0ELb0ELb0ELi2ELi2ELi4ELi2ELb0EEENS1_21CollectiveEpilogueBwdISB_SC_SE_Li256ELb0ELb0ELi2EEENS1_25SingleTileBwdLPTSchedulerILb0ELi128ELb1EEEEEEEEEvNT_6ParamsE)
        /*0764*/ 	.word	0x00000000


	//----- nvinfo : EIATTR_MIN_STACK_SIZE
	.align		4
.L_326:
        /*0768*/ 	.byte	0x04, 0x12
        /*076a*/ 	.short	(.L_328 - .L_327)
	.align		4
.L_327:
        /*076c*/ 	.word	index@(_ZN7cutlass13device_kernelIN5flash19enable_sm80_to_sm89INS1_16FlashAttnBwdSm80INS1_25CollectiveMainloopBwdSm80ILi2ELi2EN4cute5tupleIJNS5_1CILi64EEENS7_ILi128EEENS7_ILi96EEEEEENS_6half_tEfNS_4arch4Sm80ELb1ELb0ELb1ELb0ELb0ELb0ELb0ELb0ELi2ELi2ELi4ELi2ELb0EEENS1_24CollectiveEpilogueBwdGQAISB_fSE_Li256ELb0ELb0EEENS1_25SingleTileBwdLPTSchedulerILb0ELi128ELb0EEEEEEEEEvNT_6ParamsE)
        /*0770*/ 	.word	0x00000000


	//----- nvinfo : EIATTR_MIN_STACK_SIZE
	.align		4
.L_328:
        /*0774*/ 	.byte	0x04, 0x12
        /*0776*/ 	.short	(.L_330 - .L_329)
	.align		4
.L_329:
        /*0778*/ 	.word	index@(_ZN7cutlass13device_kernelIN5flash19enable_sm80_to_sm89INS1_16FlashAttnBwdSm80INS1_25CollectiveMainloopBwdSm80ILi2ELi2EN4cute5tupleIJNS5_1CILi64EEENS7_ILi128EEENS7_ILi96EEEEEENS_6half_tEfNS_4arch4Sm80ELb1ELb0ELb1ELb0ELb1ELb0ELb0ELb0ELi2ELi2ELi4ELi2ELb0EEENS1_24CollectiveEpilogueBwdGQAISB_fSE_Li256ELb0ELb1EEENS1_25SingleTileBwdLPTSchedulerILb0ELi128ELb1EEEEEEEEEvNT_6ParamsE)
        /*077c*/ 	.word	0x00000000


	//----- nvinfo : EIATTR_MIN_STACK_SIZE
	.align		4
.L_330:
        /*0780*/ 	.byte	0x04, 0x12
        /*0782*/ 	.short	(.L_332 - .L_331)
	.align		4
.L_331:
        /*0784*/ 	.word	index@(_ZN7cutlass13device_kernelIN5flash22FlashAttnBwdPreprocessIN4cute5tupleIJNS3_1CILi64EEENS5_ILi96EEEEEENS_6half_tEfNS_4arch4Sm80ELb1ELb0EEEEEvNT_6ParamsE)
        /*0788*/ 	.word	0x00000000


	//----- nvinfo : EIATTR_MIN_STACK_SIZE
	.align		4
.L_332:
        /*078c*/ 	.byte	0x04, 0x12
        /*078e*/ 	.short	(.L_334 - .L_333)
	.align		4
.L_333:
        /*0790*/ 	.word	index@(_ZN7cutlass13device_kernelIN5flash19enable_sm80_to_sm89INS1_16FlashAttnBwdSm80INS1_25CollectiveMainloopBwdSm80ILi2ELi2EN4cute5tupleIJNS5_1CILi64EEENS7_ILi128EEENS7_ILi96EEEEEENS_6half_tEfNS_4arch4Sm80ELb1ELb0ELb1ELb1ELb0ELb0ELb0ELb0ELi2ELi2ELi4ELi2ELb0EEENS1_21CollectiveEpilogueBwdISB_SC_SE_Li256ELb1ELb0ELi2EEENS1_25SingleTileBwdLPTSchedulerILb1ELi128ELb0EEEEEEEEEvNT_6ParamsE)
        /*0794*/ 	.word	0x00000000


	//----- nvinfo : EIATTR_MIN_STACK_SIZE
	.align		4
.L_334:
        /*0798*/ 	.byte	0x04, 0x12
        /*079a*/ 	.short	(.L_336 - .L_335)
	.align		4
.L_335:
        /*079c*/ 	.word	index@(_ZN7cutlass13device_kernelIN5flash19enable_sm80_to_sm89INS1_16FlashAttnBwdSm80INS1_25CollectiveMainloopBwdSm80ILi2ELi2EN4cute5tupleIJNS5_1CILi64EEENS7_ILi128EEENS7_ILi96EEEEEENS_6half_tEfNS_4arch4Sm80ELb1ELb0ELb1ELb1ELb1ELb0ELb0ELb0ELi2ELi2ELi4ELi2ELb0EEENS1_21CollectiveEpilogueBwdISB_SC_SE_Li256ELb1ELb0ELi2EEENS1_25SingleTileBwdLPTSchedulerILb1ELi128ELb1EEEEEEEEEvNT_6ParamsE)
        /*07a0*/ 	.word	0x00000000


	//----- nvinfo : EIATTR_MIN_STACK_SIZE
	.align		4
.L_336:
        /*07a4*/ 	.byte	0x04, 0x12
        /*07a6*/ 	.short	(.L_338 - .L_337)
	.align		4
.L_337:
        /*07a8*/ 	.word	index@(_ZN7cutlass13device_kernelIN5flash19enable_sm80_to_sm89INS1_16FlashAttnBwdSm80INS1_25CollectiveMainloopBwdSm80ILi2ELi2EN4cute5tupleIJNS5_1CILi64EEENS7_ILi128EEENS7_ILi96EEEEEENS_6half_tEfNS_4arch4Sm80ELb1ELb0ELb1ELb1ELb0ELb0ELb0ELb0ELi2ELi2ELi4ELi2ELb0EEENS1_24CollectiveEpilogueBwdGQAISB_fSE_Li256ELb1ELb0EEENS1_25SingleTileBwdLPTSchedulerILb1ELi128ELb0EEEEEEEEEvNT_6ParamsE)
        /*07ac*/ 	.word	0x00000000


	//----- nvinfo : EIATTR_MIN_STACK_SIZE
	.align		4
.L_338:
        /*07b0*/ 	.byte	0x04, 0x12
        /*07b2*/ 	.short	(.L_340 - .L_339)
	.align		4
.L_339:
        /*07b4*/ 	.word	index@(_ZN7cutlass13device_kernelIN5flash32FlashAttnBwdPostprocessConvertdQIN4cute5tupleIJNS3_1CILi128EEENS5_ILi96EEEEEENS_6half_tEfNS_4arch4Sm80ELi256ENS3_8TiledMMAINS3_8MMA_AtomIJNS3_28SM80_16x8x16_F32F16F16F32_TNEEEENS3_6LayoutINS4_IJNS5_ILi4EEENS5_ILi2EEENS5_ILi1EEEEEENS4_IJSJ_SH_NS5_ILi0EEEEEEEENS4_IJNS5_ILi64EEENS5_ILi32EEENS5_ILi16EEEEEEEELb0EEEEEvNT_6ParamsE)
        /*07b8*/ 	.word	0x00000000


	//----- nvinfo : EIATTR_MIN_STACK_SIZE
	.align		4
.L_340:
        /*07bc*/ 	.byte	0x04, 0x12
        /*07be*/ 	.short	(.L_342 - .L_341)
	.align		4
.L_341:
        /*07c0*/ 	.word	index@(_ZN7cutlass13device_kernelIN5flash32FlashAttnBwdPostprocessConvertdQIN4cute5tupleIJNS3_1CILi64EEENS5_ILi96EEEEEENS_6half_tEfNS_4arch4Sm80ELi256ENS3_8TiledMMAINS3_8MMA_AtomIJNS3_28SM80_16x8x16_F32F16F16F32_TNEEEENS3_6LayoutINS4_IJNS5_ILi2EEENS5_ILi4EEENS5_ILi1EEEEEENS4_IJSJ_SH_NS5_ILi0EEEEEEEENS4_IJNS5_ILi32EEESO_NS5_ILi16EEEEEEEELb0EEEEEvNT_6ParamsE)
        /*07c4*/ 	.word	0x00000000


	//----- nvinfo : EIATTR_MIN_STACK_SIZE
	.align		4
.L_342:
        /*07c8*/ 	.byte	0x04, 0x12
        /*07ca*/ 	.short	(.L_344 - .L_343)
	.align		4
.L_343:
        /*07cc*/ 	.word	index@(_ZN7cutlass13device_kernelIN5flash19enable_sm80_to_sm89INS1_16FlashAttnBwdSm80INS1_25CollectiveMainloopBwdSm80ILi2ELi2EN4cute5tupleIJNS5_1CILi64EEENS7_ILi128EEENS7_ILi96EEEEEENS_6half_tEfNS_4arch4Sm80ELb1ELb0ELb1ELb1ELb1ELb0ELb0ELb0ELi2ELi2ELi4ELi2ELb0EEENS1_24CollectiveEpilogueBwdGQAISB_fSE_Li256ELb1ELb1EEENS1_25SingleTileBwdLPTSchedulerILb1ELi128ELb1EEEEEEEEEvNT_6ParamsE)
        /*07d0*/ 	.word	0x00000000


	//----- nvinfo : EIATTR_MIN_STACK_SIZE
	.align		4
.L_344:
        /*07d4*/ 	.byte	0x04, 0x12
        /*07d6*/ 	.short	(.L_346 - .L_345)
	.align		4
.L_345:
        /*07d8*/ 	.word	index@(_ZN7cutlass13device_kernelIN5flash22FlashAttnBwdPreprocessIN4cute5tupleIJNS3_1CILi64EEENS5_ILi96EEEEEENS_6half_tEfNS_4arch4Sm80ELb1ELb1EEEEEvNT_6ParamsE)
        /*07dc*/ 	.word	0x00000000
.L_346:


//--------------------- .nv.info._ZN7cutlass13device_kernelIN5flash19enable_sm80_to_sm89INS1_16FlashAttnBwdSm80INS1_25CollectiveMainloopBwdSm80ILi2ELi1EN4cute5tupleIJNS5_1CILi64EEENS7_ILi128EEENS7_ILi96EEEEEENS_6half_tEfNS_4arch4Sm80ELb0ELb0ELb1ELb0ELb0ELb0ELb0ELb0ELi2ELi2ELi4ELi2ELb1EEENS1_21CollectiveEpilogueBwdISB_SC_SE_Li256ELb0ELb0ELi2EEENS1_19SingleTileSchedulerILb0ELb0ELb0ELi128EEEEEEEEEvNT_6ParamsE --------------------------
	.section	.nv.info._ZN7cutlass13device_kernelIN5flash19enable_sm80_to_sm89INS1_16FlashAttnBwdSm80INS1_25CollectiveMainloopBwdSm80ILi2ELi1EN4cute5tupleIJNS5_1CILi64EEENS7_ILi128EEENS7_ILi96EEEEEENS_6half_tEfNS_4arch4Sm80ELb0ELb0ELb1ELb0ELb0ELb0ELb0ELb0ELi2ELi2ELi4ELi2ELb1EEENS1_21CollectiveEpilogueBwdISB_SC_SE_Li256ELb0ELb0ELi2EEENS1_19SingleTileSchedulerILb0ELb0ELb0ELi128EEEEEEEEEvNT_6ParamsE,"",@"SHT_CUDA_INFO"
	.sectionflags	@""
	.align	4


	//----- nvinfo : EIATTR_CUDA_API_VERSION
	.align		4
        /*0000*/ 	.byte	0x04, 0x37
        /*0002*/ 	.short	(.L_348 - .L_347)
.L_347:
        /*0004*/ 	.word	0x00000082


	//----- nvinfo : EIATTR_SW2861232_WAR
	.align		4
.L_348:
        /*0008*/ 	.byte	0x01, 0x35
	.zero		2


	//----- nvinfo : EIATTR_PARAM_CBANK
	.align		4
        /*000c*/ 	.byte	0x04, 0x0a
        /*000e*/ 	.short	(.L_350 - .L_349)
	.align		4
.L_349:
        /*0010*/ 	.word	index@(.nv.constant0._ZN7cutlass13device_kernelIN5flash19enable_sm80_to_sm89INS1_16FlashAttnBwdSm80INS1_25CollectiveMainloopBwdSm80ILi2ELi1EN4cute5tupleIJNS5_1CILi64EEENS7_ILi128EEENS7_ILi96EEEEEENS_6half_tEfNS_4arch4Sm80ELb0ELb0ELb1ELb0ELb0ELb0ELb0ELb0ELi2ELi2ELi4ELi2ELb1EEENS1_21CollectiveEpilogueBwdISB_SC_SE_Li256ELb0ELb0ELi2EEENS1_19SingleTileSchedulerILb0ELb0ELb0ELi128EEEEEEEEEvNT_6ParamsE)
        /*0014*/ 	.short	0x0160
        /*0016*/ 	.short	0x0270


	//----- nvinfo : EIATTR_CBANK_PARAM_SIZE
	.align		4
.L_350:
        /*0018*/ 	.byte	0x03, 0x19
        /*001a*/ 	.short	0x0270


	//----- nvinfo : EIATTR_KPARAM_INFO
	.align		4
        /*001c*/ 	.byte	0x04, 0x17
        /*001e*/ 	.short	(.L_352 - .L_351)
.L_351:
        /*0020*/ 	.word	0x00000000
        /*0024*/ 	.short	0x0000
        /*0026*/ 	.short	0x0000
        /*0028*/ 	.byte	0x00, 0xf0, 0xc1, 0x09


	//----- nvinfo : EIATTR_MAXREG_COUNT
	.align		4
.L_352:
        /*002c*/ 	.byte	0x03, 0x1b
        /*002e*/ 	.short	0x00ff


	//----- nvinfo : EIATTR_NUM_BARRIERS
	.align		4
        /*0030*/ 	.byte	0x02, 0x4c
        /*0032*/ 	.byte	0x02
	.zero		1


	//----- nvinfo : EIATTR_ANNOTATIONS
	.align		4
        /*0034*/ 	.byte	0x04, 0x55
        /*0036*/ 	.short	(.L_354 - .L_353)


	//   ....[0]....
.L_353:
        /*0038*/ 	.word	0x00000001
        /*003c*/ 	.byte	0xe0, 0x01, 0x00, 0x00, 0x01, 0x00, 0x00, 0x00, 0x40, 0x03, 0x00, 0x00, 0x01, 0x00, 0x00, 0x00
        /* <DEDUP_REMOVED lines=20> */
        /*018c*/ 	.byte	0xc0, 0x5b, 0x00, 0x00, 0x01, 0x00, 0x00, 0x00, 0xf0, 0x5b, 0x00, 0x00


	//----- nvinfo : EIATTR_MERCURY_ISA_VERSION
	.align		4
.L_354:
        /*0198*/ 	.byte	0x03, 0x5f
        /*019a*/ 	.short	0x0000


	//----- nvinfo : EIATTR_EXIT_INSTR_OFFSETS
	.align		4
        /*019c*/ 	.byte	0x04, 0x1c
        /*019e*/ 	.short	(.L_356 - .L_355)


	//   ....[0]....
.L_355:
        /*01a0*/ 	.word	0x00000040


	//   ....[1]....
        /*01a4*/ 	.word	0x00006d80


	//   ....[2]....
        /*01a8*/ 	.word	0x00006e70


	//   ....[3]....
        /*01ac*/ 	.word	0x00006e90


	//----- nvinfo : EIATTR_CTAIDZ_USED
	.align		4
.L_356:
        /*01b0*/ 	.byte	0x01, 0x04
	.zero		2


	//----- nvinfo : EIATTR_MAX_THREADS
	.align		4
        /*01b4*/ 	.byte	0x04, 0x05
        /*01b6*/ 	.short	(.L_358 - .L_357)
.L_357:
        /*01b8*/ 	.word	0x00000100
        /*01bc*/ 	.word	0x00000001
        /*01c0*/ 	.word	0x00000001


	//----- nvinfo : EIATTR_CRS_STACK_SIZE
	.align		4
.L_358:
        /*01c4*/ 	.byte	0x04, 0x1e
        /*01c6*/ 	.short	(.L_360 - .L_359)
.L_359:
        /*01c8*/ 	.word	0x00000000
.L_360:


//--------------------- .nv.info._ZN7cutlass13device_kernelIN5flash19enable_sm80_to_sm89INS1_16FlashAttnBwdSm80INS1_25CollectiveMainloopBwdSm80ILi2ELi1EN4cute5tupleIJNS5_1CILi64EEENS7_ILi128EEENS7_ILi96EEEEEENS_6half_tEfNS_4arch4Sm80ELb0ELb0ELb1ELb0ELb1ELb0ELb0ELb0ELi2ELi2ELi4ELi2ELb1EEENS1_21CollectiveEpilogueBwdISB_SC_SE_Li256ELb0ELb0ELi2EEENS1_19SingleTileSchedulerILb0ELb0ELb0ELi128EEEEEEEEEvNT_6ParamsE --------------------------
	.section	.nv.info._ZN7cutlass13device_kernelIN5flash19enable_sm80_to_sm89INS1_16FlashAttnBwdSm80INS1_25CollectiveMainloopBwdSm80ILi2ELi1EN4cute5tupleIJNS5_1CILi64EEENS7_ILi128EEENS7_ILi96EEEEEENS_6half_tEfNS_4arch4Sm80ELb0ELb0ELb1ELb0ELb1ELb0ELb0ELb0ELi2ELi2ELi4ELi2ELb1EEENS1_21CollectiveEpilogueBwdISB_SC_SE_Li256ELb0ELb0ELi2EEENS1_19SingleTileSchedulerILb0ELb0ELb0ELi128EEEEEEEEEvNT_6ParamsE,"",@"SHT_CUDA_INFO"
	.sectionflags	@""
	.align	4


	//----- nvinfo : EIATTR_CUDA_API_VERSION
	.align		4
        /*0000*/ 	.byte	0x04, 0x37
        /*0002*/ 	.short	(.L_362 - .L_361)
.L_361:
        /*0004*/ 	.word	0x00000082


	//----- nvinfo : EIATTR_SW2861232_WAR
	.align		4
.L_362:
        /*0008*/ 	.byte	0x01, 0x35
	.zero		2


	//----- nvinfo : EIATTR_PARAM_CBANK
	.align		4
        /*000c*/ 	.byte	0x04, 0x0a
        /*000e*/ 	.short	(.L_364 - .L_363)
	.align		4
.L_363:
        /*0010*/ 	.word	index@(.nv.constant0._ZN7cutlass13device_kernelIN5flash19enable_sm80_to_sm89INS1_16FlashAttnBwdSm80INS1_25CollectiveMainloopBwdSm80ILi2ELi1EN4cute5tupleIJNS5_1CILi64EEENS7_ILi128EEENS7_ILi96EEEEEENS_6half_tEfNS_4arch4Sm80ELb0ELb0ELb1ELb0ELb1ELb0ELb0ELb0ELi2ELi2ELi4ELi2ELb1EEENS1_21CollectiveEpilogueBwdISB_SC_SE_Li256ELb0ELb0ELi2EEENS1_19SingleTileSchedulerILb0ELb0ELb0ELi128EEEEEEEEEvNT_6ParamsE)
        /*0014*/ 	.short	0x0160
        /*0016*/ 	.short	0x0270


	//----- nvinfo : EIATTR_CBANK_PARAM_SIZE
	.align		4
.L_364:
        /*0018*/ 	.byte	0x03, 0x19
        /*001a*/ 	.short	0x0270


	//----- nvinfo : EIATTR_KPARAM_INFO
	.align		4
        /*001c*/ 	.byte	0x04, 0x17
        /*001e*/ 	.short	(.L_366 - .L_365)
.L_365:
        /*0020*/ 	.word	0x00000000
        /*0024*/ 	.short	0x0000
        /*0026*/ 	.short	0x0000
        /*0028*/ 	.byte	0x00, 0xf0, 0xc1, 0x09


	//----- nvinfo : EIATTR_MAXREG_COUNT
	.align		4
.L_366:
        /*002c*/ 	.byte	0x03, 0x1b
        /*002e*/ 	.short	0x00ff


	//----- nvinfo : EIATTR_NUM_BARRIERS
	.align		4
        /*0030*/ 	.byte	0x02, 0x4c
        /*0032*/ 	.byte	0x02
	.zero		1


	//----- nvinfo : EIATTR_ANNOTATIONS
	.align		4
        /*0034*/ 	.byte	0x04, 0x55
        /*0036*/ 	.short	(.L_368 - .L_367)


	//   ....[0]....
.L_367:
        /* <DEDUP_REMOVED lines=23> */


	//----- nvinfo : EIATTR_MERCURY_ISA_VERSION
	.align		4
.L_368:
        /*0198*/ 	.byte	0x03, 0x5f
        /*019a*/ 	.short	0x0000


	//----- nvinfo : EIATTR_EXIT_INSTR_OFFSETS
	.align		4
        /*019c*/ 	.byte	0x04, 0x1c
        /*019e*/ 	.short	(.L_370 - .L_369)


	//   ....[0]....
.L_369:
        /*01a0*/ 	.word	0x00000040


	//   ....[1]....
        /*01a4*/ 	.word	0x00006d80


	//   ....[2]....
        /*01a8*/ 	.word	0x00006e70


	//   ....[3]....
        /*01ac*/ 	.word	0x00006e90


	//----- nvinfo : EIATTR_CTAIDZ_USED
	.align		4
.L_370:
        /*01b0*/ 	.byte	0x01, 0x04
	.zero		2


	//----- nvinfo : EIATTR_MAX_THREADS
	.align		4
        /*01b4*/ 	.byte	0x04, 0x05
        /*01b6*/ 	.short	(.L_372 - .L_371)
.L_371:
        /*01b8*/ 	.word	0x00000100
        /*01bc*/ 	.word	0x00000001
        /*01c0*/ 	.word	0x00000001


	//----- nvinfo : EIATTR_CRS_STACK_SIZE
	.align		4
.L_372:
        /*01c4*/ 	.byte	0x04, 0x1e
        /*01c6*/ 	.short	(.L_374 - .L_373)
.L_373:
        /*01c8*/ 	.word	0x00000000
.L_374:


//--------------------- .nv.info._ZN7cutlass13device_kernelIN5flash19enable_sm80_to_sm89INS1_16FlashAttnBwdSm80INS1_25CollectiveMainloopBwdSm80ILi2ELi1EN4cute5tupleIJNS5_1CILi64EEENS7_ILi128EEENS7_ILi96EEEEEENS_6half_tEfNS_4arch4Sm80ELb0ELb0ELb1ELb0ELb0ELb0ELb0ELb0ELi2ELi2ELi4ELi2ELb1EEENS1_24CollectiveEpilogueBwdGQAISB_fSE_Li256ELb0ELb0EEENS1_19SingleTileSchedulerILb0ELb0ELb0ELi128EEEEEEEEEvNT_6ParamsE --------------------------
	.section	.nv.info._ZN7cutlass13device_kernelIN5flash19enable_sm80_to_sm89INS1_16FlashAttnBwdSm80INS1_25CollectiveMainloopBwdSm80ILi2ELi1EN4cute5tupleIJNS5_1CILi64EEENS7_ILi128EEENS7_ILi96EEEEEENS_6half_tEfNS_4arch4Sm80ELb0ELb0ELb1ELb0ELb0ELb0ELb0ELb0ELi2ELi2ELi4ELi2ELb1EEENS1_24CollectiveEpilogueBwdGQAISB_fSE_Li256ELb0ELb0EEENS1_19SingleTileSchedulerILb0ELb0ELb0ELi128EEEEEEEEEvNT_6ParamsE,"",@"SHT_CUDA_INFO"
	.sectionflags	@""
	.align	4


	//----- nvinfo : EIATTR_CUDA_API_VERSION
	.align		4
        /*0000*/ 	.byte	0x04, 0x37
        /*0002*/ 	.short	(.L_376 - .L_375)
.L_375:
        /*0004*/ 	.word	0x00000082


	//----- nvinfo : EIATTR_SW2861232_WAR
	.align		4
.L_376:
        /*0008*/ 	.byte	0x01, 0x35
	.zero		2


	//----- nvinfo : EIATTR_PARAM_CBANK
	.align		4
        /*000c*/ 	.byte	0x04, 0x0a
        /*000e*/ 	.short	(.L_378 - .L_377)
	.align		4
.L_377:
        /*0010*/ 	.word	index@(.nv.constant0._ZN7cutlass13device_kernelIN5flash19enable_sm80_to_sm89INS1_16FlashAttnBwdSm80INS1_25CollectiveMainloopBwdSm80ILi2ELi1EN4cute5tupleIJNS5_1CILi64EEENS7_ILi128EEENS7_ILi96EEEEEENS_6half_tEfNS_4arch4Sm80ELb0ELb0ELb1ELb0ELb0ELb0ELb0ELb0ELi2ELi2ELi4ELi2ELb1EEENS1_24CollectiveEpilogueBwdGQAISB_fSE_Li256ELb0ELb0EEENS1_19SingleTileSchedulerILb0ELb0ELb0ELi128EEEEEEEEEvNT_6ParamsE)
        /*0014*/ 	.short	0x0160
        /*0016*/ 	.short	0x0278


	//----- nvinfo : EIATTR_CBANK_PARAM_SIZE
	.align		4
.L_378:
        /*0018*/ 	.byte	0x03, 0x19
        /*001a*/ 	.short	0x0278


	//----- nvinfo : EIATTR_KPARAM_INFO
	.align		4
        /*001c*/ 	.byte	0x04, 0x17
        /*001e*/ 	.short	(.L_380 - .L_379)
.L_379:
        /*0020*/ 	.word	0x00000000
        /*0024*/ 	.short	0x0000
        /*0026*/ 	.short	0x0000
        /*0028*/ 	.byte	0x00, 0xf0, 0xe1, 0x09


	//----- nvinfo : EIATTR_MAXREG_COUNT
	.align		4
.L_380:
        /*002c*/ 	.byte	0x03, 0x1b
        /*002e*/ 	.short	0x00ff


	//----- nvinfo : EIATTR_NUM_BARRIERS
	.align		4
        /*0030*/ 	.byte	0x02, 0x4c
        /*0032*/ 	.byte	0x02
	.zero		1


	//----- nvinfo : EIATTR_ANNOTATIONS
	.align		4
        /*0034*/ 	.byte	0x04, 0x55
        /*0036*/ 	.short	(.L_382 - .L_381)


	//   ....[0]....
.L_381:
        /* <DEDUP_REMOVED lines=19> */
        /*015c*/ 	.byte	0xa0, 0x5a, 0x00, 0x00


	//----- nvinfo : EIATTR_MERCURY_ISA_VERSION
	.align		4
.L_382:
        /*0160*/ 	.byte	0x03, 0x5f
        /*0162*/ 	.short	0x0000


	//----- nvinfo : EIATTR_EXIT_INSTR_OFFSETS
	.align		4
        /*0164*/ 	.byte	0x04, 0x1c
        /*0166*/ 	.short	(.L_384 - .L_383)


	//   ....[0]....
.L_383:
        /*0168*/ 	.word	0x00000040


	//   ....[1]....
        /*016c*/ 	.word	0x00006650


	//----- nvinfo : EIATTR_CTAIDZ_USED
	.align		4
.L_384:
        /*0170*/ 	.byte	0x01, 0x04
	.zero		2


	//----- nvinfo : EIATTR_MAX_THREADS
	.align		4
        /*0174*/ 	.byte	0x04, 0x05
        /*0176*/ 	.short	(.L_386 - .L_385)
.L_385:
        /*0178*/ 	.word	0x00000100
        /*017c*/ 	.word	0x00000001
        /*0180*/ 	.word	0x00000001
.L_386:


//--------------------- .nv.info._ZN7cutlass13device_kernelIN5flash19enable_sm80_to_sm89INS1_16FlashAttnBwdSm80INS1_25CollectiveMainloopBwdSm80ILi2ELi1EN4cute5tupleIJNS5_1CILi64EEENS7_ILi128EEENS7_ILi96EEEEEENS_6half_tEfNS_4arch4Sm80ELb0ELb0ELb1ELb0ELb1ELb0ELb0ELb0ELi2ELi2ELi4ELi2ELb1EEENS1_24CollectiveEpilogueBwdGQAISB_fSE_Li256ELb0ELb1EEENS1_19SingleTileSchedulerILb0ELb0ELb0ELi128EEEEEEEEEvNT_6ParamsE --------------------------
	.section	.nv.info._ZN7cutlass13device_kernelIN5flash19enable_sm80_to_sm89INS1_16FlashAttnBwdSm80INS1_25CollectiveMainloopBwdSm80ILi2ELi1EN4cute5tupleIJNS5_1CILi64EEENS7_ILi128EEENS7_ILi96EEEEEENS_6half_tEfNS_4arch4Sm80ELb0ELb0ELb1ELb0ELb1ELb0ELb0ELb0ELi2ELi2ELi4ELi2ELb1EEENS1_24CollectiveEpilogueBwdGQAISB_fSE_Li256ELb0ELb1EEENS1_19SingleTileSchedulerILb0ELb0ELb0ELi128EEEEEEEEEvNT_6ParamsE,"",@"SHT_CUDA_INFO"
	.sectionflags	@""
	.align	4


	//----- nvinfo : EIATTR_CUDA_API_VERSION
	.align		4
        /*0000*/ 	.byte	0x04, 0x37
        /*0002*/ 	.short	(.L_388 - .L_387)
.L_387:
        /*0004*/ 	.word	0x00000082


	//----- nvinfo : EIATTR_SW2861232_WAR
	.align		4
.L_388:
        /*0008*/ 	.byte	0x01, 0x35
	.zero		2


	//----- nvinfo : EIATTR_PARAM_CBANK
	.align		4
        /*000c*/ 	.byte	0x04, 0x0a
        /*000e*/ 	.short	(.L_390 - .L_389)
	.align		4
.L_389:
        /*0010*/ 	.word	index@(.nv.constant0._ZN7cutlass13device_kernelIN5flash19enable_sm80_to_sm89INS1_16FlashAttnBwdSm80INS1_25CollectiveMainloopBwdSm80ILi2ELi1EN4cute5tupleIJNS5_1CILi64EEENS7_ILi128EEENS7_ILi96EEEEEENS_6half_tEfNS_4arch4Sm80ELb0ELb0ELb1ELb0ELb1ELb0ELb0ELb0ELi2ELi2ELi4ELi2ELb1EEENS1_24CollectiveEpilogueBwdGQAISB_fSE_Li256ELb0ELb1EEENS1_19SingleTileSchedulerILb0ELb0ELb0ELi128EEEEEEEEEvNT_6ParamsE)
        /*0014*/ 	.short	0x0160
        /*0016*/ 	.short	0x0278


	//----- nvinfo : EIATTR_CBANK_PARAM_SIZE
	.align		4
.L_390:
        /*0018*/ 	.byte	0x03, 0x19
        /*001a*/ 	.short	0x0278


	//----- nvinfo : EIATTR_KPARAM_INFO
	.align		4
        /*001c*/ 	.byte	0x04, 0x17
        /*001e*/ 	.short	(.L_392 - .L_391)
.L_391:
        /*0020*/ 	.word	0x00000000
        /*0024*/ 	.short	0x0000
        /*0026*/ 	.short	0x0000
        /*0028*/ 	.byte	0x00, 0xf0, 0xe1, 0x09


	//----- nvinfo : EIATTR_MAXREG_COUNT
	.align		4
.L_392:
        /*002c*/ 	.byte	0x03, 0x1b
        /*002e*/ 	.short	0x00ff


	//----- nvinfo : EIATTR_NUM_BARRIERS
	.align		4
        /*0030*/ 	.byte	0x02, 0x4c
        /*0032*/ 	.byte	0x02
	.zero		1


	//----- nvinfo : EIATTR_ANNOTATIONS
	.align		4
        /*0034*/ 	.byte	0x04, 0x55
        /*0036*/ 	.short	(.L_394 - .L_393)


	//   ....[0]....
.L_393:
        /* <DEDUP_REMOVED lines=20> */


	//----- nvinfo : EIATTR_MERCURY_ISA_VERSION
	.align		4
.L_394:
        /*0168*/ 	.byte	0x03, 0x5f
        /*016a*/ 	.short	0x0000


	//----- nvinfo : EIATTR_COOP_GROUP_MASK_REGIDS
	.align		4
        /*016c*/ 	.byte	0x04, 0x29
        /*016e*/ 	.short	(.L_396 - .L_395)


	//   ....[0]....
.L_395:
        /*0170*/ 	.word	0xffffffff


	//   ....[1]....
        /*0174*/ 	.word	0xffffffff


	//   ....[2]....
        /*0178*/ 	.word	0xffffffff


	//   ....[3]....
        /*017c*/ 	.word	0xffffffff


	//   ....[4]....
        /*0180*/ 	.word	0xffffffff


	//   ....[5]....
        /*0184*/ 	.word	0xffffffff


	//   ....[6]....
        /*0188*/ 	.word	0xffffffff


	//   ....[7]....
        /*018c*/ 	.word	0xffffffff


	//----- nvinfo : EIATTR_COOP_GROUP_INSTR_OFFSETS
	.align		4
.L_396:
        /*0190*/ 	.byte	0x04, 0x28
        /*0192*/ 	.short	(.L_398 - .L_397)


	//   ....[0]....
.L_397:
        /*0194*/ 	.word	0x00006090


	//   ....[1]....
        /*0198*/ 	.word	0x000060e0


	//   ....[2]....
        /*019c*/ 	.word	0x00006510


	//   ....[3]....
        /*01a0*/ 	.word	0x00006520


	//   ....[4]....
        /*01a4*/ 	.word	0x000066e0


	//   ....[5]....
        /*01a8*/ 	.word	0x000067d0


	//   ....[6]....
        /*01ac*/ 	.word	0x00006b00


	//   ....[7]....
        /*01b0*/ 	.word	0x00006b10


	//----- nvinfo : EIATTR_EXIT_INSTR_OFFSETS
	.align		4
.L_398:
        /*01b4*/ 	.byte	0x04, 0x1c
        /*01b6*/ 	.short	(.L_400 - .L_399)


	//   ....[0]....
.L_399:
        /*01b8*/ 	.word	0x00000040


	//   ....[1]....
        /*01bc*/ 	.word	0x00006b20


	//   ....[2]....
        /*01c0*/ 	.word	0x00006bc0


	//----- nvinfo : EIATTR_CTAIDZ_USED
	.align		4
.L_400:
        /*01c4*/ 	.byte	0x01, 0x04
	.zero		2


	//----- nvinfo : EIATTR_MAX_THREADS
	.align		4
        /*01c8*/ 	.byte	0x04, 0x05
        /*01ca*/ 	.short	(.L_402 - .L_401)
.L_401:
        /*01cc*/ 	.word	0x00000100
        /*01d0*/ 	.word	0x00000001
        /*01d4*/ 	.word	0x00000001


	//----- nvinfo : EIATTR_CRS_STACK_SIZE
	.align		4
.L_402:
        /*01d8*/ 	.byte	0x04, 0x1e
        /*01da*/ 	.short	(.L_404 - .L_403)
.L_403:
        /*01dc*/ 	.word	0x00000000
.L_404:


//--------------------- .nv.info._ZN7cutlass13device_kernelIN5flash19enable_sm80_to_sm89INS1_16FlashAttnBwdSm80INS1_25CollectiveMainloopBwdSm80ILi2ELi1EN4cute5tupleIJNS5_1CILi64EEENS7_ILi128EEENS7_ILi96EEEEEENS_6half_tEfNS_4arch4Sm80ELb0ELb0ELb1ELb1ELb0ELb0ELb0ELb0ELi2ELi2ELi4ELi2ELb1EEENS1_21CollectiveEpilogueBwdISB_SC_SE_Li256ELb1ELb0ELi2EEENS1_19SingleTileSchedulerILb1ELb0ELb0ELi128EEEEEEEEEvNT_6ParamsE --------------------------
	.section	.nv.info._ZN7cutlass13device_kernelIN5flash19enable_sm80_to_sm89INS1_16FlashAttnBwdSm80INS1_25CollectiveMainloopBwdSm80ILi2ELi1EN4cute5tupleIJNS5_1CILi64EEENS7_ILi128EEENS7_ILi96EEEEEENS_6half_tEfNS_4arch4Sm80ELb0ELb0ELb1ELb1ELb0ELb0ELb0ELb0ELi2ELi2ELi4ELi2ELb1EEENS1_21CollectiveEpilogueBwdISB_SC_SE_Li256ELb1ELb0ELi2EEENS1_19SingleTileSchedulerILb1ELb0ELb0ELi128EEEEEEEEEvNT_6ParamsE,"",@"SHT_CUDA_INFO"
	.sectionflags	@""
	.align	4


	//----- nvinfo : EIATTR_CUDA_API_VERSION
	.align		4
        /*0000*/ 	.byte	0x04, 0x37
        /*0002*/ 	.short	(.L_406 - .L_405)
.L_405:
        /*0004*/ 	.word	0x00000082


	//----- nvinfo : EIATTR_SW2861232_WAR
	.align		4
.L_406:
        /*0008*/ 	.byte	0x01, 0x35
	.zero		2


	//----- nvinfo : EIATTR_PARAM_CBANK
	.align		4
        /*000c*/ 	.byte	0x04, 0x0a
        /*000e*/ 	.short	(.L_408 - .L_407)
	.align		4
.L_407:
        /*0010*/ 	.word	index@(.nv.constant0._ZN7cutlass13device_kernelIN5flash19enable_sm80_to_sm89INS1_16FlashAttnBwdSm80INS1_25CollectiveMainloopBwdSm80ILi2ELi1EN4cute5tupleIJNS5_1CILi64EEENS7_ILi128EEENS7_ILi96EEEEEENS_6half_tEfNS_4arch4Sm80ELb0ELb0ELb1ELb1ELb0ELb0ELb0ELb0ELi2ELi2ELi4ELi2ELb1EEENS1_21CollectiveEpilogueBwdISB_SC_SE_Li256ELb1ELb0ELi2EEENS1_19SingleTileSchedulerILb1ELb0ELb0ELi128EEEEEEEEEvNT_6ParamsE)
        /*0014*/ 	.short	0x0160
        /*0016*/ 	.short	0x0270


	//----- nvinfo : EIATTR_CBANK_PARAM_SIZE
	.align		4
.L_408:
        /*0018*/ 	.byte	0x03, 0x19
        /*001a*/ 	.short	0x0270


	//----- nvinfo : EIATTR_KPARAM_INFO
	.align		4
        /*001c*/ 	.byte	0x04, 0x17
        /*001e*/ 	.short	(.L_410 - .L_409)
.L_409:
        /*0020*/ 	.word	0x00000000
        /*0024*/ 	.short	0x0000
        /*0026*/ 	.short	0x0000
        /*0028*/ 	.byte	0x00, 0xf0, 0xc1, 0x09


	//----- nvinfo : EIATTR_MAXREG_COUNT
	.align		4
.L_410:
        /*002c*/ 	.byte	0x03, 0x1b
        /*002e*/ 	.short	0x00ff


	//----- nvinfo : EIATTR_NUM_BARRIERS
	.align		4
        /*0030*/ 	.byte	0x02, 0x4c
        /*0032*/ 	.byte	0x02
	.zero		1


	//----- nvinfo : EIATTR_ANNOTATIONS
	.align		4
        /*0034*/ 	.byte	0x04, 0x55
        /*0036*/ 	.short	(.L_412 - .L_411)


	//   ....[0]....
.L_411:
        /* <DEDUP_REMOVED lines=19> */


	//----- nvinfo : EIATTR_MERCURY_ISA_VERSION
	.align		4
.L_412:
        /*0158*/ 	.byte	0x03, 0x5f
        /*015a*/ 	.short	0x0000


	//----- nvinfo : EIATTR_COOP_GROUP_MASK_REGIDS
	.align		4
        /*015c*/ 	.byte	0x04, 0x29
        /*015e*/ 	.short	(.L_414 - .L_413)


	//   ....[0]....
.L_413:
        /*0160*/ 	.word	0xffffffff


	//----- nvinfo : EIATTR_COOP_GROUP_INSTR_OFFSETS
	.align		4
.L_414:
        /*0164*/ 	.byte	0x04, 0x28
        /*0166*/ 	.short	(.L_416 - .L_415)


	//   ....[0]....
.L_415:
        /*0168*/ 	.word	0x000000a0


	//----- nvinfo : EIATTR_EXIT_INSTR_OFFSETS
	.align		4
.L_416:
        /*016c*/ 	.byte	0x04, 0x1c
        /*016e*/ 	.short	(.L_418 - .L_417)


	//   ....[0]....
.L_417:
        /*0170*/ 	.word	0x00000340


	//   ....[1]....
        /*0174*/ 	.word	0x00007260


	//   ....[2]....
        /*0178*/ 	.word	0x00007360


	//   ....[3]....
        /*017c*/ 	.word	0x00007380


	//   ....[4]....
        /*0180*/ 	.word	0x00007a50


	//   ....[5]....
        /*0184*/ 	.word	0x00007b40


	//   ....[6]....
        /*0188*/ 	.word	0x00007b60


	//----- nvinfo : EIATTR_CTAIDZ_USED
	.align		4
.L_418:
        /*018c*/ 	.byte	0x01, 0x04
	.zero		2


	//----- nvinfo : EIATTR_MAX_THREADS
	.align		4
        /*0190*/ 	.byte	0x04, 0x05
        /*0192*/ 	.short	(.L_420 - .L_419)
.L_419:
        /*0194*/ 	.word	0x00000100
        /*0198*/ 	.word	0x00000001
        /*019c*/ 	.word	0x00000001


	//----- nvinfo : EIATTR_CRS_STACK_SIZE
	.align		4
.L_420:
        /*01a0*/ 	.byte	0x04, 0x1e
        /*01a2*/ 	.short	(.L_422 - .L_421)
.L_421:
        /*01a4*/ 	.word	0x00000000
.L_422:


//--------------------- .nv.info._ZN7cutlass13device_kernelIN5flash19enable_sm80_to_sm89INS1_16FlashAttnBwdSm80INS1_25CollectiveMainloopBwdSm80ILi2ELi1EN4cute5tupleIJNS5_1CILi64EEENS7_ILi128EEENS7_ILi96EEEEEENS_6half_tEfNS_4arch4Sm80ELb0ELb0ELb1ELb1ELb1ELb0ELb0ELb0ELi2ELi2ELi4ELi2ELb1EEENS1_21CollectiveEpilogueBwdISB_SC_SE_Li256ELb1ELb0ELi2EEENS1_19SingleTileSchedulerILb1ELb0ELb0ELi128EEEEEEEEEvNT_6ParamsE --------------------------
	.section	.nv.info._ZN7cutlass13device_kernelIN5flash19enable_sm80_to_sm89INS1_16FlashAttnBwdSm80INS1_25CollectiveMainloopBwdSm80ILi2ELi1EN4cute5tupleIJNS5_1CILi64EEENS7_ILi128EEENS7_ILi96EEEEEENS_6half_tEfNS_4arch4Sm80ELb0ELb0ELb1ELb1ELb1ELb0ELb0ELb0ELi2ELi2ELi4ELi2ELb1EEENS1_21CollectiveEpilogueBwdISB_SC_SE_Li256ELb1ELb0ELi2EEENS1_19SingleTileSchedulerILb1ELb0ELb0ELi128EEEEEEEEEvNT_6ParamsE,"",@"SHT_CUDA_INFO"
	.sectionflags	@""
	.align	4


	//----- nvinfo : EIATTR_CUDA_API_VERSION
	.align		4
        /*0000*/ 	.byte	0x04, 0x37
        /*0002*/ 	.short	(.L_424 - .L_423)
.L_423:
        /*0004*/ 	.word	0x00000082


	//----- nvinfo : EIATTR_SW2861232_WAR
	.align		4
.L_424:
        /*0008*/ 	.byte	0x01, 0x35
	.zero		2


	//----- nvinfo : EIATTR_PARAM_CBANK
	.align		4
        /*000c*/ 	.byte	0x04, 0x0a
        /*000e*/ 	.short	(.L_426 - .L_425)
	.align		4
.L_425:
        /*0010*/ 	.word	index@(.nv.constant0._ZN7cutlass13device_kernelIN5flash19enable_sm80_to_sm89INS1_16FlashAttnBwdSm80INS1_25CollectiveMainloopBwdSm80ILi2ELi1EN4cute5tupleIJNS5_1CILi64EEENS7_ILi128EEENS7_ILi96EEEEEENS_6half_tEfNS_4arch4Sm80ELb0ELb0ELb1ELb1ELb1ELb0ELb0ELb0ELi2ELi2ELi4ELi2ELb1EEENS1_21CollectiveEpilogueBwdISB_SC_SE_Li256ELb1ELb0ELi2EEENS1_19SingleTileSchedulerILb1ELb0ELb0ELi128EEEEEEEEEvNT_6ParamsE)
        /*0014*/ 	.short	0x0160
        /*0016*/ 	.short	0x0270


	//----- nvinfo : EIATTR_CBANK_PARAM_SIZE
	.align		4
.L_426:
        /*0018*/ 	.byte	0x03, 0x19
        /*001a*/ 	.short	0x0270


	//----- nvinfo : EIATTR_KPARAM_INFO
	.align		4
        /*001c*/ 	.byte	0x04, 0x17
        /*001e*/ 	.short	(.L_428 - .L_427)
.L_427:
        /*0020*/ 	.word	0x00000000
        /*0024*/ 	.short	0x0000
        /*0026*/ 	.short	0x0000
        /*0028*/ 	.byte	0x00, 0xf0, 0xc1, 0x09


	//----- nvinfo : EIATTR_MAXREG_COUNT
	.align		4
.L_428:
        /*002c*/ 	.byte	0x03, 0x1b
        /*002e*/ 	.short	0x00ff


	//----- nvinfo : EIATTR_NUM_BARRIERS
	.align		4
        /*0030*/ 	.byte	0x02, 0x4c
        /*0032*/ 	.byte	0x02
	.zero		1


	//----- nvinfo : EIATTR_ANNOTATIONS
	.align		4
        /*0034*/ 	.byte	0x04, 0x55
        /*0036*/ 	.short	(.L_430 - .L_429)


	//   ....[0]....
.L_429:
        /* <DEDUP_REMOVED lines=19> */


	//----- nvinfo : EIATTR_MERCURY_ISA_VERSION
	.align		4
.L_430:
        /*0158*/ 	.byte	0x03, 0x5f
        /*015a*/ 	.short	0x0000


	//----- nvinfo : EIATTR_COOP_GROUP_MASK_REGIDS
	.align		4
        /*015c*/ 	.byte	0x04, 0x29
        /*015e*/ 	.short	(.L_432 - .L_431)


	//   ....[0]....
.L_431:
        /*0160*/ 	.word	0xffffffff


	//----- nvinfo : EIATTR_COOP_GROUP_INSTR_OFFSETS
	.align		4
.L_432:
        /*0164*/ 	.byte	0x04, 0x28
        /*0166*/ 	.short	(.L_434 - .L_433)


	//   ....[0]....
.L_433:
        /*0168*/ 	.word	0x000000a0


	//----- nvinfo : EIATTR_EXIT_INSTR_OFFSETS
	.align		4
.L_434:
        /*016c*/ 	.byte	0x04, 0x1c
        /*016e*/ 	.short	(.L_436 - .L_435)


	//   ....[0]....
.L_435:
        /*0170*/ 	.word	0x00000340


	//   ....[1]....
        /*0174*/ 	.word	0x00007260


	//   ....[2]....
        /*0178*/ 	.word	0x00007360


	//   ....[3]....
        /*017c*/ 	.word	0x00007380


	//   ....[4]....
        /*0180*/ 	.word	0x00007a50


	//   ....[5]....
        /*0184*/ 	.word	0x00007b40


	//   ....[6]....
        /*0188*/ 	.word	0x00007b60


	//----- nvinfo : EIATTR_CTAIDZ_USED
	.align		4
.L_436:
        /*018c*/ 	.byte	0x01, 0x04
	.zero		2


	//----- nvinfo : EIATTR_MAX_THREADS
	.align		4
        /*0190*/ 	.byte	0x04, 0x05
        /*0192*/ 	.short	(.L_438 - .L_437)
.L_437:
        /*0194*/ 	.word	0x00000100
        /*0198*/ 	.word	0x00000001
        /*019c*/ 	.word	0x00000001


	//----- nvinfo : EIATTR_CRS_STACK_SIZE
	.align		4
.L_438:
        /*01a0*/ 	.byte	0x04, 0x1e
        /*01a2*/ 	.short	(.L_440 - .L_439)
.L_439:
        /*01a4*/ 	.word	0x00000000
.L_440:


//--------------------- .nv.info._ZN7cutlass13device_kernelIN5flash19enable_sm80_to_sm89INS1_16FlashAttnBwdSm80INS1_25CollectiveMainloopBwdSm80ILi2ELi1EN4cute5tupleIJNS5_1CILi64EEENS7_ILi128EEENS7_ILi96EEEEEENS_6half_tEfNS_4arch4Sm80ELb0ELb0ELb1ELb1ELb0ELb0ELb0ELb0ELi2ELi2ELi4ELi2ELb1EEENS1_24CollectiveEpilogueBwdGQAISB_fSE_Li256ELb1ELb0EEENS1_19SingleTileSchedulerILb1ELb0ELb0ELi128EEEEEEEEEvNT_6ParamsE --------------------------
	.section	.nv.info._ZN7cutlass13device_kernelIN5flash19enable_sm80_to_sm89INS1_16FlashAttnBwdSm80INS1_25CollectiveMainloopBwdSm80ILi2ELi1EN4cute5tupleIJNS5_1CILi64EEENS7_ILi128EEENS7_ILi96EEEEEENS_6half_tEfNS_4arch4Sm80ELb0ELb0ELb1ELb1ELb0ELb0ELb0ELb0ELi2ELi2ELi4ELi2ELb1EEENS1_24CollectiveEpilogueBwdGQAISB_fSE_Li256ELb1ELb0EEENS1_19SingleTileSchedulerILb1ELb0ELb0ELi128EEEEEEEEEvNT_6ParamsE,"",@"SHT_CUDA_INFO"
	.sectionflags	@""
	.align	4


	//----- nvinfo : EIATTR_CUDA_API_VERSION
	.align		4
        /*0000*/ 	.byte	0x04, 0x37
        /*0002*/ 	.short	(.L_442 - .L_441)
.L_441:
        /*0004*/ 	.word	0x00000082


	//----- nvinfo : EIATTR_SW2861232_WAR
	.align		4
.L_442:
        /*0008*/ 	.byte	0x01, 0x35
	.zero		2


	//----- nvinfo : EIATTR_PARAM_CBANK
	.align		4
        /*000c*/ 	.byte	0x04, 0x0a
        /*000e*/ 	.short	(.L_444 - .L_443)
	.align		4
.L_443:
        /*0010*/ 	.word	index@(.nv.constant0._ZN7cutlass13device_kernelIN5flash19enable_sm80_to_sm89INS1_16FlashAttnBwdSm80INS1_25CollectiveMainloopBwdSm80ILi2ELi1EN4cute5tupleIJNS5_1CILi64EEENS7_ILi128EEENS7_ILi96EEEEEENS_6half_tEfNS_4arch4Sm80ELb0ELb0ELb1ELb1ELb0ELb0ELb0ELb0ELi2ELi2ELi4ELi2ELb1EEENS1_24CollectiveEpilogueBwdGQAISB_fSE_Li256ELb1ELb0EEENS1_19SingleTileSchedulerILb1ELb0ELb0ELi128EEEEEEEEEvNT_6ParamsE)
        /*0014*/ 	.short	0x0160
        /*0016*/ 	.short	0x0278


	//----- nvinfo : EIATTR_CBANK_PARAM_SIZE
	.align		4
.L_444:
        /*0018*/ 	.byte	0x03, 0x19
        /*001a*/ 	.short	0x0278


	//----- nvinfo : EIATTR_KPARAM_INFO
	.align		4
        /*001c*/ 	.byte	0x04, 0x17
        /*001e*/ 	.short	(.L_446 - .L_445)
.L_445:
        /*0020*/ 	.word	0x00000000
        /*0024*/ 	.short	0x0000
        /*0026*/ 	.short	0x0000
        /*0028*/ 	.byte	0x00, 0xf0, 0xe1, 0x09


	//----- nvinfo : EIATTR_MAXREG_COUNT
	.align		4
.L_446:
        /*002c*/ 	.byte	0x03, 0x1b
        /*002e*/ 	.short	0x00ff


	//----- nvinfo : EIATTR_NUM_BARRIERS
	.align		4
        /*0030*/ 	.byte	0x02, 0x4c
        /*0032*/ 	.byte	0x02
	.zero		1


	//----- nvinfo : EIATTR_ANNOTATIONS
	.align		4
        /*0034*/ 	.byte	0x04, 0x55
        /*0036*/ 	.short	(.L_448 - .L_447)


	//   ....[0]....
.L_447:
        /* <DEDUP_REMOVED lines=19> */


	//----- nvinfo : EIATTR_MERCURY_ISA_VERSION
	.align		4
.L_448:
        /*0150*/ 	.byte	0x03, 0x5f
        /*0152*/ 	.short	0x0000


	//----- nvinfo : EIATTR_COOP_GROUP_MASK_REGIDS
	.align		4
        /*0154*/ 	.byte	0x04, 0x29
        /*0156*/ 	.short	(.L_450 - .L_449)


	//   ....[0]....
.L_449:
        /*0158*/ 	.word	0xffffffff


	//----- nvinfo : EIATTR_COOP_GROUP_INSTR_OFFSETS
	.align		4
.L_450:
        /*015c*/ 	.byte	0x04, 0x28
        /*015e*/ 	.short	(.L_452 - .L_451)


	//   ....[0]....
.L_451:
        /*0160*/ 	.word	0x000000a0


	//----- nvinfo : EIATTR_EXIT_INSTR_OFFSETS
	.align		4
.L_452:
        /*0164*/ 	.byte	0x04, 0x1c
        /*0166*/ 	.short	(.L_454 - .L_453)


	//   ....[0]....
.L_453:
        /*0168*/ 	.word	0x00000340


	//   ....[1]....
        /*016c*/ 	.word	0x000061b0


	//   ....[2]....
        /*0170*/ 	.word	0x00006af0


	//----- nvinfo : EIATTR_CTAIDZ_USED
	.align		4
.L_454:
        /*0174*/ 	.byte	0x01, 0x04
	.zero		2


	//----- nvinfo : EIATTR_MAX_THREADS
	.align		4
        /*0178*/ 	.byte	0x04, 0x05
        /*017a*/ 	.short	(.L_456 - .L_455)
.L_455:
        /*017c*/ 	.word	0x00000100
        /*0180*/ 	.word	0x00000001
        /*0184*/ 	.word	0x00000001
.L_456:


//--------------------- .nv.info._ZN7cutlass13device_kernelIN5flash19enable_sm80_to_sm89INS1_16FlashAttnBwdSm80INS1_25CollectiveMainloopBwdSm80ILi2ELi1EN4cute5tupleIJNS5_1CILi64EEENS7_ILi128EEENS7_ILi96EEEEEENS_6half_tEfNS_4arch4Sm80ELb0ELb0ELb1ELb1ELb1ELb0ELb0ELb0ELi2ELi2ELi4ELi2ELb1EEENS1_24CollectiveEpilogueBwdGQAISB_fSE_Li256ELb1ELb1EEENS1_19SingleTileSchedulerILb1ELb0ELb0ELi128EEEEEEEEEvNT_6ParamsE --------------------------
	.section	.nv.info._ZN7cutlass13device_kernelIN5flash19enable_sm80_to_sm89INS1_16FlashAttnBwdSm80INS1_25CollectiveMainloopBwdSm80ILi2ELi1EN4cute5tupleIJNS5_1CILi64EEENS7_ILi128EEENS7_ILi96EEEEEENS_6half_tEfNS_4arch4Sm80ELb0ELb0ELb1ELb1ELb1ELb0ELb0ELb0ELi2ELi2ELi4ELi2ELb1EEENS1_24CollectiveEpilogueBwdGQAISB_fSE_Li256ELb1ELb1EEENS1_19SingleTileSchedulerILb1ELb0ELb0ELi128EEEEEEEEEvNT_6ParamsE,"",@"SHT_CUDA_INFO"
	.sectionflags	@""
	.align	4


	//----- nvinfo : EIATTR_CUDA_API_VERSION
	.align		4
        /*0000*/ 	.byte	0x04, 0x37
        /*0002*/ 	.short	(.L_458 - .L_457)
.L_457:
        /*0004*/ 	.word	0x00000082


	//----- nvinfo : EIATTR_SW2861232_WAR
	.align		4
.L_458:
        /*0008*/ 	.byte	0x01, 0x35
	.zero		2


	//----- nvinfo : EIATTR_PARAM_CBANK
	.align		4
        /*000c*/ 	.byte	0x04, 0x0a
        /*000e*/ 	.short	(.L_460 - .L_459)
	.align		4
.L_459:
        /*0010*/ 	.word	index@(.nv.constant0._ZN7cutlass13device_kernelIN5flash19enable_sm80_to_sm89INS1_16FlashAttnBwdSm80INS1_25CollectiveMainloopBwdSm80ILi2ELi1EN4cute5tupleIJNS5_1CILi64EEENS7_ILi128EEENS7_ILi96EEEEEENS_6half_tEfNS_4arch4Sm80ELb0ELb0ELb1ELb1ELb1ELb0ELb0ELb0ELi2ELi2ELi4ELi2ELb1EEENS1_24CollectiveEpilogueBwdGQAISB_fSE_Li256ELb1ELb1EEENS1_19SingleTileSchedulerILb1ELb0ELb0ELi128EEEEEEEEEvNT_6ParamsE)
        /*0014*/ 	.short	0x0160
        /*0016*/ 	.short	0x0278


	//----- nvinfo : EIATTR_CBANK_PARAM_SIZE
	.align		4
.L_460:
        /*0018*/ 	.byte	0x03, 0x19
        /*001a*/ 	.short	0x0278


	//----- nvinfo : EIATTR_KPARAM_INFO
	.align		4
        /*001c*/ 	.byte	0x04, 0x17
        /*001e*/ 	.short	(.L_462 - .L_461)
.L_461:
        /*0020*/ 	.word	0x00000000
        /*0024*/ 	.short	0x0000
        /*0026*/ 	.short	0x0000
        /*0028*/ 	.byte	0x00, 0xf0, 0xe1, 0x09


	//----- nvinfo : EIATTR_MAXREG_COUNT
	.align		4
.L_462:
        /*002c*/ 	.byte	0x03, 0x1b
        /*002e*/ 	.short	0x00ff


	//----- nvinfo : EIATTR_NUM_BARRIERS
	.align		4
        /*0030*/ 	.byte	0x02, 0x4c
        /*0032*/ 	.byte	0x02
	.zero		1


	//----- nvinfo : EIATTR_ANNOTATIONS
	.align		4
        /*0034*/ 	.byte	0x04, 0x55
        /*0036*/ 	.short	(.L_464 - .L_463)


	//   ....[0]....
.L_463:
        /* <DEDUP_REMOVED lines=19> */


	//----- nvinfo : EIATTR_MERCURY_ISA_VERSION
	.align		4
.L_464:
        /*0150*/ 	.byte	0x03, 0x5f
        /*0152*/ 	.short	0x0000


	//----- nvinfo : EIATTR_COOP_GROUP_MASK_REGIDS
	.align		4
        /*0154*/ 	.byte	0x04, 0x29
        /*0156*/ 	.short	(.L_466 - .L_465)


	//   ....[0]....
.L_465:
        /*0158*/ 	.word	0xffffffff


	//   ....[1]....
        /*015c*/ 	.word	0xffffffff


	//   ....[2]....
        /*0160*/ 	.word	0xffffffff


	//   ....[3]....
        /*0164*/ 	.word	0xffffffff


	//   ....[4]....
        /*0168*/ 	.word	0xffffffff


	//   ....[5]....
        /*016c*/ 	.word	0xffffffff


	//   ....[6]....
        /*0170*/ 	.word	0xffffffff


	//   ....[7]....
        /*0174*/ 	.word	0xffffffff


	//   ....[8]....
        /*0178*/ 	.word	0xffffffff


	//----- nvinfo : EIATTR_COOP_GROUP_INSTR_OFFSETS
	.align		4
.L_466:
        /*017c*/ 	.byte	0x04, 0x28
        /*017e*/ 	.short	(.L_468 - .L_467)


	//   ....[0]....
.L_467:
        /*0180*/ 	.word	0x000000a0


	//   ....[1]....
        /*0184*/ 	.word	0x00006510


	//   ....[2]....
        /*0188*/ 	.word	0x00006540


	//   ....[3]....
        /*018c*/ 	.word	0x00006950


	//   ....[4]....
        /*0190*/ 	.word	0x00006960


	//   ....[5]....
        /*0194*/ 	.word	0x00006af0


	//   ....[6]....
        /*0198*/ 	.word	0x00006b40


	//   ....[7]....
        /*019c*/ 	.word	0x00006ef0


	//   ....[8]....
        /*01a0*/ 	.word	0x00006f00


	//----- nvinfo : EIATTR_EXIT_INSTR_OFFSETS
	.align		4
.L_468:
        /*01a4*/ 	.byte	0x04, 0x1c
        /*01a6*/ 	.short	(.L_470 - .L_469)


	//   ....[0]....
.L_469:
        /*01a8*/ 	.word	0x00000340


	//   ....[1]....
        /*01ac*/ 	.word	0x000061b0


	//   ....[2]....
        /*01b0*/ 	.word	0x00006f10


	//   ....[3]....
        /*01b4*/ 	.word	0x00006fb0


	//----- nvinfo : EIATTR_CTAIDZ_USED
	.align		4
.L_470:
        /*01b8*/ 	.byte	0x01, 0x04
	.zero		2


	//----- nvinfo : EIATTR_MAX_THREADS
	.align		4
        /*01bc*/ 	.byte	0x04, 0x05
        /*01be*/ 	.short	(.L_472 - .L_471)
.L_471:
        /*01c0*/ 	.word	0x00000100
        /*01c4*/ 	.word	0x00000001
        /*01c8*/ 	.word	0x00000001


	//----- nvinfo : EIATTR_CRS_STACK_SIZE
	.align		4
.L_472:
        /*01cc*/ 	.byte	0x04, 0x1e
        /*01ce*/ 	.short	(.L_474 - .L_473)
.L_473:
        /*01d0*/ 	.word	0x00000000
.L_474:


//--------------------- .nv.info._ZN7cutlass13device_kernelIN5flash19enable_sm80_to_sm89INS1_16FlashAttnBwdSm80INS1_25CollectiveMainloopBwdSm80ILi2ELi1EN4cute5tupleIJNS5_1CILi64EEENS7_ILi128EEENS7_ILi96EEEEEENS_6half_tEfNS_4arch4Sm80ELb0ELb1ELb1ELb0ELb0ELb0ELb0ELb0ELi2ELi2ELi4ELi2ELb1EEENS1_21CollectiveEpilogueBwdISB_SC_SE_Li256ELb0ELb0ELi2EEENS1_19SingleTileSchedulerILb0ELb0ELb0ELi128EEEEEEEEEvNT_6ParamsE --------------------------
	.section	.nv.info._ZN7cutlass13device_kernelIN5flash19enable_sm80_to_sm89INS1_16FlashAttnBwdSm80INS1_25CollectiveMainloopBwdSm80ILi2ELi1EN4cute5tupleIJNS5_1CILi64EEENS7_ILi128EEENS7_ILi96EEEEEENS_6half_tEfNS_4arch4Sm80ELb0ELb1ELb1ELb0ELb0ELb0ELb0ELb0ELi2ELi2ELi4ELi2ELb1EEENS1_21CollectiveEpilogueBwdISB_SC_SE_Li256ELb0ELb0ELi2EEENS1_19SingleTileSchedulerILb0ELb0ELb0ELi128EEEEEEEEEvNT_6ParamsE,"",@"SHT_CUDA_INFO"
	.sectionflags	@""
	.align	4


	//----- nvinfo : EIATTR_CUDA_API_VERSION
	.align		4
        /*0000*/ 	.byte	0x04, 0x37
        /*0002*/ 	.short	(.L_476 - .L_475)
.L_475:
        /*0004*/ 	.word	0x00000082


	//----- nvinfo : EIATTR_SW2861232_WAR
	.align		4
.L_476:
        /*0008*/ 	.byte	0x01, 0x35
	.zero		2


	//----- nvinfo : EIATTR_PARAM_CBANK
	.align		4
        /*000c*/ 	.byte	0x04, 0x0a
        /*000e*/ 	.short	(.L_478 - .L_477)
	.align		4
.L_477:
        /*0010*/ 	.word	index@(.nv.constant0._ZN7cutlass13device_kernelIN5flash19enable_sm80_to_sm89INS1_16FlashAttnBwdSm80INS1_25CollectiveMainloopBwdSm80ILi2ELi1EN4cute5tupleIJNS5_1CILi64EEENS7_ILi128EEENS7_ILi96EEEEEENS_6half_tEfNS_4arch4Sm80ELb0ELb1ELb1ELb0ELb0ELb0ELb0ELb0ELi2ELi2ELi4ELi2ELb1EEENS1_21CollectiveEpilogueBwdISB_SC_SE_Li256ELb0ELb0ELi2EEENS1_19SingleTileSchedulerILb0ELb0ELb0ELi128EEEEEEEEEvNT_6ParamsE)
        /*0014*/ 	.short	0x0160
        /*0016*/ 	.short	0x0270


	//----- nvinfo : EIATTR_CBANK_PARAM_SIZE
	.align		4
.L_478:
        /*0018*/ 	.byte	0x03, 0x19
        /*001a*/ 	.short	0x0270


	//----- nvinfo : EIATTR_KPARAM_INFO
	.align		4
        /*001c*/ 	.byte	0x04, 0x17
        /*001e*/ 	.short	(.L_480 - .L_479)
.L_479:
        /*0020*/ 	.word	0x00000000
        /*0024*/ 	.short	0x0000
        /*0026*/ 	.short	0x0000
        /*0028*/ 	.byte	0x00, 0xf0, 0xc1, 0x09


	//----- nvinfo : EIATTR_MAXREG_COUNT
	.align		4
.L_480:
        /*002c*/ 	.byte	0x03, 0x1b
        /*002e*/ 	.short	0x00ff


	//----- nvinfo : EIATTR_NUM_BARRIERS
	.align		4
        /*0030*/ 	.byte	0x02, 0x4c
        /*0032*/ 	.byte	0x02
	.zero		1


	//----- nvinfo : EIATTR_ANNOTATIONS
	.align		4
        /*0034*/ 	.byte	0x04, 0x55
        /*0036*/ 	.short	(.L_482 - .L_481)


	//   ....[0]....
.L_481:
        /* <DEDUP_REMOVED lines=43> */


	//----- nvinfo : EIATTR_MERCURY_ISA_VERSION
	.align		4
.L_482:
        /*02d0*/ 	.byte	0x03, 0x5f
        /*02d2*/ 	.short	0x0000


	//----- nvinfo : EIATTR_EXIT_INSTR_OFFSETS
	.align		4
        /*02d4*/ 	.byte	0x04, 0x1c
        /*02d6*/ 	.short	(.L_484 - .L_483)


	//   ....[0]....
.L_483:
        /*02d8*/ 	.word	0x00000040


	//   ....[1]....
        /*02dc*/ 	.word	0x00007fe0


	//   ....[2]....
        /*02e0*/ 	.word	0x000080e0


	//   ....[3]....
        /*02e4*/ 	.word	0x00008100


	//   ....[4]....
        /*02e8*/ 	.word	0x00008690


	//   ....[5]....
        /*02ec*/ 	.word	0x00008780


	//   ....[6]....
        /*02f0*/ 	.word	0x000087a0


	//----- nvinfo : EIATTR_CTAIDZ_USED
	.align		4
.L_484:
        /*02f4*/ 	.byte	0x01, 0x04
	.zero		2


	//----- nvinfo : EIATTR_MAX_THREADS
	.align		4
        /*02f8*/ 	.byte	0x04, 0x05
        /*02fa*/ 	.short	(.L_486 - .L_485)
.L_485:
        /*02fc*/ 	.word	0x00000100
        /*0300*/ 	.word	0x00000001
        /*0304*/ 	.word	0x00000001


	//----- nvinfo : EIATTR_CRS_STACK_SIZE
	.align		4
.L_486:
        /*0308*/ 	.byte	0x04, 0x1e
        /*030a*/ 	.short	(.L_488 - .L_487)
.L_487:
        /*030c*/ 	.word	0x00000000
.L_488:


//--------------------- .nv.info._ZN7cutlass13device_kernelIN5flash19enable_sm80_to_sm89INS1_16FlashAttnBwdSm80INS1_25CollectiveMainloopBwdSm80ILi2ELi1EN4cute5tupleIJNS5_1CILi64EEENS7_ILi128EEENS7_ILi96EEEEEENS_6half_tEfNS_4arch4Sm80ELb0ELb1ELb1ELb0ELb1ELb0ELb0ELb0ELi2ELi2ELi4ELi2ELb1EEENS1_21CollectiveEpilogueBwdISB_SC_SE_Li256ELb0ELb0ELi2EEENS1_19SingleTileSchedulerILb0ELb0ELb0ELi128EEEEEEEEEvNT_6ParamsE --------------------------
	.section	.nv.info._ZN7cutlass13device_kernelIN5flash19enable_sm80_to_sm89INS1_16FlashAttnBwdSm80INS1_25CollectiveMainloopBwdSm80ILi2ELi1EN4cute5tupleIJNS5_1CILi64EEENS7_ILi128EEENS7_ILi96EEEEEENS_6half_tEfNS_4arch4Sm80ELb0ELb1ELb1ELb0ELb1ELb0ELb0ELb0ELi2ELi2ELi4ELi2ELb1EEENS1_21CollectiveEpilogueBwdISB_SC_SE_Li256ELb0ELb0ELi2EEENS1_19SingleTileSchedulerILb0ELb0ELb0ELi128EEEEEEEEEvNT_6ParamsE,"",@"SHT_CUDA_INFO"
	.sectionflags	@""
	.align	4


	//----- nvinfo : EIATTR_CUDA_API_VERSION
	.align		4
        /*0000*/ 	.byte	0x04, 0x37
        /*0002*/ 	.short	(.L_490 - .L_489)
.L_489:
        /*0004*/ 	.word	0x00000082


	//----- nvinfo : EIATTR_SW2861232_WAR
	.align		4
.L_490:
        /*0008*/ 	.byte	0x01, 0x35
	.zero		2


	//----- nvinfo : EIATTR_PARAM_CBANK
	.align		4
        /*000c*/ 	.byte	0x04, 0x0a
        /*000e*/ 	.short	(.L_492 - .L_491)
	.align		4
.L_491:
        /*0010*/ 	.word	index@(.nv.constant0._ZN7cutlass13device_kernelIN5flash19enable_sm80_to_sm89INS1_16FlashAttnBwdSm80INS1_25CollectiveMainloopBwdSm80ILi2ELi1EN4cute5tupleIJNS5_1CILi64EEENS7_ILi128EEENS7_ILi96EEEEEENS_6half_tEfNS_4arch4Sm80ELb0ELb1ELb1ELb0ELb1ELb0ELb0ELb0ELi2ELi2ELi4ELi2ELb1EEENS1_21CollectiveEpilogueBwdISB_SC_SE_Li256ELb0ELb0ELi2EEENS1_19SingleTileSchedulerILb0ELb0ELb0ELi128EEEEEEEEEvNT_6ParamsE)
        /*0014*/ 	.short	0x0160
        /*0016*/ 	.short	0x0270


	//----- nvinfo : EIATTR_CBANK_PARAM_SIZE
	.align		4
.L_492:
        /*0018*/ 	.byte	0x03, 0x19
        /*001a*/ 	.short	0x0270


	//----- nvinfo : EIATTR_KPARAM_INFO
	.align		4
        /*001c*/ 	.byte	0x04, 0x17
        /*001e*/ 	.short	(.L_494 - .L_493)
.L_493:
        /*0020*/ 	.word	0x00000000
        /*0024*/ 	.short	0x0000
        /*0026*/ 	.short	0x0000
        /*0028*/ 	.byte	0x00, 0xf0, 0xc1, 0x09


	//----- nvinfo : EIATTR_MAXREG_COUNT
	.align		4
.L_494:
        /*002c*/ 	.byte	0x03, 0x1b
        /*002e*/ 	.short	0x00ff


	//----- nvinfo : EIATTR_NUM_BARRIERS
	.align		4
        /*0030*/ 	.byte	0x02, 0x4c
        /*0032*/ 	.byte	0x02
	.zero		1


	//----- nvinfo : EIATTR_ANNOTATIONS
	.align		4
        /*0034*/ 	.byte	0x04, 0x55
        /*0036*/ 	.short	(.L_496 - .L_495)


	//   ....[0]....
.L_495:
        /* <DEDUP_REMOVED lines=43> */


	//----- nvinfo : EIATTR_MERCURY_ISA_VERSION
	.align		4
.L_496:
        /*02d0*/ 	.byte	0x03, 0x5f
        /*02d2*/ 	.short	0x0000


	//----- nvinfo : EIATTR_EXIT_INSTR_OFFSETS
	.align		4
        /*02d4*/ 	.byte	0x04, 0x1c
        /*02d6*/ 	.short	(.L_498 - .L_497)


	//   ....[0]....
.L_497:
        /*02d8*/ 	.word	0x00000040


	//   ....[1]....
        /*02dc*/ 	.word	0x00007fe0


	//   ....[2]....
        /*02e0*/ 	.word	0x000080e0


	//   ....[3]....
        /*02e4*/ 	.word	0x00008100


	//   ....[4]....
        /*02e8*/ 	.word	0x00008690


	//   ....[5]....
        /*02ec*/ 	.word	0x00008780


	//   ....[6]....
        /*02f0*/ 	.word	0x000087a0


	//----- nvinfo : EIATTR_CTAIDZ_USED
	.align		4
.L_498:
        /*02f4*/ 	.byte	0x01, 0x04
	.zero		2


	//----- nvinfo : EIATTR_MAX_THREADS
	.align		4
        /*02f8*/ 	.byte	0x04, 0x05
        /*02fa*/ 	.short	(.L_500 - .L_499)
.L_499:
        /*02fc*/ 	.word	0x00000100
        /*0300*/ 	.word	0x00000001
        /*0304*/ 	.word	0x00000001


	//----- nvinfo : EIATTR_CRS_STACK_SIZE
	.align		4
.L_500:
        /*0308*/ 	.byte	0x04, 0x1e
        /*030a*/ 	.short	(.L_502 - .L_501)
.L_501:
        /*030c*/ 	.word	0x00000000
.L_502:


//--------------------- .nv.info._ZN7cutlass13device_kernelIN5flash19enable_sm80_to_sm89INS1_16FlashAttnBwdSm80INS1_25CollectiveMainloopBwdSm80ILi2ELi1EN4cute5tupleIJNS5_1CILi64EEENS7_ILi128EEENS7_ILi96EEEEEENS_6half_tEfNS_4arch4Sm80ELb0ELb1ELb1ELb0ELb0ELb0ELb0ELb0ELi2ELi2ELi4ELi2ELb1EEENS1_24CollectiveEpilogueBwdGQAISB_fSE_Li256ELb0ELb0EEENS1_19SingleTileSchedulerILb0ELb0ELb0ELi128EEEEEEEEEvNT_6ParamsE --------------------------
	.section	.nv.info._ZN7cutlass13device_kernelIN5flash19enable_sm80_to_sm89INS1_16FlashAttnBwdSm80INS1_25CollectiveMainloopBwdSm80ILi2ELi1EN4cute5tupleIJNS5_1CILi64EEENS7_ILi128EEENS7_ILi96EEEEEENS_6half_tEfNS_4arch4Sm80ELb0ELb1ELb1ELb0ELb0ELb0ELb0ELb0ELi2ELi2ELi4ELi2ELb1EEENS1_24CollectiveEpilogueBwdGQAISB_fSE_Li256ELb0ELb0EEENS1_19SingleTileSchedulerILb0ELb0ELb0ELi128EEEEEEEEEvNT_6ParamsE,"",@"SHT_CUDA_INFO"
	.sectionflags	@""
	.align	4


	//----- nvinfo : EIATTR_CUDA_API_VERSION
	.align		4
        /*0000*/ 	.byte	0x04, 0x37
        /*0002*/ 	.short	(.L_504 - .L_503)
.L_503:
        /*0004*/ 	.word	0x00000082


	//----- nvinfo : EIATTR_SW2861232_WAR
	.align		4
.L_504:
        /*0008*/ 	.byte	0x01, 0x35
	.zero		2


	//----- nvinfo : EIATTR_PARAM_CBANK
	.align		4
        /*000c*/ 	.byte	0x04, 0x0a
        /*000e*/ 	.short	(.L_506 - .L_505)
	.align		4
.L_505:
        /*0010*/ 	.word	index@(.nv.constant0._ZN7cutlass13device_kernelIN5flash19enable_sm80_to_sm89INS1_16FlashAttnBwdSm80INS1_25CollectiveMainloopBwdSm80ILi2ELi1EN4cute5tupleIJNS5_1CILi64EEENS7_ILi128EEENS7_ILi96EEEEEENS_6half_tEfNS_4arch4Sm80ELb0ELb1ELb1ELb0ELb0ELb0ELb0ELb0ELi2ELi2ELi4ELi2ELb1EEENS1_24CollectiveEpilogueBwdGQAISB_fSE_Li256ELb0ELb0EEENS1_19SingleTileSchedulerILb0ELb0ELb0ELi128EEEEEEEEEvNT_6ParamsE)
        /*0014*/ 	.short	0x0160
        /*0016*/ 	.short	0x0278


	//----- nvinfo : EIATTR_CBANK_PARAM_SIZE
	.align		4
.L_506:
        /*0018*/ 	.byte	0x03, 0x19
        /*001a*/ 	.short	0x0278


	//----- nvinfo : EIATTR_KPARAM_INFO
	.align		4
        /*001c*/ 	.byte	0x04, 0x17
        /*001e*/ 	.short	(.L_508 - .L_507)
.L_507:
        /*0020*/ 	.word	0x00000000
        /*0024*/ 	.short	0x0000
        /*0026*/ 	.short	0x0000
        /*0028*/ 	.byte	0x00, 0xf0, 0xe1, 0x09


	//----- nvinfo : EIATTR_MAXREG_COUNT
	.align		4
.L_508:
        /*002c*/ 	.byte	0x03, 0x1b
        /*002e*/ 	.short	0x00ff


	//----- nvinfo : EIATTR_NUM_BARRIERS
	.align		4
        /*0030*/ 	.byte	0x02, 0x4c
        /*0032*/ 	.byte	0x02
	.zero		1


	//----- nvinfo : EIATTR_ANNOTATIONS
	.align		4
        /*0034*/ 	.byte	0x04, 0x55
        /*0036*/ 	.short	(.L_510 - .L_509)


	//   ....[0]....
.L_509:
        /* <DEDUP_REMOVED lines=35> */


	//----- nvinfo : EIATTR_MERCURY_ISA_VERSION
	.align		4
.L_510:
        /*0250*/ 	.byte	0x03, 0x5f
        /*0252*/ 	.short	0x0000


	//----- nvinfo : EIATTR_EXIT_INSTR_OFFSETS
	.align		4
        /*0254*/ 	.byte	0x04, 0x1c
        /*0256*/ 	.short	(.L_512 - .L_511)


	//   ....[0]....
.L_511:
        /*0258*/ 	.word	0x00000040


	//   ....[1]....
        /*025c*/ 	.word	0x00006f20


	//   ....[2]....
        /*0260*/ 	.word	0x00007750


	//----- nvinfo : EIATTR_CTAIDZ_USED
	.align		4
.L_512:
        /*0264*/ 	.byte	0x01, 0x04
	.zero		2


	//----- nvinfo : EIATTR_MAX_THREADS
	.align		4
        /*0268*/ 	.byte	0x04, 0x05
        /*026a*/ 	.short	(.L_514 - .L_513)
.L_513:
        /*026c*/ 	.word	0x00000100
        /*0270*/ 	.word	0x00000001
        /*0274*/ 	.word	0x00000001


	//----- nvinfo : EIATTR_CRS_STACK_SIZE
	.align		4
.L_514:
        /*0278*/ 	.byte	0x04, 0x1e
        /*027a*/ 	.short	(.L_516 - .L_515)
.L_515:
        /*027c*/ 	.word	0x00000000
.L_516:


//--------------------- .nv.info._ZN7cutlass13device_kernelIN5flash19enable_sm80_to_sm89INS1_16FlashAttnBwdSm80INS1_25CollectiveMainloopBwdSm80ILi2ELi1EN4cute5tupleIJNS5_1CILi64EEENS7_ILi128EEENS7_ILi96EEEEEENS_6half_tEfNS_4arch4Sm80ELb0ELb1ELb1ELb0ELb1ELb0ELb0ELb0ELi2ELi2ELi4ELi2ELb1EEENS1_24CollectiveEpilogueBwdGQAISB_fSE_Li256ELb0ELb1EEENS1_19SingleTileSchedulerILb0ELb0ELb0ELi128EEEEEEEEEvNT_6ParamsE --------------------------
	.section	.nv.info._ZN7cutlass13device_kernelIN5flash19enable_sm80_to_sm89INS1_16FlashAttnBwdSm80INS1_25CollectiveMainloopBwdSm80ILi2ELi1EN4cute5tupleIJNS5_1CILi64EEENS7_ILi128EEENS7_ILi96EEEEEENS_6half_tEfNS_4arch4Sm80ELb0ELb1ELb1ELb0ELb1ELb0ELb0ELb0ELi2ELi2ELi4ELi2ELb1EEENS1_24CollectiveEpilogueBwdGQAISB_fSE_Li256ELb0ELb1EEENS1_19SingleTileSchedulerILb0ELb0ELb0ELi128EEEEEEEEEvNT_6ParamsE,"",@"SHT_CUDA_INFO"
	.sectionflags	@""
	.align	4


	//----- nvinfo : EIATTR_CUDA_API_VERSION
	.align		4
        /*0000*/ 	.byte	0x04, 0x37
        /*0002*/ 	.short	(.L_518 - .L_517)
.L_517:
        /*0004*/ 	.word	0x00000082


	//----- nvinfo : EIATTR_SW2861232_WAR
	.align		4
.L_518:
        /*0008*/ 	.byte	0x01, 0x35
	.zero		2


	//----- nvinfo : EIATTR_PARAM_CBANK
	.align		4
        /*000c*/ 	.byte	0x04, 0x0a
        /*000e*/ 	.short	(.L_520 - .L_519)
	.align		4
.L_519:
        /*0010*/ 	.word	index@(.nv.constant0._ZN7cutlass13device_kernelIN5flash19enable_sm80_to_sm89INS1_16FlashAttnBwdSm80INS1_25CollectiveMainloopBwdSm80ILi2ELi1EN4cute5tupleIJNS5_1CILi64EEENS7_ILi128EEENS7_ILi96EEEEEENS_6half_tEfNS_4arch4Sm80ELb0ELb1ELb1ELb0ELb1ELb0ELb0ELb0ELi2ELi2ELi4ELi2ELb1EEENS1_24CollectiveEpilogueBwdGQAISB_fSE_Li256ELb0ELb1EEENS1_19SingleTileSchedulerILb0ELb0ELb0ELi128EEEEEEEEEvNT_6ParamsE)
        /*0014*/ 	.short	0x0160
        /*0016*/ 	.short	0x0278


	//----- nvinfo : EIATTR_CBANK_PARAM_SIZE
	.align		4
.L_520:
        /*0018*/ 	.byte	0x03, 0x19
        /*001a*/ 	.short	0x0278


	//----- nvinfo : EIATTR_KPARAM_INFO
	.align		4
        /*001c*/ 	.byte	0x04, 0x17
        /*001e*/ 	.short	(.L_522 - .L_521)
.L_521:
        /*0020*/ 	.word	0x00000000
        /*0024*/ 	.short	0x0000
        /*0026*/ 	.short	0x0000
        /*0028*/ 	.byte	0x00, 0xf0, 0xe1, 0x09


	//----- nvinfo : EIATTR_MAXREG_COUNT
	.align		4
.L_522:
        /*002c*/ 	.byte	0x03, 0x1b
        /*002e*/ 	.short	0x00ff


	//----- nvinfo : EIATTR_NUM_BARRIERS
	.align		4
        /*0030*/ 	.byte	0x02, 0x4c
        /*0032*/ 	.byte	0x02
	.zero		1


	//----- nvinfo : EIATTR_ANNOTATIONS
	.align		4
        /*0034*/ 	.byte	0x04, 0x55
        /*0036*/ 	.short	(.L_524 - .L_523)


	//   ....[0]....
.L_523:
        /* <DEDUP_REMOVED lines=40> */


	//----- nvinfo : EIATTR_MERCURY_ISA_VERSION
	.align		4
.L_524:
        /*02a0*/ 	.byte	0x03, 0x5f
        /*02a2*/ 	.short	0x0000


	//----- nvinfo : EIATTR_COOP_GROUP_MASK_REGIDS
	.align		4
        /*02a4*/ 	.byte	0x04, 0x29
        /*02a6*/ 	.short	(.L_526 - .L_525)


	//   ....[0]....
.L_525:
        /*02a8*/ 	.word	0xffffffff


	//   ....[1]....
        /*02ac*/ 	.word	0xffffffff


	//   ....[2]....
        /*02b0*/ 	.word	0xffffffff


	//   ....[3]....
        /*02b4*/ 	.word	0xffffffff


	//   ....[4]....
        /*02b8*/ 	.word	0xffffffff


	//   ....[5]....
        /*02bc*/ 	.word	0xffffffff


	//   ....[6]....
        /*02c0*/ 	.word	0xffffffff


	//   ....[7]....
        /*02c4*/ 	.word	0xffffffff


	//----- nvinfo : EIATTR_COOP_GROUP_INSTR_OFFSETS
	.align		4
.L_526:
        /*02c8*/ 	.byte	0x04, 0x28
        /*02ca*/ 	.short	(.L_528 - .L_527)


	//   ....[0]....
.L_527:
        /*02cc*/ 	.word	0x00007240


	//   ....[1]....
        /*02d0*/ 	.word	0x000072b0


	//   ....[2]....
        /*02d4*/ 	.word	0x00007670


	//   ....[3]....
        /*02d8*/ 	.word	0x00007680


	//   ....[4]....
        /*02dc*/ 	.word	0x00007810


	//   ....[5]....
        /*02e0*/ 	.word	0x00007860


	//   ....[6]....
        /*02e4*/ 	.word	0x00007c10


	//   ....[7]....
        /*02e8*/ 	.word	0x00007c20


	//----- nvinfo : EIATTR_EXIT_INSTR_OFFSETS
	.align		4
.L_528:
        /*02ec*/ 	.byte	0x04, 0x1c
        /*02ee*/ 	.short	(.L_530 - .L_529)


	//   ....[0]....
.L_529:
        /*02f0*/ 	.word	0x00000040


	//   ....[1]....
        /*02f4*/ 	.word	0x00006fd0


	//   ....[2]....
        /*02f8*/ 	.word	0x00007c30


	//   ....[3]....
        /*02fc*/ 	.word	0x00007cd0


	//----- nvinfo : EIATTR_CTAIDZ_USED
	.align		4
.L_530:
        /*0300*/ 	.byte	0x01, 0x04
	.zero		2


	//----- nvinfo : EIATTR_MAX_THREADS
	.align		4
        /*0304*/ 	.byte	0x04, 0x05
        /*0306*/ 	.short	(.L_532 - .L_531)
.L_531:
        /*0308*/ 	.word	0x00000100
        /*030c*/ 	.word	0x00000001
        /*0310*/ 	.word	0x00000001


	//----- nvinfo : EIATTR_CRS_STACK_SIZE
	.align		4
.L_532:
        /*0314*/ 	.byte	0x04, 0x1e
        /*0316*/ 	.short	(.L_534 - .L_533)
.L_533:
        /*0318*/ 	.word	0x00000000
.L_534:


//--------------------- .nv.info._ZN7cutlass13device_kernelIN5flash19enable_sm80_to_sm89INS1_16FlashAttnBwdSm80INS1_25CollectiveMainloopBwdSm80ILi2ELi1EN4cute5tupleIJNS5_1CILi64EEENS7_ILi128EEENS7_ILi96EEEEEENS_6half_tEfNS_4arch4Sm80ELb0ELb1ELb1ELb1ELb0ELb0ELb0ELb0ELi2ELi2ELi4ELi2ELb1EEENS1_21CollectiveEpilogueBwdISB_SC_SE_Li256ELb1ELb0ELi2EEENS1_19SingleTileSchedulerILb1ELb0ELb0ELi128EEEEEEEEEvNT_6ParamsE --------------------------
	.section	.nv.info._ZN7cutlass13device_kernelIN5flash19enable_sm80_to_sm89INS1_16FlashAttnBwdSm80INS1_25CollectiveMainloopBwdSm80ILi2ELi1EN4cute5tupleIJNS5_1CILi64EEENS7_ILi128EEENS7_ILi96EEEEEENS_6half_tEfNS_4arch4Sm80ELb0ELb1ELb1ELb1ELb0ELb0ELb0ELb0ELi2ELi2ELi4ELi2ELb1EEENS1_21CollectiveEpilogueBwdISB_SC_SE_Li256ELb1ELb0ELi2EEENS1_19SingleTileSchedulerILb1ELb0ELb0ELi128EEEEEEEEEvNT_6ParamsE,"",@"SHT_CUDA_INFO"
	.sectionflags	@""
	.align	4


	//----- nvinfo : EIATTR_CUDA_API_VERSION
	.align		4
        /*0000*/ 	.byte	0x04, 0x37
        /*0002*/ 	.short	(.L_536 - .L_535)
.L_535:
        /*0004*/ 	.word	0x00000082


	//----- nvinfo : EIATTR_SW2861232_WAR
	.align		4
.L_536:
        /*0008*/ 	.byte	0x01, 0x35
	.zero		2


	//----- nvinfo : EIATTR_PARAM_CBANK
	.align		4
        /*000c*/ 	.byte	0x04, 0x0a
        /*000e*/ 	.short	(.L_538 - .L_537)
	.align		4
.L_537:
        /*0010*/ 	.word	index@(.nv.constant0._ZN7cutlass13device_kernelIN5flash19enable_sm80_to_sm89INS1_16FlashAttnBwdSm80INS1_25CollectiveMainloopBwdSm80ILi2ELi1EN4cute5tupleIJNS5_1CILi64EEENS7_ILi128EEENS7_ILi96EEEEEENS_6half_tEfNS_4arch4Sm80ELb0ELb1ELb1ELb1ELb0ELb0ELb0ELb0ELi2ELi2ELi4ELi2ELb1EEENS1_21CollectiveEpilogueBwdISB_SC_SE_Li256ELb1ELb0ELi2EEENS1_19SingleTileSchedulerILb1ELb0ELb0ELi128EEEEEEEEEvNT_6ParamsE)
        /*0014*/ 	.short	0x0160
        /*0016*/ 	.short	0x0270


	//----- nvinfo : EIATTR_CBANK_PARAM_SIZE
	.align		4
.L_538:
        /*0018*/ 	.byte	0x03, 0x19
        /*001a*/ 	.short	0x0270


	//----- nvinfo : EIATTR_KPARAM_INFO
	.align		4
        /*001c*/ 	.byte	0x04, 0x17
        /*001e*/ 	.short	(.L_540 - .L_539)
.L_539:
        /*0020*/ 	.word	0x00000000
        /*0024*/ 	.short	0x0000
        /*0026*/ 	.short	0x0000
        /*0028*/ 	.byte	0x00, 0xf0, 0xc1, 0x09


	//----- nvinfo : EIATTR_MAXREG_COUNT
	.align		4
.L_540:
        /*002c*/ 	.byte	0x03, 0x1b
        /*002e*/ 	.short	0x00ff


	//----- nvinfo : EIATTR_NUM_BARRIERS
	.align		4
        /*0030*/ 	.byte	0x02, 0x4c
        /*0032*/ 	.byte	0x02
	.zero		1


	//----- nvinfo : EIATTR_ANNOTATIONS
	.align		4
        /*0034*/ 	.byte	0x04, 0x55
        /*0036*/ 	.short	(.L_542 - .L_541)


	//   ....[0]....
.L_541:
        /* <DEDUP_REMOVED lines=31> */


	//----- nvinfo : EIATTR_MERCURY_ISA_VERSION
	.align		4
.L_542:
        /*0218*/ 	.byte	0x03, 0x5f
        /*021a*/ 	.short	0x0000


	//----- nvinfo : EIATTR_COOP_GROUP_MASK_REGIDS
	.align		4
        /*021c*/ 	.byte	0x04, 0x29
        /*021e*/ 	.short	(.L_544 - .L_543)


	//   ....[0]....
.L_543:
        /*0220*/ 	.word	0xffffffff


	//----- nvinfo : EIATTR_COOP_GROUP_INSTR_OFFSETS
	.align		4
.L_544:
        /*0224*/ 	.byte	0x04, 0x28
        /*0226*/ 	.short	(.L_546 - .L_545)


	//   ....[0]....
.L_545:
        /*0228*/ 	.word	0x000000a0


	//----- nvinfo : EIATTR_EXIT_INSTR_OFFSETS
	.align		4
.L_546:
        /*022c*/ 	.byte	0x04, 0x1c
        /*022e*/ 	.short	(.L_548 - .L_547)


	//   ....[0]....
.L_547:
        /*0230*/ 	.word	0x00000340


	//   ....[1]....
        /*0234*/ 	.word	0x00008430


	//   ....[2]....
        /*0238*/ 	.word	0x00008530


	//   ....[3]....
        /*023c*/ 	.word	0x00008550


	//   ....[4]....
        /*0240*/ 	.word	0x00008c20


	//   ....[5]....
        /*0244*/ 	.word	0x00008d10


	//   ....[6]....
        /*0248*/ 	.word	0x00008d30


	//----- nvinfo : EIATTR_CTAIDZ_USED
	.align		4
.L_548:
        /*024c*/ 	.byte	0x01, 0x04
	.zero		2


	//----- nvinfo : EIATTR_MAX_THREADS
	.align		4
        /*0250*/ 	.byte	0x04, 0x05
        /*0252*/ 	.short	(.L_550 - .L_549)
.L_549:
        /*0254*/ 	.word	0x00000100
        /*0258*/ 	.word	0x00000001
        /*025c*/ 	.word	0x00000001


	//----- nvinfo : EIATTR_CRS_STACK_SIZE
	.align		4
.L_550:
        /*0260*/ 	.byte	0x04, 0x1e
        /*0262*/ 	.short	(.L_552 - .L_551)
.L_551:
        /*0264*/ 	.word	0x00000000
.L_552:


//--------------------- .nv.info._ZN7cutlass13device_kernelIN5flash19enable_sm80_to_sm89INS1_16FlashAttnBwdSm80INS1_25CollectiveMainloopBwdSm80ILi2ELi1EN4cute5tupleIJNS5_1CILi64EEENS7_ILi128EEENS7_ILi96EEEEEENS_6half_tEfNS_4arch4Sm80ELb0ELb1ELb1ELb1ELb1ELb0ELb0ELb0ELi2ELi2ELi4ELi2ELb1EEENS1_21CollectiveEpilogueBwdISB_SC_SE_Li256ELb1ELb0ELi2EEENS1_19SingleTileSchedulerILb1ELb0ELb0ELi128EEEEEEEEEvNT_6ParamsE --------------------------
	.section	.nv.info._ZN7cutlass13device_kernelIN5flash19enable_sm80_to_sm89INS1_16FlashAttnBwdSm80INS1_25CollectiveMainloopBwdSm80ILi2ELi1EN4cute5tupleIJNS5_1CILi64EEENS7_ILi128EEENS7_ILi96EEEEEENS_6half_tEfNS_4arch4Sm80ELb0ELb1ELb1ELb1ELb1ELb0ELb0ELb0ELi2ELi2ELi4ELi2ELb1EEENS1_21CollectiveEpilogueBwdISB_SC_SE_Li256ELb1ELb0ELi2EEENS1_19SingleTileSchedulerILb1ELb0ELb0ELi128EEEEEEEEEvNT_6ParamsE,"",@"SHT_CUDA_INFO"
	.sectionflags	@""
	.align	4


	//----- nvinfo : EIATTR_CUDA_API_VERSION
	.align		4
        /*0000*/ 	.byte	0x04, 0x37
        /*0002*/ 	.short	(.L_554 - .L_553)
.L_553:
        /*0004*/ 	.word	0x00000082


	//----- nvinfo : EIATTR_SW2861232_WAR
	.align		4
.L_554:
        /*0008*/ 	.byte	0x01, 0x35
	.zero		2


	//----- nvinfo : EIATTR_PARAM_CBANK
	.align		4
        /*000c*/ 	.byte	0x04, 0x0a
        /*000e*/ 	.short	(.L_556 - .L_555)
	.align		4
.L_555:
        /*0010*/ 	.word	index@(.nv.constant0._ZN7cutlass13device_kernelIN5flash19enable_sm80_to_sm89INS1_16FlashAttnBwdSm80INS1_25CollectiveMainloopBwdSm80ILi2ELi1EN4cute5tupleIJNS5_1CILi64EEENS7_ILi128EEENS7_ILi96EEEEEENS_6half_tEfNS_4arch4Sm80ELb0ELb1ELb1ELb1ELb1ELb0ELb0ELb0ELi2ELi2ELi4ELi2ELb1EEENS1_21CollectiveEpilogueBwdISB_SC_SE_Li256ELb1ELb0ELi2EEENS1_19SingleTileSchedulerILb1ELb0ELb0ELi128EEEEEEEEEvNT_6ParamsE)
        /*0014*/ 	.short	0x0160
        /*0016*/ 	.short	0x0270


	//----- nvinfo : EIATTR_CBANK_PARAM_SIZE
	.align		4
.L_556:
        /*0018*/ 	.byte	0x03, 0x19
        /*001a*/ 	.short	0x0270


	//----- nvinfo : EIATTR_KPARAM_INFO
	.align		4
        /*001c*/ 	.byte	0x04, 0x17
        /*001e*/ 	.short	(.L_558 - .L_557)
.L_557:
        /*0020*/ 	.word	0x00000000
        /*0024*/ 	.short	0x0000
        /*0026*/ 	.short	0x0000
        /*0028*/ 	.byte	0x00, 0xf0, 0xc1, 0x09


	//----- nvinfo : EIATTR_MAXREG_COUNT
	.align		4
.L_558:
        /*002c*/ 	.byte	0x03, 0x1b
        /*002e*/ 	.short	0x00ff


	//----- nvinfo : EIATTR_NUM_BARRIERS
	.align		4
        /*0030*/ 	.byte	0x02, 0x4c
        /*0032*/ 	.byte	0x02
	.zero		1


	//----- nvinfo : EIATTR_ANNOTATIONS
	.align		4
        /*0034*/ 	.byte	0x04, 0x55
        /*0036*/ 	.short	(.L_560 - .L_559)


	//   ....[0]....
.L_559:
        /* <DEDUP_REMOVED lines=31> */


	//----- nvinfo : EIATTR_MERCURY_ISA_VERSION
	.align		4
.L_560:
        /*0218*/ 	.byte	0x03, 0x5f
        /*021a*/ 	.short	0x0000


	//----- nvinfo : EIATTR_COOP_GROUP_MASK_REGIDS
	.align		4
        /*021c*/ 	.byte	0x04, 0x29
        /*021e*/ 	.short	(.L_562 - .L_561)


	//   ....[0]....
.L_561:
        /*0220*/ 	.word	0xffffffff


	//----- nvinfo : EIATTR_COOP_GROUP_INSTR_OFFSETS
	.align		4
.L_562:
        /*0224*/ 	.byte	0x04, 0x28
        /*0226*/ 	.short	(.L_564 - .L_563)


	//   ....[0]....
.L_563:
        /*0228*/ 	.word	0x000000a0


	//----- nvinfo : EIATTR_EXIT_INSTR_OFFSETS
	.align		4
.L_564:
        /*022c*/ 	.byte	0x04, 0x1c
        /*022e*/ 	.short	(.L_566 - .L_565)


	//   ....[0]....
.L_565:
        /*0230*/ 	.word	0x00000340


	//   ....[1]....
        /*0234*/ 	.word	0x00008430


	//   ....[2]....
        /*0238*/ 	.word	0x00008530


	//   ....[3]....
        /*023c*/ 	.word	0x00008550


	//   ....[4]....
        /*0240*/ 	.word	0x00008c20


	//   ....[5]....
        /*0244*/ 	.word	0x00008d10


	//   ....[6]....
        /*0248*/ 	.word	0x00008d30


	//----- nvinfo : EIATTR_CTAIDZ_USED
	.align		4
.L_566:
        /*024c*/ 	.byte	0x01, 0x04
	.zero		2


	//----- nvinfo : EIATTR_MAX_THREADS
	.align		4
        /*0250*/ 	.byte	0x04, 0x05
        /*0252*/ 	.short	(.L_568 - .L_567)
.L_567:
        /*0254*/ 	.word	0x00000100
        /*0258*/ 	.word	0x00000001
        /*025c*/ 	.word	0x00000001


	//----- nvinfo : EIATTR_CRS_STACK_SIZE
	.align		4
.L_568:
        /*0260*/ 	.byte	0x04, 0x1e
        /*0262*/ 	.short	(.L_570 - .L_569)
.L_569:
        /*0264*/ 	.word	0x00000000
.L_570:


//--------------------- .nv.info._ZN7cutlass13device_kernelIN5flash19enable_sm80_to_sm89INS1_16FlashAttnBwdSm80INS1_25CollectiveMainloopBwdSm80ILi2ELi1EN4cute5tupleIJNS5_1CILi64EEENS7_ILi128EEENS7_ILi96EEEEEENS_6half_tEfNS_4arch4Sm80ELb0ELb1ELb1ELb1ELb0ELb0ELb0ELb0ELi2ELi2ELi4ELi2ELb1EEENS1_24CollectiveEpilogueBwdGQAISB_fSE_Li256ELb1ELb0EEENS1_19SingleTileSchedulerILb1ELb0ELb0ELi128EEEEEEEEEvNT_6ParamsE --------------------------
	.section	.nv.info._ZN7cutlass13device_kernelIN5flash19enable_sm80_to_sm89INS1_16FlashAttnBwdSm80INS1_25CollectiveMainloopBwdSm80ILi2ELi1EN4cute5tupleIJNS5_1CILi64EEENS7_ILi128EEENS7_ILi96EEEEEENS_6half_tEfNS_4arch4Sm80ELb0ELb1ELb1ELb1ELb0ELb0ELb0ELb0ELi2ELi2ELi4ELi2ELb1EEENS1_24CollectiveEpilogueBwdGQAISB_fSE_Li256ELb1ELb0EEENS1_19SingleTileSchedulerILb1ELb0ELb0ELi128EEEEEEEEEvNT_6ParamsE,"",@"SHT_CUDA_INFO"
	.sectionflags	@""
	.align	4


	//----- nvinfo : EIATTR_CUDA_API_VERSION
	.align		4
        /*0000*/ 	.byte	0x04, 0x37
        /*0002*/ 	.short	(.L_572 - .L_571)
.L_571:
        /*0004*/ 	.word	0x00000082


	//----- nvinfo : EIATTR_SW2861232_WAR
	.align		4
.L_572:
        /*0008*/ 	.byte	0x01, 0x35
	.zero		2


	//----- nvinfo : EIATTR_PARAM_CBANK
	.align		4
        /*000c*/ 	.byte	0x04, 0x0a
        /*000e*/ 	.short	(.L_574 - .L_573)
	.align		4
.L_573:
        /*0010*/ 	.word	index@(.nv.constant0._ZN7cutlass13device_kernelIN5flash19enable_sm80_to_sm89INS1_16FlashAttnBwdSm80INS1_25CollectiveMainloopBwdSm80ILi2ELi1EN4cute5tupleIJNS5_1CILi64EEENS7_ILi128EEENS7_ILi96EEEEEENS_6half_tEfNS_4arch4Sm80ELb0ELb1ELb1ELb1ELb0ELb0ELb0ELb0ELi2ELi2ELi4ELi2ELb1EEENS1_24CollectiveEpilogueBwdGQAISB_fSE_Li256ELb1ELb0EEENS1_19SingleTileSchedulerILb1ELb0ELb0ELi128EEEEEEEEEvNT_6ParamsE)
        /*0014*/ 	.short	0x0160
        /*0016*/ 	.short	0x0278


	//----- nvinfo : EIATTR_CBANK_PARAM_SIZE
	.align		4
.L_574:
        /*0018*/ 	.byte	0x03, 0x19
        /*001a*/ 	.short	0x0278


	//----- nvinfo : EIATTR_KPARAM_INFO
	.align		4
        /*001c*/ 	.byte	0x04, 0x17
        /*001e*/ 	.short	(.L_576 - .L_575)
.L_575:
        /*0020*/ 	.word	0x00000000
        /*0024*/ 	.short	0x0000
        /*0026*/ 	.short	0x0000
        /*0028*/ 	.byte	0x00, 0xf0, 0xe1, 0x09


	//----- nvinfo : EIATTR_MAXREG_COUNT
	.align		4
.L_576:
        /*002c*/ 	.byte	0x03, 0x1b
        /*002e*/ 	.short	0x00ff


	//----- nvinfo : EIATTR_NUM_BARRIERS
	.align		4
        /*0030*/ 	.byte	0x02, 0x4c
        /*0032*/ 	.byte	0x02
	.zero		1


	//----- nvinfo : EIATTR_ANNOTATIONS
	.align		4
        /*0034*/ 	.byte	0x04, 0x55
        /*0036*/ 	.short	(.L_578 - .L_577)


	//   ....[0]....
.L_577:
        /* <DEDUP_REMOVED lines=31> */


	//----- nvinfo : EIATTR_MERCURY_ISA_VERSION
	.align		4
.L_578:
        /*0210*/ 	.byte	0x03, 0x5f
        /*0212*/ 	.short	0x0000


	//----- nvinfo : EIATTR_COOP_GROUP_MASK_REGIDS
	.align		4
        /*0214*/ 	.byte	0x04, 0x29
        /*0216*/ 	.short	(.L_580 - .L_579)


	//   ....[0]....
.L_579:
        /*0218*/ 	.word	0xffffffff


	//----- nvinfo : EIATTR_COOP_GROUP_INSTR_OFFSETS
	.align		4
.L_580:
        /*021c*/ 	.byte	0x04, 0x28
        /*021e*/ 	.short	(.L_582 - .L_581)


	//   ....[0]....
.L_581:
        /*0220*/ 	.word	0x000000a0


	//----- nvinfo : EIATTR_EXIT_INSTR_OFFSETS
	.align		4
.L_582:
        /*0224*/ 	.byte	0x04, 0x1c
        /*0226*/ 	.short	(.L_584 - .L_583)


	//   ....[0]....
.L_583:
        /*0228*/ 	.word	0x00000340


	//   ....[1]....
        /*022c*/ 	.word	0x00007360


	//   ....[2]....
        /*0230*/ 	.word	0x00007c90


	//----- nvinfo : EIATTR_CTAIDZ_USED
	.align		4
.L_584:
        /*0234*/ 	.byte	0x01, 0x04
	.zero		2


	//----- nvinfo : EIATTR_MAX_THREADS
	.align		4
        /*0238*/ 	.byte	0x04, 0x05
        /*023a*/ 	.short	(.L_586 - .L_585)
.L_585:
        /*023c*/ 	.word	0x00000100
        /*0240*/ 	.word	0x00000001
        /*0244*/ 	.word	0x00000001


	//----- nvinfo : EIATTR_CRS_STACK_SIZE
	.align		4
.L_586:
        /*0248*/ 	.byte	0x04, 0x1e
        /*024a*/ 	.short	(.L_588 - .L_587)
.L_587:
        /*024c*/ 	.word	0x00000000
.L_588:


//--------------------- .nv.info._ZN7cutlass13device_kernelIN5flash19enable_sm80_to_sm89INS1_16FlashAttnBwdSm80INS1_25CollectiveMainloopBwdSm80ILi2ELi1EN4cute5tupleIJNS5_1CILi64EEENS7_ILi128EEENS7_ILi96EEEEEENS_6half_tEfNS_4arch4Sm80ELb0ELb1ELb1ELb1ELb1ELb0ELb0ELb0ELi2ELi2ELi4ELi2ELb1EEENS1_24CollectiveEpilogueBwdGQAISB_fSE_Li256ELb1ELb1EEENS1_19SingleTileSchedulerILb1ELb0ELb0ELi128EEEEEEEEEvNT_6ParamsE --------------------------
	.section	.nv.info._ZN7cutlass13device_kernelIN5flash19enable_sm80_to_sm89INS1_16FlashAttnBwdSm80INS1_25CollectiveMainloopBwdSm80ILi2ELi1EN4cute5tupleIJNS5_1CILi64EEENS7_ILi128EEENS7_ILi96EEEEEENS_6half_tEfNS_4arch4Sm80ELb0ELb1ELb1ELb1ELb1ELb0ELb0ELb0ELi2ELi2ELi4ELi2ELb1EEENS1_24CollectiveEpilogueBwdGQAISB_fSE_Li256ELb1ELb1EEENS1_19SingleTileSchedulerILb1ELb0ELb0ELi128EEEEEEEEEvNT_6ParamsE,"",@"SHT_CUDA_INFO"
	.sectionflags	@""
	.align	4


	//----- nvinfo : EIATTR_CUDA_API_VERSION
	.align		4
        /*0000*/ 	.byte	0x04, 0x37
        /*0002*/ 	.short	(.L_590 - .L_589)
.L_589:
        /*0004*/ 	.word	0x00000082


	//----- nvinfo : EIATTR_SW2861232_WAR
	.align		4
.L_590:
        /*0008*/ 	.byte	0x01, 0x35
	.zero		2


	//----- nvinfo : EIATTR_PARAM_CBANK
	.align		4
        /*000c*/ 	.byte	0x04, 0x0a
        /*000e*/ 	.short	(.L_592 - .L_591)
	.align		4
.L_591:
        /*0010*/ 	.word	index@(.nv.constant0._ZN7cutlass13device_kernelIN5flash19enable_sm80_to_sm89INS1_16FlashAttnBwdSm80INS1_25CollectiveMainloopBwdSm80ILi2ELi1EN4cute5tupleIJNS5_1CILi64EEENS7_ILi128EEENS7_ILi96EEEEEENS_6half_tEfNS_4arch4Sm80ELb0ELb1ELb1ELb1ELb1ELb0ELb0ELb0ELi2ELi2ELi4ELi2ELb1EEENS1_24CollectiveEpilogueBwdGQAISB_fSE_Li256ELb1ELb1EEENS1_19SingleTileSchedulerILb1ELb0ELb0ELi128EEEEEEEEEvNT_6ParamsE)
        /*0014*/ 	.short	0x0160
        /*0016*/ 	.short	0x0278


	//----- nvinfo : EIATTR_CBANK_PARAM_SIZE
	.align		4
.L_592:
        /*0018*/ 	.byte	0x03, 0x19
        /*001a*/ 	.short	0x0278


	//----- nvinfo : EIATTR_KPARAM_INFO
	.align		4
        /*001c*/ 	.byte	0x04, 0x17
        /*001e*/ 	.short	(.L_594 - .L_593)
.L_593:
        /*0020*/ 	.word	0x00000000
        /*0024*/ 	.short	0x0000
        /*0026*/ 	.short	0x0000
        /*0028*/ 	.byte	0x00, 0xf0, 0xe1, 0x09


	//----- nvinfo : EIATTR_MAXREG_COUNT
	.align		4
.L_594:
        /*002c*/ 	.byte	0x03, 0x1b
        /*002e*/ 	.short	0x00ff


	//----- nvinfo : EIATTR_NUM_BARRIERS
	.align		4
        /*0030*/ 	.byte	0x02, 0x4c
        /*0032*/ 	.byte	0x02
	.zero		1


	//----- nvinfo : EIATTR_ANNOTATIONS
	.align		4
        /*0034*/ 	.byte	0x04, 0x55
        /*0036*/ 	.short	(.L_596 - .L_595)


	//   ....[0]....
.L_595:
        /* <DEDUP_REMOVED lines=31> */


	//----- nvinfo : EIATTR_MERCURY_ISA_VERSION
	.align		4
.L_596:
        /*0210*/ 	.byte	0x03, 0x5f
        /*0212*/ 	.short	0x0000


	//----- nvinfo : EIATTR_COOP_GROUP_MASK_REGIDS
	.align		4
        /*0214*/ 	.byte	0x04, 0x29
        /*0216*/ 	.short	(.L_598 - .L_597)


	//   ....[0]....
.L_597:
        /*0218*/ 	.word	0xffffffff


	//   ....[1]....
        /*021c*/ 	.word	0xffffffff


	//   ....[2]....
        /*0220*/ 	.word	0xffffffff


	//   ....[3]....
        /*0224*/ 	.word	0xffffffff


	//   ....[4]....
        /*0228*/ 	.word	0xffffffff


	//   ....[5]....
        /*022c*/ 	.word	0xffffffff


	//   ....[6]....
        /*0230*/ 	.word	0xffffffff


	//   ....[7]....
        /*0234*/ 	.word	0xffffffff


	//   ....[8]....
        /*0238*/ 	.word	0xffffffff


	//----- nvinfo : EIATTR_COOP_GROUP_INSTR_OFFSETS
	.align		4
.L_598:
        /*023c*/ 	.byte	0x04, 0x28
        /*023e*/ 	.short	(.L_600 - .L_599)


	//   ....[0]....
.L_599:
        /*0240*/ 	.word	0x000000a0


	//   ....[1]....
        /*0244*/ 	.word	0x000076b0


	//   ....[2]....
        /*0248*/ 	.word	0x000076e0


	//   ....[3]....
        /*024c*/ 	.word	0x00007af0


	//   ....[4]....
        /*0250*/ 	.word	0x00007b00


	//   ....[5]....
        /*0254*/ 	.word	0x00007c90


	//   ....[6]....
        /*0258*/ 	.word	0x00007ce0


	//   ....[7]....
        /*025c*/ 	.word	0x00008090


	//   ....[8]....
        /*0260*/ 	.word	0x000080a0


	//----- nvinfo : EIATTR_EXIT_INSTR_OFFSETS
	.align		4
.L_600:
        /*0264*/ 	.byte	0x04, 0x1c
        /*0266*/ 	.short	(.L_602 - .L_601)


	//   ....[0]....
.L_601:
        /*0268*/ 	.word	0x00000340


	//   ....[1]....
        /*026c*/ 	.word	0x00007360


	//   ....[2]....
        /*0270*/ 	.word	0x000080b0


	//   ....[3]....
        /*0274*/ 	.word	0x00008150


	//----- nvinfo : EIATTR_CTAIDZ_USED
	.align		4
.L_602:
        /*0278*/ 	.byte	0x01, 0x04
	.zero		2


	//----- nvinfo : EIATTR_MAX_THREADS
	.align		4
        /*027c*/ 	.byte	0x04, 0x05
        /*027e*/ 	.short	(.L_604 - .L_603)
.L_603:
        /*0280*/ 	.word	0x00000100
        /*0284*/ 	.word	0x00000001
        /*0288*/ 	.word	0x00000001


	//----- nvinfo : EIATTR_CRS_STACK_SIZE
	.align		4
.L_604:
        /*028c*/ 	.byte	0x04, 0x1e
        /*028e*/ 	.short	(.L_606 - .L_605)
.L_605:
        /*0290*/ 	.word	0x00000000
.L_606:


//--------------------- .nv.info._ZN7cutlass13device_kernelIN5flash19enable_sm80_to_sm89INS1_16FlashAttnBwdSm80INS1_25CollectiveMainloopBwdSm80ILi2ELi1EN4cute5tupleIJNS5_1CILi64EEENS7_ILi128EEENS7_ILi96EEEEEENS_6half_tEfNS_4arch4Sm80ELb1ELb0ELb1ELb0ELb0ELb0ELb0ELb0ELi2ELi2ELi4ELi2ELb1EEENS1_21CollectiveEpilogueBwdISB_SC_SE_Li256ELb0ELb0ELi2EEENS1_25SingleTileBwdLPTSchedulerILb0ELi128ELb0EEEEEEEEEvNT_6ParamsE --------------------------
	.section	.nv.info._ZN7cutlass13device_kernelIN5flash19enable_sm80_to_sm89INS1_16FlashAttnBwdSm80INS1_25CollectiveMainloopBwdSm80ILi2ELi1EN4cute5tupleIJNS5_1CILi64EEENS7_ILi128EEENS7_ILi96EEEEEENS_6half_tEfNS_4arch4Sm80ELb1ELb0ELb1ELb0ELb0ELb0ELb0ELb0ELi2ELi2ELi4ELi2ELb1EEENS1_21CollectiveEpilogueBwdISB_SC_SE_Li256ELb0ELb0ELi2EEENS1_25SingleTileBwdLPTSchedulerILb0ELi128ELb0EEEEEEEEEvNT_6ParamsE,"",@"SHT_CUDA_INFO"
	.sectionflags	@""
	.align	4


	//----- nvinfo : EIATTR_CUDA_API_VERSION
	.align		4
        /*0000*/ 	.byte	0x04, 0x37
        /*0002*/ 	.short	(.L_608 - .L_607)
.L_607:
        /*0004*/ 	.word	0x00000082


	//----- nvinfo : EIATTR_SW2861232_WAR
	.align		4
.L_608:
        /*0008*/ 	.byte	0x01, 0x35
	.zero		2


	//----- nvinfo : EIATTR_PARAM_CBANK
	.align		4
        /*000c*/ 	.byte	0x04, 0x0a
        /*000e*/ 	.short	(.L_610 - .L_609)
	.align		4
.L_609:
        /*0010*/ 	.word	index@(.nv.constant0._ZN7cutlass13device_kernelIN5flash19enable_sm80_to_sm89INS1_16FlashAttnBwdSm80INS1_25CollectiveMainloopBwdSm80ILi2ELi1EN4cute5tupleIJNS5_1CILi64EEENS7_ILi128EEENS7_ILi96EEEEEENS_6half_tEfNS_4arch4Sm80ELb1ELb0ELb1ELb0ELb0ELb0ELb0ELb0ELi2ELi2ELi4ELi2ELb1EEENS1_21CollectiveEpilogueBwdISB_SC_SE_Li256ELb0ELb0ELi2EEENS1_25SingleTileBwdLPTSchedulerILb0ELi128ELb0EEEEEEEEEvNT_6ParamsE)
        /*0014*/ 	.short	0x0160
        /*0016*/ 	.short	0x0288


	//----- nvinfo : EIATTR_CBANK_PARAM_SIZE
	.align		4
.L_610:
        /*0018*/ 	.byte	0x03, 0x19
        /*001a*/ 	.short	0x0288


	//----- nvinfo : EIATTR_KPARAM_INFO
	.align		4
        /*001c*/ 	.byte	0x04, 0x17
        /*001e*/ 	.short	(.L_612 - .L_611)
.L_611:
        /*0020*/ 	.word	0x00000000
        /*0024*/ 	.short	0x0000
        /*0026*/ 	.short	0x0000
        /*0028*/ 	.byte	0x00, 0xf0, 0x21, 0x0a


	//----- nvinfo : EIATTR_MAXREG_COUNT
	.align		4
.L_612:
        /*002c*/ 	.byte	0x03, 0x1b
        /*002e*/ 	.short	0x00ff


	//----- nvinfo : EIATTR_NUM_BARRIERS
	.align		4
        /*0030*/ 	.byte	0x02, 0x4c
        /*0032*/ 	.byte	0x02
	.zero		1


	//----- nvinfo : EIATTR_ANNOTATIONS
	.align		4
        /*0034*/ 	.byte	0x04, 0x55
        /*0036*/ 	.short	(.L_614 - .L_613)


	//   ....[0]....
.L_613:
        /* <DEDUP_REMOVED lines=23> */


	//----- nvinfo : EIATTR_MERCURY_ISA_VERSION
	.align		4
.L_614:
        /*0198*/ 	.byte	0x03, 0x5f
        /*019a*/ 	.short	0x0000


	//----- nvinfo : EIATTR_COOP_GROUP_MASK_REGIDS
	.align		4
        /*019c*/ 	.byte	0x04, 0x29
        /*019e*/ 	.short	(.L_616 - .L_615)


	//   ....[0]....
.L_615:
        /*01a0*/ 	.word	0xffffffff


	//----- nvinfo : EIATTR_COOP_GROUP_INSTR_OFFSETS
	.align		4
.L_616:
        /*01a4*/ 	.byte	0x04, 0x28
        /*01a6*/ 	.short	(.L_618 - .L_617)


	//   ....[0]....
.L_617:
        /*01a8*/ 	.word	0x00000090


	//----- nvinfo : EIATTR_EXIT_INSTR_OFFSETS
	.align		4
.L_618:
        /*01ac*/ 	.byte	0x04, 0x1c
        /*01ae*/ 	.short	(.L_620 - .L_619)


	//   ....[0]....
.L_619:
        /*01b0*/ 	.word	0x00000580


	//   ....[1]....
        /*01b4*/ 	.word	0x000077d0


	//   ....[2]....
        /*01b8*/ 	.word	0x000078d0


	//   ....[3]....
        /*01bc*/ 	.word	0x000078f0


	//   ....[4]....
        /*01c0*/ 	.word	0x00007ee0


	//   ....[5]....
        /*01c4*/ 	.word	0x00007fd0


	//   ....[6]....
        /*01c8*/ 	.word	0x00007ff0


	//----- nvinfo : EIATTR_MAX_THREADS
	.align		4
.L_620:
        /*01cc*/ 	.byte	0x04, 0x05
        /*01ce*/ 	.short	(.L_622 - .L_621)
.L_621:
        /*01d0*/ 	.word	0x00000100
        /*01d4*/ 	.word	0x00000001
        /*01d8*/ 	.word	0x00000001


	//----- nvinfo : EIATTR_CRS_STACK_SIZE
	.align		4
.L_622:
        /*01dc*/ 	.byte	0x04, 0x1e
        /*01de*/ 	.short	(.L_624 - .L_623)
.L_623:
        /*01e0*/ 	.word	0x00000000
.L_624:


//--------------------- .nv.info._ZN7cutlass13device_kernelIN5flash19enable_sm80_to_sm89INS1_16FlashAttnBwdSm80INS1_25CollectiveMainloopBwdSm80ILi2ELi1EN4cute5tupleIJNS5_1CILi64EEENS7_ILi128EEENS7_ILi96EEEEEENS_6half_tEfNS_4arch4Sm80ELb1ELb0ELb1ELb0ELb1ELb0ELb0ELb0ELi2ELi2ELi4ELi2ELb1EEENS1_21CollectiveEpilogueBwdISB_SC_SE_Li256ELb0ELb0ELi2EEENS1_25SingleTileBwdLPTSchedulerILb0ELi128ELb1EEEEEEEEEvNT_6ParamsE --------------------------
	.section	.nv.info._ZN7cutlass13device_kernelIN5flash19enable_sm80_to_sm89INS1_16FlashAttnBwdSm80INS1_25CollectiveMainloopBwdSm80ILi2ELi1EN4cute5tupleIJNS5_1CILi64EEENS7_ILi128EEENS7_ILi96EEEEEENS_6half_tEfNS_4arch4Sm80ELb1ELb0ELb1ELb0ELb1ELb0ELb0ELb0ELi2ELi2ELi4ELi2ELb1EEENS1_21CollectiveEpilogueBwdISB_SC_SE_Li256ELb0ELb0ELi2EEENS1_25SingleTileBwdLPTSchedulerILb0ELi128ELb1EEEEEEEEEvNT_6ParamsE,"",@"SHT_CUDA_INFO"
	.sectionflags	@""
	.align	4


	//----- nvinfo : EIATTR_CUDA_API_VERSION
	.align		4
        /*0000*/ 	.byte	0x04, 0x37
        /*0002*/ 	.short	(.L_626 - .L_625)
.L_625:
        /*0004*/ 	.word	0x00000082


	//----- nvinfo : EIATTR_SW2861232_WAR
	.align		4
.L_626:
        /*0008*/ 	.byte	0x01, 0x35
	.zero		2


	//----- nvinfo : EIATTR_PARAM_CBANK
	.align		4
        /*000c*/ 	.byte	0x04, 0x0a
        /*000e*/ 	.short	(.L_628 - .L_627)
	.align		4
.L_627:
        /*0010*/ 	.word	index@(.nv.constant0._ZN7cutlass13device_kernelIN5flash19enable_sm80_to_sm89INS1_16FlashAttnBwdSm80INS1_25CollectiveMainloopBwdSm80ILi2ELi1EN4cute5tupleIJNS5_1CILi64EEENS7_ILi128EEENS7_ILi96EEEEEENS_6half_tEfNS_4arch4Sm80ELb1ELb0ELb1ELb0ELb1ELb0ELb0ELb0ELi2ELi2ELi4ELi2ELb1EEENS1_21CollectiveEpilogueBwdISB_SC_SE_Li256ELb0ELb0ELi2EEENS1_25SingleTileBwdLPTSchedulerILb0ELi128ELb1EEEEEEEEEvNT_6ParamsE)
        /*0014*/ 	.short	0x0160
        /*0016*/ 	.short	0x0288


	//----- nvinfo : EIATTR_CBANK_PARAM_SIZE
	.align		4
.L_628:
        /*0018*/ 	.byte	0x03, 0x19
        /*001a*/ 	.short	0x0288


	//----- nvinfo : EIATTR_KPARAM_INFO
	.align		4
        /*001c*/ 	.byte	0x04, 0x17
        /*001e*/ 	.short	(.L_630 - .L_629)
.L_629:
        /*0020*/ 	.word	0x00000000
        /*0024*/ 	.short	0x0000
        /*0026*/ 	.short	0x0000
        /*0028*/ 	.byte	0x00, 0xf0, 0x21, 0x0a


	//----- nvinfo : EIATTR_MAXREG_COUNT
	.align		4
.L_630:
        /*002c*/ 	.byte	0x03, 0x1b
        /*002e*/ 	.short	0x00ff


	//----- nvinfo : EIATTR_NUM_BARRIERS
	.align		4
        /*0030*/ 	.byte	0x02, 0x4c
        /*0032*/ 	.byte	0x02
	.zero		1


	//----- nvinfo : EIATTR_ANNOTATIONS
	.align		4
        /*0034*/ 	.byte	0x04, 0x55
        /*0036*/ 	.short	(.L_632 - .L_631)


	//   ....[0]....
.L_631:
        /* <DEDUP_REMOVED lines=23> */


	//----- nvinfo : EIATTR_MERCURY_ISA_VERSION
	.align		4
.L_632:
        /*0198*/ 	.byte	0x03, 0x5f
        /*019a*/ 	.short	0x0000


	//----- nvinfo : EIATTR_COOP_GROUP_MASK_REGIDS
	.align		4
        /*019c*/ 	.byte	0x04, 0x29
        /*019e*/ 	.short	(.L_634 - .L_633)


	//   ....[0]....
.L_633:
        /*01a0*/ 	.word	0xffffffff


	//----- nvinfo : EIATTR_COOP_GROUP_INSTR_OFFSETS
	.align		4
.L_634:
        /*01a4*/ 	.byte	0x04, 0x28
        /*01a6*/ 	.short	(.L_636 - .L_635)


	//   ....[0]....
.L_635:
        /*01a8*/ 	.word	0x00000090


	//----- nvinfo : EIATTR_EXIT_INSTR_OFFSETS
	.align		4
.L_636:
        /*01ac*/ 	.byte	0x04, 0x1c
        /*01ae*/ 	.short	(.L_638 - .L_637)


	//   ....[0]....
.L_637:
        /*01b0*/ 	.word	0x000005e0


	//   ....[1]....
        /*01b4*/ 	.word	0x00007830


	//   ....[2]....
        /*01b8*/ 	.word	0x00007930


	//   ....[3]....
        /*01bc*/ 	.word	0x00007950


	//   ....[4]....
        /*01c0*/ 	.word	0x00007f40


	//   ....[5]....
        /*01c4*/ 	.word	0x00008030


	//   ....[6]....
        /*01c8*/ 	.word	0x00008050


	//----- nvinfo : EIATTR_MAX_THREADS
	.align		4
.L_638:
        /*01cc*/ 	.byte	0x04, 0x05
        /*01ce*/ 	.short	(.L_640 - .L_639)
.L_639:
        /*01d0*/ 	.word	0x00000100
        /*01d4*/ 	.word	0x00000001
        /*01d8*/ 	.word	0x00000001


	//----- nvinfo : EIATTR_CRS_STACK_SIZE
	.align		4
.L_640:
        /*01dc*/ 	.byte	0x04, 0x1e
        /*01de*/ 	.short	(.L_642 - .L_641)
.L_641:
        /*01e0*/ 	.word	0x00000000
.L_642:


//--------------------- .nv.info._ZN7cutlass13device_kernelIN5flash19enable_sm80_to_sm89INS1_16FlashAttnBwdSm80INS1_25CollectiveMainloopBwdSm80ILi2ELi1EN4cute5tupleIJNS5_1CILi64EEENS7_ILi128EEENS7_ILi96EEEEEENS_6half_tEfNS_4arch4Sm80ELb1ELb0ELb1ELb0ELb0ELb0ELb0ELb0ELi2ELi2ELi4ELi2ELb1EEENS1_24CollectiveEpilogueBwdGQAISB_fSE_Li256ELb0ELb0EEENS1_25SingleTileBwdLPTSchedulerILb0ELi128ELb0EEEEEEEEEvNT_6ParamsE --------------------------
	.section	.nv.info._ZN7cutlass13device_kernelIN5flash19enable_sm80_to_sm89INS1_16FlashAttnBwdSm80INS1_25CollectiveMainloopBwdSm80ILi2ELi1EN4cute5tupleIJNS5_1CILi64EEENS7_ILi128EEENS7_ILi96EEEEEENS_6half_tEfNS_4arch4Sm80ELb1ELb0ELb1ELb0ELb0ELb0ELb0ELb0ELi2ELi2ELi4ELi2ELb1EEENS1_24CollectiveEpilogueBwdGQAISB_fSE_Li256ELb0ELb0EEENS1_25SingleTileBwdLPTSchedulerILb0ELi128ELb0EEEEEEEEEvNT_6ParamsE,"",@"SHT_CUDA_INFO"
	.sectionflags	@""
	.align	4


	//----- nvinfo : EIATTR_CUDA_API_VERSION
	.align		4
        /*0000*/ 	.byte	0x04, 0x37
        /*0002*/ 	.short	(.L_644 - .L_643)
.L_643:
        /*0004*/ 	.word	0x00000082


	//----- nvinfo : EIATTR_SW2861232_WAR
	.align		4
.L_644:
        /*0008*/ 	.byte	0x01, 0x35
	.zero		2


	//----- nvinfo : EIATTR_PARAM_CBANK
	.align		4
        /*000c*/ 	.byte	0x04, 0x0a
        /*000e*/ 	.short	(.L_646 - .L_645)
	.align		4
.L_645:
        /*0010*/ 	.word	index@(.nv.constant0._ZN7cutlass13device_kernelIN5flash19enable_sm80_to_sm89INS1_16FlashAttnBwdSm80INS1_25CollectiveMainloopBwdSm80ILi2ELi1EN4cute5tupleIJNS5_1CILi64EEENS7_ILi128EEENS7_ILi96EEEEEENS_6half_tEfNS_4arch4Sm80ELb1ELb0ELb1ELb0ELb0ELb0ELb0ELb0ELi2ELi2ELi4ELi2ELb1EEENS1_24CollectiveEpilogueBwdGQAISB_fSE_Li256ELb0ELb0EEENS1_25SingleTileBwdLPTSchedulerILb0ELi128ELb0EEEEEEEEEvNT_6ParamsE)
        /*0014*/ 	.short	0x0160
        /*0016*/ 	.short	0x0290


	//----- nvinfo : EIATTR_CBANK_PARAM_SIZE
	.align		4
.L_646:
        /*0018*/ 	.byte	0x03, 0x19
        /*001a*/ 	.short	0x0290


	//----- nvinfo : EIATTR_KPARAM_INFO
	.align		4
        /*001c*/ 	.byte	0x04, 0x17
        /*001e*/ 	.short	(.L_648 - .L_647)
.L_647:
        /*0020*/ 	.word	0x00000000
        /*0024*/ 	.short	0x0000
        /*0026*/ 	.short	0x0000
        /*0028*/ 	.byte	0x00, 0xf0, 0x41, 0x0a


	//----- nvinfo : EIATTR_MAXREG_COUNT
	.align		4
.L_648:
        /*002c*/ 	.byte	0x03, 0x1b
        /*002e*/ 	.short	0x00ff


	//----- nvinfo : EIATTR_NUM_BARRIERS
	.align		4
        /*0030*/ 	.byte	0x02, 0x4c
        /*0032*/ 	.byte	0x02
	.zero		1


	//----- nvinfo : EIATTR_ANNOTATIONS
	.align		4
        /*0034*/ 	.byte	0x04, 0x55
        /*0036*/ 	.short	(.L_650 - .L_649)


	//   ....[0]....
.L_649:
        /* <DEDUP_REMOVED lines=22> */


	//----- nvinfo : EIATTR_MERCURY_ISA_VERSION
	.align		4
.L_650:
        /*0180*/ 	.byte	0x03, 0x5f
        /*0182*/ 	.short	0x0000


	//----- nvinfo : EIATTR_COOP_GROUP_MASK_REGIDS
	.align		4
        /*0184*/ 	.byte	0x04, 0x29
        /*0186*/ 	.short	(.L_652 - .L_651)


	//   ....[0]....
.L_651:
        /*0188*/ 	.word	0xffffffff


	//----- nvinfo : EIATTR_COOP_GROUP_INSTR_OFFSETS
	.align		4
.L_652:
        /*018c*/ 	.byte	0x04, 0x28
        /*018e*/ 	.short	(.L_654 - .L_653)


	//   ....[0]....
.L_653:
        /*0190*/ 	.word	0x00000090


	//----- nvinfo : EIATTR_EXIT_INSTR_OFFSETS
	.align		4
.L_654:
        /*0194*/ 	.byte	0x04, 0x1c
        /*0196*/ 	.short	(.L_656 - .L_655)


	//   ....[0]....
.L_655:
        /*0198*/ 	.word	0x00000580


	//   ....[1]....
        /*019c*/ 	.word	0x000067b0


	//   ....[2]....
        /*01a0*/ 	.word	0x00007060


	//----- nvinfo : EIATTR_MAX_THREADS
	.align		4
.L_656:
        /*01a4*/ 	.byte	0x04, 0x05
        /*01a6*/ 	.short	(.L_658 - .L_657)
.L_657:
        /*01a8*/ 	.word	0x00000100
        /*01ac*/ 	.word	0x00000001
        /*01b0*/ 	.word	0x00000001
.L_658:


//--------------------- .nv.info._ZN7cutlass13device_kernelIN5flash19enable_sm80_to_sm89INS1_16FlashAttnBwdSm80INS1_25CollectiveMainloopBwdSm80ILi2ELi1EN4cute5tupleIJNS5_1CILi64EEENS7_ILi128EEENS7_ILi96EEEEEENS_6half_tEfNS_4arch4Sm80ELb1ELb0ELb1ELb0ELb1ELb0ELb0ELb0ELi2ELi2ELi4ELi2ELb1EEENS1_24CollectiveEpilogueBwdGQAISB_fSE_Li256ELb0ELb1EEENS1_25SingleTileBwdLPTSchedulerILb0ELi128ELb1EEEEEEEEEvNT_6ParamsE --------------------------
	.section	.nv.info._ZN7cutlass13device_kernelIN5flash19enable_sm80_to_sm89INS1_16FlashAttnBwdSm80INS1_25CollectiveMainloopBwdSm80ILi2ELi1EN4cute5tupleIJNS5_1CILi64EEENS7_ILi128EEENS7_ILi96EEEEEENS_6half_tEfNS_4arch4Sm80ELb1ELb0ELb1ELb0ELb1ELb0ELb0ELb0ELi2ELi2ELi4ELi2ELb1EEENS1_24CollectiveEpilogueBwdGQAISB_fSE_Li256ELb0ELb1EEENS1_25SingleTileBwdLPTSchedulerILb0ELi128ELb1EEEEEEEEEvNT_6ParamsE,"",@"SHT_CUDA_INFO"
	.sectionflags	@""
	.align	4


	//----- nvinfo : EIATTR_CUDA_API_VERSION
	.align		4
        /*0000*/ 	.byte	0x04, 0x37
        /*0002*/ 	.short	(.L_660 - .L_659)
.L_659:
        /*0004*/ 	.word	0x00000082


	//----- nvinfo : EIATTR_SW2861232_WAR
	.align		4
.L_660:
        /*0008*/ 	.byte	0x01, 0x35
	.zero		2


	//----- nvinfo : EIATTR_PARAM_CBANK
	.align		4
        /*000c*/ 	.byte	0x04, 0x0a
        /*000e*/ 	.short	(.L_662 - .L_661)
	.align		4
.L_661:
        /*0010*/ 	.word	index@(.nv.constant0._ZN7cutlass13device_kernelIN5flash19enable_sm80_to_sm89INS1_16FlashAttnBwdSm80INS1_25CollectiveMainloopBwdSm80ILi2ELi1EN4cute5tupleIJNS5_1CILi64EEENS7_ILi128EEENS7_ILi96EEEEEENS_6half_tEfNS_4arch4Sm80ELb1ELb0ELb1ELb0ELb1ELb0ELb0ELb0ELi2ELi2ELi4ELi2ELb1EEENS1_24CollectiveEpilogueBwdGQAISB_fSE_Li256ELb0ELb1EEENS1_25SingleTileBwdLPTSchedulerILb0ELi128ELb1EEEEEEEEEvNT_6ParamsE)
        /*0014*/ 	.short	0x0160
        /*0016*/ 	.short	0x0290


	//----- nvinfo : EIATTR_CBANK_PARAM_SIZE
	.align		4
.L_662:
        /*0018*/ 	.byte	0x03, 0x19
        /*001a*/ 	.short	0x0290


	//----- nvinfo : EIATTR_KPARAM_INFO
	.align		4
        /*001c*/ 	.byte	0x04, 0x17
        /*001e*/ 	.short	(.L_664 - .L_663)
.L_663:
        /*0020*/ 	.word	0x00000000
        /*0024*/ 	.short	0x0000
        /*0026*/ 	.short	0x0000
        /*0028*/ 	.byte	0x00, 0xf0, 0x41, 0x0a


	//----- nvinfo : EIATTR_MAXREG_COUNT
	.align		4
.L_664:
        /*002c*/ 	.byte	0x03, 0x1b
        /*002e*/ 	.short	0x00ff


	//----- nvinfo : EIATTR_NUM_BARRIERS
	.align		4
        /*0030*/ 	.byte	0x02, 0x4c
        /*0032*/ 	.byte	0x02
	.zero		1


	//----- nvinfo : EIATTR_ANNOTATIONS
	.align		4
        /*0034*/ 	.byte	0x04, 0x55
        /*0036*/ 	.short	(.L_666 - .L_665)


	//   ....[0]....
.L_665:
        /* <DEDUP_REMOVED lines=22> */


	//----- nvinfo : EIATTR_MERCURY_ISA_VERSION
	.align		4
.L_666:
        /*0188*/ 	.byte	0x03, 0x5f
        /*018a*/ 	.short	0x0000


	//----- nvinfo : EIATTR_COOP_GROUP_MASK_REGIDS
	.align		4
        /*018c*/ 	.byte	0x04, 0x29
        /*018e*/ 	.short	(.L_668 - .L_667)


	//   ....[0]....
.L_667:
        /*0190*/ 	.word	0xffffffff


	//   ....[1]....
        /*0194*/ 	.word	0xffffffff


	//   ....[2]....
        /*0198*/ 	.word	0xffffffff


	//   ....[3]....
        /*019c*/ 	.word	0xffffffff


	//   ....[4]....
        /*01a0*/ 	.word	0xffffffff


	//   ....[5]....
        /*01a4*/ 	.word	0xffffffff


	//   ....[6]....
        /*01a8*/ 	.word	0xffffffff


	//   ....[7]....
        /*01ac*/ 	.word	0xffffffff


	//   ....[8]....
        /*01b0*/ 	.word	0xffffffff


	//----- nvinfo : EIATTR_COOP_GROUP_INSTR_OFFSETS
	.align		4
.L_668:
        /*01b4*/ 	.byte	0x04, 0x28
        /*01b6*/ 	.short	(.L_670 - .L_669)


	//   ....[0]....
.L_669:
        /*01b8*/ 	.word	0x00000090


	//   ....[1]....
        /*01bc*/ 	.word	0x00006a90


	//   ....[2]....
        /*01c0*/ 	.word	0x00006ae0


	//   ....[3]....
        /*01c4*/ 	.word	0x00006f00


	//   ....[4]....
        /*01c8*/ 	.word	0x00006f10


	//   ....[5]....
        /*01cc*/ 	.word	0x000070d0


	//   ....[6]....
        /*01d0*/ 	.word	0x000071e0


	//   ....[7]....
        /*01d4*/ 	.word	0x00007510


	//   ....[8]....
        /*01d8*/ 	.word	0x00007520


	//----- nvinfo : EIATTR_EXIT_INSTR_OFFSETS
	.align		4
.L_670:
        /*01dc*/ 	.byte	0x04, 0x1c
        /*01de*/ 	.short	(.L_672 - .L_671)


	//   ....[0]....
.L_671:
        /*01e0*/ 	.word	0x000005e0


	//   ....[1]....
        /*01e4*/ 	.word	0x000067f0


	//   ....[2]....
        /*01e8*/ 	.word	0x00007530


	//   ....[3]....
        /*01ec*/ 	.word	0x000075d0


	//----- nvinfo : EIATTR_MAX_THREADS
	.align		4
.L_672:
        /*01f0*/ 	.byte	0x04, 0x05
        /*01f2*/ 	.short	(.L_674 - .L_673)
.L_673:
        /*01f4*/ 	.word	0x00000100
        /*01f8*/ 	.word	0x00000001
        /*01fc*/ 	.word	0x00000001


	//----- nvinfo : EIATTR_CRS_STACK_SIZE
	.align		4
.L_674:
        /*0200*/ 	.byte	0x04, 0x1e
        /*0202*/ 	.short	(.L_676 - .L_675)
.L_675:
        /*0204*/ 	.word	0x00000000
.L_676:


//--------------------- .nv.info._ZN7cutlass13device_kernelIN5flash19enable_sm80_to_sm89INS1_16FlashAttnBwdSm80INS1_25CollectiveMainloopBwdSm80ILi2ELi1EN4cute5tupleIJNS5_1CILi64EEENS7_ILi128EEENS7_ILi96EEEEEENS_6half_tEfNS_4arch4Sm80ELb1ELb0ELb1ELb1ELb0ELb0ELb0ELb0ELi2ELi2ELi4ELi2ELb1EEENS1_21CollectiveEpilogueBwdISB_SC_SE_Li256ELb1ELb0ELi2EEENS1_25SingleTileBwdLPTSchedulerILb1ELi128ELb0EEEEEEEEEvNT_6ParamsE --------------------------
	.section	.nv.info._ZN7cutlass13device_kernelIN5flash19enable_sm80_to_sm89INS1_16FlashAttnBwdSm80INS1_25CollectiveMainloopBwdSm80ILi2ELi1EN4cute5tupleIJNS5_1CILi64EEENS7_ILi128EEENS7_ILi96EEEEEENS_6half_tEfNS_4arch4Sm80ELb1ELb0ELb1ELb1ELb0ELb0ELb0ELb0ELi2ELi2ELi4ELi2ELb1EEENS1_21CollectiveEpilogueBwdISB_SC_SE_Li256ELb1ELb0ELi2EEENS1_25SingleTileBwdLPTSchedulerILb1ELi128ELb0EEEEEEEEEvNT_6ParamsE,"",@"SHT_CUDA_INFO"
	.sectionflags	@""
	.align	4


	//----- nvinfo : EIATTR_CUDA_API_VERSION
	.align		4
        /*0000*/ 	.byte	0x04, 0x37
        /*0002*/ 	.short	(.L_678 - .L_677)
.L_677:
        /*0004*/ 	.word	0x00000082


	//----- nvinfo : EIATTR_SW2861232_WAR
	.align		4
.L_678:
        /*0008*/ 	.byte	0x01, 0x35
	.zero		2


	//----- nvinfo : EIATTR_PARAM_CBANK
	.align		4
        /*000c*/ 	.byte	0x04, 0x0a
        /*000e*/ 	.short	(.L_680 - .L_679)
	.align		4
.L_679:
        /*0010*/ 	.word	index@(.nv.constant0._ZN7cutlass13device_kernelIN5flash19enable_sm80_to_sm89INS1_16FlashAttnBwdSm80INS1_25CollectiveMainloopBwdSm80ILi2ELi1EN4cute5tupleIJNS5_1CILi64EEENS7_ILi128EEENS7_ILi96EEEEEENS_6half_tEfNS_4arch4Sm80ELb1ELb0ELb1ELb1ELb0ELb0ELb0ELb0ELi2ELi2ELi4ELi2ELb1EEENS1_21CollectiveEpilogueBwdISB_SC_SE_Li256ELb1ELb0ELi2EEENS1_25SingleTileBwdLPTSchedulerILb1ELi128ELb0EEEEEEEEEvNT_6ParamsE)
        /*0014*/ 	.short	0x0160
        /*0016*/ 	.short	0x0288


	//----- nvinfo : EIATTR_CBANK_PARAM_SIZE
	.align		4
.L_680:
        /*0018*/ 	.byte	0x03, 0x19
        /*001a*/ 	.short	0x0288


	//----- nvinfo : EIATTR_KPARAM_INFO
	.align		4
        /*001c*/ 	.byte	0x04, 0x17
        /*001e*/ 	.short	(.L_682 - .L_681)
.L_681:
        /*0020*/ 	.word	0x00000000
        /*0024*/ 	.short	0x0000
        /*0026*/ 	.short	0x0000
        /*0028*/ 	.byte	0x00, 0xf0, 0x21, 0x0a


	//----- nvinfo : EIATTR_MAXREG_COUNT
	.align		4
.L_682:
        /*002c*/ 	.byte	0x03, 0x1b
        /*002e*/ 	.short	0x00ff


	//----- nvinfo : EIATTR_NUM_BARRIERS
	.align		4
        /*0030*/ 	.byte	0x02, 0x4c
        /*0032*/ 	.byte	0x02
	.zero		1


	//----- nvinfo : EIATTR_ANNOTATIONS
	.align		4
        /*0034*/ 	.byte	0x04, 0x55
        /*0036*/ 	.short	(.L_684 - .L_683)


	//   ....[0]....
.L_683:
        /* <DEDUP_REMOVED lines=21> */


	//----- nvinfo : EIATTR_MERCURY_ISA_VERSION
	.align		4
.L_684:
        /*0170*/ 	.byte	0x03, 0x5f
        /*0172*/ 	.short	0x0000


	//----- nvinfo : EIATTR_COOP_GROUP_MASK_REGIDS
	.align		4
        /*0174*/ 	.byte	0x04, 0x29
        /*0176*/ 	.short	(.L_686 - .L_685)


	//   ....[0]....
.L_685:
        /*0178*/ 	.word	0xffffffff


	//----- nvinfo : EIATTR_COOP_GROUP_INSTR_OFFSETS
	.align		4
.L_686:
        /*017c*/ 	.byte	0x04, 0x28
        /*017e*/ 	.short	(.L_688 - .L_687)


	//   ....[0]....
.L_687:
        /*0180*/ 	.word	0x00000060


	//----- nvinfo : EIATTR_EXIT_INSTR_OFFSETS
	.align		4
.L_688:
        /*0184*/ 	.byte	0x04, 0x1c
        /*0186*/ 	.short	(.L_690 - .L_689)


	//   ....[0]....
.L_689:
        /*0188*/ 	.word	0x000009d0


	//   ....[1]....
        /*018c*/ 	.word	0x000081d0


	//   ....[2]....
        /*0190*/ 	.word	0x000082d0


	//   ....[3]....
        /*0194*/ 	.word	0x000082f0


	//   ....[4]....
        /*0198*/ 	.word	0x00008ae0


	//   ....[5]....
        /*019c*/ 	.word	0x00008bd0


	//   ....[6]....
        /*01a0*/ 	.word	0x00008bf0


	//----- nvinfo : EIATTR_MAX_THREADS
	.align		4
.L_690:
        /*01a4*/ 	.byte	0x04, 0x05
        /*01a6*/ 	.short	(.L_692 - .L_691)
.L_691:
        /*01a8*/ 	.word	0x00000100
        /*01ac*/ 	.word	0x00000001
        /*01b0*/ 	.word	0x00000001


	//----- nvinfo : EIATTR_CRS_STACK_SIZE
	.align		4
.L_692:
        /*01b4*/ 	.byte	0x04, 0x1e
        /*01b6*/ 	.short	(.L_694 - .L_693)
.L_693:
        /*01b8*/ 	.word	0x00000000
.L_694:


//--------------------- .nv.info._ZN7cutlass13device_kernelIN5flash19enable_sm80_to_sm89INS1_16FlashAttnBwdSm80INS1_25CollectiveMainloopBwdSm80ILi2ELi1EN4cute5tupleIJNS5_1CILi64EEENS7_ILi128EEENS7_ILi96EEEEEENS_6half_tEfNS_4arch4Sm80ELb1ELb0ELb1ELb1ELb1ELb0ELb0ELb0ELi2ELi2ELi4ELi2ELb1EEENS1_21CollectiveEpilogueBwdISB_SC_SE_Li256ELb1ELb0ELi2EEENS1_25SingleTileBwdLPTSchedulerILb1ELi128ELb1EEEEEEEEEvNT_6ParamsE --------------------------
	.section	.nv.info._ZN7cutlass13device_kernelIN5flash19enable_sm80_to_sm89INS1_16FlashAttnBwdSm80INS1_25CollectiveMainloopBwdSm80ILi2ELi1EN4cute5tupleIJNS5_1CILi64EEENS7_ILi128EEENS7_ILi96EEEEEENS_6half_tEfNS_4arch4Sm80ELb1ELb0ELb1ELb1ELb1ELb0ELb0ELb0ELi2ELi2ELi4ELi2ELb1EEENS1_21CollectiveEpilogueBwdISB_SC_SE_Li256ELb1ELb0ELi2EEENS1_25SingleTileBwdLPTSchedulerILb1ELi128ELb1EEEEEEEEEvNT_6ParamsE,"",@"SHT_CUDA_INFO"
	.sectionflags	@""
	.align	4


	//----- nvinfo : EIATTR_CUDA_API_VERSION
	.align		4
        /*0000*/ 	.byte	0x04, 0x37
        /*0002*/ 	.short	(.L_696 - .L_695)
.L_695:
        /*0004*/ 	.word	0x00000082


	//----- nvinfo : EIATTR_SW2861232_WAR
	.align		4
.L_696:
        /*0008*/ 	.byte	0x01, 0x35
	.zero		2


	//----- nvinfo : EIATTR_PARAM_CBANK
	.align		4
        /*000c*/ 	.byte	0x04, 0x0a
        /*000e*/ 	.short	(.L_698 - .L_697)
	.align		4
.L_697:
        /*0010*/ 	.word	index@(.nv.constant0._ZN7cutlass13device_kernelIN5flash19enable_sm80_to_sm89INS1_16FlashAttnBwdSm80INS1_25CollectiveMainloopBwdSm80ILi2ELi1EN4cute5tupleIJNS5_1CILi64EEENS7_ILi128EEENS7_ILi96EEEEEENS_6half_tEfNS_4arch4Sm80ELb1ELb0ELb1ELb1ELb1ELb0ELb0ELb0ELi2ELi2ELi4ELi2ELb1EEENS1_21CollectiveEpilogueBwdISB_SC_SE_Li256ELb1ELb0ELi2EEENS1_25SingleTileBwdLPTSchedulerILb1ELi128ELb1EEEEEEEEEvNT_6ParamsE)
        /*0014*/ 	.short	0x0160
        /*0016*/ 	.short	0x0288


	//----- nvinfo : EIATTR_CBANK_PARAM_SIZE
	.align		4
.L_698:
        /*0018*/ 	.byte	0x03, 0x19
        /*001a*/ 	.short	0x0288


	//----- nvinfo : EIATTR_KPARAM_INFO
	.align		4
        /*001c*/ 	.byte	0x04, 0x17
        /*001e*/ 	.short	(.L_700 - .L_699)
.L_699:
        /*0020*/ 	.word	0x00000000
        /*0024*/ 	.short	0x0000
        /*0026*/ 	.short	0x0000
        /*0028*/ 	.byte	0x00, 0xf0, 0x21, 0x0a


	//----- nvinfo : EIATTR_MAXREG_COUNT
	.align		4
.L_700:
        /*002c*/ 	.byte	0x03, 0x1b
        /*002e*/ 	.short	0x00ff


	//----- nvinfo : EIATTR_NUM_BARRIERS
	.align		4
        /*0030*/ 	.byte	0x02, 0x4c
        /*0032*/ 	.byte	0x02
	.zero		1


	//----- nvinfo : EIATTR_ANNOTATIONS
	.align		4
        /*0034*/ 	.byte	0x04, 0x55
        /*0036*/ 	.short	(.L_702 - .L_701)


	//   ....[0]....
.L_701:
        /* <DEDUP_REMOVED lines=23> */


	//----- nvinfo : EIATTR_MERCURY_ISA_VERSION
	.align		4
.L_702:
        /*0198*/ 	.byte	0x03, 0x5f
        /*019a*/ 	.short	0x0000


	//----- nvinfo : EIATTR_COOP_GROUP_MASK_REGIDS
	.align		4
        /*019c*/ 	.byte	0x04, 0x29
        /*019e*/ 	.short	(.L_704 - .L_703)


	//   ....[0]....
.L_703:
        /*01a0*/ 	.word	0xffffffff


	//----- nvinfo : EIATTR_COOP_GROUP_INSTR_OFFSETS
	.align		4
.L_704:
        /*01a4*/ 	.byte	0x04, 0x28
        /*01a6*/ 	.short	(.L_706 - .L_705)


	//   ....[0]....
.L_705:
        /*01a8*/ 	.word	0x00000060


	//----- nvinfo : EIATTR_EXIT_INSTR_OFFSETS
	.align		4
.L_706:
        /*01ac*/ 	.byte	0x04, 0x1c
        /*01ae*/ 	.short	(.L_708 - .L_707)


	//   ....[0]....
.L_707:
        /*01b0*/ 	.word	0x00000a10


	//   ....[1]....
        /*01b4*/ 	.word	0x00008130


	//   ....[2]....
        /*01b8*/ 	.word	0x00008230


	//   ....[3]....
        /*01bc*/ 	.word	0x00008250


	//   ....[4]....
        /*01c0*/ 	.word	0x00008a20


	//   ....[5]....
        /*01c4*/ 	.word	0x00008b10


	//   ....[6]....
        /*01c8*/ 	.word	0x00008b30


	//----- nvinfo : EIATTR_MAX_THREADS
	.align		4
.L_708:
        /*01cc*/ 	.byte	0x04, 0x05
        /*01ce*/ 	.short	(.L_710 - .L_709)
.L_709:
        /*01d0*/ 	.word	0x00000100
        /*01d4*/ 	.word	0x00000001
        /*01d8*/ 	.word	0x00000001


	//----- nvinfo : EIATTR_CRS_STACK_SIZE
	.align		4
.L_710:
        /*01dc*/ 	.byte	0x04, 0x1e
        /*01de*/ 	.short	(.L_712 - .L_711)
.L_711:
        /*01e0*/ 	.word	0x00000000
.L_712:


//--------------------- .nv.info._ZN7cutlass13device_kernelIN5flash19enable_sm80_to_sm89INS1_16FlashAttnBwdSm80INS1_25CollectiveMainloopBwdSm80ILi2ELi1EN4cute5tupleIJNS5_1CILi64EEENS7_ILi128EEENS7_ILi96EEEEEENS_6half_tEfNS_4arch4Sm80ELb1ELb0ELb1ELb1ELb0ELb0ELb0ELb0ELi2ELi2ELi4ELi2ELb1EEENS1_24CollectiveEpilogueBwdGQAISB_fSE_Li256ELb1ELb0EEENS1_25SingleTileBwdLPTSchedulerILb1ELi128ELb0EEEEEEEEEvNT_6ParamsE --------------------------
	.section	.nv.info._ZN7cutlass13device_kernelIN5flash19enable_sm80_to_sm89INS1_16FlashAttnBwdSm80INS1_25CollectiveMainloopBwdSm80ILi2ELi1EN4cute5tupleIJNS5_1CILi64EEENS7_ILi128EEENS7_ILi96EEEEEENS_6half_tEfNS_4arch4Sm80ELb1ELb0ELb1ELb1ELb0ELb0ELb0ELb0ELi2ELi2ELi4ELi2ELb1EEENS1_24CollectiveEpilogueBwdGQAISB_fSE_Li256ELb1ELb0EEENS1_25SingleTileBwdLPTSchedulerILb1ELi128ELb0EEEEEEEEEvNT_6ParamsE,"",@"SHT_CUDA_INFO"
	.sectionflags	@""
	.align	4


	//----- nvinfo : EIATTR_CUDA_API_VERSION
	.align		4
        /*0000*/ 	.byte	0x04, 0x37
        /*0002*/ 	.short	(.L_714 - .L_713)
.L_713:
        /*0004*/ 	.word	0x00000082


	//----- nvinfo : EIATTR_SW2861232_WAR
	.align		4
.L_714:
        /*0008*/ 	.byte	0x01, 0x35
	.zero		2


	//----- nvinfo : EIATTR_PARAM_CBANK
	.align		4
        /*000c*/ 	.byte	0x04, 0x0a
        /*000e*/ 	.short	(.L_716 - .L_715)
	.align		4
.L_715:
        /*0010*/ 	.word	index@(.nv.constant0._ZN7cutlass13device_kernelIN5flash19enable_sm80_to_sm89INS1_16FlashAttnBwdSm80INS1_25CollectiveMainloopBwdSm80ILi2ELi1EN4cute5tupleIJNS5_1CILi64EEENS7_ILi128EEENS7_ILi96EEEEEENS_6half_tEfNS_4arch4Sm80ELb1ELb0ELb1ELb1ELb0ELb0ELb0ELb0ELi2ELi2ELi4ELi2ELb1EEENS1_24CollectiveEpilogueBwdGQAISB_fSE_Li256ELb1ELb0EEENS1_25SingleTileBwdLPTSchedulerILb1ELi128ELb0EEEEEEEEEvNT_6ParamsE)
        /*0014*/ 	.short	0x0160
        /*0016*/ 	.short	0x0290


	//----- nvinfo : EIATTR_CBANK_PARAM_SIZE
	.align		4
.L_716:
        /*0018*/ 	.byte	0x03, 0x19
        /*001a*/ 	.short	0x0290


	//----- nvinfo : EIATTR_KPARAM_INFO
	.align		4
        /*001c*/ 	.byte	0x04, 0x17
        /*001e*/ 	.short	(.L_718 - .L_717)
.L_717:
        /*0020*/ 	.word	0x00000000
        /*0024*/ 	.short	0x0000
        /*0026*/ 	.short	0x0000
        /*0028*/ 	.byte	0x00, 0xf0, 0x41, 0x0a


	//----- nvinfo : EIATTR_MAXREG_COUNT
	.align		4
.L_718:
        /*002c*/ 	.byte	0x03, 0x1b
        /*002e*/ 	.short	0x00ff


	//----- nvinfo : EIATTR_NUM_BARRIERS
	.align		4
        /*0030*/ 	.byte	0x02, 0x4c
        /*0032*/ 	.byte	0x02
	.zero		1


	//----- nvinfo : EIATTR_ANNOTATIONS
	.align		4
        /*0034*/ 	.byte	0x04, 0x55
        /*0036*/ 	.short	(.L_720 - .L_719)


	//   ....[0]....
.L_719:
        /* <DEDUP_REMOVED lines=23> */


	//----- nvinfo : EIATTR_MERCURY_ISA_VERSION
	.align		4
.L_720:
        /*0190*/ 	.byte	0x03, 0x5f
        /*0192*/ 	.short	0x0000


	//----- nvinfo : EIATTR_COOP_GROUP_MASK_REGIDS
	.align		4
        /*0194*/ 	.byte	0x04, 0x29
        /*0196*/ 	.short	(.L_722 - .L_721)


	//   ....[0]....
.L_721:
        /*0198*/ 	.word	0xffffffff


	//----- nvinfo : EIATTR_COOP_GROUP_INSTR_OFFSETS
	.align		4
.L_722:
        /*019c*/ 	.byte	0x04, 0x28
        /*019e*/ 	.short	(.L_724 - .L_723)


	//   ....[0]....
.L_723:
        /*01a0*/ 	.word	0x00000060


	//----- nvinfo : EIATTR_EXIT_INSTR_OFFSETS
	.align		4
.L_724:
        /*01a4*/ 	.byte	0x04, 0x1c
        /*01a6*/ 	.short	(.L_726 - .L_725)


	//   ....[0]....
.L_725:
        /*01a8*/ 	.word	0x00000a00


	//   ....[1]....
        /*01ac*/ 	.word	0x00006e90


	//   ....[2]....
        /*01b0*/ 	.word	0x00007810


	//----- nvinfo : EIATTR_MAX_THREADS
	.align		4
.L_726:
        /*01b4*/ 	.byte	0x04, 0x05
        /*01b6*/ 	.short	(.L_728 - .L_727)
.L_727:
        /*01b8*/ 	.word	0x00000100
        /*01bc*/ 	.word	0x00000001
        /*01c0*/ 	.word	0x00000001
.L_728:


//--------------------- .nv.info._ZN7cutlass13device_kernelIN5flash19enable_sm80_to_sm89INS1_16FlashAttnBwdSm80INS1_25CollectiveMainloopBwdSm80ILi2ELi1EN4cute5tupleIJNS5_1CILi64EEENS7_ILi128EEENS7_ILi96EEEEEENS_6half_tEfNS_4arch4Sm80ELb1ELb0ELb1ELb1ELb1ELb0ELb0ELb0ELi2ELi2ELi4ELi2ELb1EEENS1_24CollectiveEpilogueBwdGQAISB_fSE_Li256ELb1ELb1EEENS1_25SingleTileBwdLPTSchedulerILb1ELi128ELb1EEEEEEEEEvNT_6ParamsE --------------------------
	.section	.nv.info._ZN7cutlass13device_kernelIN5flash19enable_sm80_to_sm89INS1_16FlashAttnBwdSm80INS1_25CollectiveMainloopBwdSm80ILi2ELi1EN4cute5tupleIJNS5_1CILi64EEENS7_ILi128EEENS7_ILi96EEEEEENS_6half_tEfNS_4arch4Sm80ELb1ELb0ELb1ELb1ELb1ELb0ELb0ELb0ELi2ELi2ELi4ELi2ELb1EEENS1_24CollectiveEpilogueBwdGQAISB_fSE_Li256ELb1ELb1EEENS1_25SingleTileBwdLPTSchedulerILb1ELi128ELb1EEEEEEEEEvNT_6ParamsE,"",@"SHT_CUDA_INFO"
	.sectionflags	@""
	.align	4


	//----- nvinfo : EIATTR_CUDA_API_VERSION
	.align		4
        /*0000*/ 	.byte	0x04, 0x37
        /*0002*/ 	.short	(.L_730 - .L_729)
.L_729:
        /*0004*/ 	.word	0x00000082


	//----- nvinfo : EIATTR_SW2861232_WAR
	.align		4
.L_730:
        /*0008*/ 	.byte	0x01, 0x35
	.zero		2


	//----- nvinfo : EIATTR_PARAM_CBANK
	.align		4
        /*000c*/ 	.byte	0x04, 0x0a
        /*000e*/ 	.short	(.L_732 - .L_731)
	.align		4
.L_731:
        /*0010*/ 	.word	index@(.nv.constant0._ZN7cutlass13device_kernelIN5flash19enable_sm80_to_sm89INS1_16FlashAttnBwdSm80INS1_25CollectiveMainloopBwdSm80ILi2ELi1EN4cute5tupleIJNS5_1CILi64EEENS7_ILi128EEENS7_ILi96EEEEEENS_6half_tEfNS_4arch4Sm80ELb1ELb0ELb1ELb1ELb1ELb0ELb0ELb0ELi2ELi2ELi4ELi2ELb1EEENS1_24CollectiveEpilogueBwdGQAISB_fSE_Li256ELb1ELb1EEENS1_25SingleTileBwdLPTSchedulerILb1ELi128ELb1EEEEEEEEEvNT_6ParamsE)
        /*0014*/ 	.short	0x0160
        /*0016*/ 	.short	0x0290


	//----- nvinfo : EIATTR_CBANK_PARAM_SIZE
	.align		4
.L_732:
        /*0018*/ 	.byte	0x03, 0x19
        /*001a*/ 	.short	0x0290


	//----- nvinfo : EIATTR_KPARAM_INFO
	.align		4
        /*001c*/ 	.byte	0x04, 0x17
        /*001e*/ 	.short	(.L_734 - .L_733)
.L_733:
        /*0020*/ 	.word	0x00000000
        /*0024*/ 	.short	0x0000
        /*0026*/ 	.short	0x0000
        /*0028*/ 	.byte	0x00, 0xf0, 0x41, 0x0a


	//----- nvinfo : EIATTR_MAXREG_COUNT
	.align		4
.L_734:
        /*002c*/ 	.byte	0x03, 0x1b
        /*002e*/ 	.short	0x00ff


	//----- nvinfo : EIATTR_NUM_BARRIERS
	.align		4
        /*0030*/ 	.byte	0x02, 0x4c
        /*0032*/ 	.byte	0x02
	.zero		1


	//----- nvinfo : EIATTR_ANNOTATIONS
	.align		4
        /*0034*/ 	.byte	0x04, 0x55
        /*0036*/ 	.short	(.L_736 - .L_735)


	//   ....[0]....
.L_735:
        /* <DEDUP_REMOVED lines=20> */


	//----- nvinfo : EIATTR_MERCURY_ISA_VERSION
	.align		4
.L_736:
        /*0160*/ 	.byte	0x03, 0x5f
        /*0162*/ 	.short	0x0000


	//----- nvinfo : EIATTR_COOP_GROUP_MASK_REGIDS
	.align		4
        /*0164*/ 	.byte	0x04, 0x29
        /*0166*/ 	.short	(.L_738 - .L_737)


	//   ....[0]....
.L_737:
        /*0168*/ 	.word	0xffffffff


	//   ....[1]....
        /*016c*/ 	.word	0xffffffff


	//   ....[2]....
        /*0170*/ 	.word	0xffffffff


	//   ....[3]....
        /*0174*/ 	.word	0xffffffff


	//   ....[4]....
        /*0178*/ 	.word	0xffffffff


	//   ....[5]....
        /*017c*/ 	.word	0xffffffff


	//   ....[6]....
        /*0180*/ 	.word	0xffffffff


	//   ....[7]....
        /*0184*/ 	.word	0xffffffff


	//   ....[8]....
        /*0188*/ 	.word	0xffffffff


	//----- nvinfo : EIATTR_COOP_GROUP_INSTR_OFFSETS
	.align		4
.L_738:
        /*018c*/ 	.byte	0x04, 0x28
        /*018e*/ 	.short	(.L_740 - .L_739)


	//   ....[0]....
.L_739:
        /*0190*/ 	.word	0x00000060


	//   ....[1]....
        /*0194*/ 	.word	0x00007480


	//   ....[2]....
        /*0198*/ 	.word	0x000074c0


	//   ....[3]....
        /*019c*/ 	.word	0x00007920


	//   ....[4]....
        /*01a0*/ 	.word	0x00007930


	//   ....[5]....
        /*01a4*/ 	.word	0x00007af0


	//   ....[6]....
        /*01a8*/ 	.word	0x00007bf0


	//   ....[7]....
        /*01ac*/ 	.word	0x00007f20


	//   ....[8]....
        /*01b0*/ 	.word	0x00007f30


	//----- nvinfo : EIATTR_EXIT_INSTR_OFFSETS
	.align		4
.L_740:
        /*01b4*/ 	.byte	0x04, 0x1c
        /*01b6*/ 	.short	(.L_742 - .L_741)


	//   ....[0]....
.L_741:
        /*01b8*/ 	.word	0x000009d0


	//   ....[1]....
        /*01bc*/ 	.word	0x00007080


	//   ....[2]....
        /*01c0*/ 	.word	0x00007f40


	//   ....[3]....
        /*01c4*/ 	.word	0x00007fe0


	//----- nvinfo : EIATTR_MAX_THREADS
	.align		4
.L_742:
        /*01c8*/ 	.byte	0x04, 0x05
        /*01ca*/ 	.short	(.L_744 - .L_743)
.L_743:
        /*01cc*/ 	.word	0x00000100
        /*01d0*/ 	.word	0x00000001
        /*01d4*/ 	.word	0x00000001


	//----- nvinfo : EIATTR_CRS_STACK_SIZE
	.align		4
.L_744:
        /*01d8*/ 	.byte	0x04, 0x1e
        /*01da*/ 	.short	(.L_746 - .L_745)
.L_745:
        /*01dc*/ 	.word	0x00000000
.L_746:


//--------------------- .nv.info._ZN7cutlass13device_kernelIN5flash19enable_sm80_to_sm89INS1_16FlashAttnBwdSm80INS1_25CollectiveMainloopBwdSm80ILi2ELi2EN4cute5tupleIJNS5_1CILi64EEENS7_ILi128EEENS7_ILi96EEEEEENS_6half_tEfNS_4arch4Sm80ELb0ELb0ELb1ELb0ELb0ELb0ELb0ELb0ELi2ELi2ELi4ELi2ELb0EEENS1_21CollectiveEpilogueBwdISB_SC_SE_Li256ELb0ELb0ELi2EEENS1_19SingleTileSchedulerILb0ELb0ELb0ELi128EEEEEEEEEvNT_6ParamsE --------------------------
	.section	.nv.info._ZN7cutlass13device_kernelIN5flash19enable_sm80_to_sm89INS1_16FlashAttnBwdSm80INS1_25CollectiveMainloopBwdSm80ILi2ELi2EN4cute5tupleIJNS5_1CILi64EEENS7_ILi128EEENS7_ILi96EEEEEENS_6half_tEfNS_4arch4Sm80ELb0ELb0ELb1ELb0ELb0ELb0ELb0ELb0ELi2ELi2ELi4ELi2ELb0EEENS1_21CollectiveEpilogueBwdISB_SC_SE_Li256ELb0ELb0ELi2EEENS1_19SingleTileSchedulerILb0ELb0ELb0ELi128EEEEEEEEEvNT_6ParamsE,"",@"SHT_CUDA_INFO"
	.sectionflags	@""
	.align	4


	//----- nvinfo : EIATTR_CUDA_API_VERSION
	.align		4
        /*0000*/ 	.byte	0x04, 0x37
        /*0002*/ 	.short	(.L_748 - .L_747)
.L_747:
        /*0004*/ 	.word	0x00000082


	//----- nvinfo : EIATTR_SW2861232_WAR
	.align		4
.L_748:
        /*0008*/ 	.byte	0x01, 0x35
	.zero		2


	//----- nvinfo : EIATTR_PARAM_CBANK
	.align		4
        /*000c*/ 	.byte	0x04, 0x0a
        /*000e*/ 	.short	(.L_750 - .L_749)
	.align		4
.L_749:
        /*0010*/ 	.word	index@(.nv.constant0._ZN7cutlass13device_kernelIN5flash19enable_sm80_to_sm89INS1_16FlashAttnBwdSm80INS1_25CollectiveMainloopBwdSm80ILi2ELi2EN4cute5tupleIJNS5_1CILi64EEENS7_ILi128EEENS7_ILi96EEEEEENS_6half_tEfNS_4arch4Sm80ELb0ELb0ELb1ELb0ELb0ELb0ELb0ELb0ELi2ELi2ELi4ELi2ELb0EEENS1_21CollectiveEpilogueBwdISB_SC_SE_Li256ELb0ELb0ELi2EEENS1_19SingleTileSchedulerILb0ELb0ELb0ELi128EEEEEEEEEvNT_6ParamsE)
        /*0014*/ 	.short	0x0160
        /*0016*/ 	.short	0x0270


	//----- nvinfo : EIATTR_CBANK_PARAM_SIZE
	.align		4
.L_750:
        /*0018*/ 	.byte	0x03, 0x19
        /*001a*/ 	.short	0x0270


	//----- nvinfo : EIATTR_KPARAM_INFO
	.align		4
        /*001c*/ 	.byte	0x04, 0x17
        /*001e*/ 	.short	(.L_752 - .L_751)
.L_751:
        /*0020*/ 	.word	0x00000000
        /*0024*/ 	.short	0x0000
        /*0026*/ 	.short	0x0000
        /*0028*/ 	.byte	0x00, 0xf0, 0xc1, 0x09


	//----- nvinfo : EIATTR_MAXREG_COUNT
	.align		4
.L_752:
        /*002c*/ 	.byte	0x03, 0x1b
        /*002e*/ 	.short	0x00ff


	//----- nvinfo : EIATTR_NUM_BARRIERS
	.align		4
        /*0030*/ 	.byte	0x02, 0x4c
        /*0032*/ 	.byte	0x02
	.zero		1


	//----- nvinfo : EIATTR_MERCURY_ISA_VERSION
	.align		4
        /*0034*/ 	.byte	0x03, 0x5f
        /*0036*/ 	.short	0x0000


	//----- nvinfo : EIATTR_EXIT_INSTR_OFFSETS
	.align		4
        /*0038*/ 	.byte	0x04, 0x1c
        /*003a*/ 	.short	(.L_754 - .L_753)


	//   ....[0]....
.L_753:
        /*003c*/ 	.word	0x00000030


	//   ....[1]....
        /*0040*/ 	.word	0x00006b00


	//   ....[2]....
        /*0044*/ 	.word	0x00006c00


	//   ....[3]....
        /*0048*/ 	.word	0x00006c20


	//----- nvinfo : EIATTR_CTAIDZ_USED
	.align		4
.L_754:
        /*004c*/ 	.byte	0x01, 0x04
	.zero		2


	//----- nvinfo : EIATTR_MAX_THREADS
	.align		4
        /*0050*/ 	.byte	0x04, 0x05
        /*0052*/ 	.short	(.L_756 - .L_755)
.L_755:
        /*0054*/ 	.word	0x00000100
        /*0058*/ 	.word	0x00000001
        /*005c*/ 	.word	0x00000001


	//----- nvinfo : EIATTR_CRS_STACK_SIZE
	.align		4
.L_756:
        /*0060*/ 	.byte	0x04, 0x1e
        /*0062*/ 	.short	(.L_758 - .L_757)
.L_757:
        /*0064*/ 	.word	0x00000000
.L_758:


//--------------------- .nv.info._ZN7cutlass13device_kernelIN5flash19enable_sm80_to_sm89INS1_16FlashAttnBwdSm80INS1_25CollectiveMainloopBwdSm80ILi2ELi2EN4cute5tupleIJNS5_1CILi64EEENS7_ILi128EEENS7_ILi96EEEEEENS_6half_tEfNS_4arch4Sm80ELb0ELb0ELb1ELb0ELb1ELb0ELb0ELb0ELi2ELi2ELi4ELi2ELb0EEENS1_21CollectiveEpilogueBwdISB_SC_SE_Li256ELb0ELb0ELi2EEENS1_19SingleTileSchedulerILb0ELb0ELb0ELi128EEEEEEEEEvNT_6ParamsE --------------------------
	.section	.nv.info._ZN7cutlass13device_kernelIN5flash19enable_sm80_to_sm89INS1_16FlashAttnBwdSm80INS1_25CollectiveMainloopBwdSm80ILi2ELi2EN4cute5tupleIJNS5_1CILi64EEENS7_ILi128EEENS7_ILi96EEEEEENS_6half_tEfNS_4arch4Sm80ELb0ELb0ELb1ELb0ELb1ELb0ELb0ELb0ELi2ELi2ELi4ELi2ELb0EEENS1_21CollectiveEpilogueBwdISB_SC_SE_Li256ELb0ELb0ELi2EEENS1_19SingleTileSchedulerILb0ELb0ELb0ELi128EEEEEEEEEvNT_6ParamsE,"",@"SHT_CUDA_INFO"
	.sectionflags	@""
	.align	4


	//----- nvinfo : EIATTR_CUDA_API_VERSION
	.align		4
        /*0000*/ 	.byte	0x04, 0x37
        /*0002*/ 	.short	(.L_760 - .L_759)
.L_759:
        /*0004*/ 	.word	0x00000082


	//----- nvinfo : EIATTR_SW2861232_WAR
	.align		4
.L_760:
        /*0008*/ 	.byte	0x01, 0x35
	.zero		2


	//----- nvinfo : EIATTR_PARAM_CBANK
	.align		4
        /*000c*/ 	.byte	0x04, 0x0a
        /*000e*/ 	.short	(.L_762 - .L_761)
	.align		4
.L_761:
        /*0010*/ 	.word	index@(.nv.constant0._ZN7cutlass13device_kernelIN5flash19enable_sm80_to_sm89INS1_16FlashAttnBwdSm80INS1_25CollectiveMainloopBwdSm80ILi2ELi2EN4cute5tupleIJNS5_1CILi64EEENS7_ILi128EEENS7_ILi96EEEEEENS_6half_tEfNS_4arch4Sm80ELb0ELb0ELb1ELb0ELb1ELb0ELb0ELb0ELi2ELi2ELi4ELi2ELb0EEENS1_21CollectiveEpilogueBwdISB_SC_SE_Li256ELb0ELb0ELi2EEENS1_19SingleTileSchedulerILb0ELb0ELb0ELi128EEEEEEEEEvNT_6ParamsE)
        /*0014*/ 	.short	0x0160
        /*0016*/ 	.short	0x0270


	//----- nvinfo : EIATTR_CBANK_PARAM_SIZE
	.align		4
.L_762:
        /*0018*/ 	.byte	0x03, 0x19
        /*001a*/ 	.short	0x0270


	//----- nvinfo : EIATTR_KPARAM_INFO
	.align		4
        /*001c*/ 	.byte	0x04, 0x17
        /*001e*/ 	.short	(.L_764 - .L_763)
.L_763:
        /*0020*/ 	.word	0x00000000
        /*0024*/ 	.short	0x0000
        /*0026*/ 	.short	0x0000
        /*0028*/ 	.byte	0x00, 0xf0, 0xc1, 0x09


	//----- nvinfo : EIATTR_MAXREG_COUNT
	.align		4
.L_764:
        /*002c*/ 	.byte	0x03, 0x1b
        /*002e*/ 	.short	0x00ff


	//----- nvinfo : EIATTR_NUM_BARRIERS
	.align		4
        /*0030*/ 	.byte	0x02, 0x4c
        /*0032*/ 	.byte	0x02
	.zero		1


	//----- nvinfo : EIATTR_MERCURY_ISA_VERSION
	.align		4
        /*0034*/ 	.byte	0x03, 0x5f
        /*0036*/ 	.short	0x0000


	//----- nvinfo : EIATTR_EXIT_INSTR_OFFSETS
	.align		4
        /*0038*/ 	.byte	0x04, 0x1c
        /*003a*/ 	.short	(.L_766 - .L_765)


	//   ....[0]....
.L_765:
        /*003c*/ 	.word	0x00000030


	//   ....[1]....
        /*0040*/ 	.word	0x00006b00


	//   ....[2]....
        /*0044*/ 	.word	0x00006c00


	//   ....[3]....
        /*0048*/ 	.word	0x00006c20


	//----- nvinfo : EIATTR_CTAIDZ_USED
	.align		4
.L_766:
        /*004c*/ 	.byte	0x01, 0x04
	.zero		2


	//----- nvinfo : EIATTR_MAX_THREADS
	.align		4
        /*0050*/ 	.byte	0x04, 0x05
        /*0052*/ 	.short	(.L_768 - .L_767)
.L_767:
        /*0054*/ 	.word	0x00000100
        /*0058*/ 	.word	0x00000001
        /*005c*/ 	.word	0x00000001


	//----- nvinfo : EIATTR_CRS_STACK_SIZE
	.align		4
.L_768:
        /*0060*/ 	.byte	0x04, 0x1e
        /*0062*/ 	.short	(.L_770 - .L_769)
.L_769:
        /*0064*/ 	.word	0x00000000
.L_770:


//--------------------- .nv.info._ZN7cutlass13device_kernelIN5flash19enable_sm80_to_sm89INS1_16FlashAttnBwdSm80INS1_25CollectiveMainloopBwdSm80ILi2ELi2EN4cute5tupleIJNS5_1CILi64EEENS7_ILi128EEENS7_ILi96EEEEEENS_6half_tEfNS_4arch4Sm80ELb0ELb0ELb1ELb0ELb0ELb0ELb0ELb0ELi2ELi2ELi4ELi2ELb0EEENS1_24CollectiveEpilogueBwdGQAISB_fSE_Li256ELb0ELb0EEENS1_19SingleTileSchedulerILb0ELb0ELb0ELi128EEEEEEEEEvNT_6ParamsE --------------------------
	.section	.nv.info._ZN7cutlass13device_kernelIN5flash19enable_sm80_to_sm89INS1_16FlashAttnBwdSm80INS1_25CollectiveMainloopBwdSm80ILi2ELi2EN4cute5tupleIJNS5_1CILi64EEENS7_ILi128EEENS7_ILi96EEEEEENS_6half_tEfNS_4arch4Sm80ELb0ELb0ELb1ELb0ELb0ELb0ELb0ELb0ELi2ELi2ELi4ELi2ELb0EEENS1_24CollectiveEpilogueBwdGQAISB_fSE_Li256ELb0ELb0EEENS1_19SingleTileSchedulerILb0ELb0ELb0ELi128EEEEEEEEEvNT_6ParamsE,"",@"SHT_CUDA_INFO"
	.sectionflags	@""
	.align	4


	//----- nvinfo : EIATTR_CUDA_API_VERSION
	.align		4
        /*0000*/ 	.byte	0x04, 0x37
        /*0002*/ 	.short	(.L_772 - .L_771)
.L_771:
        /*0004*/ 	.word	0x00000082


	//----- nvinfo : EIATTR_SW2861232_WAR
	.align		4
.L_772:
        /*0008*/ 	.byte	0x01, 0x35
	.zero		2


	//----- nvinfo : EIATTR_PARAM_CBANK
	.align		4
        /*000c*/ 	.byte	0x04, 0x0a
        /*000e*/ 	.short	(.L_774 - .L_773)
	.align		4
.L_773:
        /*0010*/ 	.word	index@(.nv.constant0._ZN7cutlass13device_kernelIN5flash19enable_sm80_to_sm89INS1_16FlashAttnBwdSm80INS1_25CollectiveMainloopBwdSm80ILi2ELi2EN4cute5tupleIJNS5_1CILi64EEENS7_ILi128EEENS7_ILi96EEEEEENS_6half_tEfNS_4arch4Sm80ELb0ELb0ELb1ELb0ELb0ELb0ELb0ELb0ELi2ELi2ELi4ELi2ELb0EEENS1_24CollectiveEpilogueBwdGQAISB_fSE_Li256ELb0ELb0EEENS1_19SingleTileSchedulerILb0ELb0ELb0ELi128EEEEEEEEEvNT_6ParamsE)
        /*0014*/ 	.short	0x0160
        /*0016*/ 	.short	0x0278


	//----- nvinfo : EIATTR_CBANK_PARAM_SIZE
	.align		4
.L_774:
        /*0018*/ 	.byte	0x03, 0x19
        /*001a*/ 	.short	0x0278


	//----- nvinfo : EIATTR_KPARAM_INFO
	.align		4
        /*001c*/ 	.byte	0x04, 0x17
        /*001e*/ 	.short	(.L_776 - .L_775)
.L_775:
        /*0020*/ 	.word	0x00000000
        /*0024*/ 	.short	0x0000
        /*0026*/ 	.short	0x0000
        /*0028*/ 	.byte	0x00, 0xf0, 0xe1, 0x09


	//----- nvinfo : EIATTR_MAXREG_COUNT
	.align		4
.L_776:
        /*002c*/ 	.byte	0x03, 0x1b
        /*002e*/ 	.short	0x00ff


	//----- nvinfo : EIATTR_NUM_BARRIERS
	.align		4
        /*0030*/ 	.byte	0x02, 0x4c
        /*0032*/ 	.byte	0x02
	.zero		1


	//----- nvinfo : EIATTR_MERCURY_ISA_VERSION
	.align		4
        /*0034*/ 	.byte	0x03, 0x5f
        /*0036*/ 	.short	0x0000


	//----- nvinfo : EIATTR_EXIT_INSTR_OFFSETS
	.align		4
        /*0038*/ 	.byte	0x04, 0x1c
        /*003a*/ 	.short	(.L_778 - .L_777)


	//   ....[0]....
.L_777:
        /*003c*/ 	.word	0x00000030


	//   ....[1]....
        /*0040*/ 	.word	0x00006350


	//----- nvinfo : EIATTR_CTAIDZ_USED
	.align		4
.L_778:
        /*0044*/ 	.byte	0x01, 0x04
	.zero		2


	//----- nvinfo : EIATTR_MAX_THREADS
	.align		4
        /*0048*/ 	.byte	0x04, 0x05
        /*004a*/ 	.short	(.L_780 - .L_779)
.L_779:
        /*004c*/ 	.word	0x00000100
        /*0050*/ 	.word	0x00000001
        /*0054*/ 	.word	0x00000001


	//----- nvinfo : EIATTR_CRS_STACK_SIZE
	.align		4
.L_780:
        /*0058*/ 	.byte	0x04, 0x1e
        /*005a*/ 	.short	(.L_782 - .L_781)
.L_781:
        /*005c*/ 	.word	0x00000000
.L_782:


//--------------------- .nv.info._ZN7cutlass13device_kernelIN5flash19enable_sm80_to_sm89INS1_16FlashAttnBwdSm80INS1_25CollectiveMainloopBwdSm80ILi2ELi2EN4cute5tupleIJNS5_1CILi64EEENS7_ILi128EEENS7_ILi96EEEEEENS_6half_tEfNS_4arch4Sm80ELb0ELb0ELb1ELb0ELb1ELb0ELb0ELb0ELi2ELi2ELi4ELi2ELb0EEENS1_24CollectiveEpilogueBwdGQAISB_fSE_Li256ELb0ELb1EEENS1_19SingleTileSchedulerILb0ELb0ELb0ELi128EEEEEEEEEvNT_6ParamsE --------------------------
	.section	.nv.info._ZN7cutlass13device_kernelIN5flash19enable_sm80_to_sm89INS1_16FlashAttnBwdSm80INS1_25CollectiveMainloopBwdSm80ILi2ELi2EN4cute5tupleIJNS5_1CILi64EEENS7_ILi128EEENS7_ILi96EEEEEENS_6half_tEfNS_4arch4Sm80ELb0ELb0ELb1ELb0ELb1ELb0ELb0ELb0ELi2ELi2ELi4ELi2ELb0EEENS1_24CollectiveEpilogueBwdGQAISB_fSE_Li256ELb0ELb1EEENS1_19SingleTileSchedulerILb0ELb0ELb0ELi128EEEEEEEEEvNT_6ParamsE,"",@"SHT_CUDA_INFO"
	.sectionflags	@""
	.align	4


	//----- nvinfo : EIATTR_CUDA_API_VERSION
	.align		4
        /*0000*/ 	.byte	0x04, 0x37
        /*0002*/ 	.short	(.L_784 - .L_783)
.L_783:
        /*0004*/ 	.word	0x00000082


	//----- nvinfo : EIATTR_SW2861232_WAR
	.align		4
.L_784:
        /*0008*/ 	.byte	0x01, 0x35
	.zero		2


	//----- nvinfo : EIATTR_PARAM_CBANK
	.align		4
        /*000c*/ 	.byte	0x04, 0x0a
        /*000e*/ 	.short	(.L_786 - .L_785)
	.align		4
.L_785:
        /*0010*/ 	.word	index@(.nv.constant0._ZN7cutlass13device_kernelIN5flash19enable_sm80_to_sm89INS1_16FlashAttnBwdSm80INS1_25CollectiveMainloopBwdSm80ILi2ELi2EN4cute5tupleIJNS5_1CILi64EEENS7_ILi128EEENS7_ILi96EEEEEENS_6half_tEfNS_4arch4Sm80ELb0ELb0ELb1ELb0ELb1ELb0ELb0ELb0ELi2ELi2ELi4ELi2ELb0EEENS1_24CollectiveEpilogueBwdGQAISB_fSE_Li256ELb0ELb1EEENS1_19SingleTileSchedulerILb0ELb0ELb0ELi128EEEEEEEEEvNT_6ParamsE)
        /*0014*/ 	.short	0x0160
        /*0016*/ 	.short	0x0278


	//----- nvinfo : EIATTR_CBANK_PARAM_SIZE
	.align		4
.L_786:
        /*0018*/ 	.byte	0x03, 0x19
        /*001a*/ 	.short	0x0278


	//----- nvinfo : EIATTR_KPARAM_INFO
	.align		4
        /*001c*/ 	.byte	0x04, 0x17
        /*001e*/ 	.short	(.L_788 - .L_787)
.L_787:
        /*0020*/ 	.word	0x00000000
        /*0024*/ 	.short	0x0000
        /*0026*/ 	.short	0x0000
        /*0028*/ 	.byte	0x00, 0xf0, 0xe1, 0x09


	//----- nvinfo : EIATTR_MAXREG_COUNT
	.align		4
.L_788:
        /*002c*/ 	.byte	0x03, 0x1b
        /*002e*/ 	.short	0x00ff


	//----- nvinfo : EIATTR_NUM_BARRIERS
	.align		4
        /*0030*/ 	.byte	0x02, 0x4c
        /*0032*/ 	.byte	0x02
	.zero		1


	//----- nvinfo : EIATTR_MERCURY_ISA_VERSION
	.align		4
        /*0034*/ 	.byte	0x03, 0x5f
        /*0036*/ 	.short	0x0000


	//----- nvinfo : EIATTR_COOP_GROUP_MASK_REGIDS
	.align		4
        /*0038*/ 	.byte	0x04, 0x29
        /*003a*/ 	.short	(.L_790 - .L_789)


	//   ....[0]....
.L_789:
        /*003c*/ 	.word	0xffffffff


	//   ....[1]....
        /*0040*/ 	.word	0xffffffff


	//   ....[2]....
        /*0044*/ 	.word	0xffffffff


	//   ....[3]....
        /*0048*/ 	.word	0xffffffff


	//   ....[4]....
        /*004c*/ 	.word	0xffffffff


	//   ....[5]....
        /*0050*/ 	.word	0xffffffff


	//   ....[6]....
        /*0054*/ 	.word	0xffffffff


	//   ....[7]....
        /*0058*/ 	.word	0xffffffff


	//----- nvinfo : EIATTR_COOP_GROUP_INSTR_OFFSETS
	.align		4
.L_790:
        /*005c*/ 	.byte	0x04, 0x28
        /*005e*/ 	.short	(.L_792 - .L_791)


	//   ....[0]....
.L_791:
        /*0060*/ 	.word	0x00005da0


	//   ....[1]....
        /*0064*/ 	.word	0x00005de0


	//   ....[2]....
        /*0068*/ 	.word	0x00006210


	//   ....[3]....
        /*006c*/ 	.word	0x00006220


	//   ....[4]....
        /*0070*/ 	.word	0x000063e0


	//   ....[5]....
        /*0074*/ 	.word	0x000064d0


	//   ....[6]....
        /*0078*/ 	.word	0x00006800


	//   ....[7]....
        /*007c*/ 	.word	0x00006810


	//----- nvinfo : EIATTR_EXIT_INSTR_OFFSETS
	.align		4
.L_792:
        /*0080*/ 	.byte	0x04, 0x1c
        /*0082*/ 	.short	(.L_794 - .L_793)


	//   ....[0]....
.L_793:
        /*0084*/ 	.word	0x00000030


	//   ....[1]....
        /*0088*/ 	.word	0x00006820


	//   ....[2]....
        /*008c*/ 	.word	0x000068c0


	//----- nvinfo : EIATTR_CTAIDZ_USED
	.align		4
.L_794:
        /*0090*/ 	.byte	0x01, 0x04
	.zero		2


	//----- nvinfo : EIATTR_MAX_THREADS
	.align		4
        /*0094*/ 	.byte	0x04, 0x05
        /*0096*/ 	.short	(.L_796 - .L_795)
.L_795:
        /*0098*/ 	.word	0x00000100
        /*009c*/ 	.word	0x00000001
        /*00a0*/ 	.word	0x00000001


	//----- nvinfo : EIATTR_CRS_STACK_SIZE
	.align		4
.L_796:
        /*00a4*/ 	.byte	0x04, 0x1e
        /*00a6*/ 	.short	(.L_798 - .L_797)
.L_797:
        /*00a8*/ 	.word	0x00000000
.L_798:


//--------------------- .nv.info._ZN7cutlass13device_kernelIN5flash19enable_sm80_to_sm89INS1_16FlashAttnBwdSm80INS1_25CollectiveMainloopBwdSm80ILi2ELi2EN4cute5tupleIJNS5_1CILi64EEENS7_ILi128EEENS7_ILi96EEEEEENS_6half_tEfNS_4arch4Sm80ELb0ELb0ELb1ELb1ELb0ELb0ELb0ELb0ELi2ELi2ELi4ELi2ELb0EEENS1_21CollectiveEpilogueBwdISB_SC_SE_Li256ELb1ELb0ELi2EEENS1_19SingleTileSchedulerILb1ELb0ELb0ELi128EEEEEEEEEvNT_6ParamsE --------------------------
	.section	.nv.info._ZN7cutlass13device_kernelIN5flash19enable_sm80_to_sm89INS1_16FlashAttnBwdSm80INS1_25CollectiveMainloopBwdSm80ILi2ELi2EN4cute5tupleIJNS5_1CILi64EEENS7_ILi128EEENS7_ILi96EEEEEENS_6half_tEfNS_4arch4Sm80ELb0ELb0ELb1ELb1ELb0ELb0ELb0ELb0ELi2ELi2ELi4ELi2ELb0EEENS1_21CollectiveEpilogueBwdISB_SC_SE_Li256ELb1ELb0ELi2EEENS1_19SingleTileSchedulerILb1ELb0ELb0ELi128EEEEEEEEEvNT_6ParamsE,"",@"SHT_CUDA_INFO"
	.sectionflags	@""
	.align	4


	//----- nvinfo : EIATTR_CUDA_API_VERSION
	.align		4
        /*0000*/ 	.byte	0x04, 0x37
        /*0002*/ 	.short	(.L_800 - .L_799)
.L_799:
        /*0004*/ 	.word	0x00000082


	//----- nvinfo : EIATTR_SW2861232_WAR
	.align		4
.L_800:
        /*0008*/ 	.byte	0x01, 0x35
	.zero		2


	//----- nvinfo : EIATTR_PARAM_CBANK
	.align		4
        /*000c*/ 	.byte	0x04, 0x0a
        /*000e*/ 	.short	(.L_802 - .L_801)
	.align		4
.L_801:
        /*0010*/ 	.word	index@(.nv.constant0._ZN7cutlass13device_kernelIN5flash19enable_sm80_to_sm89INS1_16FlashAttnBwdSm80INS1_25CollectiveMainloopBwdSm80ILi2ELi2EN4cute5tupleIJNS5_1CILi64EEENS7_ILi128EEENS7_ILi96EEEEEENS_6half_tEfNS_4arch4Sm80ELb0ELb0ELb1ELb1ELb0ELb0ELb0ELb0ELi2ELi2ELi4ELi2ELb0EEENS1_21CollectiveEpilogueBwdISB_SC_SE_Li256ELb1ELb0ELi2EEENS1_19SingleTileSchedulerILb1ELb0ELb0ELi128EEEEEEEEEvNT_6ParamsE)
        /*0014*/ 	.short	0x0160
        /*0016*/ 	.short	0x0270


	//----- nvinfo : EIATTR_CBANK_PARAM_SIZE
	.align		4
.L_802:
        /*0018*/ 	.byte	0x03, 0x19
        /*001a*/ 	.short	0x0270


	//----- nvinfo : EIATTR_KPARAM_INFO
	.align		4
        /*001c*/ 	.byte	0x04, 0x17
        /*001e*/ 	.short	(.L_804 - .L_803)
.L_803:
        /*0020*/ 	.word	0x00000000
        /*0024*/ 	.short	0x0000
        /*0026*/ 	.short	0x0000
        /*0028*/ 	.byte	0x00, 0xf0, 0xc1, 0x09


	//----- nvinfo : EIATTR_MAXREG_COUNT
	.align		4
.L_804:
        /*002c*/ 	.byte	0x03, 0x1b
        /*002e*/ 	.short	0x00ff


	//----- nvinfo : EIATTR_NUM_BARRIERS
	.align		4
        /*0030*/ 	.byte	0x02, 0x4c
        /*0032*/ 	.byte	0x02
	.zero		1


	//----- nvinfo : EIATTR_MERCURY_ISA_VERSION
	.align		4
        /*0034*/ 	.byte	0x03, 0x5f
        /*0036*/ 	.short	0x0000


	//----- nvinfo : EIATTR_COOP_GROUP_MASK_REGIDS
	.align		4
        /*0038*/ 	.byte	0x04, 0x29
        /*003a*/ 	.short	(.L_806 - .L_805)


	//   ....[0]....
.L_805:
        /*003c*/ 	.word	0xffffffff


	//----- nvinfo : EIATTR_COOP_GROUP_INSTR_OFFSETS
	.align		4
.L_806:
        /*0040*/ 	.byte	0x04, 0x28
        /*0042*/ 	.short	(.L_808 - .L_807)


	//   ....[0]....
.L_807:
        /*0044*/ 	.word	0x00000080


	//----- nvinfo : EIATTR_EXIT_INSTR_OFFSETS
	.align		4
.L_808:
        /*0048*/ 	.byte	0x04, 0x1c
        /*004a*/ 	.short	(.L_810 - .L_809)


	//   ....[0]....
.L_809:
        /*004c*/ 	.word	0x00000300


	//   ....[1]....
        /*0050*/ 	.word	0x00006e80


	//   ....[2]....
        /*0054*/ 	.word	0x00006f80


	//   ....[3]....
        /*0058*/ 	.word	0x00006fa0


	//   ....[4]....
        /*005c*/ 	.word	0x00007670


	//   ....[5]....
        /*0060*/ 	.word	0x00007770


	//   ....[6]....
        /*0064*/ 	.word	0x00007790


	//----- nvinfo : EIATTR_CTAIDZ_USED
	.align		4
.L_810:
        /*0068*/ 	.byte	0x01, 0x04
	.zero		2


	//----- nvinfo : EIATTR_MAX_THREADS
	.align		4
        /*006c*/ 	.byte	0x04, 0x05
        /*006e*/ 	.short	(.L_812 - .L_811)
.L_811:
        /*0070*/ 	.word	0x00000100
        /*0074*/ 	.word	0x00000001
        /*0078*/ 	.word	0x00000001


	//----- nvinfo : EIATTR_CRS_STACK_SIZE
	.align		4
.L_812:
        /*007c*/ 	.byte	0x04, 0x1e
        /*007e*/ 	.short	(.L_814 - .L_813)
.L_813:
        /*0080*/ 	.word	0x00000000
.L_814:


//--------------------- .nv.info._ZN7cutlass13device_kernelIN5flash19enable_sm80_to_sm89INS1_16FlashAttnBwdSm80INS1_25CollectiveMainloopBwdSm80ILi2ELi2EN4cute5tupleIJNS5_1CILi64EEENS7_ILi128EEENS7_ILi96EEEEEENS_6half_tEfNS_4arch4Sm80ELb0ELb0ELb1ELb1ELb1ELb0ELb0ELb0ELi2ELi2ELi4ELi2ELb0EEENS1_21CollectiveEpilogueBwdISB_SC_SE_Li256ELb1ELb0ELi2EEENS1_19SingleTileSchedulerILb1ELb0ELb0ELi128EEEEEEEEEvNT_6ParamsE --------------------------
	.section	.nv.info._ZN7cutlass13device_kernelIN5flash19enable_sm80_to_sm89INS1_16FlashAttnBwdSm80INS1_25CollectiveMainloopBwdSm80ILi2ELi2EN4cute5tupleIJNS5_1CILi64EEENS7_ILi128EEENS7_ILi96EEEEEENS_6half_tEfNS_4arch4Sm80ELb0ELb0ELb1ELb1ELb1ELb0ELb0ELb0ELi2ELi2ELi4ELi2ELb0EEENS1_21CollectiveEpilogueBwdISB_SC_SE_Li256ELb1ELb0ELi2EEENS1_19SingleTileSchedulerILb1ELb0ELb0ELi128EEEEEEEEEvNT_6ParamsE,"",@"SHT_CUDA_INFO"
	.sectionflags	@""
	.align	4


	//----- nvinfo : EIATTR_CUDA_API_VERSION
	.align		4
        /*0000*/ 	.byte	0x04, 0x37
        /*0002*/ 	.short	(.L_816 - .L_815)
.L_815:
        /*0004*/ 	.word	0x00000082


	//----- nvinfo : EIATTR_SW2861232_WAR
	.align		4
.L_816:
        /*0008*/ 	.byte	0x01, 0x35
	.zero		2


	//----- nvinfo : EIATTR_PARAM_CBANK
	.align		4
        /*000c*/ 	.byte	0x04, 0x0a
        /*000e*/ 	.short	(.L_818 - .L_817)
	.align		4
.L_817:
        /*0010*/ 	.word	index@(.nv.constant0._ZN7cutlass13device_kernelIN5flash19enable_sm80_to_sm89INS1_16FlashAttnBwdSm80INS1_25CollectiveMainloopBwdSm80ILi2ELi2EN4cute5tupleIJNS5_1CILi64EEENS7_ILi128EEENS7_ILi96EEEEEENS_6half_tEfNS_4arch4Sm80ELb0ELb0ELb1ELb1ELb1ELb0ELb0ELb0ELi2ELi2ELi4ELi2ELb0EEENS1_21CollectiveEpilogueBwdISB_SC_SE_Li256ELb1ELb0ELi2EEENS1_19SingleTileSchedulerILb1ELb0ELb0ELi128EEEEEEEEEvNT_6ParamsE)
        /*0014*/ 	.short	0x0160
        /*0016*/ 	.short	0x0270


	//----- nvinfo : EIATTR_CBANK_PARAM_SIZE
	.align		4
.L_818:
        /*0018*/ 	.byte	0x03, 0x19
        /*001a*/ 	.short	0x0270


	//----- nvinfo : EIATTR_KPARAM_INFO
	.align		4
        /*001c*/ 	.byte	0x04, 0x17
        /*001e*/ 	.short	(.L_820 - .L_819)
.L_819:
        /*0020*/ 	.word	0x00000000
        /*0024*/ 	.short	0x0000
        /*0026*/ 	.short	0x0000
        /*0028*/ 	.byte	0x00, 0xf0, 0xc1, 0x09


	//----- nvinfo : EIATTR_MAXREG_COUNT
	.align		4
.L_820:
        /*002c*/ 	.byte	0x03, 0x1b
        /*002e*/ 	.short	0x00ff


	//----- nvinfo : EIATTR_NUM_BARRIERS
	.align		4
        /*0030*/ 	.byte	0x02, 0x4c
        /*0032*/ 	.byte	0x02
	.zero		1


	//----- nvinfo : EIATTR_MERCURY_ISA_VERSION
	.align		4
        /*0034*/ 	.byte	0x03, 0x5f
        /*0036*/ 	.short	0x0000


	//----- nvinfo : EIATTR_COOP_GROUP_MASK_REGIDS
	.align		4
        /*0038*/ 	.byte	0x04, 0x29
        /*003a*/ 	.short	(.L_822 - .L_821)


	//   ....[0]....
.L_821:
        /*003c*/ 	.word	0xffffffff


	//----- nvinfo : EIATTR_COOP_GROUP_INSTR_OFFSETS
	.align		4
.L_822:
        /*0040*/ 	.byte	0x04, 0x28
        /*0042*/ 	.short	(.L_824 - .L_823)


	//   ....[0]....
.L_823:
        /*0044*/ 	.word	0x00000080


	//----- nvinfo : EIATTR_EXIT_INSTR_OFFSETS
	.align		4
.L_824:
        /*0048*/ 	.byte	0x04, 0x1c
        /*004a*/ 	.short	(.L_826 - .L_825)


	//   ....[0]....
.L_825:
        /*004c*/ 	.word	0x00000300


	//   ....[1]....
        /*0050*/ 	.word	0x00006e80


	//   ....[2]....
        /*0054*/ 	.word	0x00006f80


	//   ....[3]....
        /*0058*/ 	.word	0x00006fa0


	//   ....[4]....
        /*005c*/ 	.word	0x00007670


	//   ....[5]....
        /*0060*/ 	.word	0x00007770


	//   ....[6]....
        /*0064*/ 	.word	0x00007790


	//----- nvinfo : EIATTR_CTAIDZ_USED
	.align		4
.L_826:
        /*0068*/ 	.byte	0x01, 0x04
	.zero		2


	//----- nvinfo : EIATTR_MAX_THREADS
	.align		4
        /*006c*/ 	.byte	0x04, 0x05
        /*006e*/ 	.short	(.L_828 - .L_827)
.L_827:
        /*0070*/ 	.word	0x00000100
        /*0074*/ 	.word	0x00000001
        /*0078*/ 	.word	0x00000001


	//----- nvinfo : EIATTR_CRS_STACK_SIZE
	.align		4
.L_828:
        /*007c*/ 	.byte	0x04, 0x1e
        /*007e*/ 	.short	(.L_830 - .L_829)
.L_829:
        /*0080*/ 	.word	0x00000000
.L_830:


//--------------------- .nv.info._ZN7cutlass13device_kernelIN5flash19enable_sm80_to_sm89INS1_16FlashAttnBwdSm80INS1_25CollectiveMainloopBwdSm80ILi2ELi2EN4cute5tupleIJNS5_1CILi64EEENS7_ILi128EEENS7_ILi96EEEEEENS_6half_tEfNS_4arch4Sm80ELb0ELb0ELb1ELb1ELb0ELb0ELb0ELb0ELi2ELi2ELi4ELi2ELb0EEENS1_24CollectiveEpilogueBwdGQAISB_fSE_Li256ELb1ELb0EEENS1_19SingleTileSchedulerILb1ELb0ELb0ELi128EEEEEEEEEvNT_6ParamsE --------------------------
	.section	.nv.info._ZN7cutlass13device_kernelIN5flash19enable_sm80_to_sm89INS1_16FlashAttnBwdSm80INS1_25CollectiveMainloopBwdSm80ILi2ELi2EN4cute5tupleIJNS5_1CILi64EEENS7_ILi128EEENS7_ILi96EEEEEENS_6half_tEfNS_4arch4Sm80ELb0ELb0ELb1ELb1ELb0ELb0ELb0ELb0ELi2ELi2ELi4ELi2ELb0EEENS1_24CollectiveEpilogueBwdGQAISB_fSE_Li256ELb1ELb0EEENS1_19SingleTileSchedulerILb1ELb0ELb0ELi128EEEEEEEEEvNT_6ParamsE,"",@"SHT_CUDA_INFO"
	.sectionflags	@""
	.align	4


	//----- nvinfo : EIATTR_CUDA_API_VERSION
	.align		4
        /*0000*/ 	.byte	0x04, 0x37
        /*0002*/ 	.short	(.L_832 - .L_831)
.L_831:
        /*0004*/ 	.word	0x00000082


	//----- nvinfo : EIATTR_SW2861232_WAR
	.align		4
.L_832:
        /*0008*/ 	.byte	0x01, 0x35
	.zero		2


	//----- nvinfo : EIATTR_PARAM_CBANK
	.align		4
        /*000c*/ 	.byte	0x04, 0x0a
        /*000e*/ 	.short	(.L_834 - .L_833)
	.align		4
.L_833:
        /*0010*/ 	.word	index@(.nv.constant0._ZN7cutlass13device_kernelIN5flash19enable_sm80_to_sm89INS1_16FlashAttnBwdSm80INS1_25CollectiveMainloopBwdSm80ILi2ELi2EN4cute5tupleIJNS5_1CILi64EEENS7_ILi128EEENS7_ILi96EEEEEENS_6half_tEfNS_4arch4Sm80ELb0ELb0ELb1ELb1ELb0ELb0ELb0ELb0ELi2ELi2ELi4ELi2ELb0EEENS1_24CollectiveEpilogueBwdGQAISB_fSE_Li256ELb1ELb0EEENS1_19SingleTileSchedulerILb1ELb0ELb0ELi128EEEEEEEEEvNT_6ParamsE)
        /*0014*/ 	.short	0x0160
        /*0016*/ 	.short	0x0278


	//----- nvinfo : EIATTR_CBANK_PARAM_SIZE
	.align		4
.L_834:
        /*0018*/ 	.byte	0x03, 0x19
        /*001a*/ 	.short	0x0278


	//----- nvinfo : EIATTR_KPARAM_INFO
	.align		4
        /*001c*/ 	.byte	0x04, 0x17
        /*001e*/ 	.short	(.L_836 - .L_835)
.L_835:
        /*0020*/ 	.word	0x00000000
        /*0024*/ 	.short	0x0000
        /*0026*/ 	.short	0x0000
        /*0028*/ 	.byte	0x00, 0xf0, 0xe1, 0x09


	//----- nvinfo : EIATTR_MAXREG_COUNT
	.align		4
.L_836:
        /*002c*/ 	.byte	0x03, 0x1b
        /*002e*/ 	.short	0x00ff


	//----- nvinfo : EIATTR_NUM_BARRIERS
	.align		4
        /*0030*/ 	.byte	0x02, 0x4c
        /*0032*/ 	.byte	0x02
	.zero		1


	//----- nvinfo : EIATTR_MERCURY_ISA_VERSION
	.align		4
        /*0034*/ 	.byte	0x03, 0x5f
        /*0036*/ 	.short	0x0000


	//----- nvinfo : EIATTR_COOP_GROUP_MASK_REGIDS
	.align		4
        /*0038*/ 	.byte	0x04, 0x29
        /*003a*/ 	.short	(.L_838 - .L_837)


	//   ....[0]....
.L_837:
        /*003c*/ 	.word	0xffffffff


	//----- nvinfo : EIATTR_COOP_GROUP_INSTR_OFFSETS
	.align		4
.L_838:
        /*0040*/ 	.byte	0x04, 0x28
        /*0042*/ 	.short	(.L_840 - .L_839)


	//   ....[0]....
.L_839:
        /*0044*/ 	.word	0x00000080


	//----- nvinfo : EIATTR_EXIT_INSTR_OFFSETS
	.align		4
.L_840:
        /*0048*/ 	.byte	0x04, 0x1c
        /*004a*/ 	.short	(.L_842 - .L_841)


	//   ....[0]....
.L_841:
        /*004c*/ 	.word	0x00000300


	//   ....[1]....
        /*0050*/ 	.word	0x00005e90


	//   ....[2]....
        /*0054*/ 	.word	0x000067b0


	//----- nvinfo : EIATTR_CTAIDZ_USED
	.align		4
.L_842:
        /*0058*/ 	.byte	0x01, 0x04
	.zero		2


	//----- nvinfo : EIATTR_MAX_THREADS
	.align		4
        /*005c*/ 	.byte	0x04, 0x05
        /*005e*/ 	.short	(.L_844 - .L_843)
.L_843:
        /*0060*/ 	.word	0x00000100
        /*0064*/ 	.word	0x00000001
        /*0068*/ 	.word	0x00000001


	//----- nvinfo : EIATTR_CRS_STACK_SIZE
	.align		4
.L_844:
        /*006c*/ 	.byte	0x04, 0x1e
        /*006e*/ 	.short	(.L_846 - .L_845)
.L_845:
        /*0070*/ 	.word	0x00000000
.L_846:


//--------------------- .nv.info._ZN7cutlass13device_kernelIN5flash19enable_sm80_to_sm89INS1_16FlashAttnBwdSm80INS1_25CollectiveMainloopBwdSm80ILi2ELi2EN4cute5tupleIJNS5_1CILi64EEENS7_ILi128EEENS7_ILi96EEEEEENS_6half_tEfNS_4arch4Sm80ELb0ELb0ELb1ELb1ELb1ELb0ELb0ELb0ELi2ELi2ELi4ELi2ELb0EEENS1_24CollectiveEpilogueBwdGQAISB_fSE_Li256ELb1ELb1EEENS1_19SingleTileSchedulerILb1ELb0ELb0ELi128EEEEEEEEEvNT_6ParamsE --------------------------
	.section	.nv.info._ZN7cutlass13device_kernelIN5flash19enable_sm80_to_sm89INS1_16FlashAttnBwdSm80INS1_25CollectiveMainloopBwdSm80ILi2ELi2EN4cute5tupleIJNS5_1CILi64EEENS7_ILi128EEENS7_ILi96EEEEEENS_6half_tEfNS_4arch4Sm80ELb0ELb0ELb1ELb1ELb1ELb0ELb0ELb0ELi2ELi2ELi4ELi2ELb0EEENS1_24CollectiveEpilogueBwdGQAISB_fSE_Li256ELb1ELb1EEENS1_19SingleTileSchedulerILb1ELb0ELb0ELi128EEEEEEEEEvNT_6ParamsE,"",@"SHT_CUDA_INFO"
	.sectionflags	@""
	.align	4


	//----- nvinfo : EIATTR_CUDA_API_VERSION
	.align		4
        /*0000*/ 	.byte	0x04, 0x37
        /*0002*/ 	.short	(.L_848 - .L_847)
.L_847:
        /*0004*/ 	.word	0x00000082


	//----- nvinfo : EIATTR_SW2861232_WAR
	.align		4
.L_848:
        /*0008*/ 	.byte	0x01, 0x35
	.zero		2


	//----- nvinfo : EIATTR_PARAM_CBANK
	.align		4
        /*000c*/ 	.byte	0x04, 0x0a
        /*000e*/ 	.short	(.L_850 - .L_849)
	.align		4
.L_849:
        /*0010*/ 	.word	index@(.nv.constant0._ZN7cutlass13device_kernelIN5flash19enable_sm80_to_sm89INS1_16FlashAttnBwdSm80INS1_25CollectiveMainloopBwdSm80ILi2ELi2EN4cute5tupleIJNS5_1CILi64EEENS7_ILi128EEENS7_ILi96EEEEEENS_6half_tEfNS_4arch4Sm80ELb0ELb0ELb1ELb1ELb1ELb0ELb0ELb0ELi2ELi2ELi4ELi2ELb0EEENS1_24CollectiveEpilogueBwdGQAISB_fSE_Li256ELb1ELb1EEENS1_19SingleTileSchedulerILb1ELb0ELb0ELi128EEEEEEEEEvNT_6ParamsE)
        /*0014*/ 	.short	0x0160
        /*0016*/ 	.short	0x0278


	//----- nvinfo : EIATTR_CBANK_PARAM_SIZE
	.align		4
.L_850:
        /*0018*/ 	.byte	0x03, 0x19
        /*001a*/ 	.short	0x0278


	//----- nvinfo : EIATTR_KPARAM_INFO
	.align		4
        /*001c*/ 	.byte	0x04, 0x17
        /*001e*/ 	.short	(.L_852 - .L_851)
.L_851:
        /*0020*/ 	.word	0x00000000
        /*0024*/ 	.short	0x0000
        /*0026*/ 	.short	0x0000
        /*0028*/ 	.byte	0x00, 0xf0, 0xe1, 0x09


	//----- nvinfo : EIATTR_MAXREG_COUNT
	.align		4
.L_852:
        /*002c*/ 	.byte	0x03, 0x1b
        /*002e*/ 	.short	0x00ff


	//----- nvinfo : EIATTR_NUM_BARRIERS
	.align		4
        /*0030*/ 	.byte	0x02, 0x4c
        /*0032*/ 	.byte	0x02
	.zero		1


	//----- nvinfo : EIATTR_MERCURY_ISA_VERSION
	.align		4
        /*0034*/ 	.byte	0x03, 0x5f
        /*0036*/ 	.short	0x0000


	//----- nvinfo : EIATTR_COOP_GROUP_MASK_REGIDS
	.align		4
        /*0038*/ 	.byte	0x04, 0x29
        /*003a*/ 	.short	(.L_854 - .L_853)


	//   ....[0]....
.L_853:
        /*003c*/ 	.word	0xffffffff


	//   ....[1]....
        /*0040*/ 	.word	0xffffffff


	//   ....[2]....
        /*0044*/ 	.word	0xffffffff


	//   ....[3]....
        /*0048*/ 	.word	0xffffffff


	//   ....[4]....
        /*004c*/ 	.word	0xffffffff


	//   ....[5]....
        /*0050*/ 	.word	0xffffffff


	//   ....[6]....
        /*0054*/ 	.word	0xffffffff


	//   ....[7]....
        /*0058*/ 	.word	0xffffffff


	//   ....[8]....
        /*005c*/ 	.word	0xffffffff


	//----- nvinfo : EIATTR_COOP_GROUP_INSTR_OFFSETS
	.align		4
.L_854:
        /*0060*/ 	.byte	0x04, 0x28
        /*0062*/ 	.short	(.L_856 - .L_855)


	//   ....[0]....
.L_855:
        /*0064*/ 	.word	0x00000080


	//   ....[1]....
        /*0068*/ 	.word	0x000061c0


	//   ....[2]....
        /*006c*/ 	.word	0x000061f0


	//   ....[3]....
        /*0070*/ 	.word	0x000065f0


	//   ....[4]....
        /*0074*/ 	.word	0x00006600


	//   ....[5]....
        /*0078*/ 	.word	0x00006790


	//   ....[6]....
        /*007c*/ 	.word	0x000067e0


	//   ....[7]....
        /*0080*/ 	.word	0x00006b90


	//   ....[8]....
        /*0084*/ 	.word	0x00006ba0


	//----- nvinfo : EIATTR_EXIT_INSTR_OFFSETS
	.align		4
.L_856:
        /*0088*/ 	.byte	0x04, 0x1c
        /*008a*/ 	.short	(.L_858 - .L_857)


	//   ....[0]....
.L_857:
        /*008c*/ 	.word	0x00000300


	//   ....[1]....
        /*0090*/ 	.word	0x00005e70


	//   ....[2]....
        /*0094*/ 	.word	0x00006bb0


	//   ....[3]....
        /*0098*/ 	.word	0x00006c50


	//----- nvinfo : EIATTR_CTAIDZ_USED
	.align		4
.L_858:
        /*009c*/ 	.byte	0x01, 0x04
	.zero		2


	//----- nvinfo : EIATTR_MAX_THREADS
	.align		4
        /*00a0*/ 	.byte	0x04, 0x05
        /*00a2*/ 	.short	(.L_860 - .L_859)
.L_859:
        /*00a4*/ 	.word	0x00000100
        /*00a8*/ 	.word	0x00000001
        /*00ac*/ 	.word	0x00000001


	//----- nvinfo : EIATTR_CRS_STACK_SIZE
	.align		4
.L_860:
        /*00b0*/ 	.byte	0x04, 0x1e
        /*00b2*/ 	.short	(.L_862 - .L_861)
.L_861:
        /*00b4*/ 	.word	0x00000000
.L_862:


//--------------------- .nv.info._ZN7cutlass13device_kernelIN5flash19enable_sm80_to_sm89INS1_16FlashAttnBwdSm80INS1_25CollectiveMainloopBwdSm80ILi2ELi2EN4cute5tupleIJNS5_1CILi64EEENS7_ILi128EEENS7_ILi96EEEEEENS_6half_tEfNS_4arch4Sm80ELb0ELb1ELb1ELb0ELb0ELb0ELb0ELb0ELi2ELi2ELi4ELi2ELb0EEENS1_21CollectiveEpilogueBwdISB_SC_SE_Li256ELb0ELb0ELi2EEENS1_19SingleTileSchedulerILb0ELb0ELb0ELi128EEEEEEEEEvNT_6ParamsE --------------------------
	.section	.nv.info._ZN7cutlass13device_kernelIN5flash19enable_sm80_to_sm89INS1_16FlashAttnBwdSm80INS1_25CollectiveMainloopBwdSm80ILi2ELi2EN4cute5tupleIJNS5_1CILi64EEENS7_ILi128EEENS7_ILi96EEEEEENS_6half_tEfNS_4arch4Sm80ELb0ELb1ELb1ELb0ELb0ELb0ELb0ELb0ELi2ELi2ELi4ELi2ELb0EEENS1_21CollectiveEpilogueBwdISB_SC_SE_Li256ELb0ELb0ELi2EEENS1_19SingleTileSchedulerILb0ELb0ELb0ELi128EEEEEEEEEvNT_6ParamsE,"",@"SHT_CUDA_INFO"
	.sectionflags	@""
	.align	4


	//----- nvinfo : EIATTR_CUDA_API_VERSION
	.align		4
        /*0000*/ 	.byte	0x04, 0x37
        /*0002*/ 	.short	(.L_864 - .L_863)
.L_863:
        /*0004*/ 	.word	0x00000082


	//----- nvinfo : EIATTR_SW2861232_WAR
	.align		4
.L_864:
        /*0008*/ 	.byte	0x01, 0x35
	.zero		2


	//----- nvinfo : EIATTR_PARAM_CBANK
	.align		4
        /*000c*/ 	.byte	0x04, 0x0a
        /*000e*/ 	.short	(.L_866 - .L_865)
	.align		4
.L_865:
        /*0010*/ 	.word	index@(.nv.constant0._ZN7cutlass13device_kernelIN5flash19enable_sm80_to_sm89INS1_16FlashAttnBwdSm80INS1_25CollectiveMainloopBwdSm80ILi2ELi2EN4cute5tupleIJNS5_1CILi64EEENS7_ILi128EEENS7_ILi96EEEEEENS_6half_tEfNS_4arch4Sm80ELb0ELb1ELb1ELb0ELb0ELb0ELb0ELb0ELi2ELi2ELi4ELi2ELb0EEENS1_21CollectiveEpilogueBwdISB_SC_SE_Li256ELb0ELb0ELi2EEENS1_19SingleTileSchedulerILb0ELb0ELb0ELi128EEEEEEEEEvNT_6ParamsE)
        /*0014*/ 	.short	0x0160
        /*0016*/ 	.short	0x0270


	//----- nvinfo : EIATTR_CBANK_PARAM_SIZE
	.align		4
.L_866:
        /*0018*/ 	.byte	0x03, 0x19
        /*001a*/ 	.short	0x0270


	//----- nvinfo : EIATTR_KPARAM_INFO
	.align		4
        /*001c*/ 	.byte	0x04, 0x17
        /*001e*/ 	.short	(.L_868 - .L_867)
.L_867:
        /*0020*/ 	.word	0x00000000
        /*0024*/ 	.short	0x0000
        /*0026*/ 	.short	0x0000
        /*0028*/ 	.byte	0x00, 0xf0, 0xc1, 0x09


	//----- nvinfo : EIATTR_MAXREG_COUNT
	.align		4
.L_868:
        /*002c*/ 	.byte	0x03, 0x1b
        /*002e*/ 	.short	0x00ff


	//----- nvinfo : EIATTR_NUM_BARRIERS
	.align		4
        /*0030*/ 	.byte	0x02, 0x4c
        /*0032*/ 	.byte	0x02
	.zero		1


	//----- nvinfo : EIATTR_MERCURY_ISA_VERSION
	.align		4
        /*0034*/ 	.byte	0x03, 0x5f
        /*0036*/ 	.short	0x0000


	//----- nvinfo : EIATTR_EXIT_INSTR_OFFSETS
	.align		4
        /*0038*/ 	.byte	0x04, 0x1c
        /*003a*/ 	.short	(.L_870 - .L_869)


	//   ....[0]....
.L_869:
        /*003c*/ 	.word	0x00000030


	//   ....[1]....
        /*0040*/ 	.word	0x00007af0


	//   ....[2]....
        /*0044*/ 	.word	0x00007bf0


	//   ....[3]....
        /*0048*/ 	.word	0x00007c10


	//   ....[4]....
        /*004c*/ 	.word	0x000081a0


	//   ....[5]....
        /*0050*/ 	.word	0x00008290


	//   ....[6]....
        /*0054*/ 	.word	0x000082b0


	//----- nvinfo : EIATTR_CTAIDZ_USED
	.align		4
.L_870:
        /*0058*/ 	.byte	0x01, 0x04
	.zero		2


	//----- nvinfo : EIATTR_MAX_THREADS
	.align		4
        /*005c*/ 	.byte	0x04, 0x05
        /*005e*/ 	.short	(.L_872 - .L_871)
.L_871:
        /*0060*/ 	.word	0x00000100
        /*0064*/ 	.word	0x00000001
        /*0068*/ 	.word	0x00000001


	//----- nvinfo : EIATTR_CRS_STACK_SIZE
	.align		4
.L_872:
        /*006c*/ 	.byte	0x04, 0x1e
        /*006e*/ 	.short	(.L_874 - .L_873)
.L_873:
        /*0070*/ 	.word	0x00000000
.L_874:


//--------------------- .nv.info._ZN7cutlass13device_kernelIN5flash19enable_sm80_to_sm89INS1_16FlashAttnBwdSm80INS1_25CollectiveMainloopBwdSm80ILi2ELi2EN4cute5tupleIJNS5_1CILi64EEENS7_ILi128EEENS7_ILi96EEEEEENS_6half_tEfNS_4arch4Sm80ELb0ELb1ELb1ELb0ELb1ELb0ELb0ELb0ELi2ELi2ELi4ELi2ELb0EEENS1_21CollectiveEpilogueBwdISB_SC_SE_Li256ELb0ELb0ELi2EEENS1_19SingleTileSchedulerILb0ELb0ELb0ELi128EEEEEEEEEvNT_6ParamsE --------------------------
	.section	.nv.info._ZN7cutlass13device_kernelIN5flash19enable_sm80_to_sm89INS1_16FlashAttnBwdSm80INS1_25CollectiveMainloopBwdSm80ILi2ELi2EN4cute5tupleIJNS5_1CILi64EEENS7_ILi128EEENS7_ILi96EEEEEENS_6half_tEfNS_4arch4Sm80ELb0ELb1ELb1ELb0ELb1ELb0ELb0ELb0ELi2ELi2ELi4ELi2ELb0EEENS1_21CollectiveEpilogueBwdISB_SC_SE_Li256ELb0ELb0ELi2EEENS1_19SingleTileSchedulerILb0ELb0ELb0ELi128EEEEEEEEEvNT_6ParamsE,"",@"SHT_CUDA_INFO"
	.sectionflags	@""
	.align	4


	//----- nvinfo : EIATTR_CUDA_API_VERSION
	.align		4
        /*0000*/ 	.byte	0x04, 0x37
        /*0002*/ 	.short	(.L_876 - .L_875)
.L_875:
        /*0004*/ 	.word	0x00000082


	//----- nvinfo : EIATTR_SW2861232_WAR
	.align		4
.L_876:
        /*0008*/ 	.byte	0x01, 0x35
	.zero		2


	//----- nvinfo : EIATTR_PARAM_CBANK
	.align		4
        /*000c*/ 	.byte	0x04, 0x0a
        /*000e*/ 	.short	(.L_878 - .L_877)
	.align		4
.L_877:
        /*0010*/ 	.word	index@(.nv.constant0._ZN7cutlass13device_kernelIN5flash19enable_sm80_to_sm89INS1_16FlashAttnBwdSm80INS1_25CollectiveMainloopBwdSm80ILi2ELi2EN4cute5tupleIJNS5_1CILi64EEENS7_ILi128EEENS7_ILi96EEEEEENS_6half_tEfNS_4arch4Sm80ELb0ELb1ELb1ELb0ELb1ELb0ELb0ELb0ELi2ELi2ELi4ELi2ELb0EEENS1_21CollectiveEpilogueBwdISB_SC_SE_Li256ELb0ELb0ELi2EEENS1_19SingleTileSchedulerILb0ELb0ELb0ELi128EEEEEEEEEvNT_6ParamsE)
        /*0014*/ 	.short	0x0160
        /*0016*/ 	.short	0x0270


	//----- nvinfo : EIATTR_CBANK_PARAM_SIZE
	.align		4
.L_878:
        /*0018*/ 	.byte	0x03, 0x19
        /*001a*/ 	.short	0x0270


	//----- nvinfo : EIATTR_KPARAM_INFO
	.align		4
        /*001c*/ 	.byte	0x04, 0x17
        /*001e*/ 	.short	(.L_880 - .L_879)
.L_879:
        /*0020*/ 	.word	0x00000000
        /*0024*/ 	.short	0x0000
        /*0026*/ 	.short	0x0000
        /*0028*/ 	.byte	0x00, 0xf0, 0xc1, 0x09


	//----- nvinfo : EIATTR_MAXREG_COUNT
	.align		4
.L_880:
        /*002c*/ 	.byte	0x03, 0x1b
        /*002e*/ 	.short	0x00ff


	//----- nvinfo : EIATTR_NUM_BARRIERS
	.align		4
        /*0030*/ 	.byte	0x02, 0x4c
        /*0032*/ 	.byte	0x02
	.zero		1


	//----- nvinfo : EIATTR_MERCURY_ISA_VERSION
	.align		4
        /*0034*/ 	.byte	0x03, 0x5f
        /*0036*/ 	.short	0x0000


	//----- nvinfo : EIATTR_EXIT_INSTR_OFFSETS
	.align		4
        /*0038*/ 	.byte	0x04, 0x1c
        /*003a*/ 	.short	(.L_882 - .L_881)


	//   ....[0]....
.L_881:
        /*003c*/ 	.word	0x00000030


	//   ....[1]....
        /*0040*/ 	.word	0x00007af0


	//   ....[2]....
        /*0044*/ 	.word	0x00007bf0


	//   ....[3]....
        /*0048*/ 	.word	0x00007c10


	//   ....[4]....
        /*004c*/ 	.word	0x000081a0


	//   ....[5]....
        /*0050*/ 	.word	0x00008290


	//   ....[6]....
        /*0054*/ 	.word	0x000082b0


	//----- nvinfo : EIATTR_CTAIDZ_USED
	.align		4
.L_882:
        /*0058*/ 	.byte	0x01, 0x04
	.zero		2


	//----- nvinfo : EIATTR_MAX_THREADS
	.align		4
        /*005c*/ 	.byte	0x04, 0x05
        /*005e*/ 	.short	(.L_884 - .L_883)
.L_883:
        /*0060*/ 	.word	0x00000100
        /*0064*/ 	.word	0x00000001
        /*0068*/ 	.word	0x00000001


	//----- nvinfo : EIATTR_CRS_STACK_SIZE
	.align		4
.L_884:
        /*006c*/ 	.byte	0x04, 0x1e
        /*006e*/ 	.short	(.L_886 - .L_885)
.L_885:
        /*0070*/ 	.word	0x00000000
.L_886:


//--------------------- .nv.info._ZN7cutlass13device_kernelIN5flash19enable_sm80_to_sm89INS1_16FlashAttnBwdSm80INS1_25CollectiveMainloopBwdSm80ILi2ELi2EN4cute5tupleIJNS5_1CILi64EEENS7_ILi128EEENS7_ILi96EEEEEENS_6half_tEfNS_4arch4Sm80ELb0ELb1ELb1ELb0ELb0ELb0ELb0ELb0ELi2ELi2ELi4ELi2ELb0EEENS1_24CollectiveEpilogueBwdGQAISB_fSE_Li256ELb0ELb0EEENS1_19SingleTileSchedulerILb0ELb0ELb0ELi128EEEEEEEEEvNT_6ParamsE --------------------------
	.section	.nv.info._ZN7cutlass13device_kernelIN5flash19enable_sm80_to_sm89INS1_16FlashAttnBwdSm80INS1_25CollectiveMainloopBwdSm80ILi2ELi2EN4cute5tupleIJNS5_1CILi64EEENS7_ILi128EEENS7_ILi96EEEEEENS_6half_tEfNS_4arch4Sm80ELb0ELb1ELb1ELb0ELb0ELb0ELb0ELb0ELi2ELi2ELi4ELi2ELb0EEENS1_24CollectiveEpilogueBwdGQAISB_fSE_Li256ELb0ELb0EEENS1_19SingleTileSchedulerILb0ELb0ELb0ELi128EEEEEEEEEvNT_6ParamsE,"",@"SHT_CUDA_INFO"
	.sectionflags	@""
	.align	4


	//----- nvinfo : EIATTR_CUDA_API_VERSION
	.align		4
        /*0000*/ 	.byte	0x04, 0x37
        /*0002*/ 	.short	(.L_888 - .L_887)
.L_887:
        /*0004*/ 	.word	0x00000082


	//----- nvinfo : EIATTR_SW2861232_WAR
	.align		4
.L_888:
        /*0008*/ 	.byte	0x01, 0x35
	.zero		2


	//----- nvinfo : EIATTR_PARAM_CBANK
	.align		4
        /*000c*/ 	.byte	0x04, 0x0a
        /*000e*/ 	.short	(.L_890 - .L_889)
	.align		4
.L_889:
        /*0010*/ 	.word	index@(.nv.constant0._ZN7cutlass13device_kernelIN5flash19enable_sm80_to_sm89INS1_16FlashAttnBwdSm80INS1_25CollectiveMainloopBwdSm80ILi2ELi2EN4cute5tupleIJNS5_1CILi64EEENS7_ILi128EEENS7_ILi96EEEEEENS_6half_tEfNS_4arch4Sm80ELb0ELb1ELb1ELb0ELb0ELb0ELb0ELb0ELi2ELi2ELi4ELi2ELb0EEENS1_24CollectiveEpilogueBwdGQAISB_fSE_Li256ELb0ELb0EEENS1_19SingleTileSchedulerILb0ELb0ELb0ELi128EEEEEEEEEvNT_6ParamsE)
        /*0014*/ 	.short	0x0160
        /*0016*/ 	.short	0x0278


	//----- nvinfo : EIATTR_CBANK_PARAM_SIZE
	.align		4
.L_890:
        /*0018*/ 	.byte	0x03, 0x19
        /*001a*/ 	.short	0x0278


	//----- nvinfo : EIATTR_KPARAM_INFO
	.align		4
        /*001c*/ 	.byte	0x04, 0x17
        /*001e*/ 	.short	(.L_892 - .L_891)
.L_891:
        /*0020*/ 	.word	0x00000000
        /*0024*/ 	.short	0x0000
        /*0026*/ 	.short	0x0000
        /*0028*/ 	.byte	0x00, 0xf0, 0xe1, 0x09


	//----- nvinfo : EIATTR_MAXREG_COUNT
	.align		4
.L_892:
        /*002c*/ 	.byte	0x03, 0x1b
        /*002e*/ 	.short	0x00ff


	//----- nvinfo : EIATTR_NUM_BARRIERS
	.align		4
        /*0030*/ 	.byte	0x02, 0x4c
        /*0032*/ 	.byte	0x02
	.zero		1


	//----- nvinfo : EIATTR_MERCURY_ISA_VERSION
	.align		4
        /*0034*/ 	.byte	0x03, 0x5f
        /*0036*/ 	.short	0x0000


	//----- nvinfo : EIATTR_EXIT_INSTR_OFFSETS
	.align		4
        /*0038*/ 	.byte	0x04, 0x1c
        /*003a*/ 	.short	(.L_894 - .L_893)


	//   ....[0]....
.L_893:
        /*003c*/ 	.word	0x00000030


	//   ....[1]....
        /*0040*/ 	.word	0x00006b90


	//   ....[2]....
        /*0044*/ 	.word	0x000073c0


	//----- nvinfo : EIATTR_CTAIDZ_USED
	.align		4
.L_894:
        /*0048*/ 	.byte	0x01, 0x04
	.zero		2


	//----- nvinfo : EIATTR_MAX_THREADS
	.align		4
        /*004c*/ 	.byte	0x04, 0x05
        /*004e*/ 	.short	(.L_896 - .L_895)
.L_895:
        /*0050*/ 	.word	0x00000100
        /*0054*/ 	.word	0x00000001
        /*0058*/ 	.word	0x00000001


	//----- nvinfo : EIATTR_CRS_STACK_SIZE
	.align		4
.L_896:
        /*005c*/ 	.byte	0x04, 0x1e
        /*005e*/ 	.short	(.L_898 - .L_897)
.L_897:
        /*0060*/ 	.word	0x00000000
.L_898:


//--------------------- .nv.info._ZN7cutlass13device_kernelIN5flash19enable_sm80_to_sm89INS1_16FlashAttnBwdSm80INS1_25CollectiveMainloopBwdSm80ILi2ELi2EN4cute5tupleIJNS5_1CILi64EEENS7_ILi128EEENS7_ILi96EEEEEENS_6half_tEfNS_4arch4Sm80ELb0ELb1ELb1ELb0ELb1ELb0ELb0ELb0ELi2ELi2ELi4ELi2ELb0EEENS1_24CollectiveEpilogueBwdGQAISB_fSE_Li256ELb0ELb1EEENS1_19SingleTileSchedulerILb0ELb0ELb0ELi128EEEEEEEEEvNT_6ParamsE --------------------------
	.section	.nv.info._ZN7cutlass13device_kernelIN5flash19enable_sm80_to_sm89INS1_16FlashAttnBwdSm80INS1_25CollectiveMainloopBwdSm80ILi2ELi2EN4cute5tupleIJNS5_1CILi64EEENS7_ILi128EEENS7_ILi96EEEEEENS_6half_tEfNS_4arch4Sm80ELb0ELb1ELb1ELb0ELb1ELb0ELb0ELb0ELi2ELi2ELi4ELi2ELb0EEENS1_24CollectiveEpilogueBwdGQAISB_fSE_Li256ELb0ELb1EEENS1_19SingleTileSchedulerILb0ELb0ELb0ELi128EEEEEEEEEvNT_6ParamsE,"",@"SHT_CUDA_INFO"
	.sectionflags	@""
	.align	4


	//----- nvinfo : EIATTR_CUDA_API_VERSION
	.align		4
        /*0000*/ 	.byte	0x04, 0x37
        /*0002*/ 	.short	(.L_900 - .L_899)
.L_899:
        /*0004*/ 	.word	0x00000082


	//----- nvinfo : EIATTR_SW2861232_WAR
	.align		4
.L_900:
        /*0008*/ 	.byte	0x01, 0x35
	.zero		2


	//----- nvinfo : EIATTR_PARAM_CBANK
	.align		4
        /*000c*/ 	.byte	0x04, 0x0a
        /*000e*/ 	.short	(.L_902 - .L_901)
	.align		4
.L_901:
        /*0010*/ 	.word	index@(.nv.constant0._ZN7cutlass13device_kernelIN5flash19enable_sm80_to_sm89INS1_16FlashAttnBwdSm80INS1_25CollectiveMainloopBwdSm80ILi2ELi2EN4cute5tupleIJNS5_1CILi64EEENS7_ILi128EEENS7_ILi96EEEEEENS_6half_tEfNS_4arch4Sm80ELb0ELb1ELb1ELb0ELb1ELb0ELb0ELb0ELi2ELi2ELi4ELi2ELb0EEENS1_24CollectiveEpilogueBwdGQAISB_fSE_Li256ELb0ELb1EEENS1_19SingleTileSchedulerILb0ELb0ELb0ELi128EEEEEEEEEvNT_6ParamsE)
        /*0014*/ 	.short	0x0160
        /*0016*/ 	.short	0x0278


	//----- nvinfo : EIATTR_CBANK_PARAM_SIZE
	.align		4
.L_902:
        /*0018*/ 	.byte	0x03, 0x19
        /*001a*/ 	.short	0x0278


	//----- nvinfo : EIATTR_KPARAM_INFO
	.align		4
        /*001c*/ 	.byte	0x04, 0x17
        /*001e*/ 	.short	(.L_904 - .L_903)
.L_903:
        /*0020*/ 	.word	0x00000000
        /*0024*/ 	.short	0x0000
        /*0026*/ 	.short	0x0000
        /*0028*/ 	.byte	0x00, 0xf0, 0xe1, 0x09


	//----- nvinfo : EIATTR_MAXREG_COUNT
	.align		4
.L_904:
        /*002c*/ 	.byte	0x03, 0x1b
        /*002e*/ 	.short	0x00ff


	//----- nvinfo : EIATTR_NUM_BARRIERS
	.align		4
        /*0030*/ 	.byte	0x02, 0x4c
        /*0032*/ 	.byte	0x02
	.zero		1


	//----- nvinfo : EIATTR_MERCURY_ISA_VERSION
	.align		4
        /*0034*/ 	.byte	0x03, 0x5f
        /*0036*/ 	.short	0x0000


	//----- nvinfo : EIATTR_COOP_GROUP_MASK_REGIDS
	.align		4
        /*0038*/ 	.byte	0x04, 0x29
        /*003a*/ 	.short	(.L_906 - .L_905)


	//   ....[0]....
.L_905:
        /*003c*/ 	.word	0xffffffff


	//   ....[1]....
        /*0040*/ 	.word	0xffffffff


	//   ....[2]....
        /*0044*/ 	.word	0xffffffff


	//   ....[3]....
        /*0048*/ 	.word	0xffffffff


	//   ....[4]....
        /*004c*/ 	.word	0xffffffff


	//   ....[5]....
        /*0050*/ 	.word	0xffffffff


	//   ....[6]....
        /*0054*/ 	.word	0xffffffff


	//   ....[7]....
        /*0058*/ 	.word	0xffffffff


	//----- nvinfo : EIATTR_COOP_GROUP_INSTR_OFFSETS
	.align		4
.L_906:
        /*005c*/ 	.byte	0x04, 0x28
        /*005e*/ 	.short	(.L_908 - .L_907)


	//   ....[0]....
.L_907:
        /*0060*/ 	.word	0x00006e00


	//   ....[1]....
        /*0064*/ 	.word	0x00006e30


	//   ....[2]....
        /*0068*/ 	.word	0x00007220


	//   ....[3]....
        /*006c*/ 	.word	0x00007230


	//   ....[4]....
        /*0070*/ 	.word	0x000073c0


	//   ....[5]....
        /*0074*/ 	.word	0x00007410


	//   ....[6]....
        /*0078*/ 	.word	0x000077c0


	//   ....[7]....
        /*007c*/ 	.word	0x000077d0


	//----- nvinfo : EIATTR_EXIT_INSTR_OFFSETS
	.align		4
.L_908:
        /*0080*/ 	.byte	0x04, 0x1c
        /*0082*/ 	.short	(.L_910 - .L_909)


	//   ....[0]....
.L_909:
        /*0084*/ 	.word	0x00000030


	//   ....[1]....
        /*0088*/ 	.word	0x00006b90


	//   ....[2]....
        /*008c*/ 	.word	0x000077e0


	//   ....[3]....
        /*0090*/ 	.word	0x00007880


	//----- nvinfo : EIATTR_CTAIDZ_USED
	.align		4
.L_910:
        /*0094*/ 	.byte	0x01, 0x04
	.zero		2


	//----- nvinfo : EIATTR_MAX_THREADS
	.align		4
        /*0098*/ 	.byte	0x04, 0x05
        /*009a*/ 	.short	(.L_912 - .L_911)
.L_911:
        /*009c*/ 	.word	0x00000100
        /*00a0*/ 	.word	0x00000001
        /*00a4*/ 	.word	0x00000001


	//----- nvinfo : EIATTR_CRS_STACK_SIZE
	.align		4
.L_912:
        /*00a8*/ 	.byte	0x04, 0x1e
        /*00aa*/ 	.short	(.L_914 - .L_913)
.L_913:
        /*00ac*/ 	.word	0x00000000
.L_914:


//--------------------- .nv.info._ZN7cutlass13device_kernelIN5flash19enable_sm80_to_sm89INS1_16FlashAttnBwdSm80INS1_25CollectiveMainloopBwdSm80ILi2ELi2EN4cute5tupleIJNS5_1CILi64EEENS7_ILi128EEENS7_ILi96EEEEEENS_6half_tEfNS_4arch4Sm80ELb0ELb1ELb1ELb1ELb0ELb0ELb0ELb0ELi2ELi2ELi4ELi2ELb0EEENS1_21CollectiveEpilogueBwdISB_SC_SE_Li256ELb1ELb0ELi2EEENS1_19SingleTileSchedulerILb1ELb0ELb0ELi128EEEEEEEEEvNT_6ParamsE --------------------------
	.section	.nv.info._ZN7cutlass13device_kernelIN5flash19enable_sm80_to_sm89INS1_16FlashAttnBwdSm80INS1_25CollectiveMainloopBwdSm80ILi2ELi2EN4cute5tupleIJNS5_1CILi64EEENS7_ILi128EEENS7_ILi96EEEEEENS_6half_tEfNS_4arch4Sm80ELb0ELb1ELb1ELb1ELb0ELb0ELb0ELb0ELi2ELi2ELi4ELi2ELb0EEENS1_21CollectiveEpilogueBwdISB_SC_SE_Li256ELb1ELb0ELi2EEENS1_19SingleTileSchedulerILb1ELb0ELb0ELi128EEEEEEEEEvNT_6ParamsE,"",@"SHT_CUDA_INFO"
	.sectionflags	@""
	.align	4


	//----- nvinfo : EIATTR_CUDA_API_VERSION
	.align		4
        /*0000*/ 	.byte	0x04, 0x37
        /*0002*/ 	.short	(.L_916 - .L_915)
.L_915:
        /*0004*/ 	.word	0x00000082


	//----- nvinfo : EIATTR_SW2861232_WAR
	.align		4
.L_916:
        /*0008*/ 	.byte	0x01, 0x35
	.zero		2


	//----- nvinfo : EIATTR_PARAM_CBANK
	.align		4
        /*000c*/ 	.byte	0x04, 0x0a
        /*000e*/ 	.short	(.L_918 - .L_917)
	.align		4
.L_917:
        /*0010*/ 	.word	index@(.nv.constant0._ZN7cutlass13device_kernelIN5flash19enable_sm80_to_sm89INS1_16FlashAttnBwdSm80INS1_25CollectiveMainloopBwdSm80ILi2ELi2EN4cute5tupleIJNS5_1CILi64EEENS7_ILi128EEENS7_ILi96EEEEEENS_6half_tEfNS_4arch4Sm80ELb0ELb1ELb1ELb1ELb0ELb0ELb0ELb0ELi2ELi2ELi4ELi2ELb0EEENS1_21CollectiveEpilogueBwdISB_SC_SE_Li256ELb1ELb0ELi2EEENS1_19SingleTileSchedulerILb1ELb0ELb0ELi128EEEEEEEEEvNT_6ParamsE)
        /*0014*/ 	.short	0x0160
        /*0016*/ 	.short	0x0270


	//----- nvinfo : EIATTR_CBANK_PARAM_SIZE
	.align		4
.L_918:
        /*0018*/ 	.byte	0x03, 0x19
        /*001a*/ 	.short	0x0270


	//----- nvinfo : EIATTR_KPARAM_INFO
	.align		4
        /*001c*/ 	.byte	0x04, 0x17
        /*001e*/ 	.short	(.L_920 - .L_919)
.L_919:
        /*0020*/ 	.word	0x00000000
        /*0024*/ 	.short	0x0000
        /*0026*/ 	.short	0x0000
        /*0028*/ 	.byte	0x00, 0xf0, 0xc1, 0x09


	//----- nvinfo : EIATTR_MAXREG_COUNT
	.align		4
.L_920:
        /*002c*/ 	.byte	0x03, 0x1b
        /*002e*/ 	.short	0x00ff


	//----- nvinfo : EIATTR_NUM_BARRIERS
	.align		4
        /*0030*/ 	.byte	0x02, 0x4c
        /*0032*/ 	.byte	0x02
	.zero		1


	//----- nvinfo : EIATTR_MERCURY_ISA_VERSION
	.align		4
        /*0034*/ 	.byte	0x03, 0x5f
        /*0036*/ 	.short	0x0000


	//----- nvinfo : EIATTR_COOP_GROUP_MASK_REGIDS
	.align		4
        /*0038*/ 	.byte	0x04, 0x29
        /*003a*/ 	.short	(.L_922 - .L_921)


	//   ....[0]....
.L_921:
        /*003c*/ 	.word	0xffffffff


	//----- nvinfo : EIATTR_COOP_GROUP_INSTR_OFFSETS
	.align		4
.L_922:
        /*0040*/ 	.byte	0x04, 0x28
        /*0042*/ 	.short	(.L_924 - .L_923)


	//   ....[0]....
.L_923:
        /*0044*/ 	.word	0x00000090


	//----- nvinfo : EIATTR_EXIT_INSTR_OFFSETS
	.align		4
.L_924:
        /*0048*/ 	.byte	0x04, 0x1c
        /*004a*/ 	.short	(.L_926 - .L_925)


	//   ....[0]....
.L_925:
        /*004c*/ 	.word	0x00000300


	//   ....[1]....
        /*0050*/ 	.word	0x00007ef0


	//   ....[2]....
        /*0054*/ 	.word	0x00008000


	//   ....[3]....
        /*0058*/ 	.word	0x00008020


	//   ....[4]....
        /*005c*/ 	.word	0x00008700


	//   ....[5]....
        /*0060*/ 	.word	0x000087f0


	//   ....[6]....
        /*0064*/ 	.word	0x00008810


	//----- nvinfo : EIATTR_CTAIDZ_USED
	.align		4
.L_926:
        /*0068*/ 	.byte	0x01, 0x04
	.zero		2


	//----- nvinfo : EIATTR_MAX_THREADS
	.align		4
        /*006c*/ 	.byte	0x04, 0x05
        /*006e*/ 	.short	(.L_928 - .L_927)
.L_927:
        /*0070*/ 	.word	0x00000100
        /*0074*/ 	.word	0x00000001
        /*0078*/ 	.word	0x00000001


	//----- nvinfo : EIATTR_CRS_STACK_SIZE
	.align		4
.L_928:
        /*007c*/ 	.byte	0x04, 0x1e
        /*007e*/ 	.short	(.L_930 - .L_929)
.L_929:
        /*0080*/ 	.word	0x00000000
.L_930:


//--------------------- .nv.info._ZN7cutlass13device_kernelIN5flash19enable_sm80_to_sm89INS1_16FlashAttnBwdSm80INS1_25CollectiveMainloopBwdSm80ILi2ELi2EN4cute5tupleIJNS5_1CILi64EEENS7_ILi128EEENS7_ILi96EEEEEENS_6half_tEfNS_4arch4Sm80ELb0ELb1ELb1ELb1ELb1ELb0ELb0ELb0ELi2ELi2ELi4ELi2ELb0EEENS1_21CollectiveEpilogueBwdISB_SC_SE_Li256ELb1ELb0ELi2EEENS1_19SingleTileSchedulerILb1ELb0ELb0ELi128EEEEEEEEEvNT_6ParamsE --------------------------
	.section	.nv.info._ZN7cutlass13device_kernelIN5flash19enable_sm80_to_sm89INS1_16FlashAttnBwdSm80INS1_25CollectiveMainloopBwdSm80ILi2ELi2EN4cute5tupleIJNS5_1CILi64EEENS7_ILi128EEENS7_ILi96EEEEEENS_6half_tEfNS_4arch4Sm80ELb0ELb1ELb1ELb1ELb1ELb0ELb0ELb0ELi2ELi2ELi4ELi2ELb0EEENS1_21CollectiveEpilogueBwdISB_SC_SE_Li256ELb1ELb0ELi2EEENS1_19SingleTileSchedulerILb1ELb0ELb0ELi128EEEEEEEEEvNT_6ParamsE,"",@"SHT_CUDA_INFO"
	.sectionflags	@""
	.align	4


	//----- nvinfo : EIATTR_CUDA_API_VERSION
	.align		4
        /*0000*/ 	.byte	0x04, 0x37
        /*0002*/ 	.short	(.L_932 - .L_931)
.L_931:
        /*0004*/ 	.word	0x00000082


	//----- nvinfo : EIATTR_SW2861232_WAR
	.align		4
.L_932:
        /*0008*/ 	.byte	0x01, 0x35
	.zero		2


	//----- nvinfo : EIATTR_PARAM_CBANK
	.align		4
        /*000c*/ 	.byte	0x04, 0x0a
        /*000e*/ 	.short	(.L_934 - .L_933)
	.align		4
.L_933:
        /*0010*/ 	.word	index@(.nv.constant0._ZN7cutlass13device_kernelIN5flash19enable_sm80_to_sm89INS1_16FlashAttnBwdSm80INS1_25CollectiveMainloopBwdSm80ILi2ELi2EN4cute5tupleIJNS5_1CILi64EEENS7_ILi128EEENS7_ILi96EEEEEENS_6half_tEfNS_4arch4Sm80ELb0ELb1ELb1ELb1ELb1ELb0ELb0ELb0ELi2ELi2ELi4ELi2ELb0EEENS1_21CollectiveEpilogueBwdISB_SC_SE_Li256ELb1ELb0ELi2EEENS1_19SingleTileSchedulerILb1ELb0ELb0ELi128EEEEEEEEEvNT_6ParamsE)
        /*0014*/ 	.short	0x0160
        /*0016*/ 	.short	0x0270


	//----- nvinfo : EIATTR_CBANK_PARAM_SIZE
	.align		4
.L_934:
        /*0018*/ 	.byte	0x03, 0x19
        /*001a*/ 	.short	0x0270


	//----- nvinfo : EIATTR_KPARAM_INFO
	.align		4
        /*001c*/ 	.byte	0x04, 0x17
        /*001e*/ 	.short	(.L_936 - .L_935)
.L_935:
        /*0020*/ 	.word	0x00000000
        /*0024*/ 	.short	0x0000
        /*0026*/ 	.short	0x0000
        /*0028*/ 	.byte	0x00, 0xf0, 0xc1, 0x09


	//----- nvinfo : EIATTR_MAXREG_COUNT
	.align		4
.L_936:
        /*002c*/ 	.byte	0x03, 0x1b
        /*002e*/ 	.short	0x00ff


	//----- nvinfo : EIATTR_NUM_BARRIERS
	.align		4
        /*0030*/ 	.byte	0x02, 0x4c
        /*0032*/ 	.byte	0x02
	.zero		1


	//----- nvinfo : EIATTR_MERCURY_ISA_VERSION
	.align		4
        /*0034*/ 	.byte	0x03, 0x5f
        /*0036*/ 	.short	0x0000


	//----- nvinfo : EIATTR_COOP_GROUP_MASK_REGIDS
	.align		4
        /*0038*/ 	.byte	0x04, 0x29
        /*003a*/ 	.short	(.L_938 - .L_937)


	//   ....[0]....
.L_937:
        /*003c*/ 	.word	0xffffffff


	//----- nvinfo : EIATTR_COOP_GROUP_INSTR_OFFSETS
	.align		4
.L_938:
        /*0040*/ 	.byte	0x04, 0x28
        /*0042*/ 	.short	(.L_940 - .L_939)


	//   ....[0]....
.L_939:
        /*0044*/ 	.word	0x00000090


	//----- nvinfo : EIATTR_EXIT_INSTR_OFFSETS
	.align		4
.L_940:
        /*0048*/ 	.byte	0x04, 0x1c
        /*004a*/ 	.short	(.L_942 - .L_941)


	//   ....[0]....
.L_941:
        /*004c*/ 	.word	0x00000300


	//   ....[1]....
        /*0050*/ 	.word	0x00007ef0


	//   ....[2]....
        /*0054*/ 	.word	0x00008000


	//   ....[3]....
        /*0058*/ 	.word	0x00008020


	//   ....[4]....
        /*005c*/ 	.word	0x00008700


	//   ....[5]....
        /*0060*/ 	.word	0x000087f0


	//   ....[6]....
        /*0064*/ 	.word	0x00008810


	//----- nvinfo : EIATTR_CTAIDZ_USED
	.align		4
.L_942:
        /*0068*/ 	.byte	0x01, 0x04
	.zero		2


	//----- nvinfo : EIATTR_MAX_THREADS
	.align		4
        /*006c*/ 	.byte	0x04, 0x05
        /*006e*/ 	.short	(.L_944 - .L_943)
.L_943:
        /*0070*/ 	.word	0x00000100
        /*0074*/ 	.word	0x00000001
        /*0078*/ 	.word	0x00000001


	//----- nvinfo : EIATTR_CRS_STACK_SIZE
	.align		4
.L_944:
        /*007c*/ 	.byte	0x04, 0x1e
        /*007e*/ 	.short	(.L_946 - .L_945)
.L_945:
        /*0080*/ 	.word	0x00000000
.L_946:


//--------------------- .nv.info._ZN7cutlass13device_kernelIN5flash19enable_sm80_to_sm89INS1_16FlashAttnBwdSm80INS1_25CollectiveMainloopBwdSm80ILi2ELi2EN4cute5tupleIJNS5_1CILi64EEENS7_ILi128EEENS7_ILi96EEEEEENS_6half_tEfNS_4arch4Sm80ELb0ELb1ELb1ELb1ELb0ELb0ELb0ELb0ELi2ELi2ELi4ELi2ELb0EEENS1_24CollectiveEpilogueBwdGQAISB_fSE_Li256ELb1ELb0EEENS1_19SingleTileSchedulerILb1ELb0ELb0ELi128EEEEEEEEEvNT_6ParamsE --------------------------
	.section	.nv.info._ZN7cutlass13device_kernelIN5flash19enable_sm80_to_sm89INS1_16FlashAttnBwdSm80INS1_25CollectiveMainloopBwdSm80ILi2ELi2EN4cute5tupleIJNS5_1CILi64EEENS7_ILi128EEENS7_ILi96EEEEEENS_6half_tEfNS_4arch4Sm80ELb0ELb1ELb1ELb1ELb0ELb0ELb0ELb0ELi2ELi2ELi4ELi2ELb0EEENS1_24CollectiveEpilogueBwdGQAISB_fSE_Li256ELb1ELb0EEENS1_19SingleTileSchedulerILb1ELb0ELb0ELi128EEEEEEEEEvNT_6ParamsE,"",@"SHT_CUDA_INFO"
	.sectionflags	@""
	.align	4


	//----- nvinfo : EIATTR_CUDA_API_VERSION
	.align		4
        /*0000*/ 	.byte	0x04, 0x37
        /*0002*/ 	.short	(.L_948 - .L_947)
.L_947:
        /*0004*/ 	.word	0x00000082


	//----- nvinfo : EIATTR_SW2861232_WAR
	.align		4
.L_948:
        /*0008*/ 	.byte	0x01, 0x35
	.zero		2


	//----- nvinfo : EIATTR_PARAM_CBANK
	.align		4
        /*000c*/ 	.byte	0x04, 0x0a
        /*000e*/ 	.short	(.L_950 - .L_949)
	.align		4
.L_949:
        /*0010*/ 	.word	index@(.nv.constant0._ZN7cutlass13device_kernelIN5flash19enable_sm80_to_sm89INS1_16FlashAttnBwdSm80INS1_25CollectiveMainloopBwdSm80ILi2ELi2EN4cute5tupleIJNS5_1CILi64EEENS7_ILi128EEENS7_ILi96EEEEEENS_6half_tEfNS_4arch4Sm80ELb0ELb1ELb1ELb1ELb0ELb0ELb0ELb0ELi2ELi2ELi4ELi2ELb0EEENS1_24CollectiveEpilogueBwdGQAISB_fSE_Li256ELb1ELb0EEENS1_19SingleTileSchedulerILb1ELb0ELb0ELi128EEEEEEEEEvNT_6ParamsE)
        /*0014*/ 	.short	0x0160
        /*0016*/ 	.short	0x0278


	//----- nvinfo : EIATTR_CBANK_PARAM_SIZE
	.align		4
.L_950:
        /*0018*/ 	.byte	0x03, 0x19
        /*001a*/ 	.short	0x0278


	//----- nvinfo : EIATTR_KPARAM_INFO
	.align		4
        /*001c*/ 	.byte	0x04, 0x17
        /*001e*/ 	.short	(.L_952 - .L_951)
.L_951:
        /*0020*/ 	.word	0x00000000
        /*0024*/ 	.short	0x0000
        /*0026*/ 	.short	0x0000
        /*0028*/ 	.byte	0x00, 0xf0, 0xe1, 0x09


	//----- nvinfo : EIATTR_MAXREG_COUNT
	.align		4
.L_952:
        /*002c*/ 	.byte	0x03, 0x1b
        /*002e*/ 	.short	0x00ff


	//----- nvinfo : EIATTR_NUM_BARRIERS
	.align		4
        /*0030*/ 	.byte	0x02, 0x4c
        /*0032*/ 	.byte	0x02
	.zero		1


	//----- nvinfo : EIATTR_MERCURY_ISA_VERSION
	.align		4
        /*0034*/ 	.byte	0x03, 0x5f
        /*0036*/ 	.short	0x0000


	//----- nvinfo : EIATTR_COOP_GROUP_MASK_REGIDS
	.align		4
        /*0038*/ 	.byte	0x04, 0x29
        /*003a*/ 	.short	(.L_954 - .L_953)


	//   ....[0]....
.L_953:
        /*003c*/ 	.word	0xffffffff


	//----- nvinfo : EIATTR_COOP_GROUP_INSTR_OFFSETS
	.align		4
.L_954:
        /*0040*/ 	.byte	0x04, 0x28
        /*0042*/ 	.short	(.L_956 - .L_955)


	//   ....[0]....
.L_955:
        /*0044*/ 	.word	0x00000090


	//----- nvinfo : EIATTR_EXIT_INSTR_OFFSETS
	.align		4
.L_956:
        /*0048*/ 	.byte	0x04, 0x1c
        /*004a*/ 	.short	(.L_958 - .L_957)


	//   ....[0]....
.L_957:
        /*004c*/ 	.word	0x00000300


	//   ....[1]....
        /*0050*/ 	.word	0x00006f00


	//   ....[2]....
        /*0054*/ 	.word	0x00007810


	//----- nvinfo : EIATTR_CTAIDZ_USED
	.align		4
.L_958:
        /*0058*/ 	.byte	0x01, 0x04
	.zero		2


	//----- nvinfo : EIATTR_MAX_THREADS
	.align		4
        /*005c*/ 	.byte	0x04, 0x05
        /*005e*/ 	.short	(.L_960 - .L_959)
.L_959:
        /*0060*/ 	.word	0x00000100
        /*0064*/ 	.word	0x00000001
        /*0068*/ 	.word	0x00000001


	//----- nvinfo : EIATTR_CRS_STACK_SIZE
	.align		4
.L_960:
        /*006c*/ 	.byte	0x04, 0x1e
        /*006e*/ 	.short	(.L_962 - .L_961)
.L_961:
        /*0070*/ 	.word	0x00000000
.L_962:


//--------------------- .nv.info._ZN7cutlass13device_kernelIN5flash19enable_sm80_to_sm89INS1_16FlashAttnBwdSm80INS1_25CollectiveMainloopBwdSm80ILi2ELi2EN4cute5tupleIJNS5_1CILi64EEENS7_ILi128EEENS7_ILi96EEEEEENS_6half_tEfNS_4arch4Sm80ELb0ELb1ELb1ELb1ELb1ELb0ELb0ELb0ELi2ELi2ELi4ELi2ELb0EEENS1_24CollectiveEpilogueBwdGQAISB_fSE_Li256ELb1ELb1EEENS1_19SingleTileSchedulerILb1ELb0ELb0ELi128EEEEEEEEEvNT_6ParamsE --------------------------
	.section	.nv.info._ZN7cutlass13device_kernelIN5flash19enable_sm80_to_sm89INS1_16FlashAttnBwdSm80INS1_25CollectiveMainloopBwdSm80ILi2ELi2EN4cute5tupleIJNS5_1CILi64EEENS7_ILi128EEENS7_ILi96EEEEEENS_6half_tEfNS_4arch4Sm80ELb0ELb1ELb1ELb1ELb1ELb0ELb0ELb0ELi2ELi2ELi4ELi2ELb0EEENS1_24CollectiveEpilogueBwdGQAISB_fSE_Li256ELb1ELb1EEENS1_19SingleTileSchedulerILb1ELb0ELb0ELi128EEEEEEEEEvNT_6ParamsE,"",@"SHT_CUDA_INFO"
	.sectionflags	@""
	.align	4


	//----- nvinfo : EIATTR_CUDA_API_VERSION
	.align		4
        /*0000*/ 	.byte	0x04, 0x37
        /*0002*/ 	.short	(.L_964 - .L_963)
.L_963:
        /*0004*/ 	.word	0x00000082


	//----- nvinfo : EIATTR_SW2861232_WAR
	.align		4
.L_964:
        /*0008*/ 	.byte	0x01, 0x35
	.zero		2


	//----- nvinfo : EIATTR_PARAM_CBANK
	.align		4
        /*000c*/ 	.byte	0x04, 0x0a
        /*000e*/ 	.short	(.L_966 - .L_965)
	.align		4
.L_965:
        /*0010*/ 	.word	index@(.nv.constant0._ZN7cutlass13device_kernelIN5flash19enable_sm80_to_sm89INS1_16FlashAttnBwdSm80INS1_25CollectiveMainloopBwdSm80ILi2ELi2EN4cute5tupleIJNS5_1CILi64EEENS7_ILi128EEENS7_ILi96EEEEEENS_6half_tEfNS_4arch4Sm80ELb0ELb1ELb1ELb1ELb1ELb0ELb0ELb0ELi2ELi2ELi4ELi2ELb0EEENS1_24CollectiveEpilogueBwdGQAISB_fSE_Li256ELb1ELb1EEENS1_19SingleTileSchedulerILb1ELb0ELb0ELi128EEEEEEEEEvNT_6ParamsE)
        /*0014*/ 	.short	0x0160
        /*0016*/ 	.short	0x0278


	//----- nvinfo : EIATTR_CBANK_PARAM_SIZE
	.align		4
.L_966:
        /*0018*/ 	.byte	0x03, 0x19
        /*001a*/ 	.short	0x0278


	//----- nvinfo : EIATTR_KPARAM_INFO
	.align		4
        /*001c*/ 	.byte	0x04, 0x17
        /*001e*/ 	.short	(.L_968 - .L_967)
.L_967:
        /*0020*/ 	.word	0x00000000
        /*0024*/ 	.short	0x0000
        /*0026*/ 	.short	0x0000
        /*0028*/ 	.byte	0x00, 0xf0, 0xe1, 0x09


	//----- nvinfo : EIATTR_MAXREG_COUNT
	.align		4
.L_968:
        /*002c*/ 	.byte	0x03, 0x1b
        /*002e*/ 	.short	0x00ff


	//----- nvinfo : EIATTR_NUM_BARRIERS
	.align		4
        /*0030*/ 	.byte	0x02, 0x4c
        /*0032*/ 	.byte	0x02
	.zero		1


	//----- nvinfo : EIATTR_MERCURY_ISA_VERSION
	.align		4
        /*0034*/ 	.byte	0x03, 0x5f
        /*0036*/ 	.short	0x0000


	//----- nvinfo : EIATTR_COOP_GROUP_MASK_REGIDS
	.align		4
        /*0038*/ 	.byte	0x04, 0x29
        /*003a*/ 	.short	(.L_970 - .L_969)


	//   ....[0]....
.L_969:
        /*003c*/ 	.word	0xffffffff


	//   ....[1]....
        /*0040*/ 	.word	0xffffffff


	//   ....[2]....
        /*0044*/ 	.word	0xffffffff


	//   ....[3]....
        /*0048*/ 	.word	0xffffffff


	//   ....[4]....
        /*004c*/ 	.word	0xffffffff


	//   ....[5]....
        /*0050*/ 	.word	0xffffffff


	//   ....[6]....
        /*0054*/ 	.word	0xffffffff


	//   ....[7]....
        /*0058*/ 	.word	0xffffffff


	//   ....[8]....
        /*005c*/ 	.word	0xffffffff


	//----- nvinfo : EIATTR_COOP_GROUP_INSTR_OFFSETS
	.align		4
.L_970:
        /*0060*/ 	.byte	0x04, 0x28
        /*0062*/ 	.short	(.L_972 - .L_971)


	//   ....[0]....
.L_971:
        /*0064*/ 	.word	0x00000090


	//   ....[1]....
        /*0068*/ 	.word	0x00007250


	//   ....[2]....
        /*006c*/ 	.word	0x00007280


	//   ....[3]....
        /*0070*/ 	.word	0x00007680


	//   ....[4]....
        /*0074*/ 	.word	0x00007690


	//   ....[5]....
        /*0078*/ 	.word	0x00007820


	//   ....[6]....
        /*007c*/ 	.word	0x00007870


	//   ....[7]....
        /*0080*/ 	.word	0x00007c20


	//   ....[8]....
        /*0084*/ 	.word	0x00007c30


	//----- nvinfo : EIATTR_EXIT_INSTR_OFFSETS
	.align		4
.L_972:
        /*0088*/ 	.byte	0x04, 0x1c
        /*008a*/ 	.short	(.L_974 - .L_973)


	//   ....[0]....
.L_973:
        /*008c*/ 	.word	0x00000300


	//   ....[1]....
        /*0090*/ 	.word	0x00006f00


	//   ....[2]....
        /*0094*/ 	.word	0x00007c40


	//   ....[3]....
        /*0098*/ 	.word	0x00007ce0


	//----- nvinfo : EIATTR_CTAIDZ_USED
	.align		4
.L_974:
        /*009c*/ 	.byte	0x01, 0x04
	.zero		2


	//----- nvinfo : EIATTR_MAX_THREADS
	.align		4
        /*00a0*/ 	.byte	0x04, 0x05
        /*00a2*/ 	.short	(.L_976 - .L_975)
.L_975:
        /*00a4*/ 	.word	0x00000100
        /*00a8*/ 	.word	0x00000001
        /*00ac*/ 	.word	0x00000001


	//----- nvinfo : EIATTR_CRS_STACK_SIZE
	.align		4
.L_976:
        /*00b0*/ 	.byte	0x04, 0x1e
        /*00b2*/ 	.short	(.L_978 - .L_977)
.L_977:
        /*00b4*/ 	.word	0x00000000
.L_978:


//--------------------- .nv.info._ZN7cutlass13device_kernelIN5flash19enable_sm80_to_sm89INS1_16FlashAttnBwdSm80INS1_25CollectiveMainloopBwdSm80ILi2ELi2EN4cute5tupleIJNS5_1CILi64EEENS7_ILi128EEENS7_ILi96EEEEEENS_6half_tEfNS_4arch4Sm80ELb1ELb0ELb1ELb0ELb0ELb0ELb0ELb0ELi2ELi2ELi4ELi2ELb0EEENS1_21CollectiveEpilogueBwdISB_SC_SE_Li256ELb0ELb0ELi2EEENS1_25SingleTileBwdLPTSchedulerILb0ELi128ELb0EEEEEEEEEvNT_6ParamsE --------------------------
	.section	.nv.info._ZN7cutlass13device_kernelIN5flash19enable_sm80_to_sm89INS1_16FlashAttnBwdSm80INS1_25CollectiveMainloopBwdSm80ILi2ELi2EN4cute5tupleIJNS5_1CILi64EEENS7_ILi128EEENS7_ILi96EEEEEENS_6half_tEfNS_4arch4Sm80ELb1ELb0ELb1ELb0ELb0ELb0ELb0ELb0ELi2ELi2ELi4ELi2ELb0EEENS1_21CollectiveEpilogueBwdISB_SC_SE_Li256ELb0ELb0ELi2EEENS1_25SingleTileBwdLPTSchedulerILb0ELi128ELb0EEEEEEEEEvNT_6ParamsE,"",@"SHT_CUDA_INFO"
	.sectionflags	@""
	.align	4


	//----- nvinfo : EIATTR_CUDA_API_VERSION
	.align		4
        /*0000*/ 	.byte	0x04, 0x37
        /*0002*/ 	.short	(.L_980 - .L_979)
.L_979:
        /*0004*/ 	.word	0x00000082


	//----- nvinfo : EIATTR_SW2861232_WAR
	.align		4
.L_980:
        /*0008*/ 	.byte	0x01, 0x35
	.zero		2


	//----- nvinfo : EIATTR_PARAM_CBANK
	.align		4
        /*000c*/ 	.byte	0x04, 0x0a
        /*000e*/ 	.short	(.L_982 - .L_981)
	.align		4
.L_981:
        /*0010*/ 	.word	index@(.nv.constant0._ZN7cutlass13device_kernelIN5flash19enable_sm80_to_sm89INS1_16FlashAttnBwdSm80INS1_25CollectiveMainloopBwdSm80ILi2ELi2EN4cute5tupleIJNS5_1CILi64EEENS7_ILi128EEENS7_ILi96EEEEEENS_6half_tEfNS_4arch4Sm80ELb1ELb0ELb1ELb0ELb0ELb0ELb0ELb0ELi2ELi2ELi4ELi2ELb0EEENS1_21CollectiveEpilogueBwdISB_SC_SE_Li256ELb0ELb0ELi2EEENS1_25SingleTileBwdLPTSchedulerILb0ELi128ELb0EEEEEEEEEvNT_6ParamsE)
        /*0014*/ 	.short	0x0160
        /*0016*/ 	.short	0x0288


	//----- nvinfo : EIATTR_CBANK_PARAM_SIZE
	.align		4
.L_982:
        /*0018*/ 	.byte	0x03, 0x19
        /*001a*/ 	.short	0x0288


	//----- nvinfo : EIATTR_KPARAM_INFO
	.align		4
        /*001c*/ 	.byte	0x04, 0x17
        /*001e*/ 	.short	(.L_984 - .L_983)
.L_983:
        /*0020*/ 	.word	0x00000000
        /*0024*/ 	.short	0x0000
        /*0026*/ 	.short	0x0000
        /*0028*/ 	.byte	0x00, 0xf0, 0x21, 0x0a


	//----- nvinfo : EIATTR_MAXREG_COUNT
	.align		4
.L_984:
        /*002c*/ 	.byte	0x03, 0x1b
        /*002e*/ 	.short	0x00ff


	//----- nvinfo : EIATTR_NUM_BARRIERS
	.align		4
        /*0030*/ 	.byte	0x02, 0x4c
        /*0032*/ 	.byte	0x02
	.zero		1


	//----- nvinfo : EIATTR_MERCURY_ISA_VERSION
	.align		4
        /*0034*/ 	.byte	0x03, 0x5f
        /*0036*/ 	.short	0x0000


	//----- nvinfo : EIATTR_COOP_GROUP_MASK_REGIDS
	.align		4
        /*0038*/ 	.byte	0x04, 0x29
        /*003a*/ 	.short	(.L_986 - .L_985)


	//   ....[0]....
.L_985:
        /*003c*/ 	.word	0xffffffff


	//----- nvinfo : EIATTR_COOP_GROUP_INSTR_OFFSETS
	.align		4
.L_986:
        /*0040*/ 	.byte	0x04, 0x28
        /*0042*/ 	.short	(.L_988 - .L_987)


	//   ....[0]....
.L_987:
        /*0044*/ 	.word	0x00000040


	//----- nvinfo : EIATTR_EXIT_INSTR_OFFSETS
	.align		4
.L_988:
        /*0048*/ 	.byte	0x04, 0x1c
        /*004a*/ 	.short	(.L_990 - .L_989)


	//   ....[0]....
.L_989:
        /*004c*/ 	.word	0x00000530


	//   ....[1]....
        /*0050*/ 	.word	0x000074b0


	//   ....[2]....
        /*0054*/ 	.word	0x000075b0


	//   ....[3]....
        /*0058*/ 	.word	0x000075d0


	//   ....[4]....
        /*005c*/ 	.word	0x00007bb0


	//   ....[5]....
        /*0060*/ 	.word	0x00007cb0


	//   ....[6]....
        /*0064*/ 	.word	0x00007cd0


	//----- nvinfo : EIATTR_MAX_THREADS
	.align		4
.L_990:
        /*0068*/ 	.byte	0x04, 0x05
        /*006a*/ 	.short	(.L_992 - .L_991)
.L_991:
        /*006c*/ 	.word	0x00000100
        /*0070*/ 	.word	0x00000001
        /*0074*/ 	.word	0x00000001


	//----- nvinfo : EIATTR_CRS_STACK_SIZE
	.align		4
.L_992:
        /*0078*/ 	.byte	0x04, 0x1e
        /*007a*/ 	.short	(.L_994 - .L_993)
.L_993:
        /*007c*/ 	.word	0x00000000
.L_994:


//--------------------- .nv.info._ZN7cutlass13device_kernelIN5flash19enable_sm80_to_sm89INS1_16FlashAttnBwdSm80INS1_25CollectiveMainloopBwdSm80ILi2ELi2EN4cute5tupleIJNS5_1CILi64EEENS7_ILi128EEENS7_ILi96EEEEEENS_6half_tEfNS_4arch4Sm80ELb1ELb0ELb1ELb0ELb1ELb0ELb0ELb0ELi2ELi2ELi4ELi2ELb0EEENS1_21CollectiveEpilogueBwdISB_SC_SE_Li256ELb0ELb0ELi2EEENS1_25SingleTileBwdLPTSchedulerILb0ELi128ELb1EEEEEEEEEvNT_6ParamsE --------------------------
	.section	.nv.info._ZN7cutlass13device_kernelIN5flash19enable_sm80_to_sm89INS1_16FlashAttnBwdSm80INS1_25CollectiveMainloopBwdSm80ILi2ELi2EN4cute5tupleIJNS5_1CILi64EEENS7_ILi128EEENS7_ILi96EEEEEENS_6half_tEfNS_4arch4Sm80ELb1ELb0ELb1ELb0ELb1ELb0ELb0ELb0ELi2ELi2ELi4ELi2ELb0EEENS1_21CollectiveEpilogueBwdISB_SC_SE_Li256ELb0ELb0ELi2EEENS1_25SingleTileBwdLPTSchedulerILb0ELi128ELb1EEEEEEEEEvNT_6ParamsE,"",@"SHT_CUDA_INFO"
	.sectionflags	@""
	.align	4


	//----- nvinfo : EIATTR_CUDA_API_VERSION
	.align		4
        /*0000*/ 	.byte	0x04, 0x37
        /*0002*/ 	.short	(.L_996 - .L_995)
.L_995:
        /*0004*/ 	.word	0x00000082


	//----- nvinfo : EIATTR_SW2861232_WAR
	.align		4
.L_996:
        /*0008*/ 	.byte	0x01, 0x35
	.zero		2


	//----- nvinfo : EIATTR_PARAM_CBANK
	.align		4
        /*000c*/ 	.byte	0x04, 0x0a
        /*000e*/ 	.short	(.L_998 - .L_997)
	.align		4
.L_997:
        /*0010*/ 	.word	index@(.nv.constant0._ZN7cutlass13device_kernelIN5flash19enable_sm80_to_sm89INS1_16FlashAttnBwdSm80INS1_25CollectiveMainloopBwdSm80ILi2ELi2EN4cute5tupleIJNS5_1CILi64EEENS7_ILi128EEENS7_ILi96EEEEEENS_6half_tEfNS_4arch4Sm80ELb1ELb0ELb1ELb0ELb1ELb0ELb0ELb0ELi2ELi2ELi4ELi2ELb0EEENS1_21CollectiveEpilogueBwdISB_SC_SE_Li256ELb0ELb0ELi2EEENS1_25SingleTileBwdLPTSchedulerILb0ELi128ELb1EEEEEEEEEvNT_6ParamsE)
        /*0014*/ 	.short	0x0160
        /*0016*/ 	.short	0x0288


	//----- nvinfo : EIATTR_CBANK_PARAM_SIZE
	.align		4
.L_998:
        /*0018*/ 	.byte	0x03, 0x19
        /*001a*/ 	.short	0x0288


	//----- nvinfo : EIATTR_KPARAM_INFO
	.align		4
        /*001c*/ 	.byte	0x04, 0x17
        /*001e*/ 	.short	(.L_1000 - .L_999)
.L_999:
        /*0020*/ 	.word	0x00000000
        /*0024*/ 	.short	0x0000
        /*0026*/ 	.short	0x0000
        /*0028*/ 	.byte	0x00, 0xf0, 0x21, 0x0a


	//----- nvinfo : EIATTR_MAXREG_COUNT
	.align		4
.L_1000:
        /*002c*/ 	.byte	0x03, 0x1b
        /*002e*/ 	.short	0x00ff


	//----- nvinfo : EIATTR_NUM_BARRIERS
	.align		4
        /*0030*/ 	.byte	0x02, 0x4c
        /*0032*/ 	.byte	0x02
	.zero		1


	//----- nvinfo : EIATTR_MERCURY_ISA_VERSION
	.align		4
        /*0034*/ 	.byte	0x03, 0x5f
        /*0036*/ 	.short	0x0000


	//----- nvinfo : EIATTR_COOP_GROUP_MASK_REGIDS
	.align		4
        /*0038*/ 	.byte	0x04, 0x29
        /*003a*/ 	.short	(.L_1002 - .L_1001)


	//   ....[0]....
.L_1001:
        /*003c*/ 	.word	0xffffffff


	//----- nvinfo : EIATTR_COOP_GROUP_INSTR_OFFSETS
	.align		4
.L_1002:
        /*0040*/ 	.byte	0x04, 0x28
        /*0042*/ 	.short	(.L_1004 - .L_1003)


	//   ....[0]....
.L_1003:
        /*0044*/ 	.word	0x00000040


	//----- nvinfo : EIATTR_EXIT_INSTR_OFFSETS
	.align		4
.L_1004:
        /*0048*/ 	.byte	0x04, 0x1c
        /*004a*/ 	.short	(.L_1006 - .L_1005)


	//   ....[0]....
.L_1005:
        /*004c*/ 	.word	0x00000590


	//   ....[1]....
        /*0050*/ 	.word	0x00007510


	//   ....[2]....
        /*0054*/ 	.word	0x00007610


	//   ....[3]....
        /*0058*/ 	.word	0x00007630


	//   ....[4]....
        /*005c*/ 	.word	0x00007c10


	//   ....[5]....
        /*0060*/ 	.word	0x00007d10


	//   ....[6]....
        /*0064*/ 	.word	0x00007d30


	//----- nvinfo : EIATTR_MAX_THREADS
	.align		4
.L_1006:
        /*0068*/ 	.byte	0x04, 0x05
        /*006a*/ 	.short	(.L_1008 - .L_1007)
.L_1007:
        /*006c*/ 	.word	0x00000100
        /*0070*/ 	.word	0x00000001
        /*0074*/ 	.word	0x00000001


	//----- nvinfo : EIATTR_CRS_STACK_SIZE
	.align		4
.L_1008:
        /*0078*/ 	.byte	0x04, 0x1e
        /*007a*/ 	.short	(.L_1010 - .L_1009)
.L_1009:
        /*007c*/ 	.word	0x00000000
.L_1010:


//--------------------- .nv.info._ZN7cutlass13device_kernelIN5flash19enable_sm80_to_sm89INS1_16FlashAttnBwdSm80INS1_25CollectiveMainloopBwdSm80ILi2ELi2EN4cute5tupleIJNS5_1CILi64EEENS7_ILi128EEENS7_ILi96EEEEEENS_6half_tEfNS_4arch4Sm80ELb1ELb0ELb1ELb0ELb0ELb0ELb0ELb0ELi2ELi2ELi4ELi2ELb0EEENS1_24CollectiveEpilogueBwdGQAISB_fSE_Li256ELb0ELb0EEENS1_25SingleTileBwdLPTSchedulerILb0ELi128ELb0EEEEEEEEEvNT_6ParamsE --------------------------
	.section	.nv.info._ZN7cutlass13device_kernelIN5flash19enable_sm80_to_sm89INS1_16FlashAttnBwdSm80INS1_25CollectiveMainloopBwdSm80ILi2ELi2EN4cute5tupleIJNS5_1CILi64EEENS7_ILi128EEENS7_ILi96EEEEEENS_6half_tEfNS_4arch4Sm80ELb1ELb0ELb1ELb0ELb0ELb0ELb0ELb0ELi2ELi2ELi4ELi2ELb0EEENS1_24CollectiveEpilogueBwdGQAISB_fSE_Li256ELb0ELb0EEENS1_25SingleTileBwdLPTSchedulerILb0ELi128ELb0EEEEEEEEEvNT_6ParamsE,"",@"SHT_CUDA_INFO"
	.sectionflags	@""
	.align	4


	//----- nvinfo : EIATTR_CUDA_API_VERSION
	.align		4
        /*0000*/ 	.byte	0x04, 0x37
        /*0002*/ 	.short	(.L_1012 - .L_1011)
.L_1011:
        /*0004*/ 	.word	0x00000082


	//----- nvinfo : EIATTR_SW2861232_WAR
	.align		4
.L_1012:
        /*0008*/ 	.byte	0x01, 0x35
	.zero		2


	//----- nvinfo : EIATTR_PARAM_CBANK
	.align		4
        /*000c*/ 	.byte	0x04, 0x0a
        /*000e*/ 	.short	(.L_1014 - .L_1013)
	.align		4
.L_1013:
        /*0010*/ 	.word	index@(.nv.constant0._ZN7cutlass13device_kernelIN5flash19enable_sm80_to_sm89INS1_16FlashAttnBwdSm80INS1_25CollectiveMainloopBwdSm80ILi2ELi2EN4cute5tupleIJNS5_1CILi64EEENS7_ILi128EEENS7_ILi96EEEEEENS_6half_tEfNS_4arch4Sm80ELb1ELb0ELb1ELb0ELb0ELb0ELb0ELb0ELi2ELi2ELi4ELi2ELb0EEENS1_24CollectiveEpilogueBwdGQAISB_fSE_Li256ELb0ELb0EEENS1_25SingleTileBwdLPTSchedulerILb0ELi128ELb0EEEEEEEEEvNT_6ParamsE)
        /*0014*/ 	.short	0x0160
        /*0016*/ 	.short	0x0290


	//----- nvinfo : EIATTR_CBANK_PARAM_SIZE
	.align		4
.L_1014:
        /*0018*/ 	.byte	0x03, 0x19
        /*001a*/ 	.short	0x0290


	//----- nvinfo : EIATTR_KPARAM_INFO
	.align		4
        /*001c*/ 	.byte	0x04, 0x17
        /*001e*/ 	.short	(.L_1016 - .L_1015)
.L_1015:
        /*0020*/ 	.word	0x00000000
        /*0024*/ 	.short	0x0000
        /*0026*/ 	.short	0x0000
        /*0028*/ 	.byte	0x00, 0xf0, 0x41, 0x0a


	//----- nvinfo : EIATTR_MAXREG_COUNT
	.align		4
.L_1016:
        /*002c*/ 	.byte	0x03, 0x1b
        /*002e*/ 	.short	0x00ff


	//----- nvinfo : EIATTR_NUM_BARRIERS
	.align		4
        /*0030*/ 	.byte	0x02, 0x4c
        /*0032*/ 	.byte	0x02
	.zero		1


	//----- nvinfo : EIATTR_MERCURY_ISA_VERSION
	.align		4
        /*0034*/ 	.byte	0x03, 0x5f
        /*0036*/ 	.short	0x0000


	//----- nvinfo : EIATTR_COOP_GROUP_MASK_REGIDS
	.align		4
        /*0038*/ 	.byte	0x04, 0x29
        /*003a*/ 	.short	(.L_1018 - .L_1017)


	//   ....[0]....
.L_1017:
        /*003c*/ 	.word	0xffffffff


	//----- nvinfo : EIATTR_COOP_GROUP_INSTR_OFFSETS
	.align		4
.L_1018:
        /*0040*/ 	.byte	0x04, 0x28
        /*0042*/ 	.short	(.L_1020 - .L_1019)


	//   ....[0]....
.L_1019:
        /*0044*/ 	.word	0x00000040


	//----- nvinfo : EIATTR_EXIT_INSTR_OFFSETS
	.align		4
.L_1020:
        /*0048*/ 	.byte	0x04, 0x1c
        /*004a*/ 	.short	(.L_1022 - .L_1021)


	//   ....[0]....
.L_1021:
        /*004c*/ 	.word	0x00000530


	//   ....[1]....
        /*0050*/ 	.word	0x00006500


	//   ....[2]....
        /*0054*/ 	.word	0x00006da0


	//----- nvinfo : EIATTR_MAX_THREADS
	.align		4
.L_1022:
        /*0058*/ 	.byte	0x04, 0x05
        /*005a*/ 	.short	(.L_1024 - .L_1023)
.L_1023:
        /*005c*/ 	.word	0x00000100
        /*0060*/ 	.word	0x00000001
        /*0064*/ 	.word	0x00000001


	//----- nvinfo : EIATTR_CRS_STACK_SIZE
	.align		4
.L_1024:
        /*0068*/ 	.byte	0x04, 0x1e
        /*006a*/ 	.short	(.L_1026 - .L_1025)
.L_1025:
        /*006c*/ 	.word	0x00000000
.L_1026:


//--------------------- .nv.info._ZN7cutlass13device_kernelIN5flash19enable_sm80_to_sm89INS1_16FlashAttnBwdSm80INS1_25CollectiveMainloopBwdSm80ILi2ELi2EN4cute5tupleIJNS5_1CILi64EEENS7_ILi128EEENS7_ILi96EEEEEENS_6half_tEfNS_4arch4Sm80ELb1ELb0ELb1ELb0ELb1ELb0ELb0ELb0ELi2ELi2ELi4ELi2ELb0EEENS1_24CollectiveEpilogueBwdGQAISB_fSE_Li256ELb0ELb1EEENS1_25SingleTileBwdLPTSchedulerILb0ELi128ELb1EEEEEEEEEvNT_6ParamsE --------------------------
	.section	.nv.info._ZN7cutlass13device_kernelIN5flash19enable_sm80_to_sm89INS1_16FlashAttnBwdSm80INS1_25CollectiveMainloopBwdSm80ILi2ELi2EN4cute5tupleIJNS5_1CILi64EEENS7_ILi128EEENS7_ILi96EEEEEENS_6half_tEfNS_4arch4Sm80ELb1ELb0ELb1ELb0ELb1ELb0ELb0ELb0ELi2ELi2ELi4ELi2ELb0EEENS1_24CollectiveEpilogueBwdGQAISB_fSE_Li256ELb0ELb1EEENS1_25SingleTileBwdLPTSchedulerILb0ELi128ELb1EEEEEEEEEvNT_6ParamsE,"",@"SHT_CUDA_INFO"
	.sectionflags	@""
	.align	4


	//----- nvinfo : EIATTR_CUDA_API_VERSION
	.align		4
        /*0000*/ 	.byte	0x04, 0x37
        /*0002*/ 	.short	(.L_1028 - .L_1027)
.L_1027:
        /*0004*/ 	.word	0x00000082


	//----- nvinfo : EIATTR_SW2861232_WAR
	.align		4
.L_1028:
        /*0008*/ 	.byte	0x01, 0x35
	.zero		2


	//----- nvinfo : EIATTR_PARAM_CBANK
	.align		4
        /*000c*/ 	.byte	0x04, 0x0a
        /*000e*/ 	.short	(.L_1030 - .L_1029)
	.align		4
.L_1029:
        /*0010*/ 	.word	index@(.nv.constant0._ZN7cutlass13device_kernelIN5flash19enable_sm80_to_sm89INS1_16FlashAttnBwdSm80INS1_25CollectiveMainloopBwdSm80ILi2ELi2EN4cute5tupleIJNS5_1CILi64EEENS7_ILi128EEENS7_ILi96EEEEEENS_6half_tEfNS_4arch4Sm80ELb1ELb0ELb1ELb0ELb1ELb0ELb0ELb0ELi2ELi2ELi4ELi2ELb0EEENS1_24CollectiveEpilogueBwdGQAISB_fSE_Li256ELb0ELb1EEENS1_25SingleTileBwdLPTSchedulerILb0ELi128ELb1EEEEEEEEEvNT_6ParamsE)
        /*0014*/ 	.short	0x0160
        /*0016*/ 	.short	0x0290


	//----- nvinfo : EIATTR_CBANK_PARAM_SIZE
	.align		4
.L_1030:
        /*0018*/ 	.byte	0x03, 0x19
        /*001a*/ 	.short	0x0290


	//----- nvinfo : EIATTR_KPARAM_INFO
	.align		4
        /*001c*/ 	.byte	0x04, 0x17
        /*001e*/ 	.short	(.L_1032 - .L_1031)
.L_1031:
        /*0020*/ 	.word	0x00000000
        /*0024*/ 	.short	0x0000
        /*0026*/ 	.short	0x0000
        /*0028*/ 	.byte	0x00, 0xf0, 0x41, 0x0a


	//----- nvinfo : EIATTR_MAXREG_COUNT
	.align		4
.L_1032:
        /*002c*/ 	.byte	0x03, 0x1b
        /*002e*/ 	.short	0x00ff


	//----- nvinfo : EIATTR_NUM_BARRIERS
	.align		4
        /*0030*/ 	.byte	0x02, 0x4c
        /*0032*/ 	.byte	0x02
	.zero		1


	//----- nvinfo : EIATTR_MERCURY_ISA_VERSION
	.align		4
        /*0034*/ 	.byte	0x03, 0x5f
        /*0036*/ 	.short	0x0000


	//----- nvinfo : EIATTR_COOP_GROUP_MASK_REGIDS
	.align		4
        /*0038*/ 	.byte	0x04, 0x29
        /*003a*/ 	.short	(.L_1034 - .L_1033)


	//   ....[0]....
.L_1033:
        /*003c*/ 	.word	0xffffffff


	//   ....[1]....
        /*0040*/ 	.word	0xffffffff


	//   ....[2]....
        /*0044*/ 	.word	0xffffffff


	//   ....[3]....
        /*0048*/ 	.word	0xffffffff


	//   ....[4]....
        /*004c*/ 	.word	0xffffffff


	//   ....[5]....
        /*0050*/ 	.word	0xffffffff


	//   ....[6]....
        /*0054*/ 	.word	0xffffffff


	//   ....[7]....
        /*0058*/ 	.word	0xffffffff


	//   ....[8]....
        /*005c*/ 	.word	0xffffffff


	//----- nvinfo : EIATTR_COOP_GROUP_INSTR_OFFSETS
	.align		4
.L_1034:
        /*0060*/ 	.byte	0x04, 0x28
        /*0062*/ 	.short	(.L_1036 - .L_1035)


	//   ....[0]....
.L_1035:
        /*0064*/ 	.word	0x00000040


	//   ....[1]....
        /*0068*/ 	.word	0x00006800


	//   ....[2]....
        /*006c*/ 	.word	0x00006830


	//   ....[3]....
        /*0070*/ 	.word	0x00006c60


	//   ....[4]....
        /*0074*/ 	.word	0x00006c70


	//   ....[5]....
        /*0078*/ 	.word	0x00006e30


	//   ....[6]....
        /*007c*/ 	.word	0x00006f20


	//   ....[7]....
        /*0080*/ 	.word	0x00007250


	//   ....[8]....
        /*0084*/ 	.word	0x00007260


	//----- nvinfo : EIATTR_EXIT_INSTR_OFFSETS
	.align		4
.L_1036:
        /*0088*/ 	.byte	0x04, 0x1c
        /*008a*/ 	.short	(.L_1038 - .L_1037)


	//   ....[0]....
.L_1037:
        /*008c*/ 	.word	0x00000590


	//   ....[1]....
        /*0090*/ 	.word	0x00006570


	//   ....[2]....
        /*0094*/ 	.word	0x00007270


	//   ....[3]....
        /*0098*/ 	.word	0x00007310


	//----- nvinfo : EIATTR_MAX_THREADS
	.align		4
.L_1038:
        /*009c*/ 	.byte	0x04, 0x05
        /*009e*/ 	.short	(.L_1040 - .L_1039)
.L_1039:
        /*00a0*/ 	.word	0x00000100
        /*00a4*/ 	.word	0x00000001
        /*00a8*/ 	.word	0x00000001


	//----- nvinfo : EIATTR_CRS_STACK_SIZE
	.align		4
.L_1040:
        /*00ac*/ 	.byte	0x04, 0x1e
        /*00ae*/ 	.short	(.L_1042 - .L_1041)
.L_1041:
        /*00b0*/ 	.word	0x00000000
.L_1042:


//--------------------- .nv.info._ZN7cutlass13device_kernelIN5flash22FlashAttnBwdPreprocessIN4cute5tupleIJNS3_1CILi64EEENS5_ILi96EEEEEENS_6half_tEfNS_4arch4Sm80ELb1ELb0EEEEEvNT_6ParamsE --------------------------
	.section	.nv.info._ZN7cutlass13device_kernelIN5flash22FlashAttnBwdPreprocessIN4cute5tupleIJNS3_1CILi64EEENS5_ILi96EEEEEENS_6half_tEfNS_4arch4Sm80ELb1ELb0EEEEEvNT_6ParamsE,"",@"SHT_CUDA_INFO"
	.sectionflags	@""
	.align	4


	//----- nvinfo : EIATTR_CUDA_API_VERSION
	.align		4
        /*0000*/ 	.byte	0x04, 0x37
        /*0002*/ 	.short	(.L_1044 - .L_1043)
.L_1043:
        /*0004*/ 	.word	0x00000082


	//----- nvinfo : EIATTR_SW2861232_WAR
	.align		4
.L_1044:
        /*0008*/ 	.byte	0x01, 0x35
	.zero		2


	//----- nvinfo : EIATTR_PARAM_CBANK
	.align		4
        /*000c*/ 	.byte	0x04, 0x0a
        /*000e*/ 	.short	(.L_1046 - .L_1045)
	.align		4
.L_1045:
        /*0010*/ 	.word	index@(.nv.constant0._ZN7cutlass13device_kernelIN5flash22FlashAttnBwdPreprocessIN4cute5tupleIJNS3_1CILi64EEENS5_ILi96EEEEEENS_6half_tEfNS_4arch4Sm80ELb1ELb0EEEEEvNT_6ParamsE)
        /*0014*/ 	.short	0x0160
        /*0016*/ 	.short	0x00f0


	//----- nvinfo : EIATTR_CBANK_PARAM_SIZE
	.align		4
.L_1046:
        /*0018*/ 	.byte	0x03, 0x19
        /*001a*/ 	.short	0x00f0


	//----- nvinfo : EIATTR_KPARAM_INFO
	.align		4
        /*001c*/ 	.byte	0x04, 0x17
        /*001e*/ 	.short	(.L_1048 - .L_1047)
.L_1047:
        /*0020*/ 	.word	0x00000000
        /*0024*/ 	.short	0x0000
        /*0026*/ 	.short	0x0000
        /*0028*/ 	.byte	0x00, 0xf0, 0xc1, 0x03


	//----- nvinfo : EIATTR_MAXREG_COUNT
	.align		4
.L_1048:
        /*002c*/ 	.byte	0x03, 0x1b
        /*002e*/ 	.short	0x0080


	//----- nvinfo : EIATTR_MERCURY_ISA_VERSION
	.align		4
        /*0030*/ 	.byte	0x03, 0x5f
        /*0032*/ 	.short	0x0000


	//----- nvinfo : EIATTR_COOP_GROUP_MASK_REGIDS
	.align		4
        /*0034*/ 	.byte	0x04, 0x29
        /*0036*/ 	.short	(.L_1050 - .L_1049)


	//   ....[0]....
.L_1049:
        /*0038*/ 	.word	0xffffffff


	//   ....[1]....
        /*003c*/ 	.word	0xffffffff


	//----- nvinfo : EIATTR_COOP_GROUP_INSTR_OFFSETS
	.align		4
.L_1050:
        /*0040*/ 	.byte	0x04, 0x28
        /*0042*/ 	.short	(.L_1052 - .L_1051)


	//   ....[0]....
.L_1051:
        /*0044*/ 	.word	0x00000bb0


	//   ....[1]....
        /*0048*/ 	.word	0x00000c00


	//----- nvinfo : EIATTR_EXIT_INSTR_OFFSETS
	.align		4
.L_1052:
        /*004c*/ 	.byte	0x04, 0x1c
        /*004e*/ 	.short	(.L_1054 - .L_1053)


	//   ....[0]....
.L_1053:
        /*0050*/ 	.word	0x00001070


	//   ....[1]....
        /*0054*/ 	.word	0x000010d0


	//----- nvinfo : EIATTR_CTAIDZ_USED
	.align		4
.L_1054:
        /*0058*/ 	.byte	0x01, 0x04
	.zero		2


	//----- nvinfo : EIATTR_MAX_THREADS
	.align		4
        /*005c*/ 	.byte	0x04, 0x05
        /*005e*/ 	.short	(.L_1056 - .L_1055)
.L_1055:
        /*0060*/ 	.word	0x00000100
        /*0064*/ 	.word	0x00000001
        /*0068*/ 	.word	0x00000001


	//----- nvinfo : EIATTR_CRS_STACK_SIZE
	.align		4
.L_1056:
        /*006c*/ 	.byte	0x04, 0x1e
        /*006e*/ 	.short	(.L_1058 - .L_1057)
.L_1057:
        /*0070*/ 	.word	0x00000000
.L_1058:


//--------------------- .nv.info._ZN7cutlass13device_kernelIN5flash19enable_sm80_to_sm89INS1_16FlashAttnBwdSm80INS1_25CollectiveMainloopBwdSm80ILi2ELi2EN4cute5tupleIJNS5_1CILi64EEENS7_ILi128EEENS7_ILi96EEEEEENS_6half_tEfNS_4arch4Sm80ELb1ELb0ELb1ELb1ELb0ELb0ELb0ELb0ELi2ELi2ELi4ELi2ELb0EEENS1_21CollectiveEpilogueBwdISB_SC_SE_Li256ELb1ELb0ELi2EEENS1_25SingleTileBwdLPTSchedulerILb1ELi128ELb0EEEEEEEEEvNT_6ParamsE --------------------------
	.section	.nv.info._ZN7cutlass13device_kernelIN5flash19enable_sm80_to_sm89INS1_16FlashAttnBwdSm80INS1_25CollectiveMainloopBwdSm80ILi2ELi2EN4cute5tupleIJNS5_1CILi64EEENS7_ILi128EEENS7_ILi96EEEEEENS_6half_tEfNS_4arch4Sm80ELb1ELb0ELb1ELb1ELb0ELb0ELb0ELb0ELi2ELi2ELi4ELi2ELb0EEENS1_21CollectiveEpilogueBwdISB_SC_SE_Li256ELb1ELb0ELi2EEENS1_25SingleTileBwdLPTSchedulerILb1ELi128ELb0EEEEEEEEEvNT_6ParamsE,"",@"SHT_CUDA_INFO"
	.sectionflags	@""
	.align	4


	//----- nvinfo : EIATTR_CUDA_API_VERSION
	.align		4
        /*0000*/ 	.byte	0x04, 0x37
        /*0002*/ 	.short	(.L_1060 - .L_1059)
.L_1059:
        /*0004*/ 	.word	0x00000082


	//----- nvinfo : EIATTR_SW2861232_WAR
	.align		4
.L_1060:
        /*0008*/ 	.byte	0x01, 0x35
	.zero		2


	//----- nvinfo : EIATTR_PARAM_CBANK
	.align		4
        /*000c*/ 	.byte	0x04, 0x0a
        /*000e*/ 	.short	(.L_1062 - .L_1061)
	.align		4
.L_1061:
        /*0010*/ 	.word	index@(.nv.constant0._ZN7cutlass13device_kernelIN5flash19enable_sm80_to_sm89INS1_16FlashAttnBwdSm80INS1_25CollectiveMainloopBwdSm80ILi2ELi2EN4cute5tupleIJNS5_1CILi64EEENS7_ILi128EEENS7_ILi96EEEEEENS_6half_tEfNS_4arch4Sm80ELb1ELb0ELb1ELb1ELb0ELb0ELb0ELb0ELi2ELi2ELi4ELi2ELb0EEENS1_21CollectiveEpilogueBwdISB_SC_SE_Li256ELb1ELb0ELi2EEENS1_25SingleTileBwdLPTSchedulerILb1ELi128ELb0EEEEEEEEEvNT_6ParamsE)
        /*0014*/ 	.short	0x0160
        /*0016*/ 	.short	0x0288


	//----- nvinfo : EIATTR_CBANK_PARAM_SIZE
	.align		4
.L_1062:
        /*0018*/ 	.byte	0x03, 0x19
        /*001a*/ 	.short	0x0288


	//----- nvinfo : EIATTR_KPARAM_INFO
	.align		4
        /*001c*/ 	.byte	0x04, 0x17
        /*001e*/ 	.short	(.L_1064 - .L_1063)
.L_1063:
        /*0020*/ 	.word	0x00000000
        /*0024*/ 	.short	0x0000
        /*0026*/ 	.short	0x0000
        /*0028*/ 	.byte	0x00, 0xf0, 0x21, 0x0a


	//----- nvinfo : EIATTR_MAXREG_COUNT
	.align		4
.L_1064:
        /*002c*/ 	.byte	0x03, 0x1b
        /*002e*/ 	.short	0x00ff


	//----- nvinfo : EIATTR_NUM_BARRIERS
	.align		4
        /*0030*/ 	.byte	0x02, 0x4c
        /*0032*/ 	.byte	0x02
	.zero		1


	//----- nvinfo : EIATTR_MERCURY_ISA_VERSION
	.align		4
        /*0034*/ 	.byte	0x03, 0x5f
        /*0036*/ 	.short	0x0000


	//----- nvinfo : EIATTR_COOP_GROUP_MASK_REGIDS
	.align		4
        /*0038*/ 	.byte	0x04, 0x29
        /*003a*/ 	.short	(.L_1066 - .L_1065)


	//   ....[0]....
.L_1065:
        /*003c*/ 	.word	0xffffffff


	//----- nvinfo : EIATTR_COOP_GROUP_INSTR_OFFSETS
	.align		4
.L_1066:
        /*0040*/ 	.byte	0x04, 0x28
        /*0042*/ 	.short	(.L_1068 - .L_1067)


	//   ....[0]....
.L_1067:
        /*0044*/ 	.word	0x00000050


	//----- nvinfo : EIATTR_EXIT_INSTR_OFFSETS
	.align		4
.L_1068:
        /*0048*/ 	.byte	0x04, 0x1c
        /*004a*/ 	.short	(.L_1070 - .L_1069)


	//   ....[0]....
.L_1069:
        /*004c*/ 	.word	0x000009c0


	//   ....[1]....
        /*0050*/ 	.word	0x00007ec0


	//   ....[2]....
        /*0054*/ 	.word	0x00007fc0


	//   ....[3]....
        /*0058*/ 	.word	0x00007fe0


	//   ....[4]....
        /*005c*/ 	.word	0x000087d0


	//   ....[5]....
        /*0060*/ 	.word	0x000088c0


	//   ....[6]....
        /*0064*/ 	.word	0x000088e0


	//----- nvinfo : EIATTR_MAX_THREADS
	.align		4
.L_1070:
        /*0068*/ 	.byte	0x04, 0x05
        /*006a*/ 	.short	(.L_1072 - .L_1071)
.L_1071:
        /*006c*/ 	.word	0x00000100
        /*0070*/ 	.word	0x00000001
        /*0074*/ 	.word	0x00000001


	//----- nvinfo : EIATTR_CRS_STACK_SIZE
	.align		4
.L_1072:
        /*0078*/ 	.byte	0x04, 0x1e
        /*007a*/ 	.short	(.L_1074 - .L_1073)
.L_1073:
        /*007c*/ 	.word	0x00000000
.L_1074:


//--------------------- .nv.info._ZN7cutlass13device_kernelIN5flash19enable_sm80_to_sm89INS1_16FlashAttnBwdSm80INS1_25CollectiveMainloopBwdSm80ILi2ELi2EN4cute5tupleIJNS5_1CILi64EEENS7_ILi128EEENS7_ILi96EEEEEENS_6half_tEfNS_4arch4Sm80ELb1ELb0ELb1ELb1ELb1ELb0ELb0ELb0ELi2ELi2ELi4ELi2ELb0EEENS1_21CollectiveEpilogueBwdISB_SC_SE_Li256ELb1ELb0ELi2EEENS1_25SingleTileBwdLPTSchedulerILb1ELi128ELb1EEEEEEEEEvNT_6ParamsE --------------------------
	.section	.nv.info._ZN7cutlass13device_kernelIN5flash19enable_sm80_to_sm89INS1_16FlashAttnBwdSm80INS1_25CollectiveMainloopBwdSm80ILi2ELi2EN4cute5tupleIJNS5_1CILi64EEENS7_ILi128EEENS7_ILi96EEEEEENS_6half_tEfNS_4arch4Sm80ELb1ELb0ELb1ELb1ELb1ELb0ELb0ELb0ELi2ELi2ELi4ELi2ELb0EEENS1_21CollectiveEpilogueBwdISB_SC_SE_Li256ELb1ELb0ELi2EEENS1_25SingleTileBwdLPTSchedulerILb1ELi128ELb1EEEEEEEEEvNT_6ParamsE,"",@"SHT_CUDA_INFO"
	.sectionflags	@""
	.align	4


	//----- nvinfo : EIATTR_CUDA_API_VERSION
	.align		4
        /*0000*/ 	.byte	0x04, 0x37
        /*0002*/ 	.short	(.L_1076 - .L_1075)
.L_1075:
        /*0004*/ 	.word	0x00000082


	//----- nvinfo : EIATTR_SW2861232_WAR
	.align		4
.L_1076:
        /*0008*/ 	.byte	0x01, 0x35
	.zero		2


	//----- nvinfo : EIATTR_PARAM_CBANK
	.align		4
        /*000c*/ 	.byte	0x04, 0x0a
        /*000e*/ 	.short	(.L_1078 - .L_1077)
	.align		4
.L_1077:
        /*0010*/ 	.word	index@(.nv.constant0._ZN7cutlass13device_kernelIN5flash19enable_sm80_to_sm89INS1_16FlashAttnBwdSm80INS1_25CollectiveMainloopBwdSm80ILi2ELi2EN4cute5tupleIJNS5_1CILi64EEENS7_ILi128EEENS7_ILi96EEEEEENS_6half_tEfNS_4arch4Sm80ELb1ELb0ELb1ELb1ELb1ELb0ELb0ELb0ELi2ELi2ELi4ELi2ELb0EEENS1_21CollectiveEpilogueBwdISB_SC_SE_Li256ELb1ELb0ELi2EEENS1_25SingleTileBwdLPTSchedulerILb1ELi128ELb1EEEEEEEEEvNT_6ParamsE)
        /*0014*/ 	.short	0x0160
        /*0016*/ 	.short	0x0288


	//----- nvinfo : EIATTR_CBANK_PARAM_SIZE
	.align		4
.L_1078:
        /*0018*/ 	.byte	0x03, 0x19
        /*001a*/ 	.short	0x0288


	//----- nvinfo : EIATTR_KPARAM_INFO
	.align		4
        /*001c*/ 	.byte	0x04, 0x17
        /*001e*/ 	.short	(.L_1080 - .L_1079)
.L_1079:
        /*0020*/ 	.word	0x00000000
        /*0024*/ 	.short	0x0000
        /*0026*/ 	.short	0x0000
        /*0028*/ 	.byte	0x00, 0xf0, 0x21, 0x0a


	//----- nvinfo : EIATTR_MAXREG_COUNT
	.align		4
.L_1080:
        /*002c*/ 	.byte	0x03, 0x1b
        /*002e*/ 	.short	0x00ff


	//----- nvinfo : EIATTR_NUM_BARRIERS
	.align		4
        /*0030*/ 	.byte	0x02, 0x4c
        /*0032*/ 	.byte	0x02
	.zero		1


	//----- nvinfo : EIATTR_MERCURY_ISA_VERSION
	.align		4
        /*0034*/ 	.byte	0x03, 0x5f
        /*0036*/ 	.short	0x0000


	//----- nvinfo : EIATTR_COOP_GROUP_MASK_REGIDS
	.align		4
        /*0038*/ 	.byte	0x04, 0x29
        /*003a*/ 	.short	(.L_1082 - .L_1081)


	//   ....[0]....
.L_1081:
        /*003c*/ 	.word	0xffffffff


	//----- nvinfo : EIATTR_COOP_GROUP_INSTR_OFFSETS
	.align		4
.L_1082:
        /*0040*/ 	.byte	0x04, 0x28
        /*0042*/ 	.short	(.L_1084 - .L_1083)


	//   ....[0]....
.L_1083:
        /*0044*/ 	.word	0x00000050


	//----- nvinfo : EIATTR_EXIT_INSTR_OFFSETS
	.align		4
.L_1084:
        /*0048*/ 	.byte	0x04, 0x1c
        /*004a*/ 	.short	(.L_1086 - .L_1085)


	//   ....[0]....
.L_1085:
        /*004c*/ 	.word	0x000009e0


	//   ....[1]....
        /*0050*/ 	.word	0x00007e00


	//   ....[2]....
        /*0054*/ 	.word	0x00007f00


	//   ....[3]....
        /*0058*/ 	.word	0x00007f20


	//   ....[4]....
        /*005c*/ 	.word	0x000086e0


	//   ....[5]....
        /*0060*/ 	.word	0x000087d0


	//   ....[6]....
        /*0064*/ 	.word	0x000087f0


	//----- nvinfo : EIATTR_MAX_THREADS
	.align		4
.L_1086:
        /*0068*/ 	.byte	0x04, 0x05
        /*006a*/ 	.short	(.L_1088 - .L_1087)
.L_1087:
        /*006c*/ 	.word	0x00000100
        /*0070*/ 	.word	0x00000001
        /*0074*/ 	.word	0x00000001


	//----- nvinfo : EIATTR_CRS_STACK_SIZE
	.align		4
.L_1088:
        /*0078*/ 	.byte	0x04, 0x1e
        /*007a*/ 	.short	(.L_1090 - .L_1089)
.L_1089:
        /*007c*/ 	.word	0x00000000
.L_1090:


//--------------------- .nv.info._ZN7cutlass13device_kernelIN5flash19enable_sm80_to_sm89INS1_16FlashAttnBwdSm80INS1_25CollectiveMainloopBwdSm80ILi2ELi2EN4cute5tupleIJNS5_1CILi64EEENS7_ILi128EEENS7_ILi96EEEEEENS_6half_tEfNS_4arch4Sm80ELb1ELb0ELb1ELb1ELb0ELb0ELb0ELb0ELi2ELi2ELi4ELi2ELb0EEENS1_24CollectiveEpilogueBwdGQAISB_fSE_Li256ELb1ELb0EEENS1_25SingleTileBwdLPTSchedulerILb1ELi128ELb0EEEEEEEEEvNT_6ParamsE --------------------------
	.section	.nv.info._ZN7cutlass13device_kernelIN5flash19enable_sm80_to_sm89INS1_16FlashAttnBwdSm80INS1_25CollectiveMainloopBwdSm80ILi2ELi2EN4cute5tupleIJNS5_1CILi64EEENS7_ILi128EEENS7_ILi96EEEEEENS_6half_tEfNS_4arch4Sm80ELb1ELb0ELb1ELb1ELb0ELb0ELb0ELb0ELi2ELi2ELi4ELi2ELb0EEENS1_24CollectiveEpilogueBwdGQAISB_fSE_Li256ELb1ELb0EEENS1_25SingleTileBwdLPTSchedulerILb1ELi128ELb0EEEEEEEEEvNT_6ParamsE,"",@"SHT_CUDA_INFO"
	.sectionflags	@""
	.align	4


	//----- nvinfo : EIATTR_CUDA_API_VERSION
	.align		4
        /*0000*/ 	.byte	0x04, 0x37
        /*0002*/ 	.short	(.L_1092 - .L_1091)
.L_1091:
        /*0004*/ 	.word	0x00000082


	//----- nvinfo : EIATTR_SW2861232_WAR
	.align		4
.L_1092:
        /*0008*/ 	.byte	0x01, 0x35
	.zero		2


	//----- nvinfo : EIATTR_PARAM_CBANK
	.align		4
        /*000c*/ 	.byte	0x04, 0x0a
        /*000e*/ 	.short	(.L_1094 - .L_1093)
	.align		4
.L_1093:
        /*0010*/ 	.word	index@(.nv.constant0._ZN7cutlass13device_kernelIN5flash19enable_sm80_to_sm89INS1_16FlashAttnBwdSm80INS1_25CollectiveMainloopBwdSm80ILi2ELi2EN4cute5tupleIJNS5_1CILi64EEENS7_ILi128EEENS7_ILi96EEEEEENS_6half_tEfNS_4arch4Sm80ELb1ELb0ELb1ELb1ELb0ELb0ELb0ELb0ELi2ELi2ELi4ELi2ELb0EEENS1_24CollectiveEpilogueBwdGQAISB_fSE_Li256ELb1ELb0EEENS1_25SingleTileBwdLPTSchedulerILb1ELi128ELb0EEEEEEEEEvNT_6ParamsE)
        /*0014*/ 	.short	0x0160
        /*0016*/ 	.short	0x0290


	//----- nvinfo : EIATTR_CBANK_PARAM_SIZE
	.align		4
.L_1094:
        /*0018*/ 	.byte	0x03, 0x19
        /*001a*/ 	.short	0x0290


	//----- nvinfo : EIATTR_KPARAM_INFO
	.align		4
        /*001c*/ 	.byte	0x04, 0x17
        /*001e*/ 	.short	(.L_1096 - .L_1095)
.L_1095:
        /*0020*/ 	.word	0x00000000
        /*0024*/ 	.short	0x0000
        /*0026*/ 	.short	0x0000
        /*0028*/ 	.byte	0x00, 0xf0, 0x41, 0x0a


	//----- nvinfo : EIATTR_MAXREG_COUNT
	.align		4
.L_1096:
        /*002c*/ 	.byte	0x03, 0x1b
        /*002e*/ 	.short	0x00ff


	//----- nvinfo : EIATTR_NUM_BARRIERS
	.align		4
        /*0030*/ 	.byte	0x02, 0x4c
        /*0032*/ 	.byte	0x02
	.zero		1


	//----- nvinfo : EIATTR_MERCURY_ISA_VERSION
	.align		4
        /*0034*/ 	.byte	0x03, 0x5f
        /*0036*/ 	.short	0x0000


	//----- nvinfo : EIATTR_COOP_GROUP_MASK_REGIDS
	.align		4
        /*0038*/ 	.byte	0x04, 0x29
        /*003a*/ 	.short	(.L_1098 - .L_1097)


	//   ....[0]....
.L_1097:
        /*003c*/ 	.word	0xffffffff


	//----- nvinfo : EIATTR_COOP_GROUP_INSTR_OFFSETS
	.align		4
.L_1098:
        /*0040*/ 	.byte	0x04, 0x28
        /*0042*/ 	.short	(.L_1100 - .L_1099)


	//   ....[0]....
.L_1099:
        /*0044*/ 	.word	0x00000050


	//----- nvinfo : EIATTR_EXIT_INSTR_OFFSETS
	.align		4
.L_1100:
        /*0048*/ 	.byte	0x04, 0x1c
        /*004a*/ 	.short	(.L_1102 - .L_1101)


	//   ....[0]....
.L_1101:
        /*004c*/ 	.word	0x000009c0


	//   ....[1]....
        /*0050*/ 	.word	0x00006bb0


	//   ....[2]....
        /*0054*/ 	.word	0x00007520


	//----- nvinfo : EIATTR_MAX_THREADS
	.align		4
.L_1102:
        /*0058*/ 	.byte	0x04, 0x05
        /*005a*/ 	.short	(.L_1104 - .L_1103)
.L_1103:
        /*005c*/ 	.word	0x00000100
        /*0060*/ 	.word	0x00000001
        /*0064*/ 	.word	0x00000001


	//----- nvinfo : EIATTR_CRS_STACK_SIZE
	.align		4
.L_1104:
        /*0068*/ 	.byte	0x04, 0x1e
        /*006a*/ 	.short	(.L_1106 - .L_1105)
.L_1105:
        /*006c*/ 	.word	0x00000000
.L_1106:


//--------------------- .nv.info._ZN7cutlass13device_kernelIN5flash32FlashAttnBwdPostprocessConvertdQIN4cute5tupleIJNS3_1CILi128EEENS5_ILi96EEEEEENS_6half_tEfNS_4arch4Sm80ELi256ENS3_8TiledMMAINS3_8MMA_AtomIJNS3_28SM80_16x8x16_F32F16F16F32_TNEEEENS3_6LayoutINS4_IJNS5_ILi4EEENS5_ILi2EEENS5_ILi1EEEEEENS4_IJSJ_SH_NS5_ILi0EEEEEEEENS4_IJNS5_ILi64EEENS5_ILi32EEENS5_ILi16EEEEEEEELb0EEEEEvNT_6ParamsE --------------------------
	.section	.nv.info._ZN7cutlass13device_kernelIN5flash32FlashAttnBwdPostprocessConvertdQIN4cute5tupleIJNS3_1CILi128EEENS5_ILi96EEEEEENS_6half_tEfNS_4arch4Sm80ELi256ENS3_8TiledMMAINS3_8MMA_AtomIJNS3_28SM80_16x8x16_F32F16F16F32_TNEEEENS3_6LayoutINS4_IJNS5_ILi4EEENS5_ILi2EEENS5_ILi1EEEEEENS4_IJSJ_SH_NS5_ILi0EEEEEEEENS4_IJNS5_ILi64EEENS5_ILi32EEENS5_ILi16EEEEEEEELb0EEEEEvNT_6ParamsE,"",@"SHT_CUDA_INFO"
	.sectionflags	@""
	.align	4


	//----- nvinfo : EIATTR_CUDA_API_VERSION
	.align		4
        /*0000*/ 	.byte	0x04, 0x37
        /*0002*/ 	.short	(.L_1108 - .L_1107)
.L_1107:
        /*0004*/ 	.word	0x00000082


	//----- nvinfo : EIATTR_SW2861232_WAR
	.align		4
.L_1108:
        /*0008*/ 	.byte	0x01, 0x35
	.zero		2


	//----- nvinfo : EIATTR_PARAM_CBANK
	.align		4
        /*000c*/ 	.byte	0x04, 0x0a
        /*000e*/ 	.short	(.L_1110 - .L_1109)
	.align		4
.L_1109:
        /*0010*/ 	.word	index@(.nv.constant0._ZN7cutlass13device_kernelIN5flash32FlashAttnBwdPostprocessConvertdQIN4cute5tupleIJNS3_1CILi128EEENS5_ILi96EEEEEENS_6half_tEfNS_4arch4Sm80ELi256ENS3_8TiledMMAINS3_8MMA_AtomIJNS3_28SM80_16x8x16_F32F16F16F32_TNEEEENS3_6LayoutINS4_IJNS5_ILi4EEENS5_ILi2EEENS5_ILi1EEEEEENS4_IJSJ_SH_NS5_ILi0EEEEEEEENS4_IJNS5_ILi64EEENS5_ILi32EEENS5_ILi16EEEEEEEELb0EEEEEvNT_6ParamsE)
        /*0014*/ 	.short	0x0160
        /*0016*/ 	.short	0x0070


	//----- nvinfo : EIATTR_CBANK_PARAM_SIZE
	.align		4
.L_1110:
        /*0018*/ 	.byte	0x03, 0x19
        /*001a*/ 	.short	0x0070


	//----- nvinfo : EIATTR_KPARAM_INFO
	.align		4
        /*001c*/ 	.byte	0x04, 0x17
        /*001e*/ 	.short	(.L_1112 - .L_1111)
.L_1111:
        /*0020*/ 	.word	0x00000000
        /*0024*/ 	.short	0x0000
        /*0026*/ 	.short	0x0000
        /*0028*/ 	.byte	0x00, 0xf0, 0xc1, 0x01


	//----- nvinfo : EIATTR_MAXREG_COUNT
	.align		4
.L_1112:
        /*002c*/ 	.byte	0x03, 0x1b
        /*002e*/ 	.short	0x0080


	//----- nvinfo : EIATTR_NUM_BARRIERS
	.align		4
        /*0030*/ 	.byte	0x02, 0x4c
        /*0032*/ 	.byte	0x01
	.zero		1


	//----- nvinfo : EIATTR_MERCURY_ISA_VERSION
	.align		4
        /*0034*/ 	.byte	0x03, 0x5f
        /*0036*/ 	.short	0x0000


	//----- nvinfo : EIATTR_EXIT_INSTR_OFFSETS
	.align		4
        /*0038*/ 	.byte	0x04, 0x1c
        /*003a*/ 	.short	(.L_1114 - .L_1113)


	//   ....[0]....
.L_1113:
        /*003c*/ 	.word	0x00000180


	//   ....[1]....
        /*0040*/ 	.word	0x00001370


	//   ....[2]....
        /*0044*/ 	.word	0x00001530


	//   ....[3]....
        /*0048*/ 	.word	0x00001550


	//----- nvinfo : EIATTR_CTAIDZ_USED
	.align		4
.L_1114:
        /*004c*/ 	.byte	0x01, 0x04
	.zero		2


	//----- nvinfo : EIATTR_MAX_THREADS
	.align		4
        /*0050*/ 	.byte	0x04, 0x05
        /*0052*/ 	.short	(.L_1116 - .L_1115)
.L_1115:
        /*0054*/ 	.word	0x00000100
        /*0058*/ 	.word	0x00000001
        /*005c*/ 	.word	0x00000001


	//----- nvinfo : EIATTR_CRS_STACK_SIZE
	.align		4
.L_1116:
        /*0060*/ 	.byte	0x04, 0x1e
        /*0062*/ 	.short	(.L_1118 - .L_1117)
.L_1117:
        /*0064*/ 	.word	0x00000000
.L_1118:


//--------------------- .nv.info._ZN7cutlass13device_kernelIN5flash32FlashAttnBwdPostprocessConvertdQIN4cute5tupleIJNS3_1CILi64EEENS5_ILi96EEEEEENS_6half_tEfNS_4arch4Sm80ELi256ENS3_8TiledMMAINS3_8MMA_AtomIJNS3_28SM80_16x8x16_F32F16F16F32_TNEEEENS3_6LayoutINS4_IJNS5_ILi2EEENS5_ILi4EEENS5_ILi1EEEEEENS4_IJSJ_SH_NS5_ILi0EEEEEEEENS4_IJNS5_ILi32EEESO_NS5_ILi16EEEEEEEELb0EEEEEvNT_6ParamsE --------------------------
	.section	.nv.info._ZN7cutlass13device_kernelIN5flash32FlashAttnBwdPostprocessConvertdQIN4cute5tupleIJNS3_1CILi64EEENS5_ILi96EEEEEENS_6half_tEfNS_4arch4Sm80ELi256ENS3_8TiledMMAINS3_8MMA_AtomIJNS3_28SM80_16x8x16_F32F16F16F32_TNEEEENS3_6LayoutINS4_IJNS5_ILi2EEENS5_ILi4EEENS5_ILi1EEEEEENS4_IJSJ_SH_NS5_ILi0EEEEEEEENS4_IJNS5_ILi32EEESO_NS5_ILi16EEEEEEEELb0EEEEEvNT_6ParamsE,"",@"SHT_CUDA_INFO"
	.sectionflags	@""
	.align	4


	//----- nvinfo : EIATTR_CUDA_API_VERSION
	.align		4
        /*0000*/ 	.byte	0x04, 0x37
        /*0002*/ 	.short	(.L_1120 - .L_1119)
.L_1119:
        /*0004*/ 	.word	0x00000082


	//----- nvinfo : EIATTR_SW2861232_WAR
	.align		4
.L_1120:
        /*0008*/ 	.byte	0x01, 0x35
	.zero		2


	//----- nvinfo : EIATTR_PARAM_CBANK
	.align		4
        /*000c*/ 	.byte	0x04, 0x0a
        /*000e*/ 	.short	(.L_1122 - .L_1121)
	.align		4
.L_1121:
        /*0010*/ 	.word	index@(.nv.constant0._ZN7cutlass13device_kernelIN5flash32FlashAttnBwdPostprocessConvertdQIN4cute5tupleIJNS3_1CILi64EEENS5_ILi96EEEEEENS_6half_tEfNS_4arch4Sm80ELi256ENS3_8TiledMMAINS3_8MMA_AtomIJNS3_28SM80_16x8x16_F32F16F16F32_TNEEEENS3_6LayoutINS4_IJNS5_ILi2EEENS5_ILi4EEENS5_ILi1EEEEEENS4_IJSJ_SH_NS5_ILi0EEEEEEEENS4_IJNS5_ILi32EEESO_NS5_ILi16EEEEEEEELb0EEEEEvNT_6ParamsE)
        /*0014*/ 	.short	0x0160
        /*0016*/ 	.short	0x0070


	//----- nvinfo : EIATTR_CBANK_PARAM_SIZE
	.align		4
.L_1122:
        /*0018*/ 	.byte	0x03, 0x19
        /*001a*/ 	.short	0x0070


	//----- nvinfo : EIATTR_KPARAM_INFO
	.align		4
        /*001c*/ 	.byte	0x04, 0x17
        /*001e*/ 	.short	(.L_1124 - .L_1123)
.L_1123:
        /*0020*/ 	.word	0x00000000
        /*0024*/ 	.short	0x0000
        /*0026*/ 	.short	0x0000
        /*0028*/ 	.byte	0x00, 0xf0, 0xc1, 0x01


	//----- nvinfo : EIATTR_MAXREG_COUNT
	.align		4
.L_1124:
        /*002c*/ 	.byte	0x03, 0x1b
        /*002e*/ 	.short	0x0080


	//----- nvinfo : EIATTR_NUM_BARRIERS
	.align		4
        /*0030*/ 	.byte	0x02, 0x4c
        /*0032*/ 	.byte	0x01
	.zero		1


	//----- nvinfo : EIATTR_MERCURY_ISA_VERSION
	.align		4
        /*0034*/ 	.byte	0x03, 0x5f
        /*0036*/ 	.short	0x0000


	//----- nvinfo : EIATTR_EXIT_INSTR_OFFSETS
	.align		4
        /*0038*/ 	.byte	0x04, 0x1c
        /*003a*/ 	.short	(.L_1126 - .L_1125)


	//   ....[0]....
.L_1125:
        /*003c*/ 	.word	0x00000180


	//   ....[1]....
        /*0040*/ 	.word	0x00000bf0


	//   ....[2]....
        /*0044*/ 	.word	0x00000e00


	//   ....[3]....
        /*0048*/ 	.word	0x00000e30


	//----- nvinfo : EIATTR_CTAIDZ_USED
	.align		4
.L_1126:
        /*004c*/ 	.byte	0x01, 0x04
	.zero		2


	//----- nvinfo : EIATTR_MAX_THREADS
	.align		4
        /*0050*/ 	.byte	0x04, 0x05
        /*0052*/ 	.short	(.L_1128 - .L_1127)
.L_1127:
        /*0054*/ 	.word	0x00000100
        /*0058*/ 	.word	0x00000001
        /*005c*/ 	.word	0x00000001
.L_1128:


//--------------------- .nv.info._ZN7cutlass13device_kernelIN5flash19enable_sm80_to_sm89INS1_16FlashAttnBwdSm80INS1_25CollectiveMainloopBwdSm80ILi2ELi2EN4cute5tupleIJNS5_1CILi64EEENS7_ILi128EEENS7_ILi96EEEEEENS_6half_tEfNS_4arch4Sm80ELb1ELb0ELb1ELb1ELb1ELb0ELb0ELb0ELi2ELi2ELi4ELi2ELb0EEENS1_24CollectiveEpilogueBwdGQAISB_fSE_Li256ELb1ELb1EEENS1_25SingleTileBwdLPTSchedulerILb1ELi128ELb1EEEEEEEEEvNT_6ParamsE --------------------------
	.section	.nv.info._ZN7cutlass13device_kernelIN5flash19enable_sm80_to_sm89INS1_16FlashAttnBwdSm80INS1_25CollectiveMainloopBwdSm80ILi2ELi2EN4cute5tupleIJNS5_1CILi64EEENS7_ILi128EEENS7_ILi96EEEEEENS_6half_tEfNS_4arch4Sm80ELb1ELb0ELb1ELb1ELb1ELb0ELb0ELb0ELi2ELi2ELi4ELi2ELb0EEENS1_24CollectiveEpilogueBwdGQAISB_fSE_Li256ELb1ELb1EEENS1_25SingleTileBwdLPTSchedulerILb1ELi128ELb1EEEEEEEEEvNT_6ParamsE,"",@"SHT_CUDA_INFO"
	.sectionflags	@""
	.align	4


	//----- nvinfo : EIATTR_CUDA_API_VERSION
	.align		4
        /*0000*/ 	.byte	0x04, 0x37
        /*0002*/ 	.short	(.L_1130 - .L_1129)
.L_1129:
        /*0004*/ 	.word	0x00000082


	//----- nvinfo : EIATTR_SW2861232_WAR
	.align		4
.L_1130:
        /*0008*/ 	.byte	0x01, 0x35
	.zero		2


	//----- nvinfo : EIATTR_PARAM_CBANK
	.align		4
        /*000c*/ 	.byte	0x04, 0x0a
        /*000e*/ 	.short	(.L_1132 - .L_1131)
	.align		4
.L_1131:
        /*0010*/ 	.word	index@(.nv.constant0._ZN7cutlass13device_kernelIN5flash19enable_sm80_to_sm89INS1_16FlashAttnBwdSm80INS1_25CollectiveMainloopBwdSm80ILi2ELi2EN4cute5tupleIJNS5_1CILi64EEENS7_ILi128EEENS7_ILi96EEEEEENS_6half_tEfNS_4arch4Sm80ELb1ELb0ELb1ELb1ELb1ELb0ELb0ELb0ELi2ELi2ELi4ELi2ELb0EEENS1_24CollectiveEpilogueBwdGQAISB_fSE_Li256ELb1ELb1EEENS1_25SingleTileBwdLPTSchedulerILb1ELi128ELb1EEEEEEEEEvNT_6ParamsE)
        /*0014*/ 	.short	0x0160
        /*0016*/ 	.short	0x0290


	//----- nvinfo : EIATTR_CBANK_PARAM_SIZE
	.align		4
.L_1132:
        /*0018*/ 	.byte	0x03, 0x19
        /*001a*/ 	.short	0x0290


	//----- nvinfo : EIATTR_KPARAM_INFO
	.align		4
        /*001c*/ 	.byte	0x04, 0x17
        /*001e*/ 	.short	(.L_1134 - .L_1133)
.L_1133:
        /*0020*/ 	.word	0x00000000
        /*0024*/ 	.short	0x0000
        /*0026*/ 	.short	0x0000
        /*0028*/ 	.byte	0x00, 0xf0, 0x41, 0x0a


	//----- nvinfo : EIATTR_MAXREG_COUNT
	.align		4
.L_1134:
        /*002c*/ 	.byte	0x03, 0x1b
        /*002e*/ 	.short	0x00ff


	//----- nvinfo : EIATTR_NUM_BARRIERS
	.align		4
        /*0030*/ 	.byte	0x02, 0x4c
        /*0032*/ 	.byte	0x02
	.zero		1


	//----- nvinfo : EIATTR_MERCURY_ISA_VERSION
	.align		4
        /*0034*/ 	.byte	0x03, 0x5f
        /*0036*/ 	.short	0x0000


	//----- nvinfo : EIATTR_COOP_GROUP_MASK_REGIDS
	.align		4
        /*0038*/ 	.byte	0x04, 0x29
        /*003a*/ 	.short	(.L_1136 - .L_1135)


	//   ....[0]....
.L_1135:
        /*003c*/ 	.word	0xffffffff


	//   ....[1]....
        /*0040*/ 	.word	0xffffffff


	//   ....[2]....
        /*0044*/ 	.word	0xffffffff


	//   ....[3]....
        /*0048*/ 	.word	0xffffffff


	//   ....[4]....
        /*004c*/ 	.word	0xffffffff


	//   ....[5]....
        /*0050*/ 	.word	0xffffffff


	//   ....[6]....
        /*0054*/ 	.word	0xffffffff


	//   ....[7]....
        /*0058*/ 	.word	0xffffffff


	//   ....[8]....
        /*005c*/ 	.word	0xffffffff


	//----- nvinfo : EIATTR_COOP_GROUP_INSTR_OFFSETS
	.align		4
.L_1136:
        /*0060*/ 	.byte	0x04, 0x28
        /*0062*/ 	.short	(.L_1138 - .L_1137)


	//   ....[0]....
.L_1137:
        /*0064*/ 	.word	0x00000050


	//   ....[1]....
        /*0068*/ 	.word	0x000071b0


	//   ....[2]....
        /*006c*/ 	.word	0x000071e0


	//   ....[3]....
        /*0070*/ 	.word	0x00007640


	//   ....[4]....
        /*0074*/ 	.word	0x00007650


	//   ....[5]....
        /*0078*/ 	.word	0x00007810


	//   ....[6]....
        /*007c*/ 	.word	0x000078f0


	//   ....[7]....
        /*0080*/ 	.word	0x00007c20


	//   ....[8]....
        /*0084*/ 	.word	0x00007c30


	//----- nvinfo : EIATTR_EXIT_INSTR_OFFSETS
	.align		4
.L_1138:
        /*0088*/ 	.byte	0x04, 0x1c
        /*008a*/ 	.short	(.L_1140 - .L_1139)


	//   ....[0]....
.L_1139:
        /*008c*/ 	.word	0x000009c0


	//   ....[1]....
        /*0090*/ 	.word	0x00006db0


	//   ....[2]....
        /*0094*/ 	.word	0x00007c40


	//   ....[3]....
        /*0098*/ 	.word	0x00007ce0


	//----- nvinfo : EIATTR_MAX_THREADS
	.align		4
.L_1140:
        /*009c*/ 	.byte	0x04, 0x05
        /*009e*/ 	.short	(.L_1142 - .L_1141)
.L_1141:
        /*00a0*/ 	.word	0x00000100
        /*00a4*/ 	.word	0x00000001
        /*00a8*/ 	.word	0x00000001


	//----- nvinfo : EIATTR_CRS_STACK_SIZE
	.align		4
.L_1142:
        /*00ac*/ 	.byte	0x04, 0x1e
        /*00ae*/ 	.short	(.L_1144 - .L_1143)
.L_1143:
        /*00b0*/ 	.word	0x00000000
.L_1144:


//--------------------- .nv.info._ZN7cutlass13device_kernelIN5flash22FlashAttnBwdPreprocessIN4cute5tupleIJNS3_1CILi64EEENS5_ILi96EEEEEENS_6half_tEfNS_4arch4Sm80ELb1ELb1EEEEEvNT_6ParamsE --------------------------
	.section	.nv.info._ZN7cutlass13device_kernelIN5flash22FlashAttnBwdPreprocessIN4cute5tupleIJNS3_1CILi64EEENS5_ILi96EEEEEENS_6half_tEfNS_4arch4Sm80ELb1ELb1EEEEEvNT_6ParamsE,"",@"SHT_CUDA_INFO"
	.sectionflags	@""
	.align	4


	//----- nvinfo : EIATTR_CUDA_API_VERSION
	.align		4
        /*0000*/ 	.byte	0x04, 0x37
        /*0002*/ 	.short	(.L_1146 - .L_1145)
.L_1145:
        /*0004*/ 	.word	0x00000082


	//----- nvinfo : EIATTR_SW2861232_WAR
	.align		4
.L_1146:
        /*0008*/ 	.byte	0x01, 0x35
	.zero		2


	//----- nvinfo : EIATTR_PARAM_CBANK
	.align		4
        /*000c*/ 	.byte	0x04, 0x0a
        /*000e*/ 	.short	(.L_1148 - .L_1147)
	.align		4
.L_1147:
        /*0010*/ 	.word	index@(.nv.constant0._ZN7cutlass13device_kernelIN5flash22FlashAttnBwdPreprocessIN4cute5tupleIJNS3_1CILi64EEENS5_ILi96EEEEEENS_6half_tEfNS_4arch4Sm80ELb1ELb1EEEEEvNT_6ParamsE)
        /*0014*/ 	.short	0x0160
        /*0016*/ 	.short	0x00f0


	//----- nvinfo : EIATTR_CBANK_PARAM_SIZE
	.align		4
.L_1148:
        /*0018*/ 	.byte	0x03, 0x19
        /*001a*/ 	.short	0x00f0


	//----- nvinfo : EIATTR_KPARAM_INFO
	.align		4
        /*001c*/ 	.byte	0x04, 0x17
        /*001e*/ 	.short	(.L_1150 - .L_1149)
.L_1149:
        /*0020*/ 	.word	0x00000000
        /*0024*/ 	.short	0x0000
        /*0026*/ 	.short	0x0000
        /*0028*/ 	.byte	0x00, 0xf0, 0xc1, 0x03


	//----- nvinfo : EIATTR_MAXREG_COUNT
	.align		4
.L_1150:
        /*002c*/ 	.byte	0x03, 0x1b
        /*002e*/ 	.short	0x0080


	//----- nvinfo : EIATTR_MERCURY_ISA_VERSION
	.align		4
        /*0030*/ 	.byte	0x03, 0x5f
        /*0032*/ 	.short	0x0000


	//----- nvinfo : EIATTR_COOP_GROUP_MASK_REGIDS
	.align		4
        /*0034*/ 	.byte	0x04, 0x29
        /*0036*/ 	.short	(.L_1152 - .L_1151)


	//   ....[0]....
.L_1151:
        /*0038*/ 	.word	0xffffffff


	//   ....[1]....
        /*003c*/ 	.word	0xffffffff


	//----- nvinfo : EIATTR_COOP_GROUP_INSTR_OFFSETS
	.align		4
.L_1152:
        /*0040*/ 	.byte	0x04, 0x28
        /*0042*/ 	.short	(.L_1154 - .L_1153)


	//   ....[0]....
.L_1153:
        /*0044*/ 	.word	0x00000d70


	//   ....[1]....
        /*0048*/ 	.word	0x00000e30


	//----- nvinfo : EIATTR_EXIT_INSTR_OFFSETS
	.align		4
.L_1154:
        /*004c*/ 	.byte	0x04, 0x1c
        /*004e*/ 	.short	(.L_1156 - .L_1155)


	//   ....[0]....
.L_1155:
        /*0050*/ 	.word	0x00000180


	//   ....[1]....
        /*0054*/ 	.word	0x00001260


	//   ....[2]....
        /*0058*/ 	.word	0x000012b0


	//----- nvinfo : EIATTR_CTAIDZ_USED
	.align		4
.L_1156:
        /*005c*/ 	.byte	0x01, 0x04
	.zero		2


	//----- nvinfo : EIATTR_MAX_THREADS
	.align		4
        /*0060*/ 	.byte	0x04, 0x05
        /*0062*/ 	.short	(.L_1158 - .L_1157)
.L_1157:
        /*0064*/ 	.word	0x00000100
        /*0068*/ 	.word	0x00000001
        /*006c*/ 	.word	0x00000001


	//----- nvinfo : EIATTR_CRS_STACK_SIZE
	.align		4
.L_1158:
        /*0070*/ 	.byte	0x04, 0x1e
        /*0072*/ 	.short	(.L_1160 - .L_1159)
.L_1159:
        /*0074*/ 	.word	0x00000000
.L_1160:


//--------------------- .nv.callgraph             --------------------------
	.section	.nv.callgraph,"",@"SHT_CUDA_CALLGRAPH"
	.align	4
	.sectionentsize	8
	.align		4
        /*0000*/ 	.word	0x00000000
	.align		4
        /*0004*/ 	.word	0xffffffff
	.align		4
        /*0008*/ 	.word	0x00000000
	.align		4
        /*000c*/ 	.word	0xfffffffe
	.align		4
        /*0010*/ 	.word	0x00000000
	.align		4
        /*0014*/ 	.word	0xfffffffd
	.align		4
        /*0018*/ 	.word	0x00000000
	.align		4
        /*001c*/ 	.word	0xfffffffc


//--------------------- .nv.rel.action            --------------------------
	.section	.nv.rel.action,"",@"SHT_CUDA_RELOCINFO"
	.align	8
	.sectionentsize	8
        /*0000*/ 	.byte	0x73, 0x00, 0x00, 0x00, 0x00, 0x00, 0x00, 0x00, 0x00, 0x00, 0x00, 0x11, 0x25, 0x00, 0x05, 0x36


//--------------------- .nv.constant4             --------------------------
	.section	.nv.constant4,"a",@progbits
	.align	8
	.align		8
.nv.constant4:
        /*0000*/ 	.dword	_ZN73_INTERNAL_bcde5d4e_37_flash_bwd_hdim96_fp16_softcap_sm80_cu_9afb97bd_33874cuda3std3__45__cpo5beginE
	.align		8
        /*0008*/ 	.dword	_ZN73_INTERNAL_bcde5d4e_37_flash_bwd_hdim96_fp16_softcap_sm80_cu_9afb97bd_33874cuda3std3__45__cpo3endE
	.align		8
        /*0010*/ 	.dword	_ZN73_INTERNAL_bcde5d4e_37_flash_bwd_hdim96_fp16_softcap_sm80_cu_9afb97bd_33874cuda3std3__45__cpo6cbeginE
	.align		8
        /*0018*/ 	.dword	_ZN73_INTERNAL_bcde5d4e_37_flash_bwd_hdim96_fp16_softcap_sm80_cu_9afb97bd_33874cuda3std3__45__cpo4cendE
	.align		8
        /*0020*/ 	.dword	_ZN73_INTERNAL_bcde5d4e_37_flash_bwd_hdim96_fp16_softcap_sm80_cu_9afb97bd_33874cuda3std3__475_GLOBAL__N__bcde5d4e_37_flash_bwd_hdim96_fp16_softcap_sm80_cu_9afb97bd_33876ignoreE
	.align		8
        /*0028*/ 	.dword	_ZN73_INTERNAL_bcde5d4e_37_flash_bwd_hdim96_fp16_softcap_sm80_cu_9afb97bd_33874cuda3std3__419piecewise_constructE
	.align		8
        /*0030*/ 	.dword	_ZN73_INTERNAL_bcde5d4e_37_flash_bwd_hdim96_fp16_softcap_sm80_cu_9afb97bd_33874cuda3std3__48in_placeE
	.align		8
        /*0038*/ 	.dword	_ZN73_INTERNAL_bcde5d4e_37_flash_bwd_hdim96_fp16_softcap_sm80_cu_9afb97bd_33874cuda3std6ranges3__45__cpo4swapE
	.align		8
        /*0040*/ 	.dword	_ZN73_INTERNAL_bcde5d4e_37_flash_bwd_hdim96_fp16_softcap_sm80_cu_9afb97bd_33874cuda3std6ranges3__45__cpo9iter_moveE
	.align		8
        /*0048*/ 	.dword	_ZN73_INTERNAL_bcde5d4e_37_flash_bwd_hdim96_fp16_softcap_sm80_cu_9afb97bd_33874cute7productE
	.align		8
        /*0050*/ 	.dword	_ZN73_INTERNAL_bcde5d4e_37_flash_bwd_hdim96_fp16_softcap_sm80_cu_9afb97bd_33874cute1_E


//--------------------- .nv.constant0._ZN7cutlass13device_kernelIN5flash19enable_sm80_to_sm89INS1_16FlashAttnBwdSm80INS1_25CollectiveMainloopBwdSm80ILi2ELi1EN4cute5tupleIJNS5_1CILi64EEENS7_ILi128EEENS7_ILi96EEEEEENS_6half_tEfNS_4arch4Sm80ELb0ELb0ELb1ELb0ELb0ELb0ELb0ELb0ELi2ELi2ELi4ELi2ELb1EEENS1_21CollectiveEpilogueBwdISB_SC_SE_Li256ELb0ELb0ELi2EEENS1_19SingleTileSchedulerILb0ELb0ELb0ELi128EEEEEEEEEvNT_6ParamsE --------------------------
	.section	.nv.constant0._ZN7cutlass13device_kernelIN5flash19enable_sm80_to_sm89INS1_16FlashAttnBwdSm80INS1_25CollectiveMainloopBwdSm80ILi2ELi1EN4cute5tupleIJNS5_1CILi64EEENS7_ILi128EEENS7_ILi96EEEEEENS_6half_tEfNS_4arch4Sm80ELb0ELb0ELb1ELb0ELb0ELb0ELb0ELb0ELi2ELi2ELi4ELi2ELb1EEENS1_21CollectiveEpilogueBwdISB_SC_SE_Li256ELb0ELb0ELi2EEENS1_19SingleTileSchedulerILb0ELb0ELb0ELi128EEEEEEEEEvNT_6ParamsE,"a",@progbits
	.sectionflags	@""
	.align	4
.nv.constant0._ZN7cutlass13device_kernelIN5flash19enable_sm80_to_sm89INS1_16FlashAttnBwdSm80INS1_25CollectiveMainloopBwdSm80ILi2ELi1EN4cute5tupleIJNS5_1CILi64EEENS7_ILi128EEENS7_ILi96EEEEEENS_6half_tEfNS_4arch4Sm80ELb0ELb0ELb1ELb0ELb0ELb0ELb0ELb0ELi2ELi2ELi4ELi2ELb1EEENS1_21CollectiveEpilogueBwdISB_SC_SE_Li256ELb0ELb0ELi2EEENS1_19SingleTileSchedulerILb0ELb0ELb0ELi128EEEEEEEEEvNT_6ParamsE:
	.zero		976


//--------------------- .nv.constant0._ZN7cutlass13device_kernelIN5flash19enable_sm80_to_sm89INS1_16FlashAttnBwdSm80INS1_25CollectiveMainloopBwdSm80ILi2ELi1EN4cute5tupleIJNS5_1CILi64EEENS7_ILi128EEENS7_ILi96EEEEEENS_6half_tEfNS_4arch4Sm80ELb0ELb0ELb1ELb0ELb1ELb0ELb0ELb0ELi2ELi2ELi4ELi2ELb1EEENS1_21CollectiveEpilogueBwdISB_SC_SE_Li256ELb0ELb0ELi2EEENS1_19SingleTileSchedulerILb0ELb0ELb0ELi128EEEEEEEEEvNT_6ParamsE --------------------------
	.section	.nv.constant0._ZN7cutlass13device_kernelIN5flash19enable_sm80_to_sm89INS1_16FlashAttnBwdSm80INS1_25CollectiveMainloopBwdSm80ILi2ELi1EN4cute5tupleIJNS5_1CILi64EEENS7_ILi128EEENS7_ILi96EEEEEENS_6half_tEfNS_4arch4Sm80ELb0ELb0ELb1ELb0ELb1ELb0ELb0ELb0ELi2ELi2ELi4ELi2ELb1EEENS1_21CollectiveEpilogueBwdISB_SC_SE_Li256ELb0ELb0ELi2EEENS1_19SingleTileSchedulerILb0ELb0ELb0ELi128EEEEEEEEEvNT_6ParamsE,"a",@progbits
	.sectionflags	@""
	.align	4
.nv.constant0._ZN7cutlass13device_kernelIN5flash19enable_sm80_to_sm89INS1_16FlashAttnBwdSm80INS1_25CollectiveMainloopBwdSm80ILi2ELi1EN4cute5tupleIJNS5_1CILi64EEENS7_ILi128EEENS7_ILi96EEEEEENS_6half_tEfNS_4arch4Sm80ELb0ELb0ELb1ELb0ELb1ELb0ELb0ELb0ELi2ELi2ELi4ELi2ELb1EEENS1_21CollectiveEpilogueBwdISB_SC_SE_Li256ELb0ELb0ELi2EEENS1_19SingleTileSchedulerILb0ELb0ELb0ELi128EEEEEEEEEvNT_6ParamsE:
	.zero		976


//--------------------- .nv.constant0._ZN7cutlass13device_kernelIN5flash19enable_sm80_to_sm89INS1_16FlashAttnBwdSm80INS1_25CollectiveMainloopBwdSm80ILi2ELi1EN4cute5tupleIJNS5_1CILi64EEENS7_ILi128EEENS7_ILi96EEEEEENS_6half_tEfNS_4arch4Sm80ELb0ELb0ELb1ELb0ELb0ELb0ELb0ELb0ELi2ELi2ELi4ELi2ELb1EEENS1_24CollectiveEpilogueBwdGQAISB_fSE_Li256ELb0ELb0EEENS1_19SingleTileSchedulerILb0ELb0ELb0ELi128EEEEEEEEEvNT_6ParamsE --------------------------
	.section	.nv.constant0._ZN7cutlass13device_kernelIN5flash19enable_sm80_to_sm89INS1_16FlashAttnBwdSm80INS1_25CollectiveMainloopBwdSm80ILi2ELi1EN4cute5tupleIJNS5_1CILi64EEENS7_ILi128EEENS7_ILi96EEEEEENS_6half_tEfNS_4arch4Sm80ELb0ELb0ELb1ELb0ELb0ELb0ELb0ELb0ELi2ELi2ELi4ELi2ELb1EEENS1_24CollectiveEpilogueBwdGQAISB_fSE_Li256ELb0ELb0EEENS1_19SingleTileSchedulerILb0ELb0ELb0ELi128EEEEEEEEEvNT_6ParamsE,"a",@progbits
	.sectionflags	@""
	.align	4
.nv.constant0._ZN7cutlass13device_kernelIN5flash19enable_sm80_to_sm89INS1_16FlashAttnBwdSm80INS1_25CollectiveMainloopBwdSm80ILi2ELi1EN4cute5tupleIJNS5_1CILi64EEENS7_ILi128EEENS7_ILi96EEEEEENS_6half_tEfNS_4arch4Sm80ELb0ELb0ELb1ELb0ELb0ELb0ELb0ELb0ELi2ELi2ELi4ELi2ELb1EEENS1_24CollectiveEpilogueBwdGQAISB_fSE_Li256ELb0ELb0EEENS1_19SingleTileSchedulerILb0ELb0ELb0ELi128EEEEEEEEEvNT_6ParamsE:
	.zero		984


//--------------------- .nv.constant0._ZN7cutlass13device_kernelIN5flash19enable_sm80_to_sm89INS1_16FlashAttnBwdSm80INS1_25CollectiveMainloopBwdSm80ILi2ELi1EN4cute5tupleIJNS5_1CILi64EEENS7_ILi128EEENS7_ILi96EEEEEENS_6half_tEfNS_4arch4Sm80ELb0ELb0ELb1ELb0ELb1ELb0ELb0ELb0ELi2ELi2ELi4ELi2ELb1EEENS1_24CollectiveEpilogueBwdGQAISB_fSE_Li256ELb0ELb1EEENS1_19SingleTileSchedulerILb0ELb0ELb0ELi128EEEEEEEEEvNT_6ParamsE --------------------------
	.section	.nv.constant0._ZN7cutlass13device_kernelIN5flash19enable_sm80_to_sm89INS1_16FlashAttnBwdSm80INS1_25CollectiveMainloopBwdSm80ILi2ELi1EN4cute5tupleIJNS5_1CILi64EEENS7_ILi128EEENS7_ILi96EEEEEENS_6half_tEfNS_4arch4Sm80ELb0ELb0ELb1ELb0ELb1ELb0ELb0ELb0ELi2ELi2ELi4ELi2ELb1EEENS1_24CollectiveEpilogueBwdGQAISB_fSE_Li256ELb0ELb1EEENS1_19SingleTileSchedulerILb0ELb0ELb0ELi128EEEEEEEEEvNT_6ParamsE,"a",@progbits
	.sectionflags	@""
	.align	4
.nv.constant0._ZN7cutlass13device_kernelIN5flash19enable_sm80_to_sm89INS1_16FlashAttnBwdSm80INS1_25CollectiveMainloopBwdSm80ILi2ELi1EN4cute5tupleIJNS5_1CILi64EEENS7_ILi128EEENS7_ILi96EEEEEENS_6half_tEfNS_4arch4Sm80ELb0ELb0ELb1ELb0ELb1ELb0ELb0ELb0ELi2ELi2ELi4ELi2ELb1EEENS1_24CollectiveEpilogueBwdGQAISB_fSE_Li256ELb0ELb1EEENS1_19SingleTileSchedulerILb0ELb0ELb0ELi128EEEEEEEEEvNT_6ParamsE:
	.zero		984


//--------------------- .nv.constant0._ZN7cutlass13device_kernelIN5flash19enable_sm80_to_sm89INS1_16FlashAttnBwdSm80INS1_25CollectiveMainloopBwdSm80ILi2ELi1EN4cute5tupleIJNS5_1CILi64EEENS7_ILi128EEENS7_ILi96EEEEEENS_6half_tEfNS_4arch4Sm80ELb0ELb0ELb1ELb1ELb0ELb0ELb0ELb0ELi2ELi2ELi4ELi2ELb1EEENS1_21CollectiveEpilogueBwdISB_SC_SE_Li256ELb1ELb0ELi2EEENS1_19SingleTileSchedulerILb1ELb0ELb0ELi128EEEEEEEEEvNT_6ParamsE --------------------------
	.section	.nv.constant0._ZN7cutlass13device_kernelIN5flash19enable_sm80_to_sm89INS1_16FlashAttnBwdSm80INS1_25CollectiveMainloopBwdSm80ILi2ELi1EN4cute5tupleIJNS5_1CILi64EEENS7_ILi128EEENS7_ILi96EEEEEENS_6half_tEfNS_4arch4Sm80ELb0ELb0ELb1ELb1ELb0ELb0ELb0ELb0ELi2ELi2ELi4ELi2ELb1EEENS1_21CollectiveEpilogueBwdISB_SC_SE_Li256ELb1ELb0ELi2EEENS1_19SingleTileSchedulerILb1ELb0ELb0ELi128EEEEEEEEEvNT_6ParamsE,"a",@progbits
	.sectionflags	@""
	.align	4
.nv.constant0._ZN7cutlass13device_kernelIN5flash19enable_sm80_to_sm89INS1_16FlashAttnBwdSm80INS1_25CollectiveMainloopBwdSm80ILi2ELi1EN4cute5tupleIJNS5_1CILi64EEENS7_ILi128EEENS7_ILi96EEEEEENS_6half_tEfNS_4arch4Sm80ELb0ELb0ELb1ELb1ELb0ELb0ELb0ELb0ELi2ELi2ELi4ELi2ELb1EEENS1_21CollectiveEpilogueBwdISB_SC_SE_Li256ELb1ELb0ELi2EEENS1_19SingleTileSchedulerILb1ELb0ELb0ELi128EEEEEEEEEvNT_6ParamsE:
	.zero		976


//--------------------- .nv.constant0._ZN7cutlass13device_kernelIN5flash19enable_sm80_to_sm89INS1_16FlashAttnBwdSm80INS1_25CollectiveMainloopBwdSm80ILi2ELi1EN4cute5tupleIJNS5_1CILi64EEENS7_ILi128EEENS7_ILi96EEEEEENS_6half_tEfNS_4arch4Sm80ELb0ELb0ELb1ELb1ELb1ELb0ELb0ELb0ELi2ELi2ELi4ELi2ELb1EEENS1_21CollectiveEpilogueBwdISB_SC_SE_Li256ELb1ELb0ELi2EEENS1_19SingleTileSchedulerILb1ELb0ELb0ELi128EEEEEEEEEvNT_6ParamsE --------------------------
	.section	.nv.constant0._ZN7cutlass13device_kernelIN5flash19enable_sm80_to_sm89INS1_16FlashAttnBwdSm80INS1_25CollectiveMainloopBwdSm80ILi2ELi1EN4cute5tupleIJNS5_1CILi64EEENS7_ILi128EEENS7_ILi96EEEEEENS_6half_tEfNS_4arch4Sm80ELb0ELb0ELb1ELb1ELb1ELb0ELb0ELb0ELi2ELi2ELi4ELi2ELb1EEENS1_21CollectiveEpilogueBwdISB_SC_SE_Li256ELb1ELb0ELi2EEENS1_19SingleTileSchedulerILb1ELb0ELb0ELi128EEEEEEEEEvNT_6ParamsE,"a",@progbits
	.sectionflags	@""
	.align	4
.nv.constant0._ZN7cutlass13device_kernelIN5flash19enable_sm80_to_sm89INS1_16FlashAttnBwdSm80INS1_25CollectiveMainloopBwdSm80ILi2ELi1EN4cute5tupleIJNS5_1CILi64EEENS7_ILi128EEENS7_ILi96EEEEEENS_6half_tEfNS_4arch4Sm80ELb0ELb0ELb1ELb1ELb1ELb0ELb0ELb0ELi2ELi2ELi4ELi2ELb1EEENS1_21CollectiveEpilogueBwdISB_SC_SE_Li256ELb1ELb0ELi2EEENS1_19SingleTileSchedulerILb1ELb0ELb0ELi128EEEEEEEEEvNT_6ParamsE:
	.zero		976


//--------------------- .nv.constant0._ZN7cutlass13device_kernelIN5flash19enable_sm80_to_sm89INS1_16FlashAttnBwdSm80INS1_25CollectiveMainloopBwdSm80ILi2ELi1EN4cute5tupleIJNS5_1CILi64EEENS7_ILi128EEENS7_ILi96EEEEEENS_6half_tEfNS_4arch4Sm80ELb0ELb0ELb1ELb1ELb0ELb0ELb0ELb0ELi2ELi2ELi4ELi2ELb1EEENS1_24CollectiveEpilogueBwdGQAISB_fSE_Li256ELb1ELb0EEENS1_19SingleTileSchedulerILb1ELb0ELb0ELi128EEEEEEEEEvNT_6ParamsE --------------------------
	.section	.nv.constant0._ZN7cutlass13device_kernelIN5flash19enable_sm80_to_sm89INS1_16FlashAttnBwdSm80INS1_25CollectiveMainloopBwdSm80ILi2ELi1EN4cute5tupleIJNS5_1CILi64EEENS7_ILi128EEENS7_ILi96EEEEEENS_6half_tEfNS_4arch4Sm80ELb0ELb0ELb1ELb1ELb0ELb0ELb0ELb0ELi2ELi2ELi4ELi2ELb1EEENS1_24CollectiveEpilogueBwdGQAISB_fSE_Li256ELb1ELb0EEENS1_19SingleTileSchedulerILb1ELb0ELb0ELi128EEEEEEEEEvNT_6ParamsE,"a",@progbits
	.sectionflags	@""
	.align	4
.nv.constant0._ZN7cutlass13device_kernelIN5flash19enable_sm80_to_sm89INS1_16FlashAttnBwdSm80INS1_25CollectiveMainloopBwdSm80ILi2ELi1EN4cute5tupleIJNS5_1CILi64EEENS7_ILi128EEENS7_ILi96EEEEEENS_6half_tEfNS_4arch4Sm80ELb0ELb0ELb1ELb1ELb0ELb0ELb0ELb0ELi2ELi2ELi4ELi2ELb1EEENS1_24CollectiveEpilogueBwdGQAISB_fSE_Li256ELb1ELb0EEENS1_19SingleTileSchedulerILb1ELb0ELb0ELi128EEEEEEEEEvNT_6ParamsE:
	.zero		984


//--------------------- .nv.constant0._ZN7cutlass13device_kernelIN5flash19enable_sm80_to_sm89INS1_16FlashAttnBwdSm80INS1_25CollectiveMainloopBwdSm80ILi2ELi1EN4cute5tupleIJNS5_1CILi64EEENS7_ILi128EEENS7_ILi96EEEEEENS_6half_tEfNS_4arch4Sm80ELb0ELb0ELb1ELb1ELb1ELb0ELb0ELb0ELi2ELi2ELi4ELi2ELb1EEENS1_24CollectiveEpilogueBwdGQAISB_fSE_Li256ELb1ELb1EEENS1_19SingleTileSchedulerILb1ELb0ELb0ELi128EEEEEEEEEvNT_6ParamsE --------------------------
	.section	.nv.constant0._ZN7cutlass13device_kernelIN5flash19enable_sm80_to_sm89INS1_16FlashAttnBwdSm80INS1_25CollectiveMainloopBwdSm80ILi2ELi1EN4cute5tupleIJNS5_1CILi64EEENS7_ILi128EEENS7_ILi96EEEEEENS_6half_tEfNS_4arch4Sm80ELb0ELb0ELb1ELb1ELb1ELb0ELb0ELb0ELi2ELi2ELi4ELi2ELb1EEENS1_24CollectiveEpilogueBwdGQAISB_fSE_Li256ELb1ELb1EEENS1_19SingleTileSchedulerILb1ELb0ELb0ELi128EEEEEEEEEvNT_6ParamsE,"a",@progbits
	.sectionflags	@""
	.align	4
.nv.constant0._ZN7cutlass13device_kernelIN5flash19enable_sm80_to_sm89INS1_16FlashAttnBwdSm80INS1_25CollectiveMainloopBwdSm80ILi2ELi1EN4cute5tupleIJNS5_1CILi64EEENS7_ILi128EEENS7_ILi96EEEEEENS_6half_tEfNS_4arch4Sm80ELb0ELb0ELb1ELb1ELb1ELb0ELb0ELb0ELi2ELi2ELi4ELi2ELb1EEENS1_24CollectiveEpilogueBwdGQAISB_fSE_Li256ELb1ELb1EEENS1_19SingleTileSchedulerILb1ELb0ELb0ELi128EEEEEEEEEvNT_6ParamsE:
	.zero		984


//--------------------- .nv.constant0._ZN7cutlass13device_kernelIN5flash19enable_sm80_to_sm89INS1_16FlashAttnBwdSm80INS1_25CollectiveMainloopBwdSm80ILi2ELi1EN4cute5tupleIJNS5_1CILi64EEENS7_ILi128EEENS7_ILi96EEEEEENS_6half_tEfNS_4arch4Sm80ELb0ELb1ELb1ELb0ELb0ELb0ELb0ELb0ELi2ELi2ELi4ELi2ELb1EEENS1_21CollectiveEpilogueBwdISB_SC_SE_Li256ELb0ELb0ELi2EEENS1_19SingleTileSchedulerILb0ELb0ELb0ELi128EEEEEEEEEvNT_6ParamsE --------------------------
	.section	.nv.constant0._ZN7cutlass13device_kernelIN5flash19enable_sm80_to_sm89INS1_16FlashAttnBwdSm80INS1_25CollectiveMainloopBwdSm80ILi2ELi1EN4cute5tupleIJNS5_1CILi64EEENS7_ILi128EEENS7_ILi96EEEEEENS_6half_tEfNS_4arch4Sm80ELb0ELb1ELb1ELb0ELb0ELb0ELb0ELb0ELi2ELi2ELi4ELi2ELb1EEENS1_21CollectiveEpilogueBwdISB_SC_SE_Li256ELb0ELb0ELi2EEENS1_19SingleTileSchedulerILb0ELb0ELb0ELi128EEEEEEEEEvNT_6ParamsE,"a",@progbits
	.sectionflags	@""
	.align	4
.nv.constant0._ZN7cutlass13device_kernelIN5flash19enable_sm80_to_sm89INS1_16FlashAttnBwdSm80INS1_25CollectiveMainloopBwdSm80ILi2ELi1EN4cute5tupleIJNS5_1CILi64EEENS7_ILi128EEENS7_ILi96EEEEEENS_6half_tEfNS_4arch4Sm80ELb0ELb1ELb1ELb0ELb0ELb0ELb0ELb0ELi2ELi2ELi4ELi2ELb1EEENS1_21CollectiveEpilogueBwdISB_SC_SE_Li256ELb0ELb0ELi2EEENS1_19SingleTileSchedulerILb0ELb0ELb0ELi128EEEEEEEEEvNT_6ParamsE:
	.zero		976


//--------------------- .nv.constant0._ZN7cutlass13device_kernelIN5flash19enable_sm80_to_sm89INS1_16FlashAttnBwdSm80INS1_25CollectiveMainloopBwdSm80ILi2ELi1EN4cute5tupleIJNS5_1CILi64EEENS7_ILi128EEENS7_ILi96EEEEEENS_6half_tEfNS_4arch4Sm80ELb0ELb1ELb1ELb0ELb1ELb0ELb0ELb0ELi2ELi2ELi4ELi2ELb1EEENS1_21CollectiveEpilogueBwdISB_SC_SE_Li256ELb0ELb0ELi2EEENS1_19SingleTileSchedulerILb0ELb0ELb0ELi128EEEEEEEEEvNT_6ParamsE --------------------------
	.section	.nv.constant0._ZN7cutlass13device_kernelIN5flash19enable_sm80_to_sm89INS1_16FlashAttnBwdSm80INS1_25CollectiveMainloopBwdSm80ILi2ELi1EN4cute5tupleIJNS5_1CILi64EEENS7_ILi128EEENS7_ILi96EEEEEENS_6half_tEfNS_4arch4Sm80ELb0ELb1ELb1ELb0ELb1ELb0ELb0ELb0ELi2ELi2ELi4ELi2ELb1EEENS1_21CollectiveEpilogueBwdISB_SC_SE_Li256ELb0ELb0ELi2EEENS1_19SingleTileSchedulerILb0ELb0ELb0ELi128EEEEEEEEEvNT_6ParamsE,"a",@progbits
	.sectionflags	@""
	.align	4
.nv.constant0._ZN7cutlass13device_kernelIN5flash19enable_sm80_to_sm89INS1_16FlashAttnBwdSm80INS1_25CollectiveMainloopBwdSm80ILi2ELi1EN4cute5tupleIJNS5_1CILi64EEENS7_ILi128EEENS7_ILi96EEEEEENS_6half_tEfNS_4arch4Sm80ELb0ELb1ELb1ELb0ELb1ELb0ELb0ELb0ELi2ELi2ELi4ELi2ELb1EEENS1_21CollectiveEpilogueBwdISB_SC_SE_Li256ELb0ELb0ELi2EEENS1_19SingleTileSchedulerILb0ELb0ELb0ELi128EEEEEEEEEvNT_6ParamsE:
	.zero		976


//--------------------- .nv.constant0._ZN7cutlass13device_kernelIN5flash19enable_sm80_to_sm89INS1_16FlashAttnBwdSm80INS1_25CollectiveMainloopBwdSm80ILi2ELi1EN4cute5tupleIJNS5_1CILi64EEENS7_ILi128EEENS7_ILi96EEEEEENS_6half_tEfNS_4arch4Sm80ELb0ELb1ELb1ELb0ELb0ELb0ELb0ELb0ELi2ELi2ELi4ELi2ELb1EEENS1_24CollectiveEpilogueBwdGQAISB_fSE_Li256ELb0ELb0EEENS1_19SingleTileSchedulerILb0ELb0ELb0ELi128EEEEEEEEEvNT_6ParamsE --------------------------
	.section	.nv.constant0._ZN7cutlass13device_kernelIN5flash19enable_sm80_to_sm89INS1_16FlashAttnBwdSm80INS1_25CollectiveMainloopBwdSm80ILi2ELi1EN4cute5tupleIJNS5_1CILi64EEENS7_ILi128EEENS7_ILi96EEEEEENS_6half_tEfNS_4arch4Sm80ELb0ELb1ELb1ELb0ELb0ELb0ELb0ELb0ELi2ELi2ELi4ELi2ELb1EEENS1_24CollectiveEpilogueBwdGQAISB_fSE_Li256ELb0ELb0EEENS1_19SingleTileSchedulerILb0ELb0ELb0ELi128EEEEEEEEEvNT_6ParamsE,"a",@progbits
	.sectionflags	@""
	.align	4
.nv.constant0._ZN7cutlass13device_kernelIN5flash19enable_sm80_to_sm89INS1_16FlashAttnBwdSm80INS1_25CollectiveMainloopBwdSm80ILi2ELi1EN4cute5tupleIJNS5_1CILi64EEENS7_ILi128EEENS7_ILi96EEEEEENS_6half_tEfNS_4arch4Sm80ELb0ELb1ELb1ELb0ELb0ELb0ELb0ELb0ELi2ELi2ELi4ELi2ELb1EEENS1_24CollectiveEpilogueBwdGQAISB_fSE_Li256ELb0ELb0EEENS1_19SingleTileSchedulerILb0ELb0ELb0ELi128EEEEEEEEEvNT_6ParamsE:
	.zero		984


//--------------------- .nv.constant0._ZN7cutlass13device_kernelIN5flash19enable_sm80_to_sm89INS1_16FlashAttnBwdSm80INS1_25CollectiveMainloopBwdSm80ILi2ELi1EN4cute5tupleIJNS5_1CILi64EEENS7_ILi128EEENS7_ILi96EEEEEENS_6half_tEfNS_4arch4Sm80ELb0ELb1ELb1ELb0ELb1ELb0ELb0ELb0ELi2ELi2ELi4ELi2ELb1EEENS1_24CollectiveEpilogueBwdGQAISB_fSE_Li256ELb0ELb1EEENS1_19SingleTileSchedulerILb0ELb0ELb0ELi128EEEEEEEEEvNT_6ParamsE --------------------------
	.section	.nv.constant0._ZN7cutlass13device_kernelIN5flash19enable_sm80_to_sm89INS1_16FlashAttnBwdSm80INS1_25CollectiveMainloopBwdSm80ILi2ELi1EN4cute5tupleIJNS5_1CILi64EEENS7_ILi128EEENS7_ILi96EEEEEENS_6half_tEfNS_4arch4Sm80ELb0ELb1ELb1ELb0ELb1ELb0ELb0ELb0ELi2ELi2ELi4ELi2ELb1EEENS1_24CollectiveEpilogueBwdGQAISB_fSE_Li256ELb0ELb1EEENS1_19SingleTileSchedulerILb0ELb0ELb0ELi128EEEEEEEEEvNT_6ParamsE,"a",@progbits
	.sectionflags	@""
	.align	4
.nv.constant0._ZN7cutlass13device_kernelIN5flash19enable_sm80_to_sm89INS1_16FlashAttnBwdSm80INS1_25CollectiveMainloopBwdSm80ILi2ELi1EN4cute5tupleIJNS5_1CILi64EEENS7_ILi128EEENS7_ILi96EEEEEENS_6half_tEfNS_4arch4Sm80ELb0ELb1ELb1ELb0ELb1ELb0ELb0ELb0ELi2ELi2ELi4ELi2ELb1EEENS1_24CollectiveEpilogueBwdGQAISB_fSE_Li256ELb0ELb1EEENS1_19SingleTileSchedulerILb0ELb0ELb0ELi128EEEEEEEEEvNT_6ParamsE:
	.zero		984


//--------------------- .nv.constant0._ZN7cutlass13device_kernelIN5flash19enable_sm80_to_sm89INS1_16FlashAttnBwdSm80INS1_25CollectiveMainloopBwdSm80ILi2ELi1EN4cute5tupleIJNS5_1CILi64EEENS7_ILi128EEENS7_ILi96EEEEEENS_6half_tEfNS_4arch4Sm80ELb0ELb1ELb1ELb1ELb0ELb0ELb0ELb0ELi2ELi2ELi4ELi2ELb1EEENS1_21CollectiveEpilogueBwdISB_SC_SE_Li256ELb1ELb0ELi2EEENS1_19SingleTileSchedulerILb1ELb0ELb0ELi128EEEEEEEEEvNT_6ParamsE --------------------------
	.section	.nv.constant0._ZN7cutlass13device_kernelIN5flash19enable_sm80_to_sm89INS1_16FlashAttnBwdSm80INS1_25CollectiveMainloopBwdSm80ILi2ELi1EN4cute5tupleIJNS5_1CILi64EEENS7_ILi128EEENS7_ILi96EEEEEENS_6half_tEfNS_4arch4Sm80ELb0ELb1ELb1ELb1ELb0ELb0ELb0ELb0ELi2ELi2ELi4ELi2ELb1EEENS1_21CollectiveEpilogueBwdISB_SC_SE_Li256ELb1ELb0ELi2EEENS1_19SingleTileSchedulerILb1ELb0ELb0ELi128EEEEEEEEEvNT_6ParamsE,"a",@progbits
	.sectionflags	@""
	.align	4
.nv.constant0._ZN7cutlass13device_kernelIN5flash19enable_sm80_to_sm89INS1_16FlashAttnBwdSm80INS1_25CollectiveMainloopBwdSm80ILi2ELi1EN4cute5tupleIJNS5_1CILi64EEENS7_ILi128EEENS7_ILi96EEEEEENS_6half_tEfNS_4arch4Sm80ELb0ELb1ELb1ELb1ELb0ELb0ELb0ELb0ELi2ELi2ELi4ELi2ELb1EEENS1_21CollectiveEpilogueBwdISB_SC_SE_Li256ELb1ELb0ELi2EEENS1_19SingleTileSchedulerILb1ELb0ELb0ELi128EEEEEEEEEvNT_6ParamsE:
	.zero		976


//--------------------- .nv.constant0._ZN7cutlass13device_kernelIN5flash19enable_sm80_to_sm89INS1_16FlashAttnBwdSm80INS1_25CollectiveMainloopBwdSm80ILi2ELi1EN4cute5tupleIJNS5_1CILi64EEENS7_ILi128EEENS7_ILi96EEEEEENS_6half_tEfNS_4arch4Sm80ELb0ELb1ELb1ELb1ELb1ELb0ELb0ELb0ELi2ELi2ELi4ELi2ELb1EEENS1_21CollectiveEpilogueBwdISB_SC_SE_Li256ELb1ELb0ELi2EEENS1_19SingleTileSchedulerILb1ELb0ELb0ELi128EEEEEEEEEvNT_6ParamsE --------------------------
	.section	.nv.constant0._ZN7cutlass13device_kernelIN5flash19enable_sm80_to_sm89INS1_16FlashAttnBwdSm80INS1_25CollectiveMainloopBwdSm80ILi2ELi1EN4cute5tupleIJNS5_1CILi64EEENS7_ILi128EEENS7_ILi96EEEEEENS_6half_tEfNS_4arch4Sm80ELb0ELb1ELb1ELb1ELb1ELb0ELb0ELb0ELi2ELi2ELi4ELi2ELb1EEENS1_21CollectiveEpilogueBwdISB_SC_SE_Li256ELb1ELb0ELi2EEENS1_19SingleTileSchedulerILb1ELb0ELb0ELi128EEEEEEEEEvNT_6ParamsE,"a",@progbits
	.sectionflags	@""
	.align	4
.nv.constant0._ZN7cutlass13device_kernelIN5flash19enable_sm80_to_sm89INS1_16FlashAttnBwdSm80INS1_25CollectiveMainloopBwdSm80ILi2ELi1EN4cute5tupleIJNS5_1CILi64EEENS7_ILi128EEENS7_ILi96EEEEEENS_6half_tEfNS_4arch4Sm80ELb0ELb1ELb1ELb1ELb1ELb0ELb0ELb0ELi2ELi2ELi4ELi2ELb1EEENS1_21CollectiveEpilogueBwdISB_SC_SE_Li256ELb1ELb0ELi2EEENS1_19SingleTileSchedulerILb1ELb0ELb0ELi128EEEEEEEEEvNT_6ParamsE:
	.zero		976


//--------------------- .nv.constant0._ZN7cutlass13device_kernelIN5flash19enable_sm80_to_sm89INS1_16FlashAttnBwdSm80INS1_25CollectiveMainloopBwdSm80ILi2ELi1EN4cute5tupleIJNS5_1CILi64EEENS7_ILi128EEENS7_ILi96EEEEEENS_6half_tEfNS_4arch4Sm80ELb0ELb1ELb1ELb1ELb0ELb0ELb0ELb0ELi2ELi2ELi4ELi2ELb1EEENS1_24CollectiveEpilogueBwdGQAISB_fSE_Li256ELb1ELb0EEENS1_19SingleTileSchedulerILb1ELb0ELb0ELi128EEEEEEEEEvNT_6ParamsE --------------------------
	.section	.nv.constant0._ZN7cutlass13device_kernelIN5flash19enable_sm80_to_sm89INS1_16FlashAttnBwdSm80INS1_25CollectiveMainloopBwdSm80ILi2ELi1EN4cute5tupleIJNS5_1CILi64EEENS7_ILi128EEENS7_ILi96EEEEEENS_6half_tEfNS_4arch4Sm80ELb0ELb1ELb1ELb1ELb0ELb0ELb0ELb0ELi2ELi2ELi4ELi2ELb1EEENS1_24CollectiveEpilogueBwdGQAISB_fSE_Li256ELb1ELb0EEENS1_19SingleTileSchedulerILb1ELb0ELb0ELi128EEEEEEEEEvNT_6ParamsE,"a",@progbits
	.sectionflags	@""
	.align	4
.nv.constant0._ZN7cutlass13device_kernelIN5flash19enable_sm80_to_sm89INS1_16FlashAttnBwdSm80INS1_25CollectiveMainloopBwdSm80ILi2ELi1EN4cute5tupleIJNS5_1CILi64EEENS7_ILi128EEENS7_ILi96EEEEEENS_6half_tEfNS_4arch4Sm80ELb0ELb1ELb1ELb1ELb0ELb0ELb0ELb0ELi2ELi2ELi4ELi2ELb1EEENS1_24CollectiveEpilogueBwdGQAISB_fSE_Li256ELb1ELb0EEENS1_19SingleTileSchedulerILb1ELb0ELb0ELi128EEEEEEEEEvNT_6ParamsE:
	.zero		984


//--------------------- .nv.constant0._ZN7cutlass13device_kernelIN5flash19enable_sm80_to_sm89INS1_16FlashAttnBwdSm80INS1_25CollectiveMainloopBwdSm80ILi2ELi1EN4cute5tupleIJNS5_1CILi64EEENS7_ILi128EEENS7_ILi96EEEEEENS_6half_tEfNS_4arch4Sm80ELb0ELb1ELb1ELb1ELb1ELb0ELb0ELb0ELi2ELi2ELi4ELi2ELb1EEENS1_24CollectiveEpilogueBwdGQAISB_fSE_Li256ELb1ELb1EEENS1_19SingleTileSchedulerILb1ELb0ELb0ELi128EEEEEEEEEvNT_6ParamsE --------------------------
	.section	.nv.constant0._ZN7cutlass13device_kernelIN5flash19enable_sm80_to_sm89INS1_16FlashAttnBwdSm80INS1_25CollectiveMainloopBwdSm80ILi2ELi1EN4cute5tupleIJNS5_1CILi64EEENS7_ILi128EEENS7_ILi96EEEEEENS_6half_tEfNS_4arch4Sm80ELb0ELb1ELb1ELb1ELb1ELb0ELb0ELb0ELi2ELi2ELi4ELi2ELb1EEENS1_24CollectiveEpilogueBwdGQAISB_fSE_Li256ELb1ELb1EEENS1_19SingleTileSchedulerILb1ELb0ELb0ELi128EEEEEEEEEvNT_6ParamsE,"a",@progbits
	.sectionflags	@""
	.align	4
.nv.constant0._ZN7cutlass13device_kernelIN5flash19enable_sm80_to_sm89INS1_16FlashAttnBwdSm80INS1_25CollectiveMainloopBwdSm80ILi2ELi1EN4cute5tupleIJNS5_1CILi64EEENS7_ILi128EEENS7_ILi96EEEEEENS_6half_tEfNS_4arch4Sm80ELb0ELb1ELb1ELb1ELb1ELb0ELb0ELb0ELi2ELi2ELi4ELi2ELb1EEENS1_24CollectiveEpilogueBwdGQAISB_fSE_Li256ELb1ELb1EEENS1_19SingleTileSchedulerILb1ELb0ELb0ELi128EEEEEEEEEvNT_6ParamsE:
	.zero		984


//--------------------- .nv.constant0._ZN7cutlass13device_kernelIN5flash19enable_sm80_to_sm89INS1_16FlashAttnBwdSm80INS1_25CollectiveMainloopBwdSm80ILi2ELi1EN4cute5tupleIJNS5_1CILi64EEENS7_ILi128EEENS7_ILi96EEEEEENS_6half_tEfNS_4arch4Sm80ELb1ELb0ELb1ELb0ELb0ELb0ELb0ELb0ELi2ELi2ELi4ELi2ELb1EEENS1_21CollectiveEpilogueBwdISB_SC_SE_Li256ELb0ELb0ELi2EEENS1_25SingleTileBwdLPTSchedulerILb0ELi128ELb0EEEEEEEEEvNT_6ParamsE --------------------------
	.section	.nv.constant0._ZN7cutlass13device_kernelIN5flash19enable_sm80_to_sm89INS1_16FlashAttnBwdSm80INS1_25CollectiveMainloopBwdSm80ILi2ELi1EN4cute5tupleIJNS5_1CILi64EEENS7_ILi128EEENS7_ILi96EEEEEENS_6half_tEfNS_4arch4Sm80ELb1ELb0ELb1ELb0ELb0ELb0ELb0ELb0ELi2ELi2ELi4ELi2ELb1EEENS1_21CollectiveEpilogueBwdISB_SC_SE_Li256ELb0ELb0ELi2EEENS1_25SingleTileBwdLPTSchedulerILb0ELi128ELb0EEEEEEEEEvNT_6ParamsE,"a",@progbits
	.sectionflags	@""
	.align	4
.nv.constant0._ZN7cutlass13device_kernelIN5flash19enable_sm80_to_sm89INS1_16FlashAttnBwdSm80INS1_25CollectiveMainloopBwdSm80ILi2ELi1EN4cute5tupleIJNS5_1CILi64EEENS7_ILi128EEENS7_ILi96EEEEEENS_6half_tEfNS_4arch4Sm80ELb1ELb0ELb1ELb0ELb0ELb0ELb0ELb0ELi2ELi2ELi4ELi2ELb1EEENS1_21CollectiveEpilogueBwdISB_SC_SE_Li256ELb0ELb0ELi2EEENS1_25SingleTileBwdLPTSchedulerILb0ELi128ELb0EEEEEEEEEvNT_6ParamsE:
	.zero		1000


//--------------------- .nv.constant0._ZN7cutlass13device_kernelIN5flash19enable_sm80_to_sm89INS1_16FlashAttnBwdSm80INS1_25CollectiveMainloopBwdSm80ILi2ELi1EN4cute5tupleIJNS5_1CILi64EEENS7_ILi128EEENS7_ILi96EEEEEENS_6half_tEfNS_4arch4Sm80ELb1ELb0ELb1ELb0ELb1ELb0ELb0ELb0ELi2ELi2ELi4ELi2ELb1EEENS1_21CollectiveEpilogueBwdISB_SC_SE_Li256ELb0ELb0ELi2EEENS1_25SingleTileBwdLPTSchedulerILb0ELi128ELb1EEEEEEEEEvNT_6ParamsE --------------------------
	.section	.nv.constant0._ZN7cutlass13device_kernelIN5flash19enable_sm80_to_sm89INS1_16FlashAttnBwdSm80INS1_25CollectiveMainloopBwdSm80ILi2ELi1EN4cute5tupleIJNS5_1CILi64EEENS7_ILi128EEENS7_ILi96EEEEEENS_6half_tEfNS_4arch4Sm80ELb1ELb0ELb1ELb0ELb1ELb0ELb0ELb0ELi2ELi2ELi4ELi2ELb1EEENS1_21CollectiveEpilogueBwdISB_SC_SE_Li256ELb0ELb0ELi2EEENS1_25SingleTileBwdLPTSchedulerILb0ELi128ELb1EEEEEEEEEvNT_6ParamsE,"a",@progbits
	.sectionflags	@""
	.align	4
.nv.constant0._ZN7cutlass13device_kernelIN5flash19enable_sm80_to_sm89INS1_16FlashAttnBwdSm80INS1_25CollectiveMainloopBwdSm80ILi2ELi1EN4cute5tupleIJNS5_1CILi64EEENS7_ILi128EEENS7_ILi96EEEEEENS_6half_tEfNS_4arch4Sm80ELb1ELb0ELb1ELb0ELb1ELb0ELb0ELb0ELi2ELi2ELi4ELi2ELb1EEENS1_21CollectiveEpilogueBwdISB_SC_SE_Li256ELb0ELb0ELi2EEENS1_25SingleTileBwdLPTSchedulerILb0ELi128ELb1EEEEEEEEEvNT_6ParamsE:
	.zero		1000


//--------------------- .nv.constant0._ZN7cutlass13device_kernelIN5flash19enable_sm80_to_sm89INS1_16FlashAttnBwdSm80INS1_25CollectiveMainloopBwdSm80ILi2ELi1EN4cute5tupleIJNS5_1CILi64EEENS7_ILi128EEENS7_ILi96EEEEEENS_6half_tEfNS_4arch4Sm80ELb1ELb0ELb1ELb0ELb0ELb0ELb0ELb0ELi2ELi2ELi4ELi2ELb1EEENS1_24CollectiveEpilogueBwdGQAISB_fSE_Li256ELb0ELb0EEENS1_25SingleTileBwdLPTSchedulerILb0ELi128ELb0EEEEEEEEEvNT_6ParamsE --------------------------
	.section	.nv.constant0._ZN7cutlass13device_kernelIN5flash19enable_sm80_to_sm89INS1_16FlashAttnBwdSm80INS1_25CollectiveMainloopBwdSm80ILi2ELi1EN4cute5tupleIJNS5_1CILi64EEENS7_ILi128EEENS7_ILi96EEEEEENS_6half_tEfNS_4arch4Sm80ELb1ELb0ELb1ELb0ELb0ELb0ELb0ELb0ELi2ELi2ELi4ELi2ELb1EEENS1_24CollectiveEpilogueBwdGQAISB_fSE_Li256ELb0ELb0EEENS1_25SingleTileBwdLPTSchedulerILb0ELi128ELb0EEEEEEEEEvNT_6ParamsE,"a",@progbits
	.sectionflags	@""
	.align	4
.nv.constant0._ZN7cutlass13device_kernelIN5flash19enable_sm80_to_sm89INS1_16FlashAttnBwdSm80INS1_25CollectiveMainloopBwdSm80ILi2ELi1EN4cute5tupleIJNS5_1CILi64EEENS7_ILi128EEENS7_ILi96EEEEEENS_6half_tEfNS_4arch4Sm80ELb1ELb0ELb1ELb0ELb0ELb0ELb0ELb0ELi2ELi2ELi4ELi2ELb1EEENS1_24CollectiveEpilogueBwdGQAISB_fSE_Li256ELb0ELb0EEENS1_25SingleTileBwdLPTSchedulerILb0ELi128ELb0EEEEEEEEEvNT_6ParamsE:
	.zero		1008


//--------------------- .nv.constant0._ZN7cutlass13device_kernelIN5flash19enable_sm80_to_sm89INS1_16FlashAttnBwdSm80INS1_25CollectiveMainloopBwdSm80ILi2ELi1EN4cute5tupleIJNS5_1CILi64EEENS7_ILi128EEENS7_ILi96EEEEEENS_6half_tEfNS_4arch4Sm80ELb1ELb0ELb1ELb0ELb1ELb0ELb0ELb0ELi2ELi2ELi4ELi2ELb1EEENS1_24CollectiveEpilogueBwdGQAISB_fSE_Li256ELb0ELb1EEENS1_25SingleTileBwdLPTSchedulerILb0ELi128ELb1EEEEEEEEEvNT_6ParamsE --------------------------
	.section	.nv.constant0._ZN7cutlass13device_kernelIN5flash19enable_sm80_to_sm89INS1_16FlashAttnBwdSm80INS1_25CollectiveMainloopBwdSm80ILi2ELi1EN4cute5tupleIJNS5_1CILi64EEENS7_ILi128EEENS7_ILi96EEEEEENS_6half_tEfNS_4arch4Sm80ELb1ELb0ELb1ELb0ELb1ELb0ELb0ELb0ELi2ELi2ELi4ELi2ELb1EEENS1_24CollectiveEpilogueBwdGQAISB_fSE_Li256ELb0ELb1EEENS1_25SingleTileBwdLPTSchedulerILb0ELi128ELb1EEEEEEEEEvNT_6ParamsE,"a",@progbits
	.sectionflags	@""
	.align	4
.nv.constant0._ZN7cutlass13device_kernelIN5flash19enable_sm80_to_sm89INS1_16FlashAttnBwdSm80INS1_25CollectiveMainloopBwdSm80ILi2ELi1EN4cute5tupleIJNS5_1CILi64EEENS7_ILi128EEENS7_ILi96EEEEEENS_6half_tEfNS_4arch4Sm80ELb1ELb0ELb1ELb0ELb1ELb0ELb0ELb0ELi2ELi2ELi4ELi2ELb1EEENS1_24CollectiveEpilogueBwdGQAISB_fSE_Li256ELb0ELb1EEENS1_25SingleTileBwdLPTSchedulerILb0ELi128ELb1EEEEEEEEEvNT_6ParamsE:
	.zero		1008


//--------------------- .nv.constant0._ZN7cutlass13device_kernelIN5flash19enable_sm80_to_sm89INS1_16FlashAttnBwdSm80INS1_25CollectiveMainloopBwdSm80ILi2ELi1EN4cute5tupleIJNS5_1CILi64EEENS7_ILi128EEENS7_ILi96EEEEEENS_6half_tEfNS_4arch4Sm80ELb1ELb0ELb1ELb1ELb0ELb0ELb0ELb0ELi2ELi2ELi4ELi2ELb1EEENS1_21CollectiveEpilogueBwdISB_SC_SE_Li256ELb1ELb0ELi2EEENS1_25SingleTileBwdLPTSchedulerILb1ELi128ELb0EEEEEEEEEvNT_6ParamsE --------------------------
	.section	.nv.constant0._ZN7cutlass13device_kernelIN5flash19enable_sm80_to_sm89INS1_16FlashAttnBwdSm80INS1_25CollectiveMainloopBwdSm80ILi2ELi1EN4cute5tupleIJNS5_1CILi64EEENS7_ILi128EEENS7_ILi96EEEEEENS_6half_tEfNS_4arch4Sm80ELb1ELb0ELb1ELb1ELb0ELb0ELb0ELb0ELi2ELi2ELi4ELi2ELb1EEENS1_21CollectiveEpilogueBwdISB_SC_SE_Li256ELb1ELb0ELi2EEENS1_25SingleTileBwdLPTSchedulerILb1ELi128ELb0EEEEEEEEEvNT_6ParamsE,"a",@progbits
	.sectionflags	@""
	.align	4
.nv.constant0._ZN7cutlass13device_kernelIN5flash19enable_sm80_to_sm89INS1_16FlashAttnBwdSm80INS1_25CollectiveMainloopBwdSm80ILi2ELi1EN4cute5tupleIJNS5_1CILi64EEENS7_ILi128EEENS7_ILi96EEEEEENS_6half_tEfNS_4arch4Sm80ELb1ELb0ELb1ELb1ELb0ELb0ELb0ELb0ELi2ELi2ELi4ELi2ELb1EEENS1_21CollectiveEpilogueBwdISB_SC_SE_Li256ELb1ELb0ELi2EEENS1_25SingleTileBwdLPTSchedulerILb1ELi128ELb0EEEEEEEEEvNT_6ParamsE:
	.zero		1000


//--------------------- .nv.constant0._ZN7cutlass13device_kernelIN5flash19enable_sm80_to_sm89INS1_16FlashAttnBwdSm80INS1_25CollectiveMainloopBwdSm80ILi2ELi1EN4cute5tupleIJNS5_1CILi64EEENS7_ILi128EEENS7_ILi96EEEEEENS_6half_tEfNS_4arch4Sm80ELb1ELb0ELb1ELb1ELb1ELb0ELb0ELb0ELi2ELi2ELi4ELi2ELb1EEENS1_21CollectiveEpilogueBwdISB_SC_SE_Li256ELb1ELb0ELi2EEENS1_25SingleTileBwdLPTSchedulerILb1ELi128ELb1EEEEEEEEEvNT_6ParamsE --------------------------
	.section	.nv.constant0._ZN7cutlass13device_kernelIN5flash19enable_sm80_to_sm89INS1_16FlashAttnBwdSm80INS1_25CollectiveMainloopBwdSm80ILi2ELi1EN4cute5tupleIJNS5_1CILi64EEENS7_ILi128EEENS7_ILi96EEEEEENS_6half_tEfNS_4arch4Sm80ELb1ELb0ELb1ELb1ELb1ELb0ELb0ELb0ELi2ELi2ELi4ELi2ELb1EEENS1_21CollectiveEpilogueBwdISB_SC_SE_Li256ELb1ELb0ELi2EEENS1_25SingleTileBwdLPTSchedulerILb1ELi128ELb1EEEEEEEEEvNT_6ParamsE,"a",@progbits
	.sectionflags	@""
	.align	4
.nv.constant0._ZN7cutlass13device_kernelIN5flash19enable_sm80_to_sm89INS1_16FlashAttnBwdSm80INS1_25CollectiveMainloopBwdSm80ILi2ELi1EN4cute5tupleIJNS5_1CILi64EEENS7_ILi128EEENS7_ILi96EEEEEENS_6half_tEfNS_4arch4Sm80ELb1ELb0ELb1ELb1ELb1ELb0ELb0ELb0ELi2ELi2ELi4ELi2ELb1EEENS1_21CollectiveEpilogueBwdISB_SC_SE_Li256ELb1ELb0ELi2EEENS1_25SingleTileBwdLPTSchedulerILb1ELi128ELb1EEEEEEEEEvNT_6ParamsE:
	.zero		1000


//--------------------- .nv.constant0._ZN7cutlass13device_kernelIN5flash19enable_sm80_to_sm89INS1_16FlashAttnBwdSm80INS1_25CollectiveMainloopBwdSm80ILi2ELi1EN4cute5tupleIJNS5_1CILi64EEENS7_ILi128EEENS7_ILi96EEEEEENS_6half_tEfNS_4arch4Sm80ELb1ELb0ELb1ELb1ELb0ELb0ELb0ELb0ELi2ELi2ELi4ELi2ELb1EEENS1_24CollectiveEpilogueBwdGQAISB_fSE_Li256ELb1ELb0EEENS1_25SingleTileBwdLPTSchedulerILb1ELi128ELb0EEEEEEEEEvNT_6ParamsE --------------------------
	.section	.nv.constant0._ZN7cutlass13device_kernelIN5flash19enable_sm80_to_sm89INS1_16FlashAttnBwdSm80INS1_25CollectiveMainloopBwdSm80ILi2ELi1EN4cute5tupleIJNS5_1CILi64EEENS7_ILi128EEENS7_ILi96EEEEEENS_6half_tEfNS_4arch4Sm80ELb1ELb0ELb1ELb1ELb0ELb0ELb0ELb0ELi2ELi2ELi4ELi2ELb1EEENS1_24CollectiveEpilogueBwdGQAISB_fSE_Li256ELb1ELb0EEENS1_25SingleTileBwdLPTSchedulerILb1ELi128ELb0EEEEEEEEEvNT_6ParamsE,"a",@progbits
	.sectionflags	@""
	.align	4
.nv.constant0._ZN7cutlass13device_kernelIN5flash19enable_sm80_to_sm89INS1_16FlashAttnBwdSm80INS1_25CollectiveMainloopBwdSm80ILi2ELi1EN4cute5tupleIJNS5_1CILi64EEENS7_ILi128EEENS7_ILi96EEEEEENS_6half_tEfNS_4arch4Sm80ELb1ELb0ELb1ELb1ELb0ELb0ELb0ELb0ELi2ELi2ELi4ELi2ELb1EEENS1_24CollectiveEpilogueBwdGQAISB_fSE_Li256ELb1ELb0EEENS1_25SingleTileBwdLPTSchedulerILb1ELi128ELb0EEEEEEEEEvNT_6ParamsE:
	.zero		1008


//--------------------- .nv.constant0._ZN7cutlass13device_kernelIN5flash19enable_sm80_to_sm89INS1_16FlashAttnBwdSm80INS1_25CollectiveMainloopBwdSm80ILi2ELi1EN4cute5tupleIJNS5_1CILi64EEENS7_ILi128EEENS7_ILi96EEEEEENS_6half_tEfNS_4arch4Sm80ELb1ELb0ELb1ELb1ELb1ELb0ELb0ELb0ELi2ELi2ELi4ELi2ELb1EEENS1_24CollectiveEpilogueBwdGQAISB_fSE_Li256ELb1ELb1EEENS1_25SingleTileBwdLPTSchedulerILb1ELi128ELb1EEEEEEEEEvNT_6ParamsE --------------------------
	.section	.nv.constant0._ZN7cutlass13device_kernelIN5flash19enable_sm80_to_sm89INS1_16FlashAttnBwdSm80INS1_25CollectiveMainloopBwdSm80ILi2ELi1EN4cute5tupleIJNS5_1CILi64EEENS7_ILi128EEENS7_ILi96EEEEEENS_6half_tEfNS_4arch4Sm80ELb1ELb0ELb1ELb1ELb1ELb0ELb0ELb0ELi2ELi2ELi4ELi2ELb1EEENS1_24CollectiveEpilogueBwdGQAISB_fSE_Li256ELb1ELb1EEENS1_25SingleTileBwdLPTSchedulerILb1ELi128ELb1EEEEEEEEEvNT_6ParamsE,"a",@progbits
	.sectionflags	@""
	.align	4
.nv.constant0._ZN7cutlass13device_kernelIN5flash19enable_sm80_to_sm89INS1_16FlashAttnBwdSm80INS1_25CollectiveMainloopBwdSm80ILi2ELi1EN4cute5tupleIJNS5_1CILi64EEENS7_ILi128EEENS7_ILi96EEEEEENS_6half_tEfNS_4arch4Sm80ELb1ELb0ELb1ELb1ELb1ELb0ELb0ELb0ELi2ELi2ELi4ELi2ELb1EEENS1_24CollectiveEpilogueBwdGQAISB_fSE_Li256ELb1ELb1EEENS1_25SingleTileBwdLPTSchedulerILb1ELi128ELb1EEEEEEEEEvNT_6ParamsE:
	.zero		1008


//--------------------- .nv.constant0._ZN7cutlass13device_kernelIN5flash19enable_sm80_to_sm89INS1_16FlashAttnBwdSm80INS1_25CollectiveMainloopBwdSm80ILi2ELi2EN4cute5tupleIJNS5_1CILi64EEENS7_ILi128EEENS7_ILi96EEEEEENS_6half_tEfNS_4arch4Sm80ELb0ELb0ELb1ELb0ELb0ELb0ELb0ELb0ELi2ELi2ELi4ELi2ELb0EEENS1_21CollectiveEpilogueBwdISB_SC_SE_Li256ELb0ELb0ELi2EEENS1_19SingleTileSchedulerILb0ELb0ELb0ELi128EEEEEEEEEvNT_6ParamsE --------------------------
	.section	.nv.constant0._ZN7cutlass13device_kernelIN5flash19enable_sm80_to_sm89INS1_16FlashAttnBwdSm80INS1_25CollectiveMainloopBwdSm80ILi2ELi2EN4cute5tupleIJNS5_1CILi64EEENS7_ILi128EEENS7_ILi96EEEEEENS_6half_tEfNS_4arch4Sm80ELb0ELb0ELb1ELb0ELb0ELb0ELb0ELb0ELi2ELi2ELi4ELi2ELb0EEENS1_21CollectiveEpilogueBwdISB_SC_SE_Li256ELb0ELb0ELi2EEENS1_19SingleTileSchedulerILb0ELb0ELb0ELi128EEEEEEEEEvNT_6ParamsE,"a",@progbits
	.sectionflags	@""
	.align	4
.nv.constant0._ZN7cutlass13device_kernelIN5flash19enable_sm80_to_sm89INS1_16FlashAttnBwdSm80INS1_25CollectiveMainloopBwdSm80ILi2ELi2EN4cute5tupleIJNS5_1CILi64EEENS7_ILi128EEENS7_ILi96EEEEEENS_6half_tEfNS_4arch4Sm80ELb0ELb0ELb1ELb0ELb0ELb0ELb0ELb0ELi2ELi2ELi4ELi2ELb0EEENS1_21CollectiveEpilogueBwdISB_SC_SE_Li256ELb0ELb0ELi2EEENS1_19SingleTileSchedulerILb0ELb0ELb0ELi128EEEEEEEEEvNT_6ParamsE:
	.zero		976


//--------------------- .nv.constant0._ZN7cutlass13device_kernelIN5flash19enable_sm80_to_sm89INS1_16FlashAttnBwdSm80INS1_25CollectiveMainloopBwdSm80ILi2ELi2EN4cute5tupleIJNS5_1CILi64EEENS7_ILi128EEENS7_ILi96EEEEEENS_6half_tEfNS_4arch4Sm80ELb0ELb0ELb1ELb0ELb1ELb0ELb0ELb0ELi2ELi2ELi4ELi2ELb0EEENS1_21CollectiveEpilogueBwdISB_SC_SE_Li256ELb0ELb0ELi2EEENS1_19SingleTileSchedulerILb0ELb0ELb0ELi128EEEEEEEEEvNT_6ParamsE --------------------------
	.section	.nv.constant0._ZN7cutlass13device_kernelIN5flash19enable_sm80_to_sm89INS1_16FlashAttnBwdSm80INS1_25CollectiveMainloopBwdSm80ILi2ELi2EN4cute5tupleIJNS5_1CILi64EEENS7_ILi128EEENS7_ILi96EEEEEENS_6half_tEfNS_4arch4Sm80ELb0ELb0ELb1ELb0ELb1ELb0ELb0ELb0ELi2ELi2ELi4ELi2ELb0EEENS1_21CollectiveEpilogueBwdISB_SC_SE_Li256ELb0ELb0ELi2EEENS1_19SingleTileSchedulerILb0ELb0ELb0ELi128EEEEEEEEEvNT_6ParamsE,"a",@progbits
	.sectionflags	@""
	.align	4
.nv.constant0._ZN7cutlass13device_kernelIN5flash19enable_sm80_to_sm89INS1_16FlashAttnBwdSm80INS1_25CollectiveMainloopBwdSm80ILi2ELi2EN4cute5tupleIJNS5_1CILi64EEENS7_ILi128EEENS7_ILi96EEEEEENS_6half_tEfNS_4arch4Sm80ELb0ELb0ELb1ELb0ELb1ELb0ELb0ELb0ELi2ELi2ELi4ELi2ELb0EEENS1_21CollectiveEpilogueBwdISB_SC_SE_Li256ELb0ELb0ELi2EEENS1_19SingleTileSchedulerILb0ELb0ELb0ELi128EEEEEEEEEvNT_6ParamsE:
	.zero		976


//--------------------- .nv.constant0._ZN7cutlass13device_kernelIN5flash19enable_sm80_to_sm89INS1_16FlashAttnBwdSm80INS1_25CollectiveMainloopBwdSm80ILi2ELi2EN4cute5tupleIJNS5_1CILi64EEENS7_ILi128EEENS7_ILi96EEEEEENS_6half_tEfNS_4arch4Sm80ELb0ELb0ELb1ELb0ELb0ELb0ELb0ELb0ELi2ELi2ELi4ELi2ELb0EEENS1_24CollectiveEpilogueBwdGQAISB_fSE_Li256ELb0ELb0EEENS1_19SingleTileSchedulerILb0ELb0ELb0ELi128EEEEEEEEEvNT_6ParamsE --------------------------
	.section	.nv.constant0._ZN7cutlass13device_kernelIN5flash19enable_sm80_to_sm89INS1_16FlashAttnBwdSm80INS1_25CollectiveMainloopBwdSm80ILi2ELi2EN4cute5tupleIJNS5_1CILi64EEENS7_ILi128EEENS7_ILi96EEEEEENS_6half_tEfNS_4arch4Sm80ELb0ELb0ELb1ELb0ELb0ELb0ELb0ELb0ELi2ELi2ELi4ELi2ELb0EEENS1_24CollectiveEpilogueBwdGQAISB_fSE_Li256ELb0ELb0EEENS1_19SingleTileSchedulerILb0ELb0ELb0ELi128EEEEEEEEEvNT_6ParamsE,"a",@progbits
	.sectionflags	@""
	.align	4
.nv.constant0._ZN7cutlass13device_kernelIN5flash19enable_sm80_to_sm89INS1_16FlashAttnBwdSm80INS1_25CollectiveMainloopBwdSm80ILi2ELi2EN4cute5tupleIJNS5_1CILi64EEENS7_ILi128EEENS7_ILi96EEEEEENS_6half_tEfNS_4arch4Sm80ELb0ELb0ELb1ELb0ELb0ELb0ELb0ELb0ELi2ELi2ELi4ELi2ELb0EEENS1_24CollectiveEpilogueBwdGQAISB_fSE_Li256ELb0ELb0EEENS1_19SingleTileSchedulerILb0ELb0ELb0ELi128EEEEEEEEEvNT_6ParamsE:
	.zero		984


//--------------------- .nv.constant0._ZN7cutlass13device_kernelIN5flash19enable_sm80_to_sm89INS1_16FlashAttnBwdSm80INS1_25CollectiveMainloopBwdSm80ILi2ELi2EN4cute5tupleIJNS5_1CILi64EEENS7_ILi128EEENS7_ILi96EEEEEENS_6half_tEfNS_4arch4Sm80ELb0ELb0ELb1ELb0ELb1ELb0ELb0ELb0ELi2ELi2ELi4ELi2ELb0EEENS1_24CollectiveEpilogueBwdGQAISB_fSE_Li256ELb0ELb1EEENS1_19SingleTileSchedulerILb0ELb0ELb0ELi128EEEEEEEEEvNT_6ParamsE --------------------------
	.section	.nv.constant0._ZN7cutlass13device_kernelIN5flash19enable_sm80_to_sm89INS1_16FlashAttnBwdSm80INS1_25CollectiveMainloopBwdSm80ILi2ELi2EN4cute5tupleIJNS5_1CILi64EEENS7_ILi128EEENS7_ILi96EEEEEENS_6half_tEfNS_4arch4Sm80ELb0ELb0ELb1ELb0ELb1ELb0ELb0ELb0ELi2ELi2ELi4ELi2ELb0EEENS1_24CollectiveEpilogueBwdGQAISB_fSE_Li256ELb0ELb1EEENS1_19SingleTileSchedulerILb0ELb0ELb0ELi128EEEEEEEEEvNT_6ParamsE,"a",@progbits
	.sectionflags	@""
	.align	4
.nv.constant0._ZN7cutlass13device_kernelIN5flash19enable_sm80_to_sm89INS1_16FlashAttnBwdSm80INS1_25CollectiveMainloopBwdSm80ILi2ELi2EN4cute5tupleIJNS5_1CILi64EEENS7_ILi128EEENS7_ILi96EEEEEENS_6half_tEfNS_4arch4Sm80ELb0ELb0ELb1ELb0ELb1ELb0ELb0ELb0ELi2ELi2ELi4ELi2ELb0EEENS1_24CollectiveEpilogueBwdGQAISB_fSE_Li256ELb0ELb1EEENS1_19SingleTileSchedulerILb0ELb0ELb0ELi128EEEEEEEEEvNT_6ParamsE:
	.zero		984


//--------------------- .nv.constant0._ZN7cutlass13device_kernelIN5flash19enable_sm80_to_sm89INS1_16FlashAttnBwdSm80INS1_25CollectiveMainloopBwdSm80ILi2ELi2EN4cute5tupleIJNS5_1CILi64EEENS7_ILi128EEENS7_ILi96EEEEEENS_6half_tEfNS_4arch4Sm80ELb0ELb0ELb1ELb1ELb0ELb0ELb0ELb0ELi2ELi2ELi4ELi2ELb0EEENS1_21CollectiveEpilogueBwdISB_SC_SE_Li256ELb1ELb0ELi2EEENS1_19SingleTileSchedulerILb1ELb0ELb0ELi128EEEEEEEEEvNT_6ParamsE --------------------------
	.section	.nv.constant0._ZN7cutlass13device_kernelIN5flash19enable_sm80_to_sm89INS1_16FlashAttnBwdSm80INS1_25CollectiveMainloopBwdSm80ILi2ELi2EN4cute5tupleIJNS5_1CILi64EEENS7_ILi128EEENS7_ILi96EEEEEENS_6half_tEfNS_4arch4Sm80ELb0ELb0ELb1ELb1ELb0ELb0ELb0ELb0ELi2ELi2ELi4ELi2ELb0EEENS1_21CollectiveEpilogueBwdISB_SC_SE_Li256ELb1ELb0ELi2EEENS1_19SingleTileSchedulerILb1ELb0ELb0ELi128EEEEEEEEEvNT_6ParamsE,"a",@progbits
	.sectionflags	@""
	.align	4
.nv.constant0._ZN7cutlass13device_kernelIN5flash19enable_sm80_to_sm89INS1_16FlashAttnBwdSm80INS1_25CollectiveMainloopBwdSm80ILi2ELi2EN4cute5tupleIJNS5_1CILi64EEENS7_ILi128EEENS7_ILi96EEEEEENS_6half_tEfNS_4arch4Sm80ELb0ELb0ELb1ELb1ELb0ELb0ELb0ELb0ELi2ELi2ELi4ELi2ELb0EEENS1_21CollectiveEpilogueBwdISB_SC_SE_Li256ELb1ELb0ELi2EEENS1_19SingleTileSchedulerILb1ELb0ELb0ELi128EEEEEEEEEvNT_6ParamsE:
	.zero		976


//--------------------- .nv.constant0._ZN7cutlass13device_kernelIN5flash19enable_sm80_to_sm89INS1_16FlashAttnBwdSm80INS1_25CollectiveMainloopBwdSm80ILi2ELi2EN4cute5tupleIJNS5_1CILi64EEENS7_ILi128EEENS7_ILi96EEEEEENS_6half_tEfNS_4arch4Sm80ELb0ELb0ELb1ELb1ELb1ELb0ELb0ELb0ELi2ELi2ELi4ELi2ELb0EEENS1_21CollectiveEpilogueBwdISB_SC_SE_Li256ELb1ELb0ELi2EEENS1_19SingleTileSchedulerILb1ELb0ELb0ELi128EEEEEEEEEvNT_6ParamsE --------------------------
	.section	.nv.constant0._ZN7cutlass13device_kernelIN5flash19enable_sm80_to_sm89INS1_16FlashAttnBwdSm80INS1_25CollectiveMainloopBwdSm80ILi2ELi2EN4cute5tupleIJNS5_1CILi64EEENS7_ILi128EEENS7_ILi96EEEEEENS_6half_tEfNS_4arch4Sm80ELb0ELb0ELb1ELb1ELb1ELb0ELb0ELb0ELi2ELi2ELi4ELi2ELb0EEENS1_21CollectiveEpilogueBwdISB_SC_SE_Li256ELb1ELb0ELi2EEENS1_19SingleTileSchedulerILb1ELb0ELb0ELi128EEEEEEEEEvNT_6ParamsE,"a",@progbits
	.sectionflags	@""
	.align	4
.nv.constant0._ZN7cutlass13device_kernelIN5flash19enable_sm80_to_sm89INS1_16FlashAttnBwdSm80INS1_25CollectiveMainloopBwdSm80ILi2ELi2EN4cute5tupleIJNS5_1CILi64EEENS7_ILi128EEENS7_ILi96EEEEEENS_6half_tEfNS_4arch4Sm80ELb0ELb0ELb1ELb1ELb1ELb0ELb0ELb0ELi2ELi2ELi4ELi2ELb0EEENS1_21CollectiveEpilogueBwdISB_SC_SE_Li256ELb1ELb0ELi2EEENS1_19SingleTileSchedulerILb1ELb0ELb0ELi128EEEEEEEEEvNT_6ParamsE:
	.zero		976


//--------------------- .nv.constant0._ZN7cutlass13device_kernelIN5flash19enable_sm80_to_sm89INS1_16FlashAttnBwdSm80INS1_25CollectiveMainloopBwdSm80ILi2ELi2EN4cute5tupleIJNS5_1CILi64EEENS7_ILi128EEENS7_ILi96EEEEEENS_6half_tEfNS_4arch4Sm80ELb0ELb0ELb1ELb1ELb0ELb0ELb0ELb0ELi2ELi2ELi4ELi2ELb0EEENS1_24CollectiveEpilogueBwdGQAISB_fSE_Li256ELb1ELb0EEENS1_19SingleTileSchedulerILb1ELb0ELb0ELi128EEEEEEEEEvNT_6ParamsE --------------------------
	.section	.nv.constant0._ZN7cutlass13device_kernelIN5flash19enable_sm80_to_sm89INS1_16FlashAttnBwdSm80INS1_25CollectiveMainloopBwdSm80ILi2ELi2EN4cute5tupleIJNS5_1CILi64EEENS7_ILi128EEENS7_ILi96EEEEEENS_6half_tEfNS_4arch4Sm80ELb0ELb0ELb1ELb1ELb0ELb0ELb0ELb0ELi2ELi2ELi4ELi2ELb0EEENS1_24CollectiveEpilogueBwdGQAISB_fSE_Li256ELb1ELb0EEENS1_19SingleTileSchedulerILb1ELb0ELb0ELi128EEEEEEEEEvNT_6ParamsE,"a",@progbits
	.sectionflags	@""
	.align	4
.nv.constant0._ZN7cutlass13device_kernelIN5flash19enable_sm80_to_sm89INS1_16FlashAttnBwdSm80INS1_25CollectiveMainloopBwdSm80ILi2ELi2EN4cute5tupleIJNS5_1CILi64EEENS7_ILi128EEENS7_ILi96EEEEEENS_6half_tEfNS_4arch4Sm80ELb0ELb0ELb1ELb1ELb0ELb0ELb0ELb0ELi2ELi2ELi4ELi2ELb0EEENS1_24CollectiveEpilogueBwdGQAISB_fSE_Li256ELb1ELb0EEENS1_19SingleTileSchedulerILb1ELb0ELb0ELi128EEEEEEEEEvNT_6ParamsE:
	.zero		984


//--------------------- .nv.constant0._ZN7cutlass13device_kernelIN5flash19enable_sm80_to_sm89INS1_16FlashAttnBwdSm80INS1_25CollectiveMainloopBwdSm80ILi2ELi2EN4cute5tupleIJNS5_1CILi64EEENS7_ILi128EEENS7_ILi96EEEEEENS_6half_tEfNS_4arch4Sm80ELb0ELb0ELb1ELb1ELb1ELb0ELb0ELb0ELi2ELi2ELi4ELi2ELb0EEENS1_24CollectiveEpilogueBwdGQAISB_fSE_Li256ELb1ELb1EEENS1_19SingleTileSchedulerILb1ELb0ELb0ELi128EEEEEEEEEvNT_6ParamsE --------------------------
	.section	.nv.constant0._ZN7cutlass13device_kernelIN5flash19enable_sm80_to_sm89INS1_16FlashAttnBwdSm80INS1_25CollectiveMainloopBwdSm80ILi2ELi2EN4cute5tupleIJNS5_1CILi64EEENS7_ILi128EEENS7_ILi96EEEEEENS_6half_tEfNS_4arch4Sm80ELb0ELb0ELb1ELb1ELb1ELb0ELb0ELb0ELi2ELi2ELi4ELi2ELb0EEENS1_24CollectiveEpilogueBwdGQAISB_fSE_Li256ELb1ELb1EEENS1_19SingleTileSchedulerILb1ELb0ELb0ELi128EEEEEEEEEvNT_6ParamsE,"a",@progbits
	.sectionflags	@""
	.align	4
.nv.constant0._ZN7cutlass13device_kernelIN5flash19enable_sm80_to_sm89INS1_16FlashAttnBwdSm80INS1_25CollectiveMainloopBwdSm80ILi2ELi2EN4cute5tupleIJNS5_1CILi64EEENS7_ILi128EEENS7_ILi96EEEEEENS_6half_tEfNS_4arch4Sm80ELb0ELb0ELb1ELb1ELb1ELb0ELb0ELb0ELi2ELi2ELi4ELi2ELb0EEENS1_24CollectiveEpilogueBwdGQAISB_fSE_Li256ELb1ELb1EEENS1_19SingleTileSchedulerILb1ELb0ELb0ELi128EEEEEEEEEvNT_6ParamsE:
	.zero		984


//--------------------- .nv.constant0._ZN7cutlass13device_kernelIN5flash19enable_sm80_to_sm89INS1_16FlashAttnBwdSm80INS1_25CollectiveMainloopBwdSm80ILi2ELi2EN4cute5tupleIJNS5_1CILi64EEENS7_ILi128EEENS7_ILi96EEEEEENS_6half_tEfNS_4arch4Sm80ELb0ELb1ELb1ELb0ELb0ELb0ELb0ELb0ELi2ELi2ELi4ELi2ELb0EEENS1_21CollectiveEpilogueBwdISB_SC_SE_Li256ELb0ELb0ELi2EEENS1_19SingleTileSchedulerILb0ELb0ELb0ELi128EEEEEEEEEvNT_6ParamsE --------------------------
	.section	.nv.constant0._ZN7cutlass13device_kernelIN5flash19enable_sm80_to_sm89INS1_16FlashAttnBwdSm80INS1_25CollectiveMainloopBwdSm80ILi2ELi2EN4cute5tupleIJNS5_1CILi64EEENS7_ILi128EEENS7_ILi96EEEEEENS_6half_tEfNS_4arch4Sm80ELb0ELb1ELb1ELb0ELb0ELb0ELb0ELb0ELi2ELi2ELi4ELi2ELb0EEENS1_21CollectiveEpilogueBwdISB_SC_SE_Li256ELb0ELb0ELi2EEENS1_19SingleTileSchedulerILb0ELb0ELb0ELi128EEEEEEEEEvNT_6ParamsE,"a",@progbits
	.sectionflags	@""
	.align	4
.nv.constant0._ZN7cutlass13device_kernelIN5flash19enable_sm80_to_sm89INS1_16FlashAttnBwdSm80INS1_25CollectiveMainloopBwdSm80ILi2ELi2EN4cute5tupleIJNS5_1CILi64EEENS7_ILi128EEENS7_ILi96EEEEEENS_6half_tEfNS_4arch4Sm80ELb0ELb1ELb1ELb0ELb0ELb0ELb0ELb0ELi2ELi2ELi4ELi2ELb0EEENS1_21CollectiveEpilogueBwdISB_SC_SE_Li256ELb0ELb0ELi2EEENS1_19SingleTileSchedulerILb0ELb0ELb0ELi128EEEEEEEEEvNT_6ParamsE:
	.zero		976


//--------------------- .nv.constant0._ZN7cutlass13device_kernelIN5flash19enable_sm80_to_sm89INS1_16FlashAttnBwdSm80INS1_25CollectiveMainloopBwdSm80ILi2ELi2EN4cute5tupleIJNS5_1CILi64EEENS7_ILi128EEENS7_ILi96EEEEEENS_6half_tEfNS_4arch4Sm80ELb0ELb1ELb1ELb0ELb1ELb0ELb0ELb0ELi2ELi2ELi4ELi2ELb0EEENS1_21CollectiveEpilogueBwdISB_SC_SE_Li256ELb0ELb0ELi2EEENS1_19SingleTileSchedulerILb0ELb0ELb0ELi128EEEEEEEEEvNT_6ParamsE --------------------------
	.section	.nv.constant0._ZN7cutlass13device_kernelIN5flash19enable_sm80_to_sm89INS1_16FlashAttnBwdSm80INS1_25CollectiveMainloopBwdSm80ILi2ELi2EN4cute5tupleIJNS5_1CILi64EEENS7_ILi128EEENS7_ILi96EEEEEENS_6half_tEfNS_4arch4Sm80ELb0ELb1ELb1ELb0ELb1ELb0ELb0ELb0ELi2ELi2ELi4ELi2ELb0EEENS1_21CollectiveEpilogueBwdISB_SC_SE_Li256ELb0ELb0ELi2EEENS1_19SingleTileSchedulerILb0ELb0ELb0ELi128EEEEEEEEEvNT_6ParamsE,"a",@progbits
	.sectionflags	@""
	.align	4
.nv.constant0._ZN7cutlass13device_kernelIN5flash19enable_sm80_to_sm89INS1_16FlashAttnBwdSm80INS1_25CollectiveMainloopBwdSm80ILi2ELi2EN4cute5tupleIJNS5_1CILi64EEENS7_ILi128EEENS7_ILi96EEEEEENS_6half_tEfNS_4arch4Sm80ELb0ELb1ELb1ELb0ELb1ELb0ELb0ELb0ELi2ELi2ELi4ELi2ELb0EEENS1_21CollectiveEpilogueBwdISB_SC_SE_Li256ELb0ELb0ELi2EEENS1_19SingleTileSchedulerILb0ELb0ELb0ELi128EEEEEEEEEvNT_6ParamsE:
	.zero		976


//--------------------- .nv.constant0._ZN7cutlass13device_kernelIN5flash19enable_sm80_to_sm89INS1_16FlashAttnBwdSm80INS1_25CollectiveMainloopBwdSm80ILi2ELi2EN4cute5tupleIJNS5_1CILi64EEENS7_ILi128EEENS7_ILi96EEEEEENS_6half_tEfNS_4arch4Sm80ELb0ELb1ELb1ELb0ELb0ELb0ELb0ELb0ELi2ELi2ELi4ELi2ELb0EEENS1_24CollectiveEpilogueBwdGQAISB_fSE_Li256ELb0ELb0EEENS1_19SingleTileSchedulerILb0ELb0ELb0ELi128EEEEEEEEEvNT_6ParamsE --------------------------
	.section	.nv.constant0._ZN7cutlass13device_kernelIN5flash19enable_sm80_to_sm89INS1_16FlashAttnBwdSm80INS1_25CollectiveMainloopBwdSm80ILi2ELi2EN4cute5tupleIJNS5_1CILi64EEENS7_ILi128EEENS7_ILi96EEEEEENS_6half_tEfNS_4arch4Sm80ELb0ELb1ELb1ELb0ELb0ELb0ELb0ELb0ELi2ELi2ELi4ELi2ELb0EEENS1_24CollectiveEpilogueBwdGQAISB_fSE_Li256ELb0ELb0EEENS1_19SingleTileSchedulerILb0ELb0ELb0ELi128EEEEEEEEEvNT_6ParamsE,"a",@progbits
	.sectionflags	@""
	.align	4
.nv.constant0._ZN7cutlass13device_kernelIN5flash19enable_sm80_to_sm89INS1_16FlashAttnBwdSm80INS1_25CollectiveMainloopBwdSm80ILi2ELi2EN4cute5tupleIJNS5_1CILi64EEENS7_ILi128EEENS7_ILi96EEEEEENS_6half_tEfNS_4arch4Sm80ELb0ELb1ELb1ELb0ELb0ELb0ELb0ELb0ELi2ELi2ELi4ELi2ELb0EEENS1_24CollectiveEpilogueBwdGQAISB_fSE_Li256ELb0ELb0EEENS1_19SingleTileSchedulerILb0ELb0ELb0ELi128EEEEEEEEEvNT_6ParamsE:
	.zero		984


//--------------------- .nv.constant0._ZN7cutlass13device_kernelIN5flash19enable_sm80_to_sm89INS1_16FlashAttnBwdSm80INS1_25CollectiveMainloopBwdSm80ILi2ELi2EN4cute5tupleIJNS5_1CILi64EEENS7_ILi128EEENS7_ILi96EEEEEENS_6half_tEfNS_4arch4Sm80ELb0ELb1ELb1ELb0ELb1ELb0ELb0ELb0ELi2ELi2ELi4ELi2ELb0EEENS1_24CollectiveEpilogueBwdGQAISB_fSE_Li256ELb0ELb1EEENS1_19SingleTileSchedulerILb0ELb0ELb0ELi128EEEEEEEEEvNT_6ParamsE --------------------------
	.section	.nv.constant0._ZN7cutlass13device_kernelIN5flash19enable_sm80_to_sm89INS1_16FlashAttnBwdSm80INS1_25CollectiveMainloopBwdSm80ILi2ELi2EN4cute5tupleIJNS5_1CILi64EEENS7_ILi128EEENS7_ILi96EEEEEENS_6half_tEfNS_4arch4Sm80ELb0ELb1ELb1ELb0ELb1ELb0ELb0ELb0ELi2ELi2ELi4ELi2ELb0EEENS1_24CollectiveEpilogueBwdGQAISB_fSE_Li256ELb0ELb1EEENS1_19SingleTileSchedulerILb0ELb0ELb0ELi128EEEEEEEEEvNT_6ParamsE,"a",@progbits
	.sectionflags	@""
	.align	4
.nv.constant0._ZN7cutlass13device_kernelIN5flash19enable_sm80_to_sm89INS1_16FlashAttnBwdSm80INS1_25CollectiveMainloopBwdSm80ILi2ELi2EN4cute5tupleIJNS5_1CILi64EEENS7_ILi128EEENS7_ILi96EEEEEENS_6half_tEfNS_4arch4Sm80ELb0ELb1ELb1ELb0ELb1ELb0ELb0ELb0ELi2ELi2ELi4ELi2ELb0EEENS1_24CollectiveEpilogueBwdGQAISB_fSE_Li256ELb0ELb1EEENS1_19SingleTileSchedulerILb0ELb0ELb0ELi128EEEEEEEEEvNT_6ParamsE:
	.zero		984


//--------------------- .nv.constant0._ZN7cutlass13device_kernelIN5flash19enable_sm80_to_sm89INS1_16FlashAttnBwdSm80INS1_25CollectiveMainloopBwdSm80ILi2ELi2EN4cute5tupleIJNS5_1CILi64EEENS7_ILi128EEENS7_ILi96EEEEEENS_6half_tEfNS_4arch4Sm80ELb0ELb1ELb1ELb1ELb0ELb0ELb0ELb0ELi2ELi2ELi4ELi2ELb0EEENS1_21CollectiveEpilogueBwdISB_SC_SE_Li256ELb1ELb0ELi2EEENS1_19SingleTileSchedulerILb1ELb0ELb0ELi128EEEEEEEEEvNT_6ParamsE --------------------------
	.section	.nv.constant0._ZN7cutlass13device_kernelIN5flash19enable_sm80_to_sm89INS1_16FlashAttnBwdSm80INS1_25CollectiveMainloopBwdSm80ILi2ELi2EN4cute5tupleIJNS5_1CILi64EEENS7_ILi128EEENS7_ILi96EEEEEENS_6half_tEfNS_4arch4Sm80ELb0ELb1ELb1ELb1ELb0ELb0ELb0ELb0ELi2ELi2ELi4ELi2ELb0EEENS1_21CollectiveEpilogueBwdISB_SC_SE_Li256ELb1ELb0ELi2EEENS1_19SingleTileSchedulerILb1ELb0ELb0ELi128EEEEEEEEEvNT_6ParamsE,"a",@progbits
	.sectionflags	@""
	.align	4
.nv.constant0._ZN7cutlass13device_kernelIN5flash19enable_sm80_to_sm89INS1_16FlashAttnBwdSm80INS1_25CollectiveMainloopBwdSm80ILi2ELi2EN4cute5tupleIJNS5_1CILi64EEENS7_ILi128EEENS7_ILi96EEEEEENS_6half_tEfNS_4arch4Sm80ELb0ELb1ELb1ELb1ELb0ELb0ELb0ELb0ELi2ELi2ELi4ELi2ELb0EEENS1_21CollectiveEpilogueBwdISB_SC_SE_Li256ELb1ELb0ELi2EEENS1_19SingleTileSchedulerILb1ELb0ELb0ELi128EEEEEEEEEvNT_6ParamsE:
	.zero		976


//--------------------- .nv.constant0._ZN7cutlass13device_kernelIN5flash19enable_sm80_to_sm89INS1_16FlashAttnBwdSm80INS1_25CollectiveMainloopBwdSm80ILi2ELi2EN4cute5tupleIJNS5_1CILi64EEENS7_ILi128EEENS7_ILi96EEEEEENS_6half_tEfNS_4arch4Sm80ELb0ELb1ELb1ELb1ELb1ELb0ELb0ELb0ELi2ELi2ELi4ELi2ELb0EEENS1_21CollectiveEpilogueBwdISB_SC_SE_Li256ELb1ELb0ELi2EEENS1_19SingleTileSchedulerILb1ELb0ELb0ELi128EEEEEEEEEvNT_6ParamsE --------------------------
	.section	.nv.constant0._ZN7cutlass13device_kernelIN5flash19enable_sm80_to_sm89INS1_16FlashAttnBwdSm80INS1_25CollectiveMainloopBwdSm80ILi2ELi2EN4cute5tupleIJNS5_1CILi64EEENS7_ILi128EEENS7_ILi96EEEEEENS_6half_tEfNS_4arch4Sm80ELb0ELb1ELb1ELb1ELb1ELb0ELb0ELb0ELi2ELi2ELi4ELi2ELb0EEENS1_21CollectiveEpilogueBwdISB_SC_SE_Li256ELb1ELb0ELi2EEENS1_19SingleTileSchedulerILb1ELb0ELb0ELi128EEEEEEEEEvNT_6ParamsE,"a",@progbits
	.sectionflags	@""
	.align	4
.nv.constant0._ZN7cutlass13device_kernelIN5flash19enable_sm80_to_sm89INS1_16FlashAttnBwdSm80INS1_25CollectiveMainloopBwdSm80ILi2ELi2EN4cute5tupleIJNS5_1CILi64EEENS7_ILi128EEENS7_ILi96EEEEEENS_6half_tEfNS_4arch4Sm80ELb0ELb1ELb1ELb1ELb1ELb0ELb0ELb0ELi2ELi2ELi4ELi2ELb0EEENS1_21CollectiveEpilogueBwdISB_SC_SE_Li256ELb1ELb0ELi2EEENS1_19SingleTileSchedulerILb1ELb0ELb0ELi128EEEEEEEEEvNT_6ParamsE:
	.zero		976


//--------------------- .nv.constant0._ZN7cutlass13device_kernelIN5flash19enable_sm80_to_sm89INS1_16FlashAttnBwdSm80INS1_25CollectiveMainloopBwdSm80ILi2ELi2EN4cute5tupleIJNS5_1CILi64EEENS7_ILi128EEENS7_ILi96EEEEEENS_6half_tEfNS_4arch4Sm80ELb0ELb1ELb1ELb1ELb0ELb0ELb0ELb0ELi2ELi2ELi4ELi2ELb0EEENS1_24CollectiveEpilogueBwdGQAISB_fSE_Li256ELb1ELb0EEENS1_19SingleTileSchedulerILb1ELb0ELb0ELi128EEEEEEEEEvNT_6ParamsE --------------------------
	.section	.nv.constant0._ZN7cutlass13device_kernelIN5flash19enable_sm80_to_sm89INS1_16FlashAttnBwdSm80INS1_25CollectiveMainloopBwdSm80ILi2ELi2EN4cute5tupleIJNS5_1CILi64EEENS7_ILi128EEENS7_ILi96EEEEEENS_6half_tEfNS_4arch4Sm80ELb0ELb1ELb1ELb1ELb0ELb0ELb0ELb0ELi2ELi2ELi4ELi2ELb0EEENS1_24CollectiveEpilogueBwdGQAISB_fSE_Li256ELb1ELb0EEENS1_19SingleTileSchedulerILb1ELb0ELb0ELi128EEEEEEEEEvNT_6ParamsE,"a",@progbits
	.sectionflags	@""
	.align	4
.nv.constant0._ZN7cutlass13device_kernelIN5flash19enable_sm80_to_sm89INS1_16FlashAttnBwdSm80INS1_25CollectiveMainloopBwdSm80ILi2ELi2EN4cute5tupleIJNS5_1CILi64EEENS7_ILi128EEENS7_ILi96EEEEEENS_6half_tEfNS_4arch4Sm80ELb0ELb1ELb1ELb1ELb0ELb0ELb0ELb0ELi2ELi2ELi4ELi2ELb0EEENS1_24CollectiveEpilogueBwdGQAISB_fSE_Li256ELb1ELb0EEENS1_19SingleTileSchedulerILb1ELb0ELb0ELi128EEEEEEEEEvNT_6ParamsE:
	.zero		984


//--------------------- .nv.constant0._ZN7cutlass13device_kernelIN5flash19enable_sm80_to_sm89INS1_16FlashAttnBwdSm80INS1_25CollectiveMainloopBwdSm80ILi2ELi2EN4cute5tupleIJNS5_1CILi64EEENS7_ILi128EEENS7_ILi96EEEEEENS_6half_tEfNS_4arch4Sm80ELb0ELb1ELb1ELb1ELb1ELb0ELb0ELb0ELi2ELi2ELi4ELi2ELb0EEENS1_24CollectiveEpilogueBwdGQAISB_fSE_Li256ELb1ELb1EEENS1_19SingleTileSchedulerILb1ELb0ELb0ELi128EEEEEEEEEvNT_6ParamsE --------------------------
	.section	.nv.constant0._ZN7cutlass13device_kernelIN5flash19enable_sm80_to_sm89INS1_16FlashAttnBwdSm80INS1_25CollectiveMainloopBwdSm80ILi2ELi2EN4cute5tupleIJNS5_1CILi64EEENS7_ILi128EEENS7_ILi96EEEEEENS_6half_tEfNS_4arch4Sm80ELb0ELb1ELb1ELb1ELb1ELb0ELb0ELb0ELi2ELi2ELi4ELi2ELb0EEENS1_24CollectiveEpilogueBwdGQAISB_fSE_Li256ELb1ELb1EEENS1_19SingleTileSchedulerILb1ELb0ELb0ELi128EEEEEEEEEvNT_6ParamsE,"a",@progbits
	.sectionflags	@""
	.align	4
.nv.constant0._ZN7cutlass13device_kernelIN5flash19enable_sm80_to_sm89INS1_16FlashAttnBwdSm80INS1_25CollectiveMainloopBwdSm80ILi2ELi2EN4cute5tupleIJNS5_1CILi64EEENS7_ILi128EEENS7_ILi96EEEEEENS_6half_tEfNS_4arch4Sm80ELb0ELb1ELb1ELb1ELb1ELb0ELb0ELb0ELi2ELi2ELi4ELi2ELb0EEENS1_24CollectiveEpilogueBwdGQAISB_fSE_Li256ELb1ELb1EEENS1_19SingleTileSchedulerILb1ELb0ELb0ELi128EEEEEEEEEvNT_6ParamsE:
	.zero		984


//--------------------- .nv.constant0._ZN7cutlass13device_kernelIN5flash19enable_sm80_to_sm89INS1_16FlashAttnBwdSm80INS1_25CollectiveMainloopBwdSm80ILi2ELi2EN4cute5tupleIJNS5_1CILi64EEENS7_ILi128EEENS7_ILi96EEEEEENS_6half_tEfNS_4arch4Sm80ELb1ELb0ELb1ELb0ELb0ELb0ELb0ELb0ELi2ELi2ELi4ELi2ELb0EEENS1_21CollectiveEpilogueBwdISB_SC_SE_Li256ELb0ELb0ELi2EEENS1_25SingleTileBwdLPTSchedulerILb0ELi128ELb0EEEEEEEEEvNT_6ParamsE --------------------------
	.section	.nv.constant0._ZN7cutlass13device_kernelIN5flash19enable_sm80_to_sm89INS1_16FlashAttnBwdSm80INS1_25CollectiveMainloopBwdSm80ILi2ELi2EN4cute5tupleIJNS5_1CILi64EEENS7_ILi128EEENS7_ILi96EEEEEENS_6half_tEfNS_4arch4Sm80ELb1ELb0ELb1ELb0ELb0ELb0ELb0ELb0ELi2ELi2ELi4ELi2ELb0EEENS1_21CollectiveEpilogueBwdISB_SC_SE_Li256ELb0ELb0ELi2EEENS1_25SingleTileBwdLPTSchedulerILb0ELi128ELb0EEEEEEEEEvNT_6ParamsE,"a",@progbits
	.sectionflags	@""
	.align	4
.nv.constant0._ZN7cutlass13device_kernelIN5flash19enable_sm80_to_sm89INS1_16FlashAttnBwdSm80INS1_25CollectiveMainloopBwdSm80ILi2ELi2EN4cute5tupleIJNS5_1CILi64EEENS7_ILi128EEENS7_ILi96EEEEEENS_6half_tEfNS_4arch4Sm80ELb1ELb0ELb1ELb0ELb0ELb0ELb0ELb0ELi2ELi2ELi4ELi2ELb0EEENS1_21CollectiveEpilogueBwdISB_SC_SE_Li256ELb0ELb0ELi2EEENS1_25SingleTileBwdLPTSchedulerILb0ELi128ELb0EEEEEEEEEvNT_6ParamsE:
	.zero		1000


//--------------------- .nv.constant0._ZN7cutlass13device_kernelIN5flash19enable_sm80_to_sm89INS1_16FlashAttnBwdSm80INS1_25CollectiveMainloopBwdSm80ILi2ELi2EN4cute5tupleIJNS5_1CILi64EEENS7_ILi128EEENS7_ILi96EEEEEENS_6half_tEfNS_4arch4Sm80ELb1ELb0ELb1ELb0ELb1ELb0ELb0ELb0ELi2ELi2ELi4ELi2ELb0EEENS1_21CollectiveEpilogueBwdISB_SC_SE_Li256ELb0ELb0ELi2EEENS1_25SingleTileBwdLPTSchedulerILb0ELi128ELb1EEEEEEEEEvNT_6ParamsE --------------------------
	.section	.nv.constant0._ZN7cutlass13device_kernelIN5flash19enable_sm80_to_sm89INS1_16FlashAttnBwdSm80INS1_25CollectiveMainloopBwdSm80ILi2ELi2EN4cute5tupleIJNS5_1CILi64EEENS7_ILi128EEENS7_ILi96EEEEEENS_6half_tEfNS_4arch4Sm80ELb1ELb0ELb1ELb0ELb1ELb0ELb0ELb0ELi2ELi2ELi4ELi2ELb0EEENS1_21CollectiveEpilogueBwdISB_SC_SE_Li256ELb0ELb0ELi2EEENS1_25SingleTileBwdLPTSchedulerILb0ELi128ELb1EEEEEEEEEvNT_6ParamsE,"a",@progbits
	.sectionflags	@""
	.align	4
.nv.constant0._ZN7cutlass13device_kernelIN5flash19enable_sm80_to_sm89INS1_16FlashAttnBwdSm80INS1_25CollectiveMainloopBwdSm80ILi2ELi2EN4cute5tupleIJNS5_1CILi64EEENS7_ILi128EEENS7_ILi96EEEEEENS_6half_tEfNS_4arch4Sm80ELb1ELb0ELb1ELb0ELb1ELb0ELb0ELb0ELi2ELi2ELi4ELi2ELb0EEENS1_21CollectiveEpilogueBwdISB_SC_SE_Li256ELb0ELb0ELi2EEENS1_25SingleTileBwdLPTSchedulerILb0ELi128ELb1EEEEEEEEEvNT_6ParamsE:
	.zero		1000


//--------------------- .nv.constant0._ZN7cutlass13device_kernelIN5flash19enable_sm80_to_sm89INS1_16FlashAttnBwdSm80INS1_25CollectiveMainloopBwdSm80ILi2ELi2EN4cute5tupleIJNS5_1CILi64EEENS7_ILi128EEENS7_ILi96EEEEEENS_6half_tEfNS_4arch4Sm80ELb1ELb0ELb1ELb0ELb0ELb0ELb0ELb0ELi2ELi2ELi4ELi2ELb0EEENS1_24CollectiveEpilogueBwdGQAISB_fSE_Li256ELb0ELb0EEENS1_25SingleTileBwdLPTSchedulerILb0ELi128ELb0EEEEEEEEEvNT_6ParamsE --------------------------
	.section	.nv.constant0._ZN7cutlass13device_kernelIN5flash19enable_sm80_to_sm89INS1_16FlashAttnBwdSm80INS1_25CollectiveMainloopBwdSm80ILi2ELi2EN4cute5tupleIJNS5_1CILi64EEENS7_ILi128EEENS7_ILi96EEEEEENS_6half_tEfNS_4arch4Sm80ELb1ELb0ELb1ELb0ELb0ELb0ELb0ELb0ELi2ELi2ELi4ELi2ELb0EEENS1_24CollectiveEpilogueBwdGQAISB_fSE_Li256ELb0ELb0EEENS1_25SingleTileBwdLPTSchedulerILb0ELi128ELb0EEEEEEEEEvNT_6ParamsE,"a",@progbits
	.sectionflags	@""
	.align	4
.nv.constant0._ZN7cutlass13device_kernelIN5flash19enable_sm80_to_sm89INS1_16FlashAttnBwdSm80INS1_25CollectiveMainloopBwdSm80ILi2ELi2EN4cute5tupleIJNS5_1CILi64EEENS7_ILi128EEENS7_ILi96EEEEEENS_6half_tEfNS_4arch4Sm80ELb1ELb0ELb1ELb0ELb0ELb0ELb0ELb0ELi2ELi2ELi4ELi2ELb0EEENS1_24CollectiveEpilogueBwdGQAISB_fSE_Li256ELb0ELb0EEENS1_25SingleTileBwdLPTSchedulerILb0ELi128ELb0EEEEEEEEEvNT_6ParamsE:
	.zero		1008


//--------------------- .nv.constant0._ZN7cutlass13device_kernelIN5flash19enable_sm80_to_sm89INS1_16FlashAttnBwdSm80INS1_25CollectiveMainloopBwdSm80ILi2ELi2EN4cute5tupleIJNS5_1CILi64EEENS7_ILi128EEENS7_ILi96EEEEEENS_6half_tEfNS_4arch4Sm80ELb1ELb0ELb1ELb0ELb1ELb0ELb0ELb0ELi2ELi2ELi4ELi2ELb0EEENS1_24CollectiveEpilogueBwdGQAISB_fSE_Li256ELb0ELb1EEENS1_25SingleTileBwdLPTSchedulerILb0ELi128ELb1EEEEEEEEEvNT_6ParamsE --------------------------
	.section	.nv.constant0._ZN7cutlass13device_kernelIN5flash19enable_sm80_to_sm89INS1_16FlashAttnBwdSm80INS1_25CollectiveMainloopBwdSm80ILi2ELi2EN4cute5tupleIJNS5_1CILi64EEENS7_ILi128EEENS7_ILi96EEEEEENS_6half_tEfNS_4arch4Sm80ELb1ELb0ELb1ELb0ELb1ELb0ELb0ELb0ELi2ELi2ELi4ELi2ELb0EEENS1_24CollectiveEpilogueBwdGQAISB_fSE_Li256ELb0ELb1EEENS1_25SingleTileBwdLPTSchedulerILb0ELi128ELb1EEEEEEEEEvNT_6ParamsE,"a",@progbits
	.sectionflags	@""
	.align	4
.nv.constant0._ZN7cutlass13device_kernelIN5flash19enable_sm80_to_sm89INS1_16FlashAttnBwdSm80INS1_25CollectiveMainloopBwdSm80ILi2ELi2EN4cute5tupleIJNS5_1CILi64EEENS7_ILi128EEENS7_ILi96EEEEEENS_6half_tEfNS_4arch4Sm80ELb1ELb0ELb1ELb0ELb1ELb0ELb0ELb0ELi2ELi2ELi4ELi2ELb0EEENS1_24CollectiveEpilogueBwdGQAISB_fSE_Li256ELb0ELb1EEENS1_25SingleTileBwdLPTSchedulerILb0ELi128ELb1EEEEEEEEEvNT_6ParamsE:
	.zero		1008


//--------------------- .nv.constant0._ZN7cutlass13device_kernelIN5flash22FlashAttnBwdPreprocessIN4cute5tupleIJNS3_1CILi64EEENS5_ILi96EEEEEENS_6half_tEfNS_4arch4Sm80ELb1ELb0EEEEEvNT_6ParamsE --------------------------
	.section	.nv.constant0._ZN7cutlass13device_kernelIN5flash22FlashAttnBwdPreprocessIN4cute5tupleIJNS3_1CILi64EEENS5_ILi96EEEEEENS_6half_tEfNS_4arch4Sm80ELb1ELb0EEEEEvNT_6ParamsE,"a",@progbits
	.sectionflags	@""
	.align	4
.nv.constant0._ZN7cutlass13device_kernelIN5flash22FlashAttnBwdPreprocessIN4cute5tupleIJNS3_1CILi64EEENS5_ILi96EEEEEENS_6half_tEfNS_4arch4Sm80ELb1ELb0EEEEEvNT_6ParamsE:
	.zero		592


//--------------------- .nv.constant0._ZN7cutlass13device_kernelIN5flash19enable_sm80_to_sm89INS1_16FlashAttnBwdSm80INS1_25CollectiveMainloopBwdSm80ILi2ELi2EN4cute5tupleIJNS5_1CILi64EEENS7_ILi128EEENS7_ILi96EEEEEENS_6half_tEfNS_4arch4Sm80ELb1ELb0ELb1ELb1ELb0ELb0ELb0ELb0ELi2ELi2ELi4ELi2ELb0EEENS1_21CollectiveEpilogueBwdISB_SC_SE_Li256ELb1ELb0ELi2EEENS1_25SingleTileBwdLPTSchedulerILb1ELi128ELb0EEEEEEEEEvNT_6ParamsE --------------------------
	.section	.nv.constant0._ZN7cutlass13device_kernelIN5flash19enable_sm80_to_sm89INS1_16FlashAttnBwdSm80INS1_25CollectiveMainloopBwdSm80ILi2ELi2EN4cute5tupleIJNS5_1CILi64EEENS7_ILi128EEENS7_ILi96EEEEEENS_6half_tEfNS_4arch4Sm80ELb1ELb0ELb1ELb1ELb0ELb0ELb0ELb0ELi2ELi2ELi4ELi2ELb0EEENS1_21CollectiveEpilogueBwdISB_SC_SE_Li256ELb1ELb0ELi2EEENS1_25SingleTileBwdLPTSchedulerILb1ELi128ELb0EEEEEEEEEvNT_6ParamsE,"a",@progbits
	.sectionflags	@""
	.align	4
.nv.constant0._ZN7cutlass13device_kernelIN5flash19enable_sm80_to_sm89INS1_16FlashAttnBwdSm80INS1_25CollectiveMainloopBwdSm80ILi2ELi2EN4cute5tupleIJNS5_1CILi64EEENS7_ILi128EEENS7_ILi96EEEEEENS_6half_tEfNS_4arch4Sm80ELb1ELb0ELb1ELb1ELb0ELb0ELb0ELb0ELi2ELi2ELi4ELi2ELb0EEENS1_21CollectiveEpilogueBwdISB_SC_SE_Li256ELb1ELb0ELi2EEENS1_25SingleTileBwdLPTSchedulerILb1ELi128ELb0EEEEEEEEEvNT_6ParamsE:
	.zero		1000


//--------------------- .nv.constant0._ZN7cutlass13device_kernelIN5flash19enable_sm80_to_sm89INS1_16FlashAttnBwdSm80INS1_25CollectiveMainloopBwdSm80ILi2ELi2EN4cute5tupleIJNS5_1CILi64EEENS7_ILi128EEENS7_ILi96EEEEEENS_6half_tEfNS_4arch4Sm80ELb1ELb0ELb1ELb1ELb1ELb0ELb0ELb0ELi2ELi2ELi4ELi2ELb0EEENS1_21CollectiveEpilogueBwdISB_SC_SE_Li256ELb1ELb0ELi2EEENS1_25SingleTileBwdLPTSchedulerILb1ELi128ELb1EEEEEEEEEvNT_6ParamsE --------------------------
	.section	.nv.constant0._ZN7cutlass13device_kernelIN5flash19enable_sm80_to_sm89INS1_16FlashAttnBwdSm80INS1_25CollectiveMainloopBwdSm80ILi2ELi2EN4cute5tupleIJNS5_1CILi64EEENS7_ILi128EEENS7_ILi96EEEEEENS_6half_tEfNS_4arch4Sm80ELb1ELb0ELb1ELb1ELb1ELb0ELb0ELb0ELi2ELi2ELi4ELi2ELb0EEENS1_21CollectiveEpilogueBwdISB_SC_SE_Li256ELb1ELb0ELi2EEENS1_25SingleTileBwdLPTSchedulerILb1ELi128ELb1EEEEEEEEEvNT_6ParamsE,"a",@progbits
	.sectionflags	@""
	.align	4
.nv.constant0._ZN7cutlass13device_kernelIN5flash19enable_sm80_to_sm89INS1_16FlashAttnBwdSm80INS1_25CollectiveMainloopBwdSm80ILi2ELi2EN4cute5tupleIJNS5_1CILi64EEENS7_ILi128EEENS7_ILi96EEEEEENS_6half_tEfNS_4arch4Sm80ELb1ELb0ELb1ELb1ELb1ELb0ELb0ELb0ELi2ELi2ELi4ELi2ELb0EEENS1_21CollectiveEpilogueBwdISB_SC_SE_Li256ELb1ELb0ELi2EEENS1_25SingleTileBwdLPTSchedulerILb1ELi128ELb1EEEEEEEEEvNT_6ParamsE:
	.zero		1000


//--------------------- .nv.constant0._ZN7cutlass13device_kernelIN5flash19enable_sm80_to_sm89INS1_16FlashAttnBwdSm80INS1_25CollectiveMainloopBwdSm80ILi2ELi2EN4cute5tupleIJNS5_1CILi64EEENS7_ILi128EEENS7_ILi96EEEEEENS_6half_tEfNS_4arch4Sm80ELb1ELb0ELb1ELb1ELb0ELb0ELb0ELb0ELi2ELi2ELi4ELi2ELb0EEENS1_24CollectiveEpilogueBwdGQAISB_fSE_Li256ELb1ELb0EEENS1_25SingleTileBwdLPTSchedulerILb1ELi128ELb0EEEEEEEEEvNT_6ParamsE --------------------------
	.section	.nv.constant0._ZN7cutlass13device_kernelIN5flash19enable_sm80_to_sm89INS1_16FlashAttnBwdSm80INS1_25CollectiveMainloopBwdSm80ILi2ELi2EN4cute5tupleIJNS5_1CILi64EEENS7_ILi128EEENS7_ILi96EEEEEENS_6half_tEfNS_4arch4Sm80ELb1ELb0ELb1ELb1ELb0ELb0ELb0ELb0ELi2ELi2ELi4ELi2ELb0EEENS1_24CollectiveEpilogueBwdGQAISB_fSE_Li256ELb1ELb0EEENS1_25SingleTileBwdLPTSchedulerILb1ELi128ELb0EEEEEEEEEvNT_6ParamsE,"a",@progbits
	.sectionflags	@""
	.align	4
.nv.constant0._ZN7cutlass13device_kernelIN5flash19enable_sm80_to_sm89INS1_16FlashAttnBwdSm80INS1_25CollectiveMainloopBwdSm80ILi2ELi2EN4cute5tupleIJNS5_1CILi64EEENS7_ILi128EEENS7_ILi96EEEEEENS_6half_tEfNS_4arch4Sm80ELb1ELb0ELb1ELb1ELb0ELb0ELb0ELb0ELi2ELi2ELi4ELi2ELb0EEENS1_24CollectiveEpilogueBwdGQAISB_fSE_Li256ELb1ELb0EEENS1_25SingleTileBwdLPTSchedulerILb1ELi128ELb0EEEEEEEEEvNT_6ParamsE:
	.zero		1008


//--------------------- .nv.constant0._ZN7cutlass13device_kernelIN5flash32FlashAttnBwdPostprocessConvertdQIN4cute5tupleIJNS3_1CILi128EEENS5_ILi96EEEEEENS_6half_tEfNS_4arch4Sm80ELi256ENS3_8TiledMMAINS3_8MMA_AtomIJNS3_28SM80_16x8x16_F32F16F16F32_TNEEEENS3_6LayoutINS4_IJNS5_ILi4EEENS5_ILi2EEENS5_ILi1EEEEEENS4_IJSJ_SH_NS5_ILi0EEEEEEEENS4_IJNS5_ILi64EEENS5_ILi32EEENS5_ILi16EEEEEEEELb0EEEEEvNT_6ParamsE --------------------------
	.section	.nv.constant0._ZN7cutlass13device_kernelIN5flash32FlashAttnBwdPostprocessConvertdQIN4cute5tupleIJNS3_1CILi128EEENS5_ILi96EEEEEENS_6half_tEfNS_4arch4Sm80ELi256ENS3_8TiledMMAINS3_8MMA_AtomIJNS3_28SM80_16x8x16_F32F16F16F32_TNEEEENS3_6LayoutINS4_IJNS5_ILi4EEENS5_ILi2EEENS5_ILi1EEEEEENS4_IJSJ_SH_NS5_ILi0EEEEEEEENS4_IJNS5_ILi64EEENS5_ILi32EEENS5_ILi16EEEEEEEELb0EEEEEvNT_6ParamsE,"a",@progbits
	.sectionflags	@""
	.align	4
.nv.constant0._ZN7cutlass13device_kernelIN5flash32FlashAttnBwdPostprocessConvertdQIN4cute5tupleIJNS3_1CILi128EEENS5_ILi96EEEEEENS_6half_tEfNS_4arch4Sm80ELi256ENS3_8TiledMMAINS3_8MMA_AtomIJNS3_28SM80_16x8x16_F32F16F16F32_TNEEEENS3_6LayoutINS4_IJNS5_ILi4EEENS5_ILi2EEENS5_ILi1EEEEEENS4_IJSJ_SH_NS5_ILi0EEEEEEEENS4_IJNS5_ILi64EEENS5_ILi32EEENS5_ILi16EEEEEEEELb0EEEEEvNT_6ParamsE:
	.zero		464


//--------------------- .nv.constant0._ZN7cutlass13device_kernelIN5flash32FlashAttnBwdPostprocessConvertdQIN4cute5tupleIJNS3_1CILi64EEENS5_ILi96EEEEEENS_6half_tEfNS_4arch4Sm80ELi256ENS3_8TiledMMAINS3_8MMA_AtomIJNS3_28SM80_16x8x16_F32F16F16F32_TNEEEENS3_6LayoutINS4_IJNS5_ILi2EEENS5_ILi4EEENS5_ILi1EEEEEENS4_IJSJ_SH_NS5_ILi0EEEEEEEENS4_IJNS5_ILi32EEESO_NS5_ILi16EEEEEEEELb0EEEEEvNT_6ParamsE --------------------------
	.section	.nv.constant0._ZN7cutlass13device_kernelIN5flash32FlashAttnBwdPostprocessConvertdQIN4cute5tupleIJNS3_1CILi64EEENS5_ILi96EEEEEENS_6half_tEfNS_4arch4Sm80ELi256ENS3_8TiledMMAINS3_8MMA_AtomIJNS3_28SM80_16x8x16_F32F16F16F32_TNEEEENS3_6LayoutINS4_IJNS5_ILi2EEENS5_ILi4EEENS5_ILi1EEEEEENS4_IJSJ_SH_NS5_ILi0EEEEEEEENS4_IJNS5_ILi32EEESO_NS5_ILi16EEEEEEEELb0EEEEEvNT_6ParamsE,"a",@progbits
	.sectionflags	@""
	.align	4
.nv.constant0._ZN7cutlass13device_kernelIN5flash32FlashAttnBwdPostprocessConvertdQIN4cute5tupleIJNS3_1CILi64EEENS5_ILi96EEEEEENS_6half_tEfNS_4arch4Sm80ELi256ENS3_8TiledMMAINS3_8MMA_AtomIJNS3_28SM80_16x8x16_F32F16F16F32_TNEEEENS3_6LayoutINS4_IJNS5_ILi2EEENS5_ILi4EEENS5_ILi1EEEEEENS4_IJSJ_SH_NS5_ILi0EEEEEEEENS4_IJNS5_ILi32EEESO_NS5_ILi16EEEEEEEELb0EEEEEvNT_6ParamsE:
	.zero		464


//--------------------- .nv.constant0._ZN7cutlass13device_kernelIN5flash19enable_sm80_to_sm89INS1_16FlashAttnBwdSm80INS1_25CollectiveMainloopBwdSm80ILi2ELi2EN4cute5tupleIJNS5_1CILi64EEENS7_ILi128EEENS7_ILi96EEEEEENS_6half_tEfNS_4arch4Sm80ELb1ELb0ELb1ELb1ELb1ELb0ELb0ELb0ELi2ELi2ELi4ELi2ELb0EEENS1_24CollectiveEpilogueBwdGQAISB_fSE_Li256ELb1ELb1EEENS1_25SingleTileBwdLPTSchedulerILb1ELi128ELb1EEEEEEEEEvNT_6ParamsE --------------------------
	.section	.nv.constant0._ZN7cutlass13device_kernelIN5flash19enable_sm80_to_sm89INS1_16FlashAttnBwdSm80INS1_25CollectiveMainloopBwdSm80ILi2ELi2EN4cute5tupleIJNS5_1CILi64EEENS7_ILi128EEENS7_ILi96EEEEEENS_6half_tEfNS_4arch4Sm80ELb1ELb0ELb1ELb1ELb1ELb0ELb0ELb0ELi2ELi2ELi4ELi2ELb0EEENS1_24CollectiveEpilogueBwdGQAISB_fSE_Li256ELb1ELb1EEENS1_25SingleTileBwdLPTSchedulerILb1ELi128ELb1EEEEEEEEEvNT_6ParamsE,"a",@progbits
	.sectionflags	@""
	.align	4
.nv.constant0._ZN7cutlass13device_kernelIN5flash19enable_sm80_to_sm89INS1_16FlashAttnBwdSm80INS1_25CollectiveMainloopBwdSm80ILi2ELi2EN4cute5tupleIJNS5_1CILi64EEENS7_ILi128EEENS7_ILi96EEEEEENS_6half_tEfNS_4arch4Sm80ELb1ELb0ELb1ELb1ELb1ELb0ELb0ELb0ELi2ELi2ELi4ELi2ELb0EEENS1_24CollectiveEpilogueBwdGQAISB_fSE_Li256ELb1ELb1EEENS1_25SingleTileBwdLPTSchedulerILb1ELi128ELb1EEEEEEEEEvNT_6ParamsE:
	.zero		1008


//--------------------- .nv.constant0._ZN7cutlass13device_kernelIN5flash22FlashAttnBwdPreprocessIN4cute5tupleIJNS3_1CILi64EEENS5_ILi96EEEEEENS_6half_tEfNS_4arch4Sm80ELb1ELb1EEEEEvNT_6ParamsE --------------------------
	.section	.nv.constant0._ZN7cutlass13device_kernelIN5flash22FlashAttnBwdPreprocessIN4cute5tupleIJNS3_1CILi64EEENS5_ILi96EEEEEENS_6half_tEfNS_4arch4Sm80ELb1ELb1EEEEEvNT_6ParamsE,"a",@progbits
	.sectionflags	@""
	.align	4
.nv.constant0._ZN7cutlass13device_kernelIN5flash22FlashAttnBwdPreprocessIN4cute5tupleIJNS3_1CILi64EEENS5_ILi96EEEEEENS_6half_tEfNS_4arch4Sm80ELb1ELb1EEEEEvNT_6ParamsE:
	.zero		592


//--------------------- .text._ZN7cutlass13device_kernelIN5flash19enable_sm80_to_sm89INS1_16FlashAttnBwdSm80INS1_25CollectiveMainloopBwdSm80ILi2ELi1EN4cute5tupleIJNS5_1CILi64EEENS7_ILi128EEENS7_ILi96EEEEEENS_6half_tEfNS_4arch4Sm80ELb0ELb0ELb1ELb0ELb0ELb0ELb0ELb0ELi2ELi2ELi4ELi2ELb1EEENS1_21CollectiveEpilogueBwdISB_SC_SE_Li256ELb0ELb0ELi2EEENS1_19SingleTileSchedulerILb0ELb0ELb0ELi128EEEEEEEEEvNT_6ParamsE --------------------------
	.section	.text._ZN7cutlass13device_kernelIN5flash19enable_sm80_to_sm89INS1_16FlashAttnBwdSm80INS1_25CollectiveMainloopBwdSm80ILi2ELi1EN4cute5tupleIJNS5_1CILi64EEENS7_ILi128EEENS7_ILi96EEEEEENS_6half_tEfNS_4arch4Sm80ELb0ELb0ELb1ELb0ELb0ELb0ELb0ELb0ELi2ELi2ELi4ELi2ELb1EEENS1_21CollectiveEpilogueBwdISB_SC_SE_Li256ELb0ELb0ELi2EEENS1_19SingleTileSchedulerILb0ELb0ELb0ELi128EEEEEEEEEvNT_6ParamsE,"ax",@progbits
	.sectioninfo	@"SHI_REGISTERS=255"
	.align	128
.text._ZN7cutlass13device_kernelIN5flash19enable_sm80_to_sm89INS1_16FlashAttnBwdSm80INS1_25CollectiveMainloopBwdSm80ILi2ELi1EN4cute5tupleIJNS5_1CILi64EEENS7_ILi128EEENS7_ILi96EEEEEENS_6half_tEfNS_4arch4Sm80ELb0ELb0ELb1ELb0ELb0ELb0ELb0ELb0ELi2ELi2ELi4ELi2ELb1EEENS1_21CollectiveEpilogueBwdISB_SC_SE_Li256ELb0ELb0ELi2EEENS1_19SingleTileSchedulerILb0ELb0ELb0ELi128EEEEEEEEEvNT_6ParamsE:
        .type           _ZN7cutlass13device_kernelIN5flash19enable_sm80_to_sm89INS1_16FlashAttnBwdSm80INS1_25CollectiveMainloopBwdSm80ILi2ELi1EN4cute5tupleIJNS5_1CILi64EEENS7_ILi128EEENS7_ILi96EEEEEENS_6half_tEfNS_4arch4Sm80ELb0ELb0ELb1ELb0ELb0ELb0ELb0ELb0ELi2ELi2ELi4ELi2ELb1EEENS1_21CollectiveEpilogueBwdISB_SC_SE_Li256ELb0ELb0ELi2EEENS1_19SingleTileSchedulerILb0ELb0ELb0ELi128EEEEEEEEEvNT_6ParamsE,@function
        .size           _ZN7cutlass13device_kernelIN5flash19enable_sm80_to_sm89INS1_16FlashAttnBwdSm80INS1_25CollectiveMainloopBwdSm80ILi2ELi1EN4cute5tupleIJNS5_1CILi64EEENS7_ILi128EEENS7_ILi96EEEEEENS_6half_tEfNS_4arch4Sm80ELb0ELb0ELb1ELb0ELb0ELb0ELb0ELb0ELi2ELi2ELi4ELi2ELb1EEENS1_21CollectiveEpilogueBwdISB_SC_SE_Li256ELb0ELb0ELi2EEENS1_19SingleTileSchedulerILb0ELb0ELb0ELi128EEEEEEEEEvNT_6ParamsE,(.L_x_1381 - _ZN7cutlass13device_kernelIN5flash19enable_sm80_to_sm89INS1_16FlashAttnBwdSm80INS1_25CollectiveMainloopBwdSm80ILi2ELi1EN4cute5tupleIJNS5_1CILi64EEENS7_ILi128EEENS7_ILi96EEEEEENS_6half_tEfNS_4arch4Sm80ELb0ELb0ELb1ELb0ELb0ELb0ELb0ELb0ELi2ELi2ELi4ELi2ELb1EEENS1_21CollectiveEpilogueBwdISB_SC_SE_Li256ELb0ELb0ELi2EEENS1_19SingleTileSchedulerILb0ELb0ELb0ELi128EEEEEEEEEvNT_6ParamsE)
        .other          _ZN7cutlass13device_kernelIN5flash19enable_sm80_to_sm89INS1_16FlashAttnBwdSm80INS1_25CollectiveMainloopBwdSm80ILi2ELi1EN4cute5tupleIJNS5_1CILi64EEENS7_ILi128EEENS7_ILi96EEEEEENS_6half_tEfNS_4arch4Sm80ELb0ELb0ELb1ELb0ELb0ELb0ELb0ELb0ELi2ELi2ELi4ELi2ELb1EEENS1_21CollectiveEpilogueBwdISB_SC_SE_Li256ELb0ELb0ELi2EEENS1_19SingleTileSchedulerILb0ELb0ELb0ELi128EEEEEEEEEvNT_6ParamsE,@"STO_CUDA_ENTRY STV_DEFAULT"
_ZN7cutlass13device_kernelIN5flash19enable_sm80_to_sm89INS1_16FlashAttnBwdSm80INS1_25CollectiveMainloopBwdSm80ILi2ELi1EN4cute5tupleIJNS5_1CILi64EEENS7_ILi128EEENS7_ILi96EEEEEENS_6half_tEfNS_4arch4Sm80ELb0ELb0ELb1ELb0ELb0ELb0ELb0ELb0ELi2ELi2ELi4ELi2ELb1EEENS1_21CollectiveEpilogueBwdISB_SC_SE_Li256ELb0ELb0ELi2EEENS1_19SingleTileSchedulerILb0ELb0ELb0ELi128EEEEEEEEEvNT_6ParamsE:
[----:B------:R-:W-:-:S03]  /*0000*/  MOV R1, c[0x0][0x28] ;  /* 0x00000a0000017a02 */ /* 0x000fc60000000f00 */
[----:B------:R-:W1:Y:S01]  /*0010*/  S2UR UR17, SR_CTAID.Z ;  /* 0x00000000001179c3 */ /* 0x000e620000002700 */
[----:B------:R-:W-:Y:S02]  /*0020*/  IADD3 R1, R1, -0x68, RZ ;  /* 0xffffff9801017810 */ /* 0x000fe40007ffe0ff */
[----:B-1----:R-:W-:-:S13]  /*0030*/  ISETP.LE.AND P0, PT, RZ, UR17, PT ;  /* 0x00000011ff007c0c */ /* 0x002fda000bf03270 */
[----:B------:R-:W-:Y:S05]  /*0040*/  @!P0 EXIT ;  /* 0x000000000000894d */ /* 0x000fea0003800000 */
[----:B------:R-:W1:Y:S01]  /*0050*/  S2R R4, SR_TID.X ;  /* 0x0000000000047919 */ /* 0x000e620000002100 */
[----:B------:R-:W-:Y:S01]  /*0060*/  IMAD.MOV.U32 R0, RZ, RZ, c[0x0][0x248] ;  /* 0x00009200ff007624 */ /* 0x000fe200078e00ff */
[----:B------:R-:W-:Y:S01]  /*0070*/  USHF.R.S32.HI UR6, URZ, 0x1f, UR17 ;  /* 0x0000001f3f067899 */ /* 0x000fe20008011411 */
[----:B------:R-:W-:Y:S01]  /*0080*/  IMAD.MOV.U32 R135, RZ, RZ, R5 ;  /* 0x000000ffff877224 */ /* 0x000fe200078e0005 */
[----:B------:R-:W2:Y:S01]  /*0090*/  S2R R34, SR_CTAID.Y ;  /* 0x0000000000227919 */ /* 0x000ea20000002600 */
[----:B------:R-:W-:Y:S01]  /*00a0*/  ULDC.64 UR4, c[0x0][0x278] ;  /* 0x00009e0000047ab9 */ /* 0x000fe20000000a00 */
[----:B------:R-:W-:Y:S01]  /*00b0*/  ISETP.NE.AND P0, PT, R0, 0x1, PT ;  /* 0x000000010000780c */ /* 0x000fe20003f05270 */
[----:B------:R-:W-:Y:S01]  /*00c0*/  UIMAD UR14, UR6, UR4, URZ ;  /* 0x00000004060e72a4 */ /* 0x000fe2000f8e023f */
[----:B------:R-:W3:Y:S01]  /*00d0*/  S2R R28, SR_CTAID.X ;  /* 0x00000000001c7919 */ /* 0x000ee20000002500 */
[----:B------:R-:W-:Y:S01]  /*00e0*/  UIMAD.WIDE.U32 UR20, UR17, UR4, URZ ;  /* 0x00000004111472a5 */ /* 0x000fe2000f8e003f */
[----:B------:R-:W-:Y:S01]  /*00f0*/  IMAD.MOV.U32 R33, RZ, RZ, -0x80 ;  /* 0xffffff80ff217424 */ /* 0x000fe200078e00ff */
[----:B------:R-:W-:Y:S01]  /*0100*/  UIMAD UR14, UR17, UR5, UR14 ;  /* 0x00000005110e72a4 */ /* 0x000fe2000f8e020e */
[----:B------:R-:W-:Y:S01]  /*0110*/  IMAD.MOV.U32 R223, RZ, RZ, 0x20 ;  /* 0x00000020ffdf7424 */ /* 0x000fe200078e00ff */
[----:B------:R-:W-:Y:S01]  /*0120*/  ULDC.64 UR24, c[0x0][0x118] ;  /* 0x0000460000187ab9 */ /* 0x000fe20000000a00 */
[----:B------:R-:W-:Y:S01]  /*0130*/  IMAD.MOV.U32 R225, RZ, RZ, 0x10 ;  /* 0x00000010ffe17424 */ /* 0x000fe200078e00ff */
[----:B------:R-:W-:Y:S01]  /*0140*/  ULDC.64 UR4, c[0x0][0x290] ;  /* 0x0000a40000047ab9 */ /* 0x000fe20000000a00 */
[----:B------:R-:W-:Y:S01]  /*0150*/  CS2R R126, SRZ ;  /* 0x00000000007e7805 */ /* 0x000fe2000001ff00 */
[----:B------:R-:W-:Y:S01]  /*0160*/  UIMAD UR7, UR6, UR4, URZ ;  /* 0x00000004060772a4 */ /* 0x000fe2000f8e023f */
[----:B------:R-:W-:Y:S01]  /*0170*/  CS2R R124, SRZ ;  /* 0x00000000007c7805 */ /* 0x000fe2000001ff00 */
[----:B------:R-:W-:Y:S01]  /*0180*/  UIADD3 UR14, UR21, UR14, URZ ;  /* 0x0000000e150e7290 */ /* 0x000fe2000fffe03f */
[----:B------:R-:W-:Y:S01]  /*0190*/  CS2R R130, SRZ ;  /* 0x0000000000827805 */ /* 0x000fe2000001ff00 */
[----:B------:R-:W-:Y:S01]  /*01a0*/  UIMAD.WIDE.U32 UR8, UR17, UR4, URZ ;  /* 0x00000004110872a5 */ /* 0x000fe2000f8e003f */
[----:B------:R-:W-:Y:S01]  /*01b0*/  CS2R R128, SRZ ;  /* 0x0000000000807805 */ /* 0x000fe2000001ff00 */
[----:B------:R-:W-:Y:S01]  /*01c0*/  UIMAD UR5, UR17, UR5, UR7 ;  /* 0x00000005110572a4 */ /* 0x000fe2000f8e0207 */
[--C-:B-1----:R-:W-:Y:S01]  /*01d0*/  IMAD.MOV.U32 R134, RZ, RZ, R4.reuse ;  /* 0x000000ffff867224 */ /* 0x102fe200078e0004 */
[----:B------:R1:W-:Y:S01]  /*01e0*/  STL [R1+0x20], R4 ;  /* 0x0000200401007387 */ /* 0x0003e20000100800 */
[----:B------:R-:W-:Y:S01]  /*01f0*/  IMAD.MOV.U32 R134, RZ, RZ, R4 ;  /* 0x000000ffff867224 */ /* 0x000fe200078e0004 */
[----:B------:R-:W-:Y:S01]  /*0200*/  UIADD3 UR15, UR9, UR5, URZ ;  /* 0x00000005090f7290 */ /* 0x000fe2000fffe03f */
[----:B--2---:R-:W-:Y:S01]  /*0210*/  @P0 IMAD.HI.U32 R2, R34, c[0x0][0x24c], RZ ;  /* 0x0000930022020a27 */ /* 0x004fe200078e00ff */
[----:B------:R-:W-:Y:S01]  /*0220*/  SHF.R.S32.HI R35, RZ, 0x1f, R34 ;  /* 0x0000001fff237819 */ /* 0x000fe20000011422 */
[----:B------:R-:W-:Y:S01]  /*0230*/  ULDC.64 UR4, c[0x0][0x1e8] ;  /* 0x00007a0000047ab9 */ /* 0x000fe20000000a00 */
[----:B------:R-:W-:Y:S01]  /*0240*/  SHF.R.S32.HI R32, RZ, 0x1f, R134 ;  /* 0x0000001fff207819 */ /* 0x000fe20000011486 */
[----:B------:R-:W-:Y:S01]  /*0250*/  IMAD.MOV.U32 R0, RZ, RZ, R34 ;  /* 0x000000ffff007224 */ /* 0x000fe200078e0022 */
[----:B------:R-:W-:Y:S01]  /*0260*/  @P0 SHF.R.U32.HI R0, RZ, c[0x0][0x250], R2 ;  /* 0x00009400ff000a19 */ /* 0x000fe20000011602 */
[----:B------:R-:W-:Y:S01]  /*0270*/  IMAD.SHL.U32 R6, R134, 0x4, RZ ;  /* 0x0000000486067824 */ /* 0x000fe200078e00ff */
[-C--:B------:R-:W-:Y:S01]  /*0280*/  LEA.HI R26, R32, R134.reuse, RZ, 0x2 ;  /* 0x00000086201a7211 */ /* 0x080fe200078f10ff */
[C---:B------:R-:W-:Y:S01]  /*0290*/  IMAD R9, R35.reuse, c[0x0][0x270], RZ ;  /* 0x00009c0023097a24 */ /* 0x040fe200078e02ff */
[----:B------:R-:W-:Y:S01]  /*02a0*/  SHF.R.S32.HI R8, RZ, 0x1f, R0 ;  /* 0x0000001fff087819 */ /* 0x000fe20000011400 */
[----:B------:R-:W-:Y:S01]  /*02b0*/  IMAD R10, R35, c[0x0][0x288], RZ ;  /* 0x0000a200230a7a24 */ /* 0x000fe200078e02ff */
[----:B------:R-:W-:Y:S01]  /*02c0*/  LOP3.LUT R2, R26, 0xfffffffc, RZ, 0xc0, !PT ;  /* 0xfffffffc1a027812 */ /* 0x000fe200078ec0ff */
[C---:B------:R-:W-:Y:S01]  /*02d0*/  IMAD R9, R34.reuse, c[0x0][0x274], R9 ;  /* 0x00009d0022097a24 */ /* 0x040fe200078e0209 */
[----:B------:R-:W-:Y:S01]  /*02e0*/  SHF.R.S32.HI R7, RZ, 0x1f, R6 ;  /* 0x0000001fff077819 */ /* 0x000fe20000011406 */
[----:B------:R-:W-:Y:S01]  /*02f0*/  IMAD R10, R34, c[0x0][0x28c], R10 ;  /* 0x0000a300220a7a24 */ /* 0x000fe200078e020a */
[-C--:B------:R-:W-:Y:S01]  /*0300*/  LEA.HI R27, R32, R134.reuse, RZ, 0x3 ;  /* 0x00000086201b7211 */ /* 0x080fe200078f18ff */
[----:B------:R-:W-:Y:S01]  /*0310*/  IMAD.IADD R19, R134, 0x1, -R2 ;  /* 0x0000000186137824 */ /* 0x000fe200078e0a02 */
[-C--:B------:R-:W-:Y:S01]  /*0320*/  LEA.HI R14, R32, R134.reuse, RZ, 0x4 ;  /* 0x00000086200e7211 */ /* 0x080fe200078f20ff */
[----:B------:R-:W-:Y:S01]  /*0330*/  IMAD R2, R8, c[0x0][0x1e0], RZ ;  /* 0x0000780008027a24 */ /* 0x000fe200078e02ff */
[----:B------:R2:W-:Y:S01]  /*0340*/  STL.64 [R1+0x10], R6 ;  /* 0x0000100601007387 */ /* 0x0005e20000100a00 */
[----:B------:R-:W-:Y:S01]  /*0350*/  IMAD.SHL.U32 R40, R19, 0x8, RZ ;  /* 0x0000000813287824 */ /* 0x000fe200078e00ff */
[----:B------:R-:W-:Y:S01]  /*0360*/  UIMAD UR4, UR6, UR4, URZ ;  /* 0x00000004060472a4 */ /* 0x000fe2000f8e023f */
[----:B-1----:R-:W-:Y:S01]  /*0370*/  IMAD.WIDE.U32 R4, R34, c[0x0][0x270], R6 ;  /* 0x00009c0022047a25 */ /* 0x002fe200078e0006 */
[----:B------:R-:W-:Y:S01]  /*0380*/  LEA.HI R25, R32, R134, RZ, 0x5 ;  /* 0x0000008620197211 */ /* 0x000fe200078f28ff */
[----:B------:R-:W-:Y:S01]  /*0390*/  ULDC UR7, c[0x0][0x168] ;  /* 0x00005a0000077ab9 */ /* 0x000fe20000000800 */
[----:B------:R-:W-:Y:S01]  /*03a0*/  SHF.R.S32.HI R41, RZ, 0x1f, R40 ;  /* 0x0000001fff297819 */ /* 0x000fe20000011428 */
[----:B------:R-:W-:Y:S01]  /*03b0*/  UIMAD UR4, UR17, UR5, UR4 ;  /* 0x00000005110472a4 */ /* 0x000fe2000f8e0204 */
[----:B------:R-:W-:Y:S01]  /*03c0*/  IADD3 R15, P1, R4, UR20, RZ ;  /* 0x00000014040f7c10 */ /* 0x000fe2000ff3e0ff */
[C---:B------:R-:W-:Y:S01]  /*03d0*/  IMAD R4, R0.reuse, c[0x0][0x1e4], R2 ;  /* 0x0000790000047a24 */ /* 0x040fe200078e0202 */
[----:B------:R-:W-:Y:S01]  /*03e0*/  SHF.R.S32.HI R38, RZ, 0x2, R26 ;  /* 0x00000002ff267819 */ /* 0x000fe2000001141a */
[----:B------:R-:W-:Y:S01]  /*03f0*/  IMAD.WIDE.U32 R2, R0, c[0x0][0x1e0], R40 ;  /* 0x0000780000027a25 */ /* 0x000fe200078e0028 */
[----:B------:R-:W-:Y:S01]  /*0400*/  IADD3.X R18, R5, UR14, R9, P1, !PT ;  /* 0x0000000e05127c10 */ /* 0x000fe20008ffe409 */
[----:B------:R-:W-:Y:S01]  /*0410*/  STL.64 [R1+0x18], R40 ;  /* 0x0000182801007387 */ /* 0x000fe20000100a00 */
[----:B------:R-:W-:Y:S01]  /*0420*/  SHF.R.S32.HI R9, RZ, 0x4, R14 ;  /* 0x00000004ff097819 */ /* 0x000fe2000001140e */
[----:B------:R-:W-:Y:S01]  /*0430*/  IMAD.IADD R5, R3, 0x1, R4 ;  /* 0x0000000103057824 */ /* 0x000fe200078e0204 */
[----:B------:R-:W-:Y:S01]  /*0440*/  SHF.R.S32.HI R39, RZ, 0x1f, R38 ;  /* 0x0000001fff277819 */ /* 0x000fe20000011426 */
[----:B------:R-:W-:Y:S01]  /*0450*/  IMAD.MOV.U32 R4, RZ, RZ, R2 ;  /* 0x000000ffff047224 */ /* 0x000fe200078e0002 */
[C---:B------:R-:W-:Y:S01]  /*0460*/  LEA R22, P2, R15.reuse, c[0x0][0x258], 0x2 ;  /* 0x000096000f167a11 */ /* 0x040fe200078410ff */
[----:B------:R-:W-:Y:S01]  /*0470*/  IMAD R2, R8, c[0x0][0x1b0], RZ ;  /* 0x00006c0008027a24 */ /* 0x000fe200078e02ff */
[----:B------:R-:W-:Y:S01]  /*0480*/  LEA.HI R8, R14, R9, RZ, 0x1 ;  /* 0x000000090e087211 */ /* 0x000fe200078f08ff */
[----:B---3--:R-:W-:Y:S01]  /*0490*/  IMAD R33, R28, R33, c[0x0][0x198] ;  /* 0x000066001c217624 */ /* 0x008fe200078e0221 */
[----:B------:R-:W-:Y:S01]  /*04a0*/  IADD3 R37, R40, 0x20, RZ ;  /* 0x0000002028257810 */ /* 0x000fe20007ffe0ff */
[----:B------:R-:W-:Y:S01]  /*04b0*/  IMAD.WIDE.U32 R48, R38, c[0x0][0x178], R40 ;  /* 0x00005e0026307a25 */ /* 0x000fe200078e0028 */
[----:B------:R-:W-:Y:S01]  /*04c0*/  LOP3.LUT R8, R8, 0xfffffffe, RZ, 0xc0, !PT ;  /* 0xfffffffe08087812 */ /* 0x000fe200078ec0ff */
[----:B------:R-:W-:Y:S01]  /*04d0*/  STL.64 [R1], R38 ;  /* 0x0000002601007387 */ /* 0x000fe20000100a00 */
[----:B------:R-:W-:Y:S01]  /*04e0*/  IADD3 R36, R40, 0x40, RZ ;  /* 0x0000004028247810 */ /* 0x000fe20007ffe0ff */
[----:B--2---:R-:W-:Y:S01]  /*04f0*/  IMAD.WIDE.U32 R6, R34, c[0x0][0x288], R6 ;  /* 0x0000a20022067a25 */ /* 0x004fe200078e0006 */
[----:B------:R-:W-:Y:S01]  /*0500*/  LEA.HI.X R23, R15, c[0x0][0x25c], R18, 0x2, P2 ;  /* 0x000097000f177a11 */ /* 0x000fe200010f1412 */
[----:B------:R-:W-:Y:S01]  /*0510*/  STL [R1+0x28], R37 ;  /* 0x0000282501007387 */ /* 0x000fe20000100800 */
[----:B------:R-:W-:Y:S01]  /*0520*/  ISETP.GE.AND P3, PT, R40, c[0x0][0x1cc], PT ;  /* 0x0000730028007a0c */ /* 0x000fe20003f66270 */
[----:B------:R-:W-:Y:S01]  /*0530*/  IMAD.IADD R21, R9, 0x1, -R8 ;  /* 0x0000000109157824 */ /* 0x000fe200078e0a08 */
[----:B------:R-:W-:Y:S01]  /*0540*/  IADD3 R16, P0, R6, UR8, RZ ;  /* 0x0000000806107c10 */ /* 0x000fe2000ff1e0ff */
[----:B------:R-:W-:Y:S01]  /*0550*/  IMAD.SHL.U32 R6, R27, 0x8, RZ ;  /* 0x000000081b067824 */ /* 0x000fe200078e00ff */
[----:B------:R-:W-:Y:S01]  /*0560*/  ISETP.GE.AND P2, PT, R37, c[0x0][0x1cc], PT ;  /* 0x0000730025007a0c */ /* 0x000fe20003f46270 */
[----:B------:R-:W-:Y:S01]  /*0570*/  IMAD.WIDE.U32 R44, R38, c[0x0][0x208], R40 ;  /* 0x00008200262c7a25 */ /* 0x000fe200078e0028 */
[----:B------:R-:W-:Y:S01]  /*0580*/  IADD3.X R20, R7, UR15, R10, P0, !PT ;  /* 0x0000000f07147c10 */ /* 0x000fe200087fe40a */
[----:B------:R-:W-:Y:S01]  /*0590*/  STL [R1+0x2c], R36 ;  /* 0x00002c2401007387 */ /* 0x000fe20000100800 */
[----:B------:R-:W-:Y:S01]  /*05a0*/  LOP3.LUT R6, R6, 0xc0, RZ, 0xc0, !PT ;  /* 0x000000c006067812 */ /* 0x000fe200078ec0ff */
[C---:B------:R-:W-:Y:S01]  /*05b0*/  IMAD R7, R0.reuse, c[0x0][0x1b4], R2 ;  /* 0x00006d0000077a24 */ /* 0x040fe200078e0202 */
[----:B------:R-:W-:Y:S01]  /*05c0*/  UISETP.GE.AND UP0, UPT, UR7, 0x1, UPT ;  /* 0x000000010700788c */ /* 0x000fe2000bf06270 */
[----:B------:R-:W-:Y:S01]  /*05d0*/  IMAD.WIDE.U32 R2, R0, c[0x0][0x1b0], R40 ;  /* 0x00006c0000027a25 */ /* 0x000fe200078e0028 */
[----:B------:R-:W-:Y:S01]  /*05e0*/  SHF.R.U32.HI R0, RZ, 0x3, R6 ;  /* 0x00000003ff007819 */ /* 0x000fe20000011606 */
[----:B------:R-:W-:Y:S01]  /*05f0*/  CS2R R122, SRZ ;  /* 0x00000000007a7805 */ /* 0x000fe2000001ff00 */
[----:B------:R-:W-:Y:S01]  /*0600*/  LOP3.LUT R6, R6, 0x18, R40, 0xf8, !PT ;  /* 0x0000001806067812 */ /* 0x000fe200078ef828 */
[----:B------:R-:W-:Y:S01]  /*0610*/  IMAD.U32 R10, RZ, RZ, UR17 ;  /* 0x00000011ff0a7e24 */ /* 0x000fe2000f8e00ff */
[----:B------:R-:W-:Y:S01]  /*0620*/  CS2R R120, SRZ ;  /* 0x0000000000787805 */ /* 0x000fe2000001ff00 */
[----:B------:R-:W-:Y:S01]  /*0630*/  IMAD.IADD R3, R3, 0x1, R7 ;  /* 0x0000000103037824 */ /* 0x000fe200078e0207 */
[----:B------:R-:W-:Y:S01]  /*0640*/  LOP3.LUT R17, R6, R0, RZ, 0x3c, !PT ;  /* 0x0000000006117212 */ /* 0x000fe200078e3cff */
[----:B------:R-:W-:Y:S01]  /*0650*/  IMAD.U32 R7, RZ, RZ, UR17 ;  /* 0x00000011ff077e24 */ /* 0x000fe2000f8e00ff */
[----:B------:R-:W-:Y:S01]  /*0660*/  SHF.R.S32.HI R0, RZ, 0x5, R25 ;  /* 0x00000005ff007819 */ /* 0x000fe20000011419 */
[----:B------:R-:W-:Y:S01]  /*0670*/  IMAD.WIDE.U32 R4, R10, c[0x0][0x1e8], R4 ;  /* 0x00007a000a047a25 */ /* 0x000fe200078e0004 */
[----:B------:R-:W-:Y:S01]  /*0680*/  SHF.R.S32.HI R6, RZ, 0x1f, R25 ;  /* 0x0000001fff067819 */ /* 0x000fe20000011419 */
[----:B------:R-:W-:Y:S01]  /*0690*/  CS2R R118, SRZ ;  /* 0x0000000000767805 */ /* 0x000fe2000001ff00 */
[----:B------:R-:W-:Y:S01]  /*06a0*/  CS2R R116, SRZ ;  /* 0x0000000000747805 */ /* 0x000fe2000001ff00 */
[----:B------:R-:W-:Y:S01]  /*06b0*/  IMAD.WIDE.U32 R8, R7, c[0x0][0x1b8], R2 ;  /* 0x00006e0007087a25 */ /* 0x000fe200078e0002 */
[----:B------:R-:W-:Y:S01]  /*06c0*/  IADD3 R3, R5, UR4, RZ ;  /* 0x0000000405037c10 */ /* 0x000fe2000fffe0ff */
[----:B------:R-:W-:Y:S01]  /*06d0*/  ULDC.64 UR4, c[0x0][0x1b8] ;  /* 0x00006e0000047ab9 */ /* 0x000fe20000000a00 */
[----:B------:R-:W-:Y:S01]  /*06e0*/  LEA.HI R5, R26, R38, RZ, 0x1 ;  /* 0x000000261a057211 */ /* 0x000fe200078f08ff */
[----:B------:R-:W-:Y:S01]  /*06f0*/  IMAD.MOV.U32 R2, RZ, RZ, R4 ;  /* 0x000000ffff027224 */ /* 0x000fe200078e0004 */
[----:B------:R-:W-:Y:S01]  /*0700*/  UIMAD UR4, UR6, UR4, URZ ;  /* 0x00000004060472a4 */ /* 0x000fe2000f8e023f */
[-C--:B------:R-:W-:Y:S01]  /*0710*/  LEA.HI R4, R25, R0.reuse, RZ, 0x1 ;  /* 0x0000000019047211 */ /* 0x080fe200078f08ff */
[----:B------:R-:W-:Y:S01]  /*0720*/  IMAD.WIDE R10, R28, 0x80, R38 ;  /* 0x000000801c0a7825 */ /* 0x000fe200078e0226 */
[----:B------:R-:W-:Y:S01]  /*0730*/  LEA.HI R6, R6, R0, RZ, 0x2 ;  /* 0x0000000006067211 */ /* 0x000fe200078f10ff */
[----:B------:R-:W-:Y:S01]  /*0740*/  UIMAD UR4, UR17, UR5, UR4 ;  /* 0x00000005110472a4 */ /* 0x000fe2000f8e0204 */
[----:B------:R-:W-:Y:S01]  /*0750*/  LOP3.LUT R7, R5, 0x7fffffe, RZ, 0xc0, !PT ;  /* 0x07fffffe05077812 */ /* 0x000fe200078ec0ff */
[----:B------:R-:W-:Y:S01]  /*0760*/  IMAD R13, R11, c[0x0][0x1d8], RZ ;  /* 0x000076000b0d7a24 */ /* 0x000fe200078e02ff */
[----:B------:R-:W-:Y:S01]  /*0770*/  LOP3.LUT R4, R4, 0xfffffffe, RZ, 0xc0, !PT ;  /* 0xfffffffe04047812 */ /* 0x000fe200078ec0ff */
[----:B------:R-:W-:Y:S01]  /*0780*/  IMAD.MOV.U32 R46, RZ, RZ, R48 ;  /* 0x000000ffff2e7224 */ /* 0x000fe200078e0030 */
[----:B------:R-:W-:Y:S01]  /*0790*/  LOP3.LUT R5, R6, 0xfffffffc, RZ, 0xc0, !PT ;  /* 0xfffffffc06057812 */ /* 0x000fe200078ec0ff */
[----:B------:R-:W-:Y:S01]  /*07a0*/  IMAD.IADD R12, R38, 0x1, -R7 ;  /* 0x00000001260c7824 */ /* 0x000fe200078e0a07 */
[----:B------:R-:W-:Y:S01]  /*07b0*/  CS2R R110, SRZ ;  /* 0x00000000006e7805 */ /* 0x000fe2000001ff00 */
[----:B------:R-:W-:Y:S01]  /*07c0*/  IMAD.IADD R24, R0, 0x1, -R4 ;  /* 0x0000000100187824 */ /* 0x000fe200078e0a04 */
[----:B------:R-:W-:Y:S01]  /*07d0*/  CS2R R108, SRZ ;  /* 0x00000000006c7805 */ /* 0x000fe2000001ff00 */
[C---:B------:R-:W-:Y:S01]  /*07e0*/  IMAD.WIDE.U32 R6, R10.reuse, c[0x0][0x1d8], R2 ;  /* 0x000076000a067a25 */ /* 0x040fe200078e0002 */
[----:B------:R-:W-:Y:S01]  /*07f0*/  IADD3 R3, R9, UR4, RZ ;  /* 0x0000000409037c10 */ /* 0x000fe2000fffe0ff */
[----:B------:R-:W-:Y:S01]  /*0800*/  ULDC.64 UR4, c[0x0][0x188] ;  /* 0x0000620000047ab9 */ /* 0x000fe20000000a00 */
[----:B------:R-:W-:Y:S01]  /*0810*/  CS2R R114, SRZ ;  /* 0x0000000000727805 */ /* 0x000fe2000001ff00 */
[----:B------:R-:W-:Y:S01]  /*0820*/  IMAD R4, R10, c[0x0][0x1dc], R13 ;  /* 0x000077000a047a24 */ /* 0x000fe200078e020d */
[----:B------:R-:W-:Y:S01]  /*0830*/  UIMAD UR12, UR6, UR4, URZ ;  /* 0x00000004060c72a4 */ /* 0x000fe2000f8e023f */
[C---:B------:R-:W-:Y:S01]  /*0840*/  IMAD.IADD R31, R0.reuse, 0x1, -R5 ;  /* 0x00000001001f7824 */ /* 0x040fe200078e0a05 */
[----:B------:R-:W-:Y:S01]  /*0850*/  UIMAD.WIDE.U32 UR22, UR17, UR4, URZ ;  /* 0x00000004111672a5 */ /* 0x000fe2000f8e003f */
[----:B------:R-:W-:Y:S01]  /*0860*/  IMAD R12, R0, 0x8, R12 ;  /* 0x00000008000c7824 */ /* 0x000fe200078e020c */
[----:B------:R-:W-:Y:S01]  /*0870*/  UIMAD UR12, UR17, UR5, UR12 ;  /* 0x00000005110c72a4 */ /* 0x000fe2000f8e020c */
[----:B------:R-:W-:Y:S01]  /*0880*/  IMAD R0, R11, c[0x0][0x1a8], RZ ;  /* 0x00006a000b007a24 */ /* 0x000fe200078e02ff */
[----:B------:R-:W-:Y:S01]  /*0890*/  CS2R R112, SRZ ;  /* 0x0000000000707805 */ /* 0x000fe2000001ff00 */
[----:B------:R-:W-:Y:S01]  /*08a0*/  IMAD.MOV.U32 R2, RZ, RZ, R8 ;  /* 0x000000ffff027224 */ /* 0x000fe200078e0008 */
[----:B------:R-:W-:Y:S01]  /*08b0*/  ULDC.64 UR4, c[0x0][0x218] ;  /* 0x0000860000047ab9 */ /* 0x000fe20000000a00 */
[----:B------:R-:W-:Y:S01]  /*08c0*/  IMAD.IADD R5, R7, 0x1, R4 ;  /* 0x0000000107057824 */ /* 0x000fe200078e0204 */
[----:B------:R-:W-:Y:S01]  /*08d0*/  LEA R4, P0, R6, c[0x0][0x1c0], 0x1 ;  /* 0x0000700006047a11 */ /* 0x000fe200078008ff */
[C---:B------:R-:W-:Y:S01]  /*08e0*/  IMAD R0, R10.reuse, c[0x0][0x1ac], R0 ;  /* 0x00006b000a007a24 */ /* 0x040fe200078e0200 */
[----:B------:R-:W-:Y:S01]  /*08f0*/  UIMAD.WIDE.U32 UR8, UR17, UR4, URZ ;  /* 0x00000004110872a5 */ /* 0x000fe2000f8e003f */
[----:B------:R-:W-:Y:S01]  /*0900*/  IMAD.WIDE.U32 R8, R10, c[0x0][0x1a8], R2 ;  /* 0x00006a000a087a25 */ /* 0x000fe200078e0002 */
[----:B------:R-:W-:Y:S01]  /*0910*/  LEA.HI.X R5, R6, c[0x0][0x1c4], R5, 0x1, P0 ;  /* 0x0000710006057a11 */ /* 0x000fe200000f0c05 */
[----:B------:R-:W-:Y:S01]  /*0920*/  UIADD3 UR12, UR23, UR12, URZ ;  /* 0x0000000c170c7290 */ /* 0x000fe2000fffe03f */
[----:B------:R-:W-:Y:S01]  /*0930*/  CS2R R106, SRZ ;  /* 0x00000000006a7805 */ /* 0x000fe2000001ff00 */
[----:B------:R-:W-:Y:S01]  /*0940*/  IMAD.MOV.U32 R7, RZ, RZ, c[0x0][0x1d8] ;  /* 0x00007600ff077624 */ /* 0x000fe200078e00ff */
[C---:B------:R-:W-:Y:S01]  /*0950*/  LEA R2, P0, R8.reuse, c[0x0][0x190], 0x1 ;  /* 0x0000640008027a11 */ /* 0x040fe200078008ff */
[----:B------:R-:W-:Y:S01]  /*0960*/  IMAD.IADD R0, R9, 0x1, R0 ;  /* 0x0000000109007824 */ /* 0x000fe200078e0200 */
[----:B------:R-:W-:Y:S01]  /*0970*/  UIMAD UR4, UR6, UR4, URZ ;  /* 0x00000004060472a4 */ /* 0x000fe2000f8e023f */
[----:B------:R-:W-:Y:S01]  /*0980*/  IMAD.MOV.U32 R10, RZ, RZ, c[0x0][0x1dc] ;  /* 0x00007700ff0a7624 */ /* 0x000fe200078e00ff */
[C---:B------:R-:W-:Y:S01]  /*0990*/  LEA R6, P1, R7.reuse, R4, 0x7 ;  /* 0x0000000407067211 */ /* 0x040fe200078238ff */
[----:B------:R-:W-:Y:S01]  /*09a0*/  IMAD.MOV.U32 R9, RZ, RZ, c[0x0][0x1ac] ;  /* 0x00006b00ff097624 */ /* 0x000fe200078e00ff */
[----:B------:R-:W-:Y:S01]  /*09b0*/  LEA.HI.X R3, R8, c[0x0][0x194], R0, 0x1, P0 ;  /* 0x0000650008037a11 */ /* 0x000fe200000f0c00 */
[----:B------:R-:W-:Y:S01]  /*09c0*/  IMAD.MOV.U32 R0, RZ, RZ, c[0x0][0x1a8] ;  /* 0x00006a00ff007624 */ /* 0x000fe200078e00ff */
[----:B------:R-:W-:Y:S01]  /*09d0*/  LEA.HI.X R7, R7, R5, R10, 0x7, P1 ;  /* 0x0000000507077211 */ /* 0x000fe200008f3c0a */
[----:B------:R-:W-:Y:S01]  /*09e0*/  IMAD.IADD R8, R33, 0x1, -R38 ;  /* 0x0000000121087824 */ /* 0x000fe200078e0a26 */
[----:B------:R-:W-:Y:S01]  /*09f0*/  ISETP.GE.AND P1, PT, R36, c[0x0][0x1cc], PT ;  /* 0x0000730024007a0c */ /* 0x000fe20003f26270 */
[----:B------:R-:W-:Y:S01]  /*0a00*/  IMAD.MOV.U32 R42, RZ, RZ, R44 ;  /* 0x000000ffff2a7224 */ /* 0x000fe200078e002c */
[----:B------:R-:W-:Y:S01]  /*0a10*/  LEA R10, P0, R0, R2, 0x7 ;  /* 0x00000002000a7211 */ /* 0x000fe200078038ff */
[----:B------:R-:W-:Y:S01]  /*0a20*/  UIMAD UR5, UR17, UR5, UR4 ;  /* 0x00000005110572a4 */ /* 0x000fe2000f8e0204 */
[C---:B------:R-:W-:Y:S01]  /*0a30*/  ISETP.LT.OR P6, PT, R8.reuse, 0x1, P3 ;  /* 0x000000010800780c */ /* 0x040fe20001fc1670 */
[----:B------:R-:W-:Y:S01]  /*0a40*/  CS2R R104, SRZ ;  /* 0x0000000000687805 */ /* 0x000fe2000001ff00 */
[C---:B------:R-:W-:Y:S01]  /*0a50*/  ISETP.LT.OR P5, PT, R8.reuse, 0x1, P2 ;  /* 0x000000010800780c */ /* 0x040fe200017a1670 */
[----:B------:R-:W-:Y:S01]  /*0a60*/  UIADD3 UR13, UR9, UR5, URZ ;  /* 0x00000005090d7290 */ /* 0x000fe2000fffe03f */
[----:B------:R-:W-:Y:S01]  /*0a70*/  ISETP.LT.OR P4, PT, R8, 0x1, P1 ;  /* 0x000000010800780c */ /* 0x000fe20000f81670 */
[----:B------:R-:W-:Y:S01]  /*0a80*/  CS2R R102, SRZ ;  /* 0x0000000000667805 */ /* 0x000fe2000001ff00 */
[----:B------:R-:W-:Y:S01]  /*0a90*/  LEA.HI.X R11, R0, R3, R9, 0x7, P0 ;  /* 0x00000003000b7211 */ /* 0x000fe200000f3c09 */
[----:B------:R-:W-:Y:S01]  /*0aa0*/  IMAD.U32 R0, R12, 0x20, R17 ;  /* 0x000000200c007824 */ /* 0x000fe200078e0011 */
[C---:B------:R-:W-:Y:S01]  /*0ab0*/  ISETP.LT.OR P3, PT, R8.reuse, 0x41, P3 ;  /* 0x000000410800780c */ /* 0x040fe20001f61670 */
[----:B------:R-:W-:Y:S01]  /*0ac0*/  CS2R R100, SRZ ;  /* 0x0000000000647805 */ /* 0x000fe2000001ff00 */
[----:B------:R-:W-:Y:S01]  /*0ad0*/  ISETP.LT.OR P2, PT, R8, 0x41, P2 ;  /* 0x000000410800780c */ /* 0x000fe20001741670 */
[----:B------:R-:W-:Y:S01]  /*0ae0*/  IMAD.SHL.U32 R132, R0, 0x2, RZ ;  /* 0x0000000200847824 */ /* 0x000fe200078e00ff */
[----:B------:R-:W-:Y:S01]  /*0af0*/  ISETP.LT.OR P1, PT, R8, 0x41, P1 ;  /* 0x000000410800780c */ /* 0x000fe20000f21670 */
[----:B------:R-:W-:Y:S01]  /*0b00*/  CS2R R94, SRZ ;  /* 0x00000000005e7805 */ /* 0x000fe2000001ff00 */
[----:B------:R-:W-:Y:S01]  /*0b10*/  LOP3.LUT R0, R27, 0xfffffff8, RZ, 0xc0, !PT ;  /* 0xfffffff81b007812 */ /* 0x000fe200078ec0ff */
[----:B------:R-:W-:Y:S01]  /*0b20*/  CS2R R92, SRZ ;  /* 0x00000000005c7805 */ /* 0x000fe2000001ff00 */
[----:B------:R1:W-:Y:S01]  /*0b30*/  LDGSTS.E.BYPASS.LTC128B.128 [R132+0x6080], [R4.64], !P6 ;  /* 0x0608000004847fae */ /* 0x0003e2000f101d58 */
[----:B------:R-:W-:Y:S01]  /*0b40*/  LEA R28, P0, R16, c[0x0][0x280], 0x2 ;  /* 0x0000a000101c7a11 */ /* 0x000fe200078010ff */
[----:B------:R-:W-:Y:S01]  /*0b50*/  CS2R R98, SRZ ;  /* 0x0000000000627805 */ /* 0x000fe2000001ff00 */
[----:B------:R-:W-:Y:S01]  /*0b60*/  IMAD.IADD R18, R134, 0x1, -R0 ;  /* 0x0000000186127824 */ /* 0x000fe200078e0a00 */
[----:B------:R1:W-:Y:S01]  /*0b70*/  LDGSTS.E.BYPASS.LTC128B.128 [R132+0x8080], [R4.64+0x40], !P5 ;  /* 0x0808004004847fae */ /* 0x0003e2000e901d58 */
[----:B------:R-:W-:Y:S01]  /*0b80*/  ISETP.GE.AND P5, PT, R40, c[0x0][0x19c], PT ;  /* 0x0000670028007a0c */ /* 0x000fe20003fa6270 */
[----:B------:R-:W-:Y:S01]  /*0b90*/  CS2R R96, SRZ ;  /* 0x0000000000607805 */ /* 0x000fe2000001ff00 */
[----:B------:R-:W-:Y:S01]  /*0ba0*/  LEA.HI.X R29, R16, c[0x0][0x284], R20, 0x2, P0 ;  /* 0x0000a100101d7a11 */ /* 0x000fe200000f1414 */
[----:B------:R1:W-:Y:S01]  /*0bb0*/  LDGSTS.E.BYPASS.LTC128B.128 [R132+0xa080], [R4.64+0x80], !P4 ;  /* 0x0a08008004847fae */ /* 0x0003e2000e101d58 */
[C---:B------:R-:W-:Y:S01]  /*0bc0*/  ISETP.GE.AND P4, PT, R37.reuse, c[0x0][0x19c], PT ;  /* 0x0000670025007a0c */ /* 0x040fe20003f86270 */
[----:B------:R-:W-:Y:S01]  /*0bd0*/  CS2R R90, SRZ ;  /* 0x00000000005a7805 */ /* 0x000fe2000001ff00 */
[----:B------:R-:W-:Y:S01]  /*0be0*/  LOP3.LUT R0, R14, 0xfffffff0, RZ, 0xc0, !PT ;  /* 0xfffffff00e007812 */ /* 0x000fe200078ec0ff */
[----:B------:R2:W-:Y:S01]  /*0bf0*/  LDGSTS.E.BYPASS.LTC128B.128 [R132+0x7080], [R6.64], !P3 ;  /* 0x0708000006847fae */ /* 0x0005e2000d901d58 */
[----:B------:R-:W-:Y:S01]  /*0c00*/  ISETP.GE.AND P3, PT, R37, c[0x0][0x16c], PT ;  /* 0x00005b0025007a0c */ /* 0x000fe20003f66270 */
[----:B------:R-:W-:Y:S01]  /*0c10*/  CS2R R88, SRZ ;  /* 0x0000000000587805 */ /* 0x000fe2000001ff00 */
[----:B------:R-:W-:Y:S01]  /*0c20*/  ISETP.LT.OR P0, PT, R8, 0x1, P5 ;  /* 0x000000010800780c */ /* 0x000fe20002f01670 */
[----:B------:R2:W-:Y:S01]  /*0c30*/  LDGSTS.E.BYPASS.LTC128B.128 [R132+0x9080], [R6.64+0x40], !P2 ;  /* 0x0908004006847fae */ /* 0x0005e2000d101d58 */
[----:B------:R-:W-:Y:S01]  /*0c40*/  ISETP.GE.AND P2, PT, R40, c[0x0][0x16c], PT ;  /* 0x00005b0028007a0c */ /* 0x000fe20003f46270 */
[----:B------:R-:W-:Y:S01]  /*0c50*/  IMAD.IADD R0, R134, 0x1, -R0 ;  /* 0x0000000186007824 */ /* 0x000fe200078e0a00 */
[----:B------:R-:W-:Y:S01]  /*0c60*/  SEL R14, RZ, 0x2, P3 ;  /* 0x00000002ff0e7807 */ /* 0x000fe20001800000 */
[----:B------:R2:W-:Y:S01]  /*0c70*/  LDGSTS.E.BYPASS.LTC128B.128 [R132+0xb080], [R6.64+0x80], !P1 ;  /* 0x0b08008006847fae */ /* 0x0005e2000c901d58 */
[----:B------:R-:W-:Y:S01]  /*0c80*/  SEL R12, RZ, 0x1, P2 ;  /* 0x00000001ff0c7807 */ /* 0x000fe20001000000 */
[----:B------:R-:W-:Y:S01]  /*0c90*/  CS2R R86, SRZ ;  /* 0x0000000000567805 */ /* 0x000fe2000001ff00 */
[C---:B------:R-:W-:Y:S01]  /*0ca0*/  ISETP.GE.AND P2, PT, R36.reuse, c[0x0][0x16c], PT ;  /* 0x00005b0024007a0c */ /* 0x040fe20003f46270 */
[----:B------:R-:W0:Y:S01]  /*0cb0*/  LDGDEPBAR ;  /* 0x00000000000079af */ /* 0x000e220000000000 */
[----:B------:R-:W-:Y:S01]  /*0cc0*/  ISETP.GE.AND P1, PT, R36, c[0x0][0x19c], PT ;  /* 0x0000670024007a0c */ /* 0x000fe20003f26270 */
[----:B------:R-:W-:Y:S01]  /*0cd0*/  CS2R R84, SRZ ;  /* 0x0000000000547805 */ /* 0x000fe2000001ff00 */
[C---:B------:R-:W-:Y:S01]  /*0ce0*/  ISETP.LT.OR P3, PT, R8.reuse, 0x1, P4 ;  /* 0x000000010800780c */ /* 0x040fe20002761670 */
[----:B------:R3:W-:Y:S01]  /*0cf0*/  LDGSTS.E.BYPASS.LTC128B.128 [R132+0x80], [R2.64], !P0 ;  /* 0x0008000002847fae */ /* 0x0007e2000c101d58 */
[----:B------:R-:W-:Y:S01]  /*0d00*/  SEL R13, RZ, 0x4, P2 ;  /* 0x00000004ff0d7807 */ /* 0x000fe20001000000 */
[----:B------:R-:W-:Y:S01]  /*0d10*/  CS2R R78, SRZ ;  /* 0x00000000004e7805 */ /* 0x000fe2000001ff00 */
[C---:B------:R-:W-:Y:S01]  /*0d20*/  ISETP.LT.OR P2, PT, R8.reuse, 0x1, P1 ;  /* 0x000000010800780c */ /* 0x040fe20000f41670 */
[----:B------:R-:W-:Y:S01]  /*0d30*/  STL [R1+0xc], R132 ;  /* 0x00000c8401007387 */ /* 0x000fe20000100800 */
[----:B------:R-:W-:Y:S01]  /*0d40*/  ISETP.LT.OR P5, PT, R8, 0x41, P5 ;  /* 0x000000410800780c */ /* 0x000fe20002fa1670 */
[----:B------:R-:W-:Y:S01]  /*0d50*/  CS2R R76, SRZ ;  /* 0x00000000004c7805 */ /* 0x000fe2000001ff00 */
[----:B-1----:R-:W-:Y:S01]  /*0d60*/  LEA.HI R4, R32, R134, RZ, 0x6 ;  /* 0x0000008620047211 */ /* 0x002fe200078f30ff */
[----:B------:R-:W-:Y:S01]  /*0d70*/  STL.64 [R1+0x50], R48 ;  /* 0x0000503001007387 */ /* 0x000fe20000100a00 */
[----:B------:R-:W-:Y:S01]  /*0d80*/  ISETP.LT.OR P4, PT, R8, 0x41, P4 ;  /* 0x000000410800780c */ /* 0x000fe20002781670 */
[----:B------:R-:W-:Y:S01]  /*0d90*/  CS2R R82, SRZ ;  /* 0x0000000000527805 */ /* 0x000fe2000001ff00 */
[----:B------:R-:W-:Y:S01]  /*0da0*/  SHF.R.S32.HI R20, RZ, 0x6, R4 ;  /* 0x00000006ff147819 */ /* 0x000fe20000011404 */
[----:B------:R3:W-:Y:S01]  /*0db0*/  LDGSTS.E.BYPASS.LTC128B.128 [R132+0x2080], [R2.64+0x40], !P3 ;  /* 0x0208004002847fae */ /* 0x0007e2000d901d58 */
[----:B------:R-:W-:Y:S01]  /*0dc0*/  LEA.HI R4, R18, R18, RZ, 0x1 ;  /* 0x0000001212047211 */ /* 0x000fe200078f08ff */
[----:B------:R-:W-:Y:S01]  /*0dd0*/  CS2R R80, SRZ ;  /* 0x0000000000507805 */ /* 0x000fe2000001ff00 */
[----:B------:R-:W-:Y:S01]  /*0de0*/  ISETP.LT.OR P1, PT, R8, 0x41, P1 ;  /* 0x000000410800780c */ /* 0x000fe20000f21670 */
[----:B------:R3:W-:Y:S01]  /*0df0*/  LDGSTS.E.BYPASS.LTC128B.128 [R132+0x4080], [R2.64+0x80], !P2 ;  /* 0x0408008002847fae */ /* 0x0007e2000d101d58 */
[----:B------:R-:W-:Y:S01]  /*0e00*/  LOP3.LUT R5, R4, 0x7fffffe, RZ, 0xc0, !PT ;  /* 0x07fffffe04057812 */ /* 0x000fe200078ec0ff */
[----:B------:R-:W-:Y:S01]  /*0e10*/  CS2R R74, SRZ ;  /* 0x00000000004a7805 */ /* 0x000fe2000001ff00 */
[----:B--2---:R-:W-:Y:S01]  /*0e20*/  SHF.R.S32.HI R7, RZ, 0x1f, R0 ;  /* 0x0000001fff077819 */ /* 0x004fe20000011400 */
[----:B------:R1:W-:Y:S01]  /*0e30*/  LDGSTS.E.BYPASS.LTC128B.128 [R132+0x1080], [R10.64], !P5 ;  /* 0x010800000a847fae */ /* 0x0003e2000e901d58 */
[-C--:B------:R-:W-:Y:S01]  /*0e40*/  LEA.HI R17, R0, R0.reuse, RZ, 0x1 ;  /* 0x0000000000117211 */ /* 0x080fe200078f08ff */
[----:B------:R-:W-:Y:S01]  /*0e50*/  IMAD.IADD R6, R18, 0x1, -R5 ;  /* 0x0000000112067824 */ /* 0x000fe200078e0a05 */
[----:B------:R-:W-:Y:S01]  /*0e60*/  SHF.R.S32.HI R4, RZ, 0x1, R4 ;  /* 0x00000001ff047819 */ /* 0x000fe20000011404 */
[----:B------:R-:W-:Y:S01]  /*0e70*/  IMAD R5, R21, 0x4, R20 ;  /* 0x0000000415057824 */ /* 0x000fe200078e0214 */
[----:B------:R1:W-:Y:S01]  /*0e80*/  LDGSTS.E.BYPASS.LTC128B.128 [R132+0x3080], [R10.64+0x40], !P4 ;  /* 0x030800400a847fae */ /* 0x0003e2000e101d58 */
[----:B------:R-:W-:Y:S01]  /*0e90*/  CS2R R72, SRZ ;  /* 0x0000000000487805 */ /* 0x000fe2000001ff00 */
[C---:B------:R-:W-:Y:S01]  /*0ea0*/  LOP3.LUT P0, RZ, R4.reuse, 0x2, RZ, 0xc0, !PT ;  /* 0x0000000204ff7812 */ /* 0x040fe2000780c0ff */
[----:B------:R-:W-:Y:S01]  /*0eb0*/  IMAD R15, R5, 0x8, R6 ;  /* 0x00000008050f7824 */ /* 0x000fe200078e0206 */
[----:B------:R1:W-:Y:S01]  /*0ec0*/  LDGSTS.E.BYPASS.LTC128B.128 [R132+0x5080], [R10.64+0x80], !P1 ;  /* 0x050800800a847fae */ /* 0x0003e2000c901d58 */
[----:B------:R-:W-:Y:S01]  /*0ed0*/  LEA.HI R5, R7, R0, RZ, 0x3 ;  /* 0x0000000007057211 */ /* 0x000fe200078f18ff */
[----:B------:R-:W-:Y:S01]  /*0ee0*/  IMAD.SHL.U32 R8, R4, 0x40, RZ ;  /* 0x0000004004087824 */ /* 0x000fe200078e00ff */
[----:B------:R-:W-:Y:S01]  /*0ef0*/  LOP3.LUT R6, R17, 0x7fffffe, RZ, 0xc0, !PT ;  /* 0x07fffffe11067812 */ /* 0x000fe200078ec0ff */
[----:B------:R-:W0:Y:S01]  /*0f00*/  LDGDEPBAR ;  /* 0x00000000000079af */ /* 0x000e220000000000 */
[----:B------:R-:W-:Y:S01]  /*0f10*/  LOP3.LUT R7, R5, 0xfffffff8, RZ, 0xc0, !PT ;  /* 0xfffffff805077812 */ /* 0x000fe200078ec0ff */
[----:B------:R-:W-:Y:S01]  /*0f20*/  IMAD.SHL.U32 R4, R24, 0x400, RZ ;  /* 0x0000040018047824 */ /* 0x000fe200078e00ff */
[----:B------:R-:W-:Y:S01]  /*0f30*/  CS2R R70, SRZ ;  /* 0x0000000000467805 */ /* 0x000fe2000001ff00 */
[C---:B------:R-:W-:Y:S01]  /*0f40*/  IMAD.IADD R9, R0.reuse, 0x1, -R6 ;  /* 0x0000000100097824 */ /* 0x040fe200078e0a06 */
[----:B------:R-:W-:Y:S01]  /*0f50*/  SHF.R.S32.HI R6, RZ, 0x3, R5 ;  /* 0x00000003ff067819 */ /* 0x000fe20000011405 */
[----:B------:R-:W-:Y:S01]  /*0f60*/  IMAD.IADD R16, R0, 0x1, -R7 ;  /* 0x0000000100107824 */ /* 0x000fe200078e0a07 */
[----:B------:R-:W-:Y:S01]  /*0f70*/  IADD3 R0, R13, R14, R12 ;  /* 0x0000000e0d007210 */ /* 0x000fe20007ffe00c */
[----:B------:R-:W-:Y:S01]  /*0f80*/  IMAD R19, R19, 0x2, R4 ;  /* 0x0000000213137824 */ /* 0x000fe200078e0204 */
[----:B------:R-:W-:Y:S01]  /*0f90*/  LOP3.LUT R5, R8, 0xc0, RZ, 0xc0, !PT ;  /* 0x000000c008057812 */ /* 0x000fe200078ec0ff */
[C---:B---3--:R-:W-:Y:S01]  /*0fa0*/  IMAD R2, R39.reuse, c[0x0][0x178], RZ ;  /* 0x00005e0027027a24 */ /* 0x048fe200078e02ff */
[----:B------:R-:W-:Y:S01]  /*0fb0*/  LOP3.LUT P3, RZ, R0, 0x2, RZ, 0xc0, !PT ;  /* 0x0000000200ff7812 */ /* 0x000fe2000786c0ff */
[----:B------:R-:W-:Y:S01]  /*0fc0*/  IMAD R30, R6, 0x8, R9 ;  /* 0x00000008061e7824 */ /* 0x000fe200078e0209 */
[----:B------:R-:W-:Y:S01]  /*0fd0*/  LOP3.LUT P2, RZ, R0, 0x4, RZ, 0xc0, !PT ;  /* 0x0000000400ff7812 */ /* 0x000fe2000784c0ff */
[----:B------:R-:W-:Y:S01]  /*0fe0*/  IMAD R0, R39, c[0x0][0x208], RZ ;  /* 0x0000820027007a24 */ /* 0x000fe200078e02ff */
[----:B------:R-:W-:Y:S01]  /*0ff0*/  LOP3.LUT R7, R5, 0x8, R27, 0xf8, !PT ;  /* 0x0000000805077812 */ /* 0x000fe200078ef81b */
[C---:B------:R-:W-:Y:S01]  /*1000*/  IMAD R2, R38.reuse, c[0x0][0x17c], R2 ;  /* 0x00005f0026027a24 */ /* 0x040fe200078e0202 */
[----:B------:R-:W-:Y:S01]  /*1010*/  SHF.R.U32.HI R5, RZ, 0x3, R5 ;  /* 0x00000003ff057819 */ /* 0x000fe20000011605 */
[----:B------:R-:W-:Y:S01]  /*1020*/  IMAD R0, R38, c[0x0][0x20c], R0 ;  /* 0x0000830026007a24 */ /* 0x000fe200078e0200 */
[----:B------:R-:W-:Y:S01]  /*1030*/  STL.64 [R1+0x48], R44 ;  /* 0x0000482c01007387 */ /* 0x000fe20000100a00 */
[----:B------:R-:W-:Y:S01]  /*1040*/  IMAD.IADD R47, R49, 0x1, R2 ;  /* 0x00000001312f7824 */ /* 0x000fe200078e0202 */
[----:B------:R-:W-:Y:S01]  /*1050*/  LOP3.LUT R8, R7, R5, RZ, 0x3c, !PT ;  /* 0x0000000507087212 */ /* 0x000fe200078e3cff */
[----:B------:R-:W-:Y:S01]  /*1060*/  IMAD R218, R6, 0x200, R4 ;  /* 0x0000020006da7824 */ /* 0x000fe200078e0204 */
[----:B------:R-:W-:Y:S01]  /*1070*/  LOP3.LUT P6, RZ, R16, 0x2, RZ, 0xc0, !PT ;  /* 0x0000000210ff7812 */ /* 0x000fe200078cc0ff */
[----:B------:R-:W-:Y:S01]  /*1080*/  IMAD.IADD R43, R45, 0x1, R0 ;  /* 0x000000012d2b7824 */ /* 0x000fe200078e0200 */
[----:B------:R-:W-:-:S04]  /*1090*/  DEPBAR.LE SB0, 0x1 ;  /* 0x000080400000791a */ /* 0x000fc80000000000 */
[----:B------:R-:W-:Y:S01]  /*10a0*/  IMAD R6, R35, c[0x0][0x180], RZ ;  /* 0x0000600023067a24 */ /* 0x000fe200078e02ff */
[----:B------:R2:W-:Y:S01]  /*10b0*/  STL.64 [R1+0x38], R46 ;  /* 0x0000382e01007387 */ /* 0x0005e20000100a00 */
[C---:B------:R-:W-:Y:S01]  /*10c0*/  IMAD.WIDE.U32 R4, R34.reuse, c[0x0][0x180], R46 ;  /* 0x0000600022047a25 */ /* 0x040fe200078e002e */
[----:B------:R-:W-:Y:S01]  /*10d0*/  SEL R224, R225, 0xfffffff0, !P6 ;  /* 0xfffffff0e1e07807 */ /* 0x000fe20007000000 */
[----:B------:R-:W-:Y:S01]  /*10e0*/  CS2R R68, SRZ ;  /* 0x0000000000447805 */ /* 0x000fe2000001ff00 */
[----:B------:R3:W-:Y:S01]  /*10f0*/  STL.64 [R1+0x30], R42 ;  /* 0x0000302a01007387 */ /* 0x0007e20000100a00 */
[----:B------:R-:W-:Y:S01]  /*1100*/  IMAD.WIDE.U32 R2, R34, c[0x0][0x210], R42 ;  /* 0x0000840022027a25 */ /* 0x000fe200078e002a */
[----:B------:R-:W-:Y:S01]  /*1110*/  IADD3 R0, P4, R4, UR22, RZ ;  /* 0x0000001604007c10 */ /* 0x000fe2000ff9e0ff */
[----:B------:R-:W-:Y:S01]  /*1120*/  CS2R R62, SRZ ;  /* 0x00000000003e7805 */ /* 0x000fe2000001ff00 */
[----:B------:R-:W-:Y:S01]  /*1130*/  CS2R R60, SRZ ;  /* 0x00000000003c7805 */ /* 0x000fe2000001ff00 */
[----:B------:R-:W-:Y:S01]  /*1140*/  IMAD R6, R34, c[0x0][0x184], R6 ;  /* 0x0000610022067a24 */ /* 0x000fe200078e0206 */
[----:B------:R-:W-:Y:S01]  /*1150*/  IADD3 R4, P1, R2, UR8, RZ ;  /* 0x0000000802047c10 */ /* 0x000fe2000ff3e0ff */
[----:B------:R-:W-:Y:S01]  /*1160*/  IMAD.U32 R2, R15, 0x20, R8 ;  /* 0x000000200f027824 */ /* 0x000fe200078e0008 */
[----:B------:R-:W-:Y:S01]  /*1170*/  CS2R R66, SRZ ;  /* 0x0000000000427805 */ /* 0x000fe2000001ff00 */
[----:B------:R-:W-:Y:S01]  /*1180*/  IMAD R7, R35, c[0x0][0x210], RZ ;  /* 0x0000840023077a24 */ /* 0x000fe200078e02ff */
[----:B------:R-:W-:Y:S01]  /*1190*/  IADD3.X R5, R5, UR12, R6, P4, !PT ;  /* 0x0000000c05057c10 */ /* 0x000fe2000a7fe406 */
[----:B------:R-:W-:Y:S01]  /*11a0*/  IMAD.SHL.U32 R214, R2, 0x2, RZ ;  /* 0x0000000202d67824 */ /* 0x000fe200078e00ff */
[----:B------:R-:W-:Y:S01]  /*11b0*/  BAR.SYNC.DEFER_BLOCKING 0x0 ;  /* 0x0000000000007b1d */ /* 0x000fe20000010000 */
[----:B------:R-:W-:Y:S01]  /*11c0*/  LEA R8, P4, R0, c[0x0][0x160], 0x1 ;  /* 0x0000580000087a11 */ /* 0x000fe200078808ff */
[----:B------:R-:W-:Y:S01]  /*11d0*/  IMAD R7, R34, c[0x0][0x214], R7 ;  /* 0x0000850022077a24 */ /* 0x000fe200078e0207 */
[----:B------:R-:W-:Y:S01]  /*11e0*/  CS2R R64, SRZ ;  /* 0x0000000000407805 */ /* 0x000fe2000001ff00 */
[----:B------:R-:W-:Y:S01]  /*11f0*/  IMAD.SHL.U32 R2, R18, 0x40, RZ ;  /* 0x0000004012027824 */ /* 0x000fe200078e00ff */
[----:B------:R-:W-:Y:S01]  /*1200*/  LEA.HI.X R9, R0, c[0x0][0x164], R5, 0x1, P4 ;  /* 0x0000590000097a11 */ /* 0x000fe200020f0c05 */
[----:B------:R-:W-:Y:S01]  /*1210*/  CS2R R58, SRZ ;  /* 0x00000000003a7805 */ /* 0x000fe2000001ff00 */
[----:B------:R-:W-:Y:S01]  /*1220*/  SEL R0, R223, 0xffffffe0, !P0 ;  /* 0xffffffe0df007807 */ /* 0x000fe20004000000 */
[----:B------:R-:W-:Y:S01]  /*1230*/  CS2R R56, SRZ ;  /* 0x0000000000387805 */ /* 0x000fe2000001ff00 */
[----:B------:R-:W-:Y:S01]  /*1240*/  IADD3.X R3, R3, UR13, R7, P1, !PT ;  /* 0x0000000d03037c10 */ /* 0x000fe20008ffe407 */
[----:B------:R-:W-:Y:S01]  /*1250*/  CS2R R54, SRZ ;  /* 0x0000000000367805 */ /* 0x000fe2000001ff00 */
[----:B------:R-:W-:Y:S01]  /*1260*/  LEA R6, P1, R4, c[0x0][0x1f0], 0x1 ;  /* 0x00007c0004067a11 */ /* 0x000fe200078208ff */
[----:B------:R-:W-:Y:S01]  /*1270*/  IMAD.IADD R215, R214, 0x1, R0 ;  /* 0x00000001d6d77824 */ /* 0x000fe200078e0200 */
[----:B------:R-:W-:Y:S01]  /*1280*/  ISETP.GE.AND P4, PT, R40, c[0x0][0x16c], PT ;  /* 0x00005b0028007a0c */ /* 0x000fe20003f86270 */
[----:B------:R-:W-:Y:S01]  /*1290*/  CS2R R52, SRZ ;  /* 0x0000000000347805 */ /* 0x000fe2000001ff00 */
[----:B------:R-:W-:Y:S01]  /*12a0*/  LEA.HI.X R7, R4, c[0x0][0x1f4], R3, 0x1, P1 ;  /* 0x00007d0004077a11 */ /* 0x000fe200008f0c03 */
[----:B------:R-:W-:Y:S01]  /*12b0*/  IMAD.SHL.U32 R3, R31, 0x10, RZ ;  /* 0x000000101f037824 */ /* 0x000fe200078e00ff */
[C---:B------:R-:W-:Y:S01]  /*12c0*/  ISETP.GE.OR P5, PT, R38.reuse, c[0x0][0x168], P4 ;  /* 0x00005a0026007a0c */ /* 0x040fe200027a6670 */
[----:B--2---:R-:W-:Y:S01]  /*12d0*/  CS2R R46, SRZ ;  /* 0x00000000002e7805 */ /* 0x004fe2000001ff00 */
[C---:B------:R-:W-:Y:S01]  /*12e0*/  ISETP.GE.OR P1, PT, R38.reuse, c[0x0][0x168], !P3 ;  /* 0x00005a0026007a0c */ /* 0x040fe20005f26670 */
[----:B------:R-:W-:Y:S01]  /*12f0*/  CS2R R44, SRZ ;  /* 0x00000000002c7805 */ /* 0x000fe2000001ff00 */
[----:B------:R-:W-:Y:S01]  /*1300*/  ISETP.GE.OR P0, PT, R38, c[0x0][0x168], !P2 ;  /* 0x00005a0026007a0c */ /* 0x000fe20005706670 */
[----:B------:R-:W-:Y:S01]  /*1310*/  CS2R R50, SRZ ;  /* 0x0000000000327805 */ /* 0x000fe2000001ff00 */
[--C-:B------:R-:W-:Y:S01]  /*1320*/  SHF.R.S32.HI R0, RZ, 0x1, R17.reuse ;  /* 0x00000001ff007819 */ /* 0x100fe20000011411 */
[----:B------:R-:W2:Y:S01]  /*1330*/  LDSM.16.M88.4 R164, [R214+0x6080] ;  /* 0x00608000d6a4783b */ /* 0x000ea20000000200 */
[----:B------:R-:W-:Y:S01]  /*1340*/  SHF.R.S32.HI R4, RZ, 0x1f, R17 ;  /* 0x0000001fff047819 */ /* 0x000fe20000011411 */
[----:B------:R-:W-:Y:S01]  /*1350*/  CS2R R48, SRZ ;  /* 0x0000000000307805 */ /* 0x000fe2000001ff00 */
[----:B------:R-:W-:Y:S01]  /*1360*/  LOP3.LUT R2, R2, 0x1c0, RZ, 0xc0, !PT ;  /* 0x000001c002027812 */ /* 0x000fe200078ec0ff */
[----:B------:R-:W4:Y:S01]  /*1370*/  LDSM.16.M88.4 R168, [R214+0x7080] ;  /* 0x00708000d6a8783b */ /* 0x000f220000000200 */
[----:B------:R-:W-:Y:S01]  /*1380*/  LEA.HI R4, R4, R0, RZ, 0x2 ;  /* 0x0000000004047211 */ /* 0x000fe200078f10ff */
[----:B---3--:R-:W-:Y:S01]  /*1390*/  CS2R R42, SRZ ;  /* 0x00000000002a7805 */ /* 0x008fe2000001ff00 */
[----:B------:R-:W-:Y:S01]  /*13a0*/  LOP3.LUT R5, R2, 0x30, R3, 0xf8, !PT ;  /* 0x0000003002057812 */ /* 0x000fe200078ef803 */
[----:B------:R-:W3:Y:S01]  /*13b0*/  LDSM.16.M88.4 R172, [R215+0x6080] ;  /* 0x00608000d7ac783b */ /* 0x000ee20000000200 */
[----:B------:R-:W-:-:S02]  /*13c0*/  LOP3.LUT R3, R4, 0xfffffffc, RZ, 0xc0, !PT ;  /* 0xfffffffc04037812 */ /* 0x000fc400078ec0ff */
[----:B------:R-:W-:Y:S01]  /*13d0*/  SHF.R.U32.HI R213, RZ, 0x3, R2 ;  /* 0x00000003ffd57819 */ /* 0x000fe20000011602 */
[----:B------:R-:W1:Y:S01]  /*13e0*/  LDSM.16.M88.4 R176, [R215+0x7080] ;  /* 0x00708000d7b0783b */ /* 0x000e620000000200 */
[----:B------:R-:W-:Y:S01]  /*13f0*/  LOP3.LUT R2, R25, 0xffffffe0, RZ, 0xc0, !PT ;  /* 0xffffffe019027812 */ /* 0x000fe200078ec0ff */
[----:B------:R-:W-:Y:S02]  /*1400*/  IMAD.IADD R3, R0, 0x1, -R3 ;  /* 0x0000000100037824 */ /* 0x000fe400078e0a03 */
[----:B------:R-:W1:Y:S04]  /*1410*/  LDSM.16.M88.4 R180, [R214+0x8080] ;  /* 0x00808000d6b4783b */ /* 0x000e680000000200 */
[----:B------:R-:W1:Y:S04]  /*1420*/  LDSM.16.M88.4 R184, [R214+0x9080] ;  /* 0x00908000d6b8783b */ /* 0x000e680000000200 */
[----:B------:R-:W1:Y:S04]  /*1430*/  LDSM.16.M88.4 R188, [R215+0x8080] ;  /* 0x00808000d7bc783b */ /* 0x000e680000000200 */
[----:B------:R-:W1:Y:S04]  /*1440*/  LDSM.16.M88.4 R192, [R215+0x9080] ;  /* 0x00908000d7c0783b */ /* 0x000e680000000200 */
[----:B------:R-:W1:Y:S04]  /*1450*/  LDSM.16.M88.4 R196, [R214+0xa080] ;  /* 0x00a08000d6c4783b */ /* 0x000e680000000200 */
[----:B------:R-:W1:Y:S04]  /*1460*/  LDSM.16.M88.4 R200, [R214+0xb080] ;  /* 0x00b08000d6c8783b */ /* 0x000e680000000200 */
[----:B------:R-:W1:Y:S04]  /*1470*/  LDSM.16.M88.4 R204, [R215+0xa080] ;  /* 0x00a08000d7cc783b */ /* 0x000e680000000200 */
[----:B------:R-:W1:Y:S04]  /*1480*/  LDSM.16.M88.4 R208, [R215+0xb080] ;  /* 0x00b08000d7d0783b */ /* 0x000e680000000200 */
[----:B------:R-:W-:Y:S06]  /*1490*/  BAR.SYNC.DEFER_BLOCKING 0x0 ;  /* 0x0000000000007b1d */ /* 0x000fec0000010000 */
[----:B------:R-:W-:Y:S01]  /*14a0*/  @!PT LDS RZ, [RZ] ;  /* 0x00000000fffff984 */ /* 0x000fe20000000800 */
[----:B------:R-:W-:Y:S01]  /*14b0*/  @!PT LDS RZ, [RZ] ;  /* 0x00000000fffff984 */ /* 0x000fe20000000800 */
[----:B------:R-:W-:Y:S01]  /*14c0*/  @!PT LDS RZ, [RZ] ;  /* 0x00000000fffff984 */ /* 0x000fe20000000800 */
[----:B------:R5:W-:Y:S04]  /*14d0*/  LDGSTS.E.BYPASS.LTC128B.128 [R132+0x6080], [R8.64], !P5 ;  /* 0x0608000008847fae */ /* 0x000be8000e901d58 */
[----:B------:R5:W-:Y:S01]  /*14e0*/  LDGSTS.E.BYPASS.LTC128B.128 [R132+0x7080], [R8.64+0x40], !P1 ;  /* 0x0708004008847fae */ /* 0x000be2000c901d58 */
[----:B------:R-:W-:-:S03]  /*14f0*/  ISETP.GT.AND P1, PT, R134, 0xf, PT ;  /* 0x0000000f8600780c */ /* 0x000fc60003f24270 */
[----:B------:R5:W-:Y:S01]  /*1500*/  LDGSTS.E.BYPASS.LTC128B.128 [R132+0x8080], [R8.64+0x80], !P0 ;  /* 0x0808008008847fae */ /* 0x000be2000c101d58 */
[----:B------:R-:W-:-:S04]  /*1510*/  ISETP.GE.AND P0, PT, R38, c[0x0][0x168], PT ;  /* 0x00005a0026007a0c */ /* 0x000fc80003f06270 */
[----:B------:R-:W-:Y:S02]  /*1520*/  ISETP.GE.OR P5, PT, R40, c[0x0][0x1fc], P0 ;  /* 0x00007f0028007a0c */ /* 0x000fe400007a6670 */
[----:B------:R-:W-:-:S03]  /*1530*/  CS2R R40, SRZ ;  /* 0x0000000000287805 */ /* 0x000fc6000001ff00 */
[----:B------:R-:W-:-:S05]  /*1540*/  @!P1 IMAD.SHL.U32 R4, R134, 0x10, RZ ;  /* 0x0000001086049824 */ /* 0x000fca00078e00ff */
[----:B------:R2:W-:Y:S04]  /*1550*/  @!P1 LDGSTS.E.BYPASS.LTC128B.128 [R4+0xf080], [R22.64] ;  /* 0x0f08000016049fae */ /* 0x0005e8000b901d58 */
[----:B------:R-:W0:Y:S04]  /*1560*/  LDGDEPBAR ;  /* 0x00000000000079af */ /* 0x000e280000000000 */
[----:B------:R3:W-:Y:S01]  /*1570*/  LDGSTS.E.BYPASS.LTC128B.128 [R132+0xc080], [R6.64], !P5 ;  /* 0x0c08000006847fae */ /* 0x0007e2000e901d58 */
[----:B------:R-:W-:Y:S02]  /*1580*/  ISETP.GE.OR P5, PT, R37, c[0x0][0x1fc], P0 ;  /* 0x00007f0025007a0c */ /* 0x000fe400007a6670 */
[----:B------:R-:W-:-:S02]  /*1590*/  ISETP.GE.OR P0, PT, R36, c[0x0][0x1fc], P0 ;  /* 0x00007f0024007a0c */ /* 0x000fc40000706670 */
[----:B-----5:R-:W-:Y:S01]  /*15a0*/  SHF.R.S32.HI R8, RZ, 0x1f, R26 ;  /* 0x0000001fff087819 */ /* 0x020fe2000001141a */
[----:B------:R-:W-:Y:S01]  /*15b0*/  CS2R R36, SRZ ;  /* 0x0000000000247805 */ /* 0x000fe2000001ff00 */
[----:B------:R-:W-:Y:S01]  /*15c0*/  LOP3.LUT R9, R5, 0x8, R27, 0xf8, !PT ;  /* 0x0000000805097812 */ /* 0x000fe200078ef81b */
[----:B------:R-:W-:Y:S01]  /*15d0*/  IMAD.SHL.U32 R5, R21, 0x10, RZ ;  /* 0x0000001015057824 */ /* 0x000fe200078e00ff */
[----:B------:R-:W-:Y:S02]  /*15e0*/  LEA.HI R8, R8, R38, RZ, 0x3 ;  /* 0x0000002608087211 */ /* 0x000fe400078f18ff */
[----:B------:R-:W-:Y:S01]  /*15f0*/  LOP3.LUT R213, R9, R213, RZ, 0x3c, !PT ;  /* 0x000000d509d57212 */ /* 0x000fe200078e3cff */
[----:B------:R-:W-:Y:S01]  /*1600*/  IMAD.IADD R9, R134, 0x1, -R2 ;  /* 0x0000000186097824 */ /* 0x000fe200078e0a02 */
[----:B------:R-:W-:Y:S01]  /*1610*/  LOP3.LUT R8, R8, 0xfffffff8, RZ, 0xc0, !PT ;  /* 0xfffffff808087812 */ /* 0x000fe200078ec0ff */
[C---:B------:R-:W-:Y:S01]  /*1620*/  IMAD.SHL.U32 R2, R16.reuse, 0x40, RZ ;  /* 0x0000004010027824 */ /* 0x040fe200078e00ff */
[----:B------:R-:W-:Y:S01]  /*1630*/  LOP3.LUT R5, R5, 0x10, RZ, 0xc0, !PT ;  /* 0x0000001005057812 */ /* 0x000fe200078ec0ff */
[----:B------:R3:W-:Y:S01]  /*1640*/  LDGSTS.E.BYPASS.LTC128B.128 [R132+0xd080], [R6.64+0x40], !P5 ;  /* 0x0d08004006847fae */ /* 0x0007e2000e901d58 */
[----:B------:R-:W-:Y:S01]  /*1650*/  LOP3.LUT P5, RZ, R16, 0x4, RZ, 0xc0, !PT ;  /* 0x0000000410ff7812 */ /* 0x000fe200078ac0ff */
[----:B-1----:R-:W-:Y:S01]  /*1660*/  IMAD.IADD R10, R38, 0x1, -R8 ;  /* 0x00000001260a7824 */ /* 0x002fe200078e0a08 */
[----:B--2---:R-:W-:Y:S01]  /*1670*/  LEA.HI R4, R32, R134, RZ, 0x7 ;  /* 0x0000008620047211 */ /* 0x004fe200078f38ff */
[----:B------:R-:W-:Y:S01]  /*1680*/  IMAD.SHL.U32 R8, R20, 0x8, RZ ;  /* 0x0000000814087824 */ /* 0x000fe200078e00ff */
[----:B------:R-:W-:Y:S01]  /*1690*/  LOP3.LUT R2, R2, 0x1c0, RZ, 0xc0, !PT ;  /* 0x000001c002027812 */ /* 0x000fe200078ec0ff */
[----:B------:R-:W-:Y:S01]  /*16a0*/  IMAD.SHL.U32 R0, R10, 0x40, RZ ;  /* 0x000000400a007824 */ /* 0x000fe200078e00ff */
[----:B------:R1:W-:Y:S01]  /*16b0*/  STL [R1+0x40], R10 ;  /* 0x0000400a01007387 */ /* 0x0003e20000100800 */
[----:B------:R-:W-:Y:S01]  /*16c0*/  SEL R223, R223, 0xffffffe0, !P5 ;  /* 0xffffffe0dfdf7807 */ /* 0x000fe20006800000 */
[----:B------:R-:W-:Y:S01]  /*16d0*/  IMAD R213, R21, 0x200, R213 ;  /* 0x0000020015d57824 */ /* 0x000fe200078e02d5 */
[----:B------:R-:W-:Y:S01]  /*16e0*/  LOP3.LUT R8, R8, 0x18, RZ, 0xc0, !PT ;  /* 0x0000001808087812 */ /* 0x000fe200078ec0ff */
[----:B------:R3:W-:Y:S01]  /*16f0*/  LDGSTS.E.BYPASS.LTC128B.128 [R132+0xe080], [R6.64+0x80], !P0 ;  /* 0x0e08008006847fae */ /* 0x0007e2000c101d58 */
[----:B------:R-:W-:Y:S01]  /*1700*/  LOP3.LUT R0, R0, 0x1c0, RZ, 0xc0, !PT ;  /* 0x000001c000007812 */ /* 0x000fe200078ec0ff */
[----:B------:R-:W-:Y:S01]  /*1710*/  CS2R R38, SRZ ;  /* 0x0000000000267805 */ /* 0x000fe2000001ff00 */
[----:B------:R-:W-:-:S02]  /*1720*/  LOP3.LUT P0, RZ, R3, 0x2, RZ, 0xc0, !PT ;  /* 0x0000000203ff7812 */ /* 0x000fc4000780c0ff */
[----:B------:R-:W-:Y:S02]  /*1730*/  PLOP3.LUT P5, PT, PT, PT, UP0, 0x80, 0x0 ;  /* 0x000000000000781c */ /* 0x000fe40003faf008 */
[----:B------:R-:W-:Y:S02]  /*1740*/  SEL R225, R225, 0xfffffff0, !P0 ;  /* 0xfffffff0e1e17807 */ /* 0x000fe40004000000 */
[----:B-1----:R-:W-:Y:S02]  /*1750*/  SHF.R.U32.HI R10, RZ, 0x4, R4 ;  /* 0x00000004ff0a7819 */ /* 0x002fe40000011604 */
[----:B------:R-:W-:Y:S02]  /*1760*/  SHF.R.U32.HI R4, RZ, 0x3, R0 ;  /* 0x00000003ff047819 */ /* 0x000fe40000011600 */
[----:B------:R-:W-:Y:S01]  /*1770*/  LOP3.LUT R10, R5, 0x8, R10, 0xf8, !PT ;  /* 0x00000008050a7812 */ /* 0x000fe200078ef80a */
[----:B------:R-:W-:Y:S01]  /*1780*/  IMAD.SHL.U32 R5, R3, 0x40, RZ ;  /* 0x0000004003057824 */ /* 0x000fe200078e00ff */
[----:B------:R-:W-:-:S02]  /*1790*/  LOP3.LUT R0, R4, R0, R8, 0x1e, !PT ;  /* 0x0000000004007212 */ /* 0x000fc400078e1e08 */
[----:B------:R-:W-:Y:S02]  /*17a0*/  SHF.R.S32.HI R4, RZ, 0x1f, R9 ;  /* 0x0000001fff047819 */ /* 0x000fe40000011409 */
[----:B------:R-:W-:Y:S01]  /*17b0*/  LOP3.LUT R5, R5, 0xc0, RZ, 0xc0, !PT ;  /* 0x000000c005057812 */ /* 0x000fe200078ec0ff */
[----:B------:R-:W-:Y:S01]  /*17c0*/  IMAD.IADD R19, R19, 0x1, R0 ;  /* 0x0000000113137824 */ /* 0x000fe200078e0200 */
[----:B------:R-:W-:Y:S01]  /*17d0*/  LEA.HI R234, R4, R9, RZ, 0x2 ;  /* 0x0000000904ea7211 */ /* 0x000fe200078f10ff */
[----:B------:R-:W-:Y:S01]  /*17e0*/  IMAD.SHL.U32 R0, R21, 0x8, RZ ;  /* 0x0000000815007824 */ /* 0x000fe200078e00ff */
[----:B---3--:R-:W-:Y:S02]  /*17f0*/  SHF.R.U32.HI R7, RZ, 0x3, R2 ;  /* 0x00000003ff077819 */ /* 0x008fe40000011602 */
[----:B------:R-:W-:Y:S02]  /*1800*/  SHF.R.S32.HI R4, RZ, 0x2, R234 ;  /* 0x00000002ff047819 */ /* 0x000fe400000114ea */
[----:B------:R-:W-:Y:S01]  /*1810*/  LOP3.LUT R3, R0, 0x8, RZ, 0xc0, !PT ;  /* 0x0000000800037812 */ /* 0x000fe200078ec0ff */
[----:B------:R-:W-:Y:S01]  /*1820*/  IMAD.SHL.U32 R0, R30, 0x20, RZ ;  /* 0x000000201e007824 */ /* 0x000fe200078e00ff */
[----:B------:R-:W-:Y:S01]  /*1830*/  SHF.R.U32.HI R6, RZ, 0x3, R5 ;  /* 0x00000003ff067819 */ /* 0x000fe20000011605 */
[C---:B------:R-:W-:Y:S01]  /*1840*/  IMAD R11, R24.reuse, 0x10, R4 ;  /* 0x00000010180b7824 */ /* 0x040fe200078e0204 */
[----:B------:R-:W-:Y:S01]  /*1850*/  LOP3.LUT R7, R7, R2, R3, 0x1e, !PT ;  /* 0x0000000207077212 */ /* 0x000fe200078e1e03 */
[----:B------:R-:W-:Y:S01]  /*1860*/  IMAD R4, R24, 0x200, R0 ;  /* 0x0000020018047824 */ /* 0x000fe200078e0200 */
[----:B------:R-:W-:-:S02]  /*1870*/  LOP3.LUT R2, R6, R10, R5, 0x1e, !PT ;  /* 0x0000000a06027212 */ /* 0x000fc400078e1e05 */
[----:B------:R1:W-:Y:S01]  /*1880*/  STL [R1+0x8], R11 ;  /* 0x0000080b01007387 */ /* 0x0003e20000100800 */
[-C--:B------:R-:W-:Y:S01]  /*1890*/  LOP3.LUT R3, R6, R5.reuse, R3, 0x1e, !PT ;  /* 0x0000000506037212 */ /* 0x080fe200078e1e03 */
[----:B------:R-:W-:Y:S01]  /*18a0*/  IMAD.IADD R218, R218, 0x1, R7 ;  /* 0x00000001dada7824 */ /* 0x000fe200078e0207 */
[----:B------:R-:W-:Y:S01]  /*18b0*/  LOP3.LUT R212, R6, R5, R8, 0x1e, !PT ;  /* 0x0000000506d47212 */ /* 0x000fe200078e1e08 */
[----:B------:R-:W-:Y:S02]  /*18c0*/  @!P1 IMAD.SHL.U32 R5, R134, 0x10, RZ ;  /* 0x0000001086059824 */ /* 0x000fe400078e00ff */
[----:B------:R-:W-:Y:S02]  /*18d0*/  IMAD.IADD R222, R4, 0x1, R3 ;  /* 0x0000000104de7824 */ /* 0x000fe400078e0203 */
[C---:B------:R-:W-:Y:S01]  /*18e0*/  IMAD.IADD R221, R0.reuse, 0x1, R2 ;  /* 0x0000000100dd7824 */ /* 0x040fe200078e0202 */
[----:B------:R1:W-:Y:S01]  /*18f0*/  @!P1 LDGSTS.E.BYPASS.LTC128B.128 [R5+0xf280], [R28.64] ;  /* 0x0f2800001c059fae */ /* 0x0003e2000b901d58 */
[----:B------:R-:W-:-:S03]  /*1900*/  IMAD.IADD R212, R0, 0x1, R212 ;  /* 0x0000000100d47824 */ /* 0x000fc600078e02d4 */
[----:B------:R-:W0:Y:S04]  /*1910*/  LDGDEPBAR ;  /* 0x00000000000079af */ /* 0x000e280000000000 */
[----:B------:R-:W0:Y:S01]  /*1920*/  LDGDEPBAR ;  /* 0x00000000000079af */ /* 0x000e220000000000 */
[----:B------:R-:W-:Y:S05]  /*1930*/  @!P5 BRA `(.L_x_0) ;  /* 0x000042100000d947 */ /* 0x000fea0003800000 */
[----:B----4-:R-:W-:Y:S01]  /*1940*/  SHF.R.S32.HI R0, RZ, 0x1f, R20 ;  /* 0x0000001fff007819 */ /* 0x010fe20000011414 */
[----:B------:R-:W-:Y:S01]  /*1950*/  IMAD R2, R35, c[0x0][0x238], RZ ;  /* 0x00008e0023027a24 */ /* 0x000fe200078e02ff */
[----:B------:R-:W-:Y:S01]  /*1960*/  SHF.R.S32.HI R135, RZ, 0x1f, R134 ;  /* 0x0000001fff877819 */ /* 0x000fe20000011486 */
[----:B------:R-:W-:Y:S01]  /*1970*/  ULDC.64 UR4, c[0x0][0x240] ;  /* 0x0000900000047ab9 */ /* 0x000fe20000000a00 */
[----:B------:R-:W-:Y:S01]  /*1980*/  LEA.HI R0, R0, R20, RZ, 0x2 ;  /* 0x0000001400007211 */ /* 0x000fe200078f10ff */
[----:B------:R-:W-:Y:S01]  /*1990*/  IMAD.SHL.U32 R228, R19, 0x2, RZ ;  /* 0x0000000213e47824 */ /* 0x000fe200078e00ff */
[----:B------:R-:W-:Y:S01]  /*19a0*/  UIMAD UR4, UR6, UR4, URZ ;  /* 0x00000004060472a4 */ /* 0x000fe2000f8e023f */
[----:B------:R-:W-:Y:S01]  /*19b0*/  STL [R1+0x24], R135 ;  /* 0x0000248701007387 */ /* 0x000fe20000100800 */
[----:B------:R-:W-:Y:S01]  /*19c0*/  LOP3.LUT R4, R0, 0xfffffffc, RZ, 0xc0, !PT ;  /* 0xfffffffc00047812 */ /* 0x000fe200078ec0ff */
[C---:B------:R-:W-:Y:S01]  /*19d0*/  IMAD R0, R34.reuse, c[0x0][0x23c], R2 ;  /* 0x00008f0022007a24 */ /* 0x040fe200078e0202 */
[----:B------:R-:W-:Y:S01]  /*19e0*/  UIMAD UR5, UR17, UR5, UR4 ;  /* 0x00000005110572a4 */ /* 0x000fe2000f8e0204 */
[----:B------:R-:W-:Y:S01]  /*19f0*/  IMAD.WIDE.U32 R2, R34, c[0x0][0x238], R134 ;  /* 0x00008e0022027a25 */ /* 0x000fe200078e0086 */
[----:B------:R-:W-:Y:S01]  /*1a00*/  LEA R218, R218, 0x13480, 0x1 ;  /* 0x00013480dada7811 */ /* 0x000fe200078e08ff */
[----:B------:R-:W-:Y:S01]  /*1a10*/  UIADD3 UR7, UR7, 0x3f, URZ ;  /* 0x0000003f07077890 */ /* 0x000fe2000fffe03f */
[----:B------:R-:W-:Y:S01]  /*1a20*/  LOP3.LUT R234, R234, 0xfffffffc, RZ, 0xc0, !PT ;  /* 0xfffffffceaea7812 */ /* 0x000fe200078ec0ff */
[----:B------:R-:W-:Y:S01]  /*1a30*/  IMAD.IADD R3, R3, 0x1, R0 ;  /* 0x0000000103037824 */ /* 0x000fe200078e0200 */
[----:B------:R-:W-:Y:S01]  /*1a40*/  LEA R219, R223, R218, 0x1 ;  /* 0x000000dadfdb7211 */ /* 0x000fe200078e08ff */
[----:B------:R-:W-:Y:S01]  /*1a50*/  IMAD.U32 R0, RZ, RZ, UR17 ;  /* 0x00000011ff007e24 */ /* 0x000fe2000f8e00ff */
[----:B------:R-:W-:Y:S01]  /*1a60*/  IADD3 R234, R9, -R234, RZ ;  /* 0x800000ea09ea7210 */ /* 0x000fe20007ffe0ff */
[----:B------:R-:W-:Y:S01]  /*1a70*/  IMAD.SHL.U32 R216, R222, 0x2, RZ ;  /* 0x00000002ded87824 */ /* 0x000fe200078e00ff */
[----:B------:R-:W-:Y:S01]  /*1a80*/  USHF.R.S32.HI UR6, URZ, 0x1f, UR7 ;  /* 0x0000001f3f067899 */ /* 0x000fe20008011407 */
[----:B------:R-:W-:Y:S01]  /*1a90*/  IMAD.WIDE.U32 R6, R0, c[0x0][0x240], R2 ;  /* 0x0000900000067a25 */ /* 0x000fe200078e0002 */
[----:B------:R-:W-:Y:S01]  /*1aa0*/  IADD3 R0, R132, 0x6080, RZ ;  /* 0x0000608084007810 */ /* 0x000fe20007ffe0ff */
[----:B------:R-:W-:Y:S01]  /*1ab0*/  CS2R R130, SRZ ;  /* 0x0000000000827805 */ /* 0x000fe2000001ff00 */
[----:B------:R-:W-:Y:S01]  /*1ac0*/  IADD3 R217, R216, 0xc080, RZ ;  /* 0x0000c080d8d97810 */ /* 0x000fe20007ffe0ff */
[----:B------:R-:W-:Y:S01]  /*1ad0*/  IMAD.IADD R4, R20, 0x1, -R4 ;  /* 0x0000000114047824 */ /* 0x000fe200078e0a04 */
[----:B------:R-:W-:Y:S01]  /*1ae0*/  STL.64 [R1+0x58], R6 ;  /* 0x0000580601007387 */ /* 0x000fe20000100a00 */
[----:B------:R-:W-:Y:S01]  /*1af0*/  IMAD R220, R224, 0x2, R218 ;  /* 0x00000002e0dc7824 */ /* 0x000fe200078e02da */
[----:B------:R-:W-:Y:S01]  /*1b00*/  ULEA.HI UR6, UR6, UR7, URZ, 0x6 ;  /* 0x0000000706067291 */ /* 0x000fe2000f8f303f */
[----:B------:R-:W-:Y:S01]  /*1b10*/  IMAD R4, R4, -0x8, R33 ;  /* 0xfffffff804047824 */ /* 0x000fe200078e0221 */
[----:B------:R2:W-:Y:S01]  /*1b20*/  STL [R1+0x64], R0 ;  /* 0x0000640001007387 */ /* 0x0005e20000100800 */
[----:B------:R-:W-:Y:S01]  /*1b30*/  SHF.L.U32 R213, R213, 0x1, RZ ;  /* 0x00000001d5d57819 */ /* 0x000fe200000006ff */
[----:B------:R-:W-:Y:S01]  /*1b40*/  CS2R R128, SRZ ;  /* 0x0000000000807805 */ /* 0x000fe2000001ff00 */
[----:B------:R-:W-:Y:S01]  /*1b50*/  IMAD R234, R234, -0x2, R4 ;  /* 0xfffffffeeaea7824 */ /* 0x000fe200078e0204 */
[----:B------:R-:W-:Y:S01]  /*1b60*/  LEA R212, R212, 0x80, 0x1 ;  /* 0x00000080d4d47811 */ /* 0x000fe200078e08ff */
[----:B------:R-:W-:Y:S01]  /*1b70*/  CS2R R126, SRZ ;  /* 0x00000000007e7805 */ /* 0x000fe2000001ff00 */
        /* <DEDUP_REMOVED lines=19> */
[----:B--2---:R-:W-:Y:S01]  /*1cb0*/  IADD3 R0, R228, 0xf480, RZ ;  /* 0x0000f480e4007810 */ /* 0x004fe20007ffe0ff */
[----:B------:R-:W-:Y:S01]  /*1cc0*/  CS2R R86, SRZ ;  /* 0x0000000000567805 */ /* 0x000fe2000001ff00 */
[----:B------:R-:W-:Y:S01]  /*1cd0*/  CS2R R84, SRZ ;  /* 0x0000000000547805 */ /* 0x000fe2000001ff00 */
[----:B------:R-:W-:Y:S01]  /*1ce0*/  CS2R R82, SRZ ;  /* 0x0000000000527805 */ /* 0x000fe2000001ff00 */
[----:B------:R-:W-:Y:S01]  /*1cf0*/  CS2R R80, SRZ ;  /* 0x0000000000507805 */ /* 0x000fe2000001ff00 */
[----:B------:R2:W-:Y:S01]  /*1d00*/  STL [R1+0x60], R0 ;  /* 0x0000600001007387 */ /* 0x0005e20000100800 */
        /* <DEDUP_REMOVED lines=22> */
[----:B------:R-:W-:Y:S01]  /*1e70*/  IMAD R224, R224, 0x2, R219 ;  /* 0x00000002e0e07824 */ /* 0x000fe200078e02db */
[----:B------:R-:W-:Y:S01]  /*1e80*/  LEA R223, R223, R220, 0x1 ;  /* 0x000000dcdfdf7211 */ /* 0x000fe200078e08ff */
[----:B------:R-:W-:Y:S01]  /*1e90*/  IMAD R217, R225, 0x2, R217 ;  /* 0x00000002e1d97824 */ /* 0x000fe200078e02d9 */
[----:B--2---:R-:W-:Y:S01]  /*1ea0*/  IADD3 R0, R7, UR5, RZ ;  /* 0x0000000507007c10 */ /* 0x004fe2000fffe0ff */
[----:B------:R-:W-:Y:S01]  /*1eb0*/  ULDC UR9, c[0x0][0x218] ;  /* 0x0000860000097ab9 */ /* 0x000fe20000000800 */
[----:B------:R-:W-:Y:S01]  /*1ec0*/  IADD3 R226, R222, R225, RZ ;  /* 0x000000e1dee27210 */ /* 0x000fe20007ffe0ff */
[----:B------:R-:W-:-:S02]  /*1ed0*/  ULDC UR8, c[0x0][0x290] ;  /* 0x0000a40000087ab9 */ /* 0x000fc40000000800 */
[----:B------:R2:W-:Y:S01]  /*1ee0*/  STL [R1+0x44], R0 ;  /* 0x0000440001007387 */ /* 0x0005e20000100800 */
[----:B------:R-:W-:Y:S02]  /*1ef0*/  UMOV UR19, 0x1 ;  /* 0x0000000100137882 */ /* 0x000fe40000000000 */
[----:B------:R-:W-:Y:S02]  /*1f00*/  UMOV UR4, URZ ;  /* 0x0000003f00047c82 */ /* 0x000fe40008000000 */
[----:B------:R-:W-:Y:S02]  /*1f10*/  UMOV UR11, URZ ;  /* 0x0000003f000b7c82 */ /* 0x000fe40008000000 */
[----:B------:R-:W-:Y:S02]  /*1f20*/  ULDC UR10, c[0x0][0x168] ;  /* 0x00005a00000a7ab9 */ /* 0x000fe40000000800 */
[----:B------:R-:W-:Y:S02]  /*1f30*/  UIMAD UR9, UR17, UR9, URZ ;  /* 0x00000009110972a4 */ /* 0x000fe4000f8e023f */
[----:B------:R-:W-:-:S02]  /*1f40*/  UIMAD UR8, UR17, UR8, URZ ;  /* 0x00000008110872a4 */ /* 0x000fc4000f8e023f */
[----:B------:R-:W-:Y:S02]  /*1f50*/  USHF.R.S32.HI UR16, URZ, 0x6, UR6 ;  /* 0x000000063f107899 */ /* 0x000fe40008011406 */
[----:B------:R-:W-:Y:S02]  /*1f60*/  ULDC UR5, c[0x0][0x168] ;  /* 0x00005a0000057ab9 */ /* 0x000fe40000000800 */
.L_x_3:
[----:B------:R-:W-:Y:S04]  /*1f70*/  DEPBAR.LE SB0, 0x1 ;  /* 0x000080400000791a */ /* 0x000fe80000000000 */
[----:B------:R-:W-:Y:S01]  /*1f80*/  BAR.SYNC.DEFER_BLOCKING 0x0 ;  /* 0x0000000000007b1d */ /* 0x000fe20000010000 */
[----:B--2---:R-:W-:Y:S01]  /*1f90*/  MOV R0, UR4 ;  /* 0x0000000400007c02 */ /* 0x004fe20008000f00 */
[----:B------:R-:W-:Y:S01]  /*1fa0*/  UIADD3 UR18, UR11, 0x1, URZ ;  /* 0x000000010b127890 */ /* 0x000fe2000fffe03f */
[----:B------:R-:W-:Y:S03]  /*1fb0*/  MOV R2, UR4 ;  /* 0x0000000400027c02 */ /* 0x000fe60008000f00 */
[----:B------:R-:W-:Y:S01]  /*1fc0*/  IMAD R0, R0, 0x1800, R222 ;  /* 0x0000180000007824 */ /* 0x000fe200078e02de */
[----:B------:R-:W-:Y:S01]  /*1fd0*/  UISETP.GE.AND UP0, UPT, UR18, UR16, UPT ;  /* 0x000000101200728c */ /* 0x000fe2000bf06270 */
[----:B------:R-:W-:Y:S03]  /*1fe0*/  IMAD R2, R2, 0x1800, R225 ;  /* 0x0000180002027824 */ /* 0x000fe600078e02e1 */
[----:B------:R-:W-:Y:S02]  /*1ff0*/  SHF.L.U32 R0, R0, 0x1, RZ ;  /* 0x0000000100007819 */ /* 0x000fe400000006ff */
[----:B------:R-:W-:Y:S02]  /*2000*/  IADD3 R2, R222, R2, RZ ;  /* 0x00000002de027210 */ /* 0x000fe40007ffe0ff */
[----:B------:R-:W-:Y:S02]  /*2010*/  PLOP3.LUT P0, PT, PT, PT, UP0, 0x80, 0x0 ;  /* 0x000000000000781c */ /* 0x000fe40003f0f008 */
[----:B------:R-:W-:Y:S02]  /*2020*/  SHF.L.U32 R3, R2, 0x1, RZ ;  /* 0x0000000102037819 */ /* 0x000fe400000006ff */
[----:B------:R-:W-:Y:S01]  /*2030*/  MOV R2, UR4 ;  /* 0x0000000400027c02 */ /* 0x000fe20008000f00 */
[----:B------:R-:W-:Y:S04]  /*2040*/  LDSM.16.M88.4 R16, [R214+0x80] ;  /* 0x00008000d610783b */ /* 0x000fe80000000200 */
[----:B------:R-:W-:Y:S05]  /*2050*/  IMAD R2, R2, 0x1800, R226 ;  /* 0x0000180002027824 */ /* 0x000fea00078e02e2 */
[----:B------:R-:W-:Y:S01]  /*2060*/  SHF.L.U32 R2, R2, 0x1, RZ ;  /* 0x0000000102027819 */ /* 0x000fe200000006ff */
[----:B------:R-:W2:Y:S08]  /*2070*/  LDSM.16.M88.4 R32, [R0+0x6080] ;  /* 0x006080000020783b */ /* 0x000eb00000000200 */
[----:B-1----:R-:W1:Y:S08]  /*2080*/  LDSM.16.M88.4 R28, [R0+0x6880] ;  /* 0x00688000001c783b */ /* 0x002e700000000200 */
[----:B------:R-:W3:Y:S08]  /*2090*/  LDSM.16.M88.4 R132, [R214+0x1080] ;  /* 0x00108000d684783b */ /* 0x000ef00000000200 */
[----:B------:R-:W-:Y:S08]  /*20a0*/  LDSM.16.M88.4 R140, [R215+0x80] ;  /* 0x00008000d78c783b */ /* 0x000ff00000000200 */
[----:B------:R-:W4:Y:S01]  /*20b0*/  LDSM.16.M88.4 R136, [R3+0x6080] ;  /* 0x006080000388783b */ /* 0x000f220000000200 */
[-C--:B--2---:R-:W-:Y:S07]  /*20c0*/  HMMA.16816.F32 R4, R32, R16.reuse, RZ ;  /* 0x000000102004723c */ /* 0x084fee00000018ff */
[----:B------:R-:W2:Y:S01]  /*20d0*/  LDSM.16.M88.4 R144, [R3+0x6880] ;  /* 0x006880000390783b */ /* 0x000ea20000000200 */
[C---:B-1----:R-:W-:Y:S07]  /*20e0*/  HMMA.16816.F32 R8, R28.reuse, R16, RZ ;  /* 0x000000101c08723c */ /* 0x042fee00000018ff */
[----:B------:R-:W1:Y:S01]  /*20f0*/  LDSM.16.M88.4 R148, [R215+0x1080] ;  /* 0x00108000d794783b */ /* 0x000e620000000200 */
[-C--:B------:R-:W-:Y:S07]  /*2100*/  HMMA.16816.F32 R12, R28, R18.reuse, RZ ;  /* 0x000000121c0c723c */ /* 0x080fee00000018ff */
[----:B------:R-:W-:Y:S01]  /*2110*/  LDSM.16.M88.4 R156, [R214+0x2080] ;  /* 0x00208000d69c783b */ /* 0x000fe20000000200 */
[C---:B------:R-:W-:Y:S07]  /*2120*/  HMMA.16816.F32 R16, R32.reuse, R18, RZ ;  /* 0x000000122010723c */ /* 0x040fee00000018ff */
[----:B------:R-:W5:Y:S01]  /*2130*/  LDSM.16.M88.4 R152, [R0+0x7080] ;  /* 0x007080000098783b */ /* 0x000f620000000200 */
[-C--:B---3--:R-:W-:Y:S07]  /*2140*/  HMMA.16816.F32 R20, R32, R132.reuse, RZ ;  /* 0x000000842014723c */ /* 0x088fee00000018ff */
[----:B------:R-:W5:Y:S01]  /*2150*/  LDSM.16.M88.4 R160, [R0+0x7880] ;  /* 0x0078800000a0783b */ /* 0x000f620000000200 */
[C---:B------:R-:W-:Y:S07]  /*2160*/  HMMA.16816.F32 R24, R28.reuse, R132, RZ ;  /* 0x000000841c18723c */ /* 0x040fee00000018ff */
[----:B------:R-:W3:Y:S01]  /*2170*/  LDL R229, [R1+0x8] ;  /* 0x0000080001e57983 */ /* 0x000ee20000100800 */
[-C--:B------:R-:W-:Y:S08]  /*2180*/  HMMA.16816.F32 R28, R28, R134.reuse, RZ ;  /* 0x000000861c1c723c */ /* 0x080ff000000018ff */
[----:B------:R-:W-:Y:S01]  /*2190*/  HMMA.16816.F32 R32, R32, R134, RZ ;  /* 0x000000862020723c */ /* 0x000fe200000018ff */
[----:B------:R-:W5:Y:S07]  /*21a0*/  LDSM.16.M88.4 R132, [R214+0x3080] ;  /* 0x00308000d684783b */ /* 0x000f6e0000000200 */
[-C--:B----4-:R-:W-:Y:S08]  /*21b0*/  HMMA.16816.F32 R4, R136, R140.reuse, R4 ;  /* 0x0000008c8804723c */ /* 0x090ff00000001804 */
[C---:B--2---:R-:W-:Y:S08]  /*21c0*/  HMMA.16816.F32 R8, R144.reuse, R140, R8 ;  /* 0x0000008c9008723c */ /* 0x044ff00000001808 */
[-C--:B------:R-:W-:Y:S08]  /*21d0*/  HMMA.16816.F32 R12, R144, R142.reuse, R12 ;  /* 0x0000008e900c723c */ /* 0x080ff0000000180c */
[C---:B------:R-:W-:Y:S01]  /*21e0*/  HMMA.16816.F32 R16, R136.reuse, R142, R16 ;  /* 0x0000008e8810723c */ /* 0x040fe20000001810 */
[----:B------:R-:W-:Y:S07]  /*21f0*/  LDSM.16.M88.4 R140, [R215+0x2080] ;  /* 0x00208000d78c783b */ /* 0x000fee0000000200 */
[-C--:B-1----:R-:W-:Y:S08]  /*2200*/  HMMA.16816.F32 R20, R136, R148.reuse, R20 ;  /* 0x000000948814723c */ /* 0x082ff00000001814 */
[C---:B------:R-:W-:Y:S08]  /*2210*/  HMMA.16816.F32 R24, R144.reuse, R148, R24 ;  /* 0x000000949018723c */ /* 0x040ff00000001818 */
[-C--:B------:R-:W-:Y:S01]  /*2220*/  HMMA.16816.F32 R28, R144, R150.reuse, R28 ;  /* 0x00000096901c723c */ /* 0x080fe2000000181c */
[----:B------:R-:W-:Y:S07]  /*2230*/  LDSM.16.M88.4 R144, [R3+0x7880] ;  /* 0x007880000390783b */ /* 0x000fee0000000200 */
[----:B------:R-:W-:Y:S01]  /*2240*/  HMMA.16816.F32 R32, R136, R150, R32 ;  /* 0x000000968820723c */ /* 0x000fe20000001820 */
[----:B------:R-:W1:Y:S07]  /*2250*/  LDSM.16.M88.4 R136, [R2+0x7080] ;  /* 0x007080000288783b */ /* 0x000e6e0000000200 */
[-C--:B-----5:R-:W-:Y:S01]  /*2260*/  HMMA.16816.F32 R4, R152, R156.reuse, R4 ;  /* 0x0000009c9804723c */ /* 0x0a0fe20000001804 */
[----:B------:R-:W2:Y:S07]  /*2270*/  LDSM.16.M88.4 R148, [R215+0x3080] ;  /* 0x00308000d794783b */ /* 0x000eae0000000200 */
[C---:B------:R-:W-:Y:S08]  /*2280*/  HMMA.16816.F32 R8, R160.reuse, R156, R8 ;  /* 0x0000009ca008723c */ /* 0x040ff00000001808 */
[-C--:B------:R-:W-:Y:S08]  /*2290*/  HMMA.16816.F32 R12, R160, R158.reuse, R12 ;  /* 0x0000009ea00c723c */ /* 0x080ff0000000180c */
[C---:B------:R-:W-:Y:S01]  /*22a0*/  HMMA.16816.F32 R16, R152.reuse, R158, R16 ;  /* 0x0000009e9810723c */ /* 0x040fe20000001810 */
[----:B------:R-:W-:Y:S07]  /*22b0*/  LDSM.16.M88.4 R156, [R0+0x8080] ;  /* 0x00808000009c783b */ /* 0x000fee0000000200 */
[-C--:B------:R-:W-:Y:S08]  /*22c0*/  HMMA.16816.F32 R20, R152, R132.reuse, R20 ;  /* 0x000000849814723c */ /* 0x080ff00000001814 */
[C---:B------:R-:W-:Y:S08]  /*22d0*/  HMMA.16816.F32 R24, R160.reuse, R132, R24 ;  /* 0x00000084a018723c */ /* 0x040ff00000001818 */
[-C--:B------:R-:W-:Y:S01]  /*22e0*/  HMMA.16816.F32 R28, R160, R134.reuse, R28 ;  /* 0x00000086a01c723c */ /* 0x080fe2000000181c */
[----:B------:R-:W4:Y:S07]  /*22f0*/  LDSM.16.M88.4 R160, [R214+0x4080] ;  /* 0x00408000d6a0783b */ /* 0x000f2e0000000200 */
[----:B------:R-:W-:Y:S01]  /*2300*/  HMMA.16816.F32 R32, R152, R134, R32 ;  /* 0x000000869820723c */ /* 0x000fe20000001820 */
[----:B------:R5:W4:Y:S07]  /*2310*/  LDSM.16.M88.4 R132, [R0+0x8880] ;  /* 0x008880000084783b */ /* 0x000b2e0000000200 */
[-C--:B-1----:R-:W-:Y:S01]  /*2320*/  HMMA.16816.F32 R4, R136, R140.reuse, R4 ;  /* 0x0000008c8804723c */ /* 0x082fe20000001804 */
[----:B------:R-:W-:Y:S07]  /*2330*/  LDSM.16.M88.4 R152, [R215+0x4080] ;  /* 0x00408000d798783b */ /* 0x000fee0000000200 */
[C---:B------:R-:W-:Y:S08]  /*2340*/  HMMA.16816.F32 R8, R144.reuse, R140, R8 ;  /* 0x0000008c9008723c */ /* 0x040ff00000001808 */
[-C--:B------:R-:W-:Y:S01]  /*2350*/  HMMA.16816.F32 R12, R144, R142.reuse, R12 ;  /* 0x0000008e900c723c */ /* 0x080fe2000000180c */
[----:B-----5:R-:W-:Y:S07]  /*2360*/  MOV R0, UR4 ;  /* 0x0000000400007c02 */ /* 0x020fee0008000f00 */
[C---:B------:R-:W-:Y:S01]  /*2370*/  HMMA.16816.F32 R16, R136.reuse, R142, R16 ;  /* 0x0000008e8810723c */ /* 0x040fe20000001810 */
[----:B------:R-:W1:Y:S07]  /*2380*/  LDSM.16.M88.4 R140, [R214+0x5080] ;  /* 0x00508000d68c783b */ /* 0x000e6e0000000200 */
[-C--:B--2---:R-:W-:Y:S08]  /*2390*/  HMMA.16816.F32 R20, R136, R148.reuse, R20 ;  /* 0x000000948814723c */ /* 0x084ff00000001814 */
[C---:B------:R-:W-:Y:S08]  /*23a0*/  HMMA.16816.F32 R24, R144.reuse, R148, R24 ;  /* 0x000000949018723c */ /* 0x040ff00000001818 */
[-C--:B------:R-:W-:Y:S01]  /*23b0*/  HMMA.16816.F32 R28, R144, R150.reuse, R28 ;  /* 0x00000096901c723c */ /* 0x080fe2000000181c */
[----:B------:R-:W2:Y:S07]  /*23c0*/  LDSM.16.M88.4 R144, [R2+0x8080] ;  /* 0x008080000290783b */ /* 0x000eae0000000200 */
[----:B------:R-:W-:Y:S01]  /*23d0*/  HMMA.16816.F32 R32, R136, R150, R32 ;  /* 0x000000968820723c */ /* 0x000fe20000001820 */
[----:B------:R-:W5:Y:S07]  /*23e0*/  LDSM.16.M88.4 R136, [R3+0x8880] ;  /* 0x008880000388783b */ /* 0x000f6e0000000200 */
[-C--:B----4-:R-:W-:Y:S08]  /*23f0*/  HMMA.16816.F32 R4, R156, R160.reuse, R4 ;  /* 0x000000a09c04723c */ /* 0x090ff00000001804 */
[C---:B------:R-:W-:Y:S08]  /*2400*/  HMMA.16816.F32 R8, R132.reuse, R160, R8 ;  /* 0x000000a08408723c */ /* 0x040ff00000001808 */
[-C--:B------:R-:W-:Y:S08]  /*2410*/  HMMA.16816.F32 R12, R132, R162.reuse, R12 ;  /* 0x000000a2840c723c */ /* 0x080ff0000000180c */
[C---:B------:R-:W-:Y:S08]  /*2420*/  HMMA.16816.F32 R16, R156.reuse, R162, R16 ;  /* 0x000000a29c10723c */ /* 0x040ff00000001810 */
[-C--:B-1----:R-:W-:Y:S08]  /*2430*/  HMMA.16816.F32 R20, R156, R140.reuse, R20 ;  /* 0x0000008c9c14723c */ /* 0x082ff00000001814 */
[C---:B------:R-:W-:Y:S08]  /*2440*/  HMMA.16816.F32 R24, R132.reuse, R140, R24 ;  /* 0x0000008c8418723c */ /* 0x040ff00000001818 */
[-C--:B------:R-:W-:Y:S08]  /*2450*/  HMMA.16816.F32 R28, R132, R142.reuse, R28 ;  /* 0x0000008e841c723c */ /* 0x080ff0000000181c */
[----:B------:R-:W-:Y:S08]  /*2460*/  HMMA.16816.F32 R32, R156, R142, R32 ;  /* 0x0000008e9c20723c */ /* 0x000ff00000001820 */
[-C--:B--2---:R-:W-:Y:S08]  /*2470*/  HMMA.16816.F32 R4, R144, R152.reuse, R4 ;  /* 0x000000989004723c */ /* 0x084ff00000001804 */
[C---:B-----5:R-:W-:Y:S08]  /*2480*/  HMMA.16816.F32 R8, R136.reuse, R152, R8 ;  /* 0x000000988808723c */ /* 0x060ff00000001808 */
[-C--:B------:R-:W-:Y:S04]  /*2490*/  HMMA.16816.F32 R12, R136, R154.reuse, R12 ;  /* 0x0000009a880c723c */ /* 0x080fe8000000180c */
[----:B---3--:R-:W-:Y:S04]  /*24a0*/  LEA R0, R0, R229, 0x6 ;  /* 0x000000e500007211 */ /* 0x008fe800078e30ff */
[----:B------:R-:W-:Y:S01]  /*24b0*/  FMUL.FTZ R4, R4, c[0x0][0x2b4] ;  /* 0x0000ad0004047a20 */ /* 0x000fe20000410000 */
[C---:B------:R-:W-:Y:S03]  /*24c0*/  HMMA.16816.F32 R16, R144.reuse, R154, R16 ;  /* 0x0000009a9010723c */ /* 0x040fe60000001810 */
[----:B------:R-:W1:Y:S01]  /*24d0*/  MUFU.TANH R236, R4 ;  /* 0x0000000400ec7308 */ /* 0x000e620000002400 */
[----:B------:R-:W-:Y:S02]  /*24e0*/  FMUL.FTZ R5, R5, c[0x0][0x2b4] ;  /* 0x0000ad0005057a20 */ /* 0x000fe40000410000 */
[----:B------:R-:W-:Y:S02]  /*24f0*/  FMUL.FTZ R6, R6, c[0x0][0x2b4] ;  /* 0x0000ad0006067a20 */ /* 0x000fe40000410000 */
[----:B------:R-:W-:Y:S04]  /*2500*/  FMUL.FTZ R7, R7, c[0x0][0x2b4] ;  /* 0x0000ad0007077a20 */ /* 0x000fe80000410000 */
[----:B------:R-:W-:Y:S01]  /*2510*/  FMUL.FTZ R8, R8, c[0x0][0x2b4] ;  /* 0x0000ad0008087a20 */ /* 0x000fe20000410000 */
[----:B------:R-:W2:Y:S01]  /*2520*/  MUFU.TANH R157, R5 ;  /* 0x00000005009d7308 */ /* 0x000ea20000002400 */
[----:B------:R-:W-:Y:S02]  /*2530*/  FMUL.FTZ R9, R9, c[0x0][0x2b4] ;  /* 0x0000ad0009097a20 */ /* 0x000fe40000410000 */
[----:B------:R-:W-:Y:S02]  /*2540*/  FMUL.FTZ R10, R10, c[0x0][0x2b4] ;  /* 0x0000ad000a0a7a20 */ /* 0x000fe40000410000 */
[----:B------:R-:W-:Y:S02]  /*2550*/  FMUL.FTZ R11, R11, c[0x0][0x2b4] ;  /* 0x0000ad000b0b7a20 */ /* 0x000fe40000410000 */
[----:B------:R-:W-:Y:S02]  /*2560*/  FMUL.FTZ R12, R12, c[0x0][0x2b4] ;  /* 0x0000ad000c0c7a20 */ /* 0x000fe40000410000 */
[----:B------:R-:W-:Y:S01]  /*2570*/  FMUL.FTZ R13, R13, c[0x0][0x2b4] ;  /* 0x0000ad000d0d7a20 */ /* 0x000fe20000410000 */
[----:B------:R-:W3:Y:S01]  /*2580*/  MUFU.TANH R238, R6 ;  /* 0x0000000600ee7308 */ /* 0x000ee20000002400 */
[----:B------:R-:W-:Y:S02]  /*2590*/  FMUL.FTZ R14, R14, c[0x0][0x2b4] ;  /* 0x0000ad000e0e7a20 */ /* 0x000fe40000410000 */
[----:B------:R-:W-:Y:S02]  /*25a0*/  FMUL.FTZ R15, R15, c[0x0][0x2b4] ;  /* 0x0000ad000f0f7a20 */ /* 0x000fe40000410000 */
[----:B------:R-:W-:Y:S02]  /*25b0*/  FMUL.FTZ R16, R16, c[0x0][0x2b4] ;  /* 0x0000ad0010107a20 */ /* 0x000fe40000410000 */
[----:B------:R-:W-:Y:S02]  /*25c0*/  FMUL.FTZ R17, R17, c[0x0][0x2b4] ;  /* 0x0000ad0011117a20 */ /* 0x000fe40000410000 */
[----:B------:R-:W-:Y:S01]  /*25d0*/  FMUL.FTZ R18, R18, c[0x0][0x2b4] ;  /* 0x0000ad0012127a20 */ /* 0x000fe20000410000 */
[----:B------:R4:W1:Y:S01]  /*25e0*/  MUFU.TANH R162, R7 ;  /* 0x0000000700a27308 */ /* 0x0008620000002400 */
[----:B------:R-:W-:Y:S09]  /*25f0*/  FMUL.FTZ R19, R19, c[0x0][0x2b4] ;  /* 0x0000ad0013137a20 */ /* 0x000ff20000410000 */
[----:B------:R-:W1:Y:S10]  /*2600*/  MUFU.TANH R243, R8 ;  /* 0x0000000800f37308 */ /* 0x000e740000002400 */
[----:B------:R-:W1:Y:S01]  /*2610*/  MUFU.TANH R246, R9 ;  /* 0x0000000900f67308 */ /* 0x000e620000002400 */
[----:B----4-:R-:W4:Y:S09]  /*2620*/  LDSM.16.M88.4 R4, [R215+0x5080] ;  /* 0x00508000d704783b */ /* 0x010f320000000200 */
[----:B------:R-:W1:Y:S10]  /*2630*/  MUFU.TANH R230, R10 ;  /* 0x0000000a00e67308 */ /* 0x000e740000002400 */
[----:B------:R-:W1:Y:S10]  /*2640*/  MUFU.TANH R252, R11 ;  /* 0x0000000b00fc7308 */ /* 0x000e740000002400 */
[----:B------:R-:W1:Y:S10]  /*2650*/  MUFU.TANH R242, R12 ;  /* 0x0000000c00f27308 */ /* 0x000e740000002400 */
[----:B------:R-:W1:Y:S01]  /*2660*/  MUFU.TANH R241, R13 ;  /* 0x0000000d00f17308 */ /* 0x000e620000002400 */
[-C--:B----4-:R-:W-:Y:S09]  /*2670*/  HMMA.16816.F32 R20, R144, R4.reuse, R20 ;  /* 0x000000049014723c */ /* 0x090ff20000001814 */
[----:B------:R-:W4:Y:S01]  /*2680*/  MUFU.TANH R251, R14 ;  /* 0x0000000e00fb7308 */ /* 0x000f220000002400 */
[C---:B------:R-:W-:Y:S09]  /*2690*/  HMMA.16816.F32 R24, R136.reuse, R4, R24 ;  /* 0x000000048818723c */ /* 0x040ff20000001818 */
[----:B------:R-:W1:Y:S01]  /*26a0*/  MUFU.TANH R250, R15 ;  /* 0x0000000f00fa7308 */ /* 0x000e620000002400 */
[-C--:B------:R-:W-:Y:S04]  /*26b0*/  HMMA.16816.F32 R28, R136, R6.reuse, R28 ;  /* 0x00000006881c723c */ /* 0x080fe8000000181c */
[----:B------:R-:W-:Y:S04]  /*26c0*/  FMUL.FTZ R20, R20, c[0x0][0x2b4] ;  /* 0x0000ad0014147a20 */ /* 0x000fe80000410000 */
[----:B------:R-:W-:Y:S01]  /*26d0*/  HMMA.16816.F32 R32, R144, R6, R32 ;  /* 0x000000069020723c */ /* 0x000fe20000001820 */
[----:B------:R-:W1:Y:S01]  /*26e0*/  MUFU.TANH R149, R16 ;  /* 0x0000001000957308 */ /* 0x000e620000002400 */
[----:B------:R1:W1:Y:S02]  /*26f0*/  LDS R147, [R0.X4+0xf080] ;  /* 0x00f0800000937984 */ /* 0x0002640000004800 */
[----:B------:R-:W-:Y:S02]  /*2700*/  FMUL.FTZ R21, R21, c[0x0][0x2b4] ;  /* 0x0000ad0015157a20 */ /* 0x000fe40000410000 */
[----:B------:R1:W1:Y:S01]  /*2710*/  LDS R146, [R0.X4+0xf0a0] ;  /* 0x00f0a00000927984 */ /* 0x0002620000004800 */
[----:B------:R-:W-:Y:S02]  /*2720*/  FMUL.FTZ R22, R22, c[0x0][0x2b4] ;  /* 0x0000ad0016167a20 */ /* 0x000fe40000410000 */
[----:B------:R-:W-:Y:S01]  /*2730*/  FMUL.FTZ R23, R23, c[0x0][0x2b4] ;  /* 0x0000ad0017177a20 */ /* 0x000fe20000410000 */
[----:B------:R1:W1:Y:S01]  /*2740*/  LDS R145, [R0.X4+0xf100] ;  /* 0x00f1000000917984 */ /* 0x0002620000004800 */
[----:B------:R-:W1:Y:S01]  /*2750*/  MUFU.TANH R152, R17 ;  /* 0x0000001100987308 */ /* 0x000e620000002400 */
[----:B------:R-:W-:Y:S02]  /*2760*/  FMUL.FTZ R24, R24, c[0x0][0x2b4] ;  /* 0x0000ad0018187a20 */ /* 0x000fe40000410000 */
[----:B------:R1:W1:Y:S01]  /*2770*/  LDS R144, [R0.X4+0xf120] ;  /* 0x00f1200000907984 */ /* 0x0002620000004800 */
[----:B------:R-:W-:Y:S04]  /*2780*/  DEPBAR.LE SB0, 0x0 ;  /* 0x000080000000791a */ /* 0x000fe80000000000 */
[----:B------:R-:W-:Y:S02]  /*2790*/  FMUL.FTZ R28, R28, c[0x0][0x2b4] ;  /* 0x0000ad001c1c7a20 */ /* 0x000fe40000410000 */
[----:B------:R-:W1:Y:S01]  /*27a0*/  MUFU.TANH R154, R18 ;  /* 0x00000012009a7308 */ /* 0x000e620000002400 */
[----:B------:R-:W-:Y:S01]  /*27b0*/  BAR.SYNC.DEFER_BLOCKING 0x0 ;  /* 0x0000000000007b1d */ /* 0x000fe20000010000 */
[----:B------:R-:W-:Y:S02]  /*27c0*/  FMUL.FTZ R29, R29, c[0x0][0x2b4] ;  /* 0x0000ad001d1d7a20 */ /* 0x000fe40000410000 */
[----:B------:R-:W-:Y:S02]  /*27d0*/  FMUL.FTZ R30, R30, c[0x0][0x2b4] ;  /* 0x0000ad001e1e7a20 */ /* 0x000fe40000410000 */
[----:B------:R-:W-:Y:S02]  /*27e0*/  FMUL.FTZ R31, R31, c[0x0][0x2b4] ;  /* 0x0000ad001f1f7a20 */ /* 0x000fe40000410000 */
[----:B------:R-:W-:Y:S02]  /*27f0*/  FMUL.FTZ R25, R25, c[0x0][0x2b4] ;  /* 0x0000ad0019197a20 */ /* 0x000fe40000410000 */
[----:B------:R-:W1:Y:S01]  /*2800*/  MUFU.TANH R237, R28 ;  /* 0x0000001c00ed7308 */ /* 0x000e620000002400 */
[----:B------:R-:W-:Y:S02]  /*2810*/  FMUL.FTZ R26, R26, c[0x0][0x2b4] ;  /* 0x0000ad001a1a7a20 */ /* 0x000fe40000410000 */
[----:B------:R-:W-:Y:S02]  /*2820*/  FMUL.FTZ R27, R27, c[0x0][0x2b4] ;  /* 0x0000ad001b1b7a20 */ /* 0x000fe40000410000 */
[----:B------:R-:W-:Y:S02]  /*2830*/  FMUL.FTZ R32, R32, c[0x0][0x2b4] ;  /* 0x0000ad0020207a20 */ /* 0x000fe40000410000 */
[----:B------:R-:W-:Y:S02]  /*2840*/  FMUL.FTZ R33, R33, c[0x0][0x2b4] ;  /* 0x0000ad0021217a20 */ /* 0x000fe40000410000 */
[----:B------:R-:W-:Y:S01]  /*2850*/  FMUL.FTZ R34, R34, c[0x0][0x2b4] ;  /* 0x0000ad0022227a20 */ /* 0x000fe20000410000 */
[----:B------:R-:W1:Y:S01]  /*2860*/  MUFU.TANH R161, R19 ;  /* 0x0000001300a17308 */ /* 0x000e620000002400 */
[----:B------:R-:W-:Y:S01]  /*2870*/  FMUL.FTZ R35, R35, c[0x0][0x2b4] ;  /* 0x0000ad0023237a20 */ /* 0x000fe20000410000 */
[----:B------:R1:W1:Y:S08]  /*2880*/  LDSM.16.M88.4 R132, [R216+0xc080] ;  /* 0x00c08000d884783b */ /* 0x0002700000000200 */
[----:B------:R-:W1:Y:S01]  /*2890*/  MUFU.TANH R235, R29 ;  /* 0x0000001d00eb7308 */ /* 0x000e620000002400 */
[----:B------:R1:W1:Y:S09]  /*28a0*/  LDSM.16.M88.4 R136, [R217] ;  /* 0x00000000d988783b */ /* 0x0002720000000200 */
[----:B------:R-:W1:Y:S01]  /*28b0*/  MUFU.TANH R151, R20 ;  /* 0x0000001400977308 */ /* 0x000e620000002400 */
[----:B------:R1:W1:Y:S09]  /*28c0*/  LDSM.16.M88.4 R140, [R217+0x800] ;  /* 0x00080000d98c783b */ /* 0x0002720000000200 */
[----:B------:R-:W1:Y:S10]  /*28d0*/  MUFU.TANH R245, R30 ;  /* 0x0000001e00f57308 */ /* 0x000e740000002400 */
[----:B------:R-:W1:Y:S10]  /*28e0*/  MUFU.TANH R150, R21 ;  /* 0x0000001500967308 */ /* 0x000e740000002400 */
[----:B------:R5:W1:Y:S10]  /*28f0*/  MUFU.TANH R244, R31 ;  /* 0x0000001f00f47308 */ /* 0x000a740000002400 */
[----:B------:R1:W1:Y:S10]  /*2900*/  MUFU.TANH R158, R22 ;  /* 0x00000016009e7308 */ /* 0x0002740000002400 */
[----:B------:R1:W1:Y:S01]  /*2910*/  MUFU.TANH R159, R23 ;  /* 0x00000017009f7308 */ /* 0x0002620000002400 */
[----:B-----5:R1:W1:Y:S09]  /*2920*/  LDSM.16.M88.4 R28, [R216+0xc880] ;  /* 0x00c88000d81c783b */ /* 0x0202720000000200 */
[----:B------:R1:W1:Y:S10]  /*2930*/  MUFU.TANH R240, R24 ;  /* 0x0000001800f07308 */ /* 0x0002740000002400 */
[----:B------:R1:W1:Y:S10]  /*2940*/  MUFU.TANH R239, R25 ;  /* 0x0000001900ef7308 */ /* 0x0002740000002400 */
[----:B------:R1:W1:Y:S10]  /*2950*/  MUFU.TANH R247, R26 ;  /* 0x0000001a00f77308 */ /* 0x0002740000002400 */
[----:B------:R1:W1:Y:S10]  /*2960*/  MUFU.TANH R248, R27 ;  /* 0x0000001b00f87308 */ /* 0x0002740000002400 */
[----:B------:R1:W1:Y:S10]  /*2970*/  MUFU.TANH R148, R32 ;  /* 0x0000002000947308 */ /* 0x0002740000002400 */
[----:B------:R1:W1:Y:S10]  /*2980*/  MUFU.TANH R232, R33 ;  /* 0x0000002100e87308 */ /* 0x0002740000002400 */
[----:B------:R1:W1:Y:S10]  /*2990*/  MUFU.TANH R156, R34 ;  /* 0x00000022009c7308 */ /* 0x0002740000002400 */
[----:B------:R1:W1:Y:S01]  /*29a0*/  MUFU.TANH R233, R35 ;  /* 0x0000002300e97308 */ /* 0x0002620000002400 */
[----:B------:R-:W-:-:S05]  /*29b0*/  @P0 BRA `(.L_x_1) ;  /* 0x0000036000000947 */ /* 0x000fca0003800000 */
[----:B--234-:R-:W2:Y:S01]  /*29c0*/  LDL.64 R12, [R1+0x38] ;  /* 0x00003800010c7983 */ /* 0x01cea20000100a00 */
[----:B------:R-:W-:Y:S02]  /*29d0*/  ULDC.64 UR6, c[0x0][0x178] ;  /* 0x00005e0000067ab9 */ /* 0x000fe40000000a00 */
[----:B------:R-:W-:Y:S01]  /*29e0*/  UIMAD.WIDE.U32 UR28, UR18, UR6, URZ ;  /* 0x00000006121c72a5 */ /* 0x000fe2000f8e003f */
[----:B------:R-:W3:Y:S01]  /*29f0*/  LDL.64 R2, [R1+0x50] ;  /* 0x0000500001027983 */ /* 0x000ee20000100a00 */
[----:B------:R-:W-:Y:S03]  /*2a00*/  USHF.R.S32.HI UR26, URZ, 0x1f, UR18 ;  /* 0x0000001f3f1a7899 */ /* 0x000fe60008011412 */
[----:B------:R-:W4:Y:S01]  /*2a10*/  LDL.64 R10, [R1+0x10] ;  /* 0x00001000010a7983 */ /* 0x000f220000100a00 */
[----:B------:R-:W-:Y:S02]  /*2a20*/  UIMAD UR26, UR26, UR6, URZ ;  /* 0x000000061a1a72a4 */ /* 0x000fe4000f8e023f */
[----:B------:R-:W-:Y:S01]  /*2a30*/  UIMAD UR6, UR18, -0x40, UR10 ;  /* 0xffffffc0120678a4 */ /* 0x000fe2000f8e020a */
[----:B------:R-:W5:Y:S01]  /*2a40*/  LDL R9, [R1+0x64] ;  /* 0x0000640001097983 */ /* 0x000f620000100800 */
[----:B------:R-:W-:Y:S03]  /*2a50*/  UIMAD UR26, UR18, UR7, UR26 ;  /* 0x00000007121a72a4 */ /* 0x000fe6000f8e021a */
[----:B------:R-:W1:Y:S01]  /*2a60*/  S2R R8, SR_CTAID.Y ;  /* 0x0000000000087919 */ /* 0x000e620000002600 */
[----:B------:R-:W-:Y:S01]  /*2a70*/  UIADD3 UR26, UR29, UR26, URZ ;  /* 0x0000001a1d1a7290 */ /* 0x000fe2000fffe03f */
[----:B--2---:R-:W-:Y:S01]  /*2a80*/  IMAD.MOV.U32 R5, RZ, RZ, R13 ;  /* 0x000000ffff057224 */ /* 0x004fe200078e000d */
[----:B-1----:R-:W-:Y:S01]  /*2a90*/  SHF.R.S32.HI R6, RZ, 0x1f, R8 ;  /* 0x0000001fff067819 */ /* 0x002fe20000011408 */
[----:B------:R-:W2:Y:S01]  /*2aa0*/  LDL.64 R12, [R1] ;  /* 0x00000000010c7983 */ /* 0x000ea20000100a00 */
[----:B---3--:R-:W-:Y:S03]  /*2ab0*/  IMAD.MOV.U32 R4, RZ, RZ, R2 ;  /* 0x000000ffff047224 */ /* 0x008fe600078e0002 */
[----:B------:R-:W-:Y:S01]  /*2ac0*/  IMAD R7, R6, c[0x0][0x180], RZ ;  /* 0x0000600006077a24 */ /* 0x000fe200078e02ff */
[----:B----4-:R-:W-:Y:S01]  /*2ad0*/  @!P1 MOV R3, R11 ;  /* 0x0000000b00039202 */ /* 0x010fe20000000f00 */
[----:B------:R-:W-:Y:S04]  /*2ae0*/  IMAD.WIDE.U32 R4, R8, c[0x0][0x180], R4 ;  /* 0x0000600008047a25 */ /* 0x000fe800078e0004 */
[----:B------:R-:W-:Y:S01]  /*2af0*/  @!P1 IMAD.MOV.U32 R2, RZ, RZ, R10 ;  /* 0x000000ffff029224 */ /* 0x000fe200078e000a */
[----:B------:R-:W-:Y:S01]  /*2b00*/  IADD3 R0, P6, R4, UR22, RZ ;  /* 0x0000001604007c10 */ /* 0x000fe2000ffde0ff */
[----:B------:R-:W-:Y:S02]  /*2b10*/  @!P1 IMAD R6, R6, c[0x0][0x270], RZ ;  /* 0x00009c0006069a24 */ /* 0x000fe400078e02ff */
[C---:B------:R-:W-:Y:S04]  /*2b20*/  @!P1 IMAD.WIDE.U32 R2, R8.reuse, c[0x0][0x270], R2 ;  /* 0x00009c0008029a25 */ /* 0x040fe800078e0002 */
[C---:B------:R-:W-:Y:S02]  /*2b30*/  IMAD R7, R8.reuse, c[0x0][0x184], R7 ;  /* 0x0000610008077a24 */ /* 0x040fe400078e0207 */
[----:B------:R-:W-:Y:S01]  /*2b40*/  @!P1 IMAD R4, R8, c[0x0][0x274], R6 ;  /* 0x00009d0008049a24 */ /* 0x000fe200078e0206 */
[----:B------:R-:W-:Y:S01]  /*2b50*/  @!P1 IADD3 R6, P0, R2, UR20, RZ ;  /* 0x0000001402069c10 */ /* 0x000fe2000ff1e0ff */
[----:B------:R-:W-:Y:S01]  /*2b60*/  IMAD.U32 R8, RZ, RZ, UR28 ;  /* 0x0000001cff087e24 */ /* 0x000fe2000f8e00ff */
[----:B------:R-:W-:Y:S02]  /*2b70*/  LEA R2, P5, R0, c[0x0][0x160], 0x1 ;  /* 0x0000580000027a11 */ /* 0x000fe400078a08ff */
[----:B------:R-:W-:Y:S01]  /*2b80*/  IADD3.X R5, R5, UR12, R7, P6, !PT ;  /* 0x0000000c05057c10 */ /* 0x000fe2000b7fe407 */
[----:B------:R-:W-:Y:S01]  /*2b90*/  IMAD.U32 R7, RZ, RZ, UR26 ;  /* 0x0000001aff077e24 */ /* 0x000fe2000f8e00ff */
[----:B------:R-:W-:Y:S02]  /*2ba0*/  @!P1 IADD3.X R3, R3, UR14, R4, P0, !PT ;  /* 0x0000000e03039c10 */ /* 0x000fe400087fe404 */
[----:B------:R-:W-:Y:S02]  /*2bb0*/  LEA R2, P0, R8, R2, 0x7 ;  /* 0x0000000208027211 */ /* 0x000fe400078038ff */
[----:B------:R-:W-:Y:S02]  /*2bc0*/  LEA.HI.X R0, R0, c[0x0][0x164], R5, 0x1, P5 ;  /* 0x0000590000007a11 */ /* 0x000fe400028f0c05 */
[C---:B------:R-:W-:Y:S04]  /*2bd0*/  @!P1 LEA R4, P5, R6.reuse, c[0x0][0x258], 0x2 ;  /* 0x0000960006049a11 */ /* 0x040fe800078a10ff */
[----:B------:R-:W-:Y:S02]  /*2be0*/  @!P1 LEA.HI.X R5, R6, c[0x0][0x25c], R3, 0x2, P5 ;  /* 0x0000970006059a11 */ /* 0x000fe400028f1403 */
[----:B------:R-:W-:Y:S01]  /*2bf0*/  LEA.HI.X R3, R8, R0, R7, 0x7, P0 ;  /* 0x0000000008037211 */ /* 0x000fe200000f3c07 */
[----:B------:R-:W-:Y:S01]  /*2c00*/  IMAD.U32 R0, RZ, RZ, UR19 ;  /* 0x00000013ff007e24 */ /* 0x000fe2000f8e00ff */
[----:B------:R-:W-:Y:S01]  /*2c10*/  MOV R6, UR11 ;  /* 0x0000000b00067c02 */ /* 0x000fe20008000f00 */
[----:B------:R-:W-:Y:S03]  /*2c20*/  IMAD.U32 R7, RZ, RZ, UR19 ;  /* 0x00000013ff077e24 */ /* 0x000fe6000f8e00ff */
[----:B------:R-:W-:Y:S01]  /*2c30*/  @!P1 LEA R8, R0, R10, 0x6 ;  /* 0x0000000a00089211 */ /* 0x000fe200078e30ff */
[----:B-----5:R-:W-:Y:S01]  /*2c40*/  IMAD R0, R7, 0x3000, R9 ;  /* 0x0000300007007824 */ /* 0x020fe200078e0209 */
[----:B------:R-:W-:Y:S05]  /*2c50*/  @!P1 LEA R6, R6, 0x40, 0x6 ;  /* 0x0000004006069811 */ /* 0x000fea00078e30ff */
[----:B------:R-:W-:Y:S04]  /*2c60*/  @!P1 IMAD.WIDE R4, R6, 0x4, R4 ;  /* 0x0000000406049825 */ /* 0x000fe800078e0204 */
[----:B------:R-:W-:Y:S01]  /*2c70*/  @!P1 IMAD.SHL.U32 R6, R8, 0x4, RZ ;  /* 0x0000000408069824 */ /* 0x000fe200078e00ff */
[C---:B--2---:R-:W-:Y:S02]  /*2c80*/  ISETP.GE.OR P6, PT, R12.reuse, UR6, P4 ;  /* 0x000000060c007c0c */ /* 0x044fe4000a7c6670 */
[C---:B------:R-:W-:Y:S02]  /*2c90*/  ISETP.GE.OR P5, PT, R12.reuse, UR6, !P3 ;  /* 0x000000060c007c0c */ /* 0x040fe4000dfa6670 */
[----:B------:R-:W-:Y:S09]  /*2ca0*/  ISETP.GE.OR P0, PT, R12, UR6, !P2 ;  /* 0x000000060c007c0c */ /* 0x000ff2000d706670 */
[----:B------:R-:W-:Y:S01]  /*2cb0*/  @!PT LDS RZ, [RZ] ;  /* 0x00000000fffff984 */ /* 0x000fe20000000800 */
[----:B------:R-:W-:Y:S01]  /*2cc0*/  @!PT LDS RZ, [RZ] ;  /* 0x00000000fffff984 */ /* 0x000fe20000000800 */
[----:B------:R-:W-:Y:S01]  /*2cd0*/  @!PT LDS RZ, [RZ] ;  /* 0x00000000fffff984 */ /* 0x000fe20000000800 */
[----:B------:R1:W-:Y:S04]  /*2ce0*/  LDGSTS.E.BYPASS.LTC128B.128 [R0], [R2.64], !P6 ;  /* 0x0000000002007fae */ /* 0x0003e8000f101d58 */
[----:B------:R1:W-:Y:S04]  /*2cf0*/  LDGSTS.E.BYPASS.LTC128B.128 [R0+0x1000], [R2.64+0x40], !P5 ;  /* 0x0100004002007fae */ /* 0x0003e8000e901d58 */
[----:B------:R1:W-:Y:S04]  /*2d00*/  LDGSTS.E.BYPASS.LTC128B.128 [R0+0x2000], [R2.64+0x80], !P0 ;  /* 0x0200008002007fae */ /* 0x0003e8000c101d58 */
[----:B------:R1:W-:Y:S02]  /*2d10*/  @!P1 LDGSTS.E.BYPASS.LTC128B.128 [R6+0xf080], [R4.64] ;  /* 0x0f08000004069fae */ /* 0x0003e4000b901d58 */
.L_x_1:
[-C--:B-1234-:R-:W-:Y:S01]  /*2d20*/  HMMA.16816.F32 R4, R132, R164.reuse, RZ ;  /* 0x000000a48404723c */ /* 0x09efe200000018ff */
[----:B------:R-:W-:Y:S02]  /*2d30*/  LDS R2, [R229.X4+0xf280] ;  /* 0x00f28000e5027984 */ /* 0x000fe40000004800 */
[C---:B------:R-:W-:Y:S02]  /*2d40*/  ISETP.GT.AND P5, PT, R234.reuse, 0x60, PT ;  /* 0x00000060ea00780c */ /* 0x040fe40003fa4270 */
[----:B------:R-:W0:Y:S01]  /*2d50*/  LDGDEPBAR ;  /* 0x00000000000079af */ /* 0x000e220000000000 */
[C---:B------:R-:W-:Y:S02]  /*2d60*/  ISETP.GT.AND P6, PT, R234.reuse, 0x41, PT ;  /* 0x00000041ea00780c */ /* 0x040fe40003fc4270 */
[C---:B------:R-:W-:Y:S02]  /*2d70*/  HMMA.16816.F32 R8, R28.reuse, R164, RZ ;  /* 0x000000a41c08723c */ /* 0x040fe400000018ff */
[----:B------:R-:W-:Y:S02]  /*2d80*/  ISETP.GT.AND P0, PT, R234, 0x1, PT ;  /* 0x00000001ea00780c */ /* 0x000fe40003f04270 */
[----:B------:R-:W-:Y:S02]  /*2d90*/  FSEL R3, R148, -INF , P5 ;  /* 0xff80000094037808 */ /* 0x000fe40002800000 */
[----:B------:R-:W-:Y:S02]  /*2da0*/  FSEL R153, R246, -INF , P0 ;  /* 0xff800000f6997808 */ /* 0x000fe40000000000 */
[-C--:B------:R-:W-:Y:S01]  /*2db0*/  HMMA.16816.F32 R12, R28, R166.reuse, RZ ;  /* 0x000000a61c0c723c */ /* 0x080fe200000018ff */
[----:B------:R-:W-:Y:S03]  /*2dc0*/  FSEL R155, R252, -INF , P0 ;  /* 0xff800000fc9b7808 */ /* 0x000fe60000000000 */
[----:B------:R-:W-:Y:S01]  /*2dd0*/  FFMA.FTZ R153, R153, c[0x0][0x29c], -R145 ;  /* 0x0000a70099997a23 */ /* 0x000fe20000010891 */
[----:B------:R-:W-:Y:S03]  /*2de0*/  LOP3.LUT R227, R227, 0xffffff7f, RZ, 0xc0, !PT ;  /* 0xffffff7fe3e37812 */ /* 0x000fe600078ec0ff */
[C---:B------:R-:W-:Y:S04]  /*2df0*/  HMMA.16816.F32 R16, R132.reuse, R166, RZ ;  /* 0x000000a68410723c */ /* 0x040fe800000018ff */
[----:B------:R-:W-:Y:S02]  /*2e00*/  @P4 LOP3.LUT R227, R227, 0x80, RZ, 0xfc, !PT ;  /* 0x00000080e3e34812 */ /* 0x000fe400078efcff */
[C---:B------:R-:W-:Y:S02]  /*2e10*/  ISETP.GT.AND P4, PT, R234.reuse, RZ, PT ;  /* 0x000000ffea00720c */ /* 0x040fe40003f84270 */
[-C--:B------:R-:W-:Y:S01]  /*2e20*/  HMMA.16816.F32 R20, R132, R168.reuse, RZ ;  /* 0x000000a88414723c */ /* 0x080fe200000018ff */
[----:B------:R-:W-:Y:S04]  /*2e30*/  LOP3.LUT R227, R227, 0xffffffbf, RZ, 0xc0, !PT ;  /* 0xffffffbfe3e37812 */ /* 0x000fe800078ec0ff */
[----:B------:R-:W-:Y:S02]  /*2e40*/  @P3 LOP3.LUT R227, R227, 0x40, RZ, 0xfc, !PT ;  /* 0x00000040e3e33812 */ /* 0x000fe400078efcff */
[----:B------:R-:W-:Y:S01]  /*2e50*/  ISETP.GT.AND P3, PT, R234, 0x20, PT ;  /* 0x00000020ea00780c */ /* 0x000fe20003f64270 */
[C---:B------:R-:W-:Y:S04]  /*2e60*/  HMMA.16816.F32 R24, R28.reuse, R168, RZ ;  /* 0x000000a81c18723c */ /* 0x040fe800000018ff */
[----:B------:R-:W-:Y:S02]  /*2e70*/  FSEL R0, R149, -INF , P3 ;  /* 0xff80000095007808 */ /* 0x000fe40001800000 */
[----:B------:R-:W-:Y:S02]  /*2e80*/  LOP3.LUT R227, R227, 0xffffffdf, RZ, 0xc0, !PT ;  /* 0xffffffdfe3e37812 */ /* 0x000fe400078ec0ff */
[-C--:B------:R-:W-:Y:S01]  /*2e90*/  HMMA.16816.F32 R28, R28, R170.reuse, RZ ;  /* 0x000000aa1c1c723c */ /* 0x080fe200000018ff */
[--C-:B------:R-:W-:Y:S03]  /*2ea0*/  FFMA.FTZ R0, R0, c[0x0][0x29c], -R147.reuse ;  /* 0x0000a70000007a23 */ /* 0x100fe60000010893 */
[----:B------:R-:W-:Y:S02]  /*2eb0*/  @P2 LOP3.LUT R227, R227, 0x20, RZ, 0xfc, !PT ;  /* 0x00000020e3e32812 */ /* 0x000fe400078efcff */
[C---:B------:R-:W-:Y:S02]  /*2ec0*/  ISETP.GT.AND P2, PT, R234.reuse, 0x21, PT ;  /* 0x00000021ea00780c */ /* 0x040fe40003f44270 */
[----:B------:R-:W-:Y:S01]  /*2ed0*/  HMMA.16816.F32 R32, R132, R170, RZ ;  /* 0x000000aa8420723c */ /* 0x000fe200000018ff */
[----:B------:R-:W1:Y:S03]  /*2ee0*/  LDSM.16.M88.4 R132, [R216+0xd080] ;  /* 0x00d08000d884783b */ /* 0x000e660000000200 */
[----:B------:R-:W-:Y:S04]  /*2ef0*/  LOP3.LUT R227, R227, 0xffffffef, RZ, 0xc0, !PT ;  /* 0xffffffefe3e37812 */ /* 0x000fe800078ec0ff */
[-C--:B------:R-:W-:Y:S05]  /*2f00*/  HMMA.16816.F32 R4, R136, R172.reuse, R4 ;  /* 0x000000ac8804723c */ /* 0x080fea0000001804 */
[----:B------:R-:W-:Y:S02]  /*2f10*/  @P1 LOP3.LUT R227, R227, 0x10, RZ, 0xfc, !PT ;  /* 0x00000010e3e31812 */ /* 0x000fe400078efcff */
[----:B------:R-:W-:Y:S01]  /*2f20*/  ISETP.GT.AND P1, PT, R234, 0x40, PT ;  /* 0x00000040ea00780c */ /* 0x000fe20003f24270 */
[C---:B------:R-:W-:Y:S08]  /*2f30*/  HMMA.16816.F32 R8, R140.reuse, R172, R8 ;  /* 0x000000ac8c08723c */ /* 0x040ff00000001808 */
[-C--:B------:R-:W-:Y:S08]  /*2f40*/  HMMA.16816.F32 R12, R140, R174.reuse, R12 ;  /* 0x000000ae8c0c723c */ /* 0x080ff0000000180c */
[C---:B------:R-:W-:Y:S08]  /*2f50*/  HMMA.16816.F32 R16, R136.reuse, R174, R16 ;  /* 0x000000ae8810723c */ /* 0x040ff00000001810 */
[-C--:B------:R-:W-:Y:S08]  /*2f60*/  HMMA.16816.F32 R20, R136, R176.reuse, R20 ;  /* 0x000000b08814723c */ /* 0x080ff00000001814 */
[C---:B------:R-:W-:Y:S08]  /*2f70*/  HMMA.16816.F32 R24, R140.reuse, R176, R24 ;  /* 0x000000b08c18723c */ /* 0x040ff00000001818 */
[-C--:B------:R-:W-:Y:S01]  /*2f80*/  HMMA.16816.F32 R28, R140, R178.reuse, R28 ;  /* 0x000000b28c1c723c */ /* 0x080fe2000000181c */
[----:B------:R-:W2:Y:S07]  /*2f90*/  LDSM.16.M88.4 R140, [R216+0xd880] ;  /* 0x00d88000d88c783b */ /* 0x000eae0000000200 */
[----:B------:R-:W-:Y:S01]  /*2fa0*/  HMMA.16816.F32 R32, R136, R178, R32 ;  /* 0x000000b28820723c */ /* 0x000fe20000001820 */
[----:B------:R-:W3:Y:S07]  /*2fb0*/  LDSM.16.M88.4 R136, [R217+0x1000] ;  /* 0x00100000d988783b */ /* 0x000eee0000000200 */
[-C--:B-1----:R-:W-:Y:S08]  /*2fc0*/  HMMA.16816.F32 R4, R132, R180.reuse, R4 ;  /* 0x000000b48404723c */ /* 0x082ff00000001804 */
[C---:B--2---:R-:W-:Y:S08]  /*2fd0*/  HMMA.16816.F32 R8, R140.reuse, R180, R8 ;  /* 0x000000b48c08723c */ /* 0x044ff00000001808 */
[-C--:B------:R-:W-:Y:S08]  /*2fe0*/  HMMA.16816.F32 R12, R140, R182.reuse, R12 ;  /* 0x000000b68c0c723c */ /* 0x080ff0000000180c */
[C---:B------:R-:W-:Y:S08]  /*2ff0*/  HMMA.16816.F32 R16, R132.reuse, R182, R16 ;  /* 0x000000b68410723c */ /* 0x040ff00000001810 */
[-C--:B------:R-:W-:Y:S08]  /*3000*/  HMMA.16816.F32 R20, R132, R184.reuse, R20 ;  /* 0x000000b88414723c */ /* 0x080ff00000001814 */
[C---:B------:R-:W-:Y:S08]  /*3010*/  HMMA.16816.F32 R24, R140.reuse, R184, R24 ;  /* 0x000000b88c18723c */ /* 0x040ff00000001818 */
[-C--:B------:R-:W-:Y:S01]  /*3020*/  HMMA.16816.F32 R28, R140, R186.reuse, R28 ;  /* 0x000000ba8c1c723c */ /* 0x080fe2000000181c */
[----:B------:R-:W1:Y:S07]  /*3030*/  LDSM.16.M88.4 R140, [R217+0x1800] ;  /* 0x00180000d98c783b */ /* 0x000e6e0000000200 */
[----:B------:R-:W-:Y:S01]  /*3040*/  HMMA.16816.F32 R32, R132, R186, R32 ;  /* 0x000000ba8420723c */ /* 0x000fe20000001820 */
[----:B------:R-:W2:Y:S07]  /*3050*/  LDSM.16.M88.4 R132, [R216+0xe080] ;  /* 0x00e08000d884783b */ /* 0x000eae0000000200 */
[-C--:B---3--:R-:W-:Y:S08]  /*3060*/  HMMA.16816.F32 R4, R136, R188.reuse, R4 ;  /* 0x000000bc8804723c */ /* 0x088ff00000001804 */
[C---:B-1----:R-:W-:Y:S08]  /*3070*/  HMMA.16816.F32 R8, R140.reuse, R188, R8 ;  /* 0x000000bc8c08723c */ /* 0x042ff00000001808 */
[-C--:B------:R-:W-:Y:S08]  /*3080*/  HMMA.16816.F32 R12, R140, R190.reuse, R12 ;  /* 0x000000be8c0c723c */ /* 0x080ff0000000180c */
[C---:B------:R-:W-:Y:S08]  /*3090*/  HMMA.16816.F32 R16, R136.reuse, R190, R16 ;  /* 0x000000be8810723c */ /* 0x040ff00000001810 */
[-C--:B------:R-:W-:Y:S08]  /*30a0*/  HMMA.16816.F32 R20, R136, R192.reuse, R20 ;  /* 0x000000c08814723c */ /* 0x080ff00000001814 */
[C---:B------:R-:W-:Y:S08]  /*30b0*/  HMMA.16816.F32 R24, R140.reuse, R192, R24 ;  /* 0x000000c08c18723c */ /* 0x040ff00000001818 */
[-C--:B------:R-:W-:Y:S01]  /*30c0*/  HMMA.16816.F32 R28, R140, R194.reuse, R28 ;  /* 0x000000c28c1c723c */ /* 0x080fe2000000181c */
[----:B------:R-:W1:Y:S07]  /*30d0*/  LDSM.16.M88.4 R140, [R216+0xe880] ;  /* 0x00e88000d88c783b */ /* 0x000e6e0000000200 */
[----:B------:R-:W-:Y:S01]  /*30e0*/  HMMA.16816.F32 R32, R136, R194, R32 ;  /* 0x000000c28820723c */ /* 0x000fe20000001820 */
[----:B------:R-:W3:Y:S07]  /*30f0*/  LDSM.16.M88.4 R136, [R217+0x2000] ;  /* 0x00200000d988783b */ /* 0x000eee0000000200 */
[-C--:B--2---:R-:W-:Y:S08]  /*3100*/  HMMA.16816.F32 R4, R132, R196.reuse, R4 ;  /* 0x000000c48404723c */ /* 0x084ff00000001804 */
[C---:B-1----:R-:W-:Y:S08]  /*3110*/  HMMA.16816.F32 R8, R140.reuse, R196, R8 ;  /* 0x000000c48c08723c */ /* 0x042ff00000001808 */
[-C--:B------:R-:W-:Y:S08]  /*3120*/  HMMA.16816.F32 R12, R140, R198.reuse, R12 ;  /* 0x000000c68c0c723c */ /* 0x080ff0000000180c */
[C---:B------:R-:W-:Y:S08]  /*3130*/  HMMA.16816.F32 R16, R132.reuse, R198, R16 ;  /* 0x000000c68410723c */ /* 0x040ff00000001810 */
[-C--:B------:R-:W-:Y:S08]  /*3140*/  HMMA.16816.F32 R20, R132, R200.reuse, R20 ;  /* 0x000000c88414723c */ /* 0x080ff00000001814 */
[C---:B------:R-:W-:Y:S08]  /*3150*/  HMMA.16816.F32 R24, R140.reuse, R200, R24 ;  /* 0x000000c88c18723c */ /* 0x040ff00000001818 */
[-C--:B------:R-:W-:Y:S01]  /*3160*/  HMMA.16816.F32 R28, R140, R202.reuse, R28 ;  /* 0x000000ca8c1c723c */ /* 0x080fe2000000181c */
[----:B------:R-:W1:Y:S07]  /*3170*/  LDSM.16.M88.4 R140, [R217+0x2800] ;  /* 0x00280000d98c783b */ /* 0x000e6e0000000200 */
[----:B------:R-:W-:Y:S07]  /*3180*/  HMMA.16816.F32 R32, R132, R202, R32 ;  /* 0x000000ca8420723c */ /* 0x000fee0000001820 */
[--C-:B------:R-:W-:Y:S01]  /*3190*/  FFMA.FTZ R133, R3, c[0x0][0x29c], -R147.reuse ;  /* 0x0000a70003857a23 */ /* 0x100fe20000010893 */
[-C--:B---3--:R-:W-:Y:S05]  /*31a0*/  HMMA.16816.F32 R4, R136, R204.reuse, R4 ;  /* 0x000000cc8804723c */ /* 0x088fea0000001804 */
[----:B------:R-:W-:Y:S01]  /*31b0*/  MUFU.EX2 R133, R133 ;  /* 0x0000008500857308 */ /* 0x000fe20000000800 */
[----:B------:R-:W-:Y:S02]  /*31c0*/  FSEL R135, R150, -INF , P6 ;  /* 0xff80000096877808 */ /* 0x000fe40003000000 */
[----:B------:R-:W-:Y:S04]  /*31d0*/  FSEL R134, R157, -INF , P0 ;  /* 0xff8000009d867808 */ /* 0x000fe80000000000 */
[--C-:B------:R-:W-:Y:S01]  /*31e0*/  FFMA.FTZ R135, R135, c[0x0][0x29c], -R147.reuse ;  /* 0x0000a70087877a23 */ /* 0x100fe20000010893 */
[----:B------:R-:W-:Y:S01]  /*31f0*/  FSEL R132, R152, -INF , P2 ;  /* 0xff80000098847808 */ /* 0x000fe20001000000 */
[--C-:B------:R-:W-:Y:S04]  /*3200*/  FFMA.FTZ R134, R134, c[0x0][0x29c], -R147.reuse ;  /* 0x0000a70086867a23 */ /* 0x100fe80000010893 */
[----:B------:R-:W-:Y:S01]  /*3210*/  MUFU.EX2 R135, R135 ;  /* 0x0000008700877308 */ /* 0x000fe20000000800 */
[--C-:B------:R-:W-:Y:S05]  /*3220*/  FFMA.FTZ R132, R132, c[0x0][0x29c], -R147.reuse ;  /* 0x0000a70084847a23 */ /* 0x100fea0000010893 */
[--C-:B------:R-:W-:Y:S01]  /*3230*/  FADD.FTZ R5, R5, -R2.reuse ;  /* 0x8000000205057221 */ /* 0x100fe20000010000 */
[C---:B-1----:R-:W-:Y:S03]  /*3240*/  HMMA.16816.F32 R8, R140.reuse, R204, R8 ;  /* 0x000000cc8c08723c */ /* 0x042fe60000001808 */
[----:B------:R-:W1:Y:S05]  /*3250*/  MUFU.EX2 R134, R134 ;  /* 0x0000008600867308 */ /* 0x000e6a0000000800 */
[-C--:B------:R-:W-:Y:S05]  /*3260*/  HMMA.16816.F32 R12, R140, R206.reuse, R12 ;  /* 0x000000ce8c0c723c */ /* 0x080fea000000180c */
[----:B------:R-:W-:Y:S03]  /*3270*/  MUFU.EX2 R132, R132 ;  /* 0x0000008400847308 */ /* 0x000fe60000000800 */
[C---:B------:R-:W-:Y:S08]  /*3280*/  HMMA.16816.F32 R16, R136.reuse, R206, R16 ;  /* 0x000000ce8810723c */ /* 0x040ff00000001810 */
[-C--:B------:R-:W-:Y:S04]  /*3290*/  HMMA.16816.F32 R20, R136, R208.reuse, R20 ;  /* 0x000000d08814723c */ /* 0x080fe80000001814 */
[----:B-1----:R-:W-:Y:S04]  /*32a0*/  FMUL.FTZ R5, R134, R5 ;  /* 0x0000000586057220 */ /* 0x002fe80000410000 */
[C---:B------:R-:W-:Y:S08]  /*32b0*/  HMMA.16816.F32 R24, R140.reuse, R208, R24 ;  /* 0x000000d08c18723c */ /* 0x040ff00000001818 */
[-C--:B------:R-:W-:Y:S01]  /*32c0*/  HMMA.16816.F32 R28, R140, R210.reuse, R28 ;  /* 0x000000d28c1c723c */ /* 0x080fe2000000181c */
[----:B------:R-:W1:Y:S03]  /*32d0*/  MUFU.EX2 R140, R0 ;  /* 0x00000000008c7308 */ /* 0x000e660000000800 */
[--C-:B------:R-:W-:Y:S03]  /*32e0*/  FADD.FTZ R3, R16, -R2.reuse ;  /* 0x8000000210037221 */ /* 0x100fe60000010000 */
[----:B------:R-:W-:Y:S01]  /*32f0*/  FSEL R141, R162, -INF , P0 ;  /* 0xff800000a28d7808 */ /* 0x000fe20000000000 */
[----:B------:R-:W-:Y:S04]  /*3300*/  HMMA.16816.F32 R32, R136, R210, R32 ;  /* 0x000000d28820723c */ /* 0x000fe80000001820 */
[----:B------:R-:W-:Y:S01]  /*3310*/  ISETP.GT.AND P0, PT, R234, 0x61, PT ;  /* 0x00000061ea00780c */ /* 0x000fe20003f04270 */
[--C-:B------:R-:W-:Y:S02]  /*3320*/  FADD.FTZ R21, R21, -R2.reuse ;  /* 0x8000000215157221 */ /* 0x100fe40000010000 */
[----:B------:R-:W-:Y:S01]  /*3330*/  FFMA.FTZ R138, -R149, R149, 1 ;  /* 0x3f800000958a7423 */ /* 0x000fe20000010195 */
[----:B------:R-:W-:Y:S01]  /*3340*/  FSEL R137, R236, -INF , P4 ;  /* 0xff800000ec897808 */ /* 0x000fe20002000000 */
[----:B------:R-:W-:Y:S03]  /*3350*/  FFMA.FTZ R139, -R157, R157, 1 ;  /* 0x3f8000009d8b7423 */ /* 0x000fe6000001019d */
[----:B------:R-:W-:Y:S01]  /*3360*/  FSEL R16, R232, -INF , P0 ;  /* 0xff800000e8107808 */ /* 0x000fe20000000000 */
[--C-:B------:R-:W-:Y:S01]  /*3370*/  FFMA.FTZ R163, R137, c[0x0][0x29c], -R147.reuse ;  /* 0x0000a70089a37a23 */ /* 0x100fe20000010893 */
[----:B------:R-:W-:Y:S01]  /*3380*/  MOV R149, R230 ;  /* 0x000000e600957202 */ /* 0x000fe20000000f00 */
[----:B------:R-:W-:Y:S02]  /*3390*/  FADD.FTZ R20, R20, -R2 ;  /* 0x8000000214147221 */ /* 0x000fe40000010000 */
[----:B-1----:R-:W-:Y:S01]  /*33a0*/  FMUL.FTZ R3, R140, R3 ;  /* 0x000000038c037220 */ /* 0x002fe20000410000 */
[----:B------:R-:W-:Y:S01]  /*33b0*/  FSEL R0, R151, -INF , P1 ;  /* 0xff80000097007808 */ /* 0x000fe20000800000 */
[----:B------:R-:W-:Y:S02]  /*33c0*/  FMUL.FTZ R231, R5, R139 ;  /* 0x0000008b05e77220 */ /* 0x000fe40000410000 */
[----:B------:R-:W-:Y:S02]  /*33d0*/  FMUL.FTZ R142, R3, R138 ;  /* 0x0000008a038e7220 */ /* 0x000fe40000410000 */
[----:B------:R-:W-:Y:S02]  /*33e0*/  FFMA.FTZ R3, R141, c[0x0][0x29c], -R146 ;  /* 0x0000a7008d037a23 */ /* 0x000fe40000010892 */
[--C-:B------:R-:W-:Y:S02]  /*33f0*/  FFMA.FTZ R136, R0, c[0x0][0x29c], -R147.reuse ;  /* 0x0000a70000887a23 */ /* 0x100fe40000010893 */
[----:B------:R-:W1:Y:S01]  /*3400*/  LDS R0, [R229.X4+0xf2a0] ;  /* 0x00f2a000e5007984 */ /* 0x000e620000004800 */
[----:B------:R2:W-:Y:S01]  /*3410*/  MUFU.EX2 R160, R3 ;  /* 0x0000000300a07308 */ /* 0x0005e20000000800 */
[----:B------:R-:W-:Y:S01]  /*3420*/  FFMA.FTZ R147, R16, c[0x0][0x29c], -R147 ;  /* 0x0000a70010937a23 */ /* 0x000fe20000010893 */
[----:B------:R-:W-:Y:S01]  /*3430*/  FSEL R16, R154, -INF , P3 ;  /* 0xff8000009a107808 */ /* 0x000fe20001800000 */
[----:B------:R-:W-:Y:S02]  /*3440*/  FADD.FTZ R5, R17, -R2 ;  /* 0x8000000211057221 */ /* 0x000fe40000010000 */
[----:B------:R-:W-:Y:S01]  /*3450*/  FFMA.FTZ R138, -R151, R151, 1 ;  /* 0x3f800000978a7423 */ /* 0x000fe20000010197 */
[----:B------:R-:W-:Y:S01]  /*3460*/  MOV R151, R229 ;  /* 0x000000e500977202 */ /* 0x000fe20000000f00 */
[----:B------:R-:W-:Y:S02]  /*3470*/  FFMA.FTZ R16, R16, c[0x0][0x29c], -R146 ;  /* 0x0000a70010107a23 */ /* 0x000fe40000010892 */
[----:B------:R-:W-:Y:S01]  /*3480*/  FMUL.FTZ R5, R132, R5 ;  /* 0x0000000584057220 */ /* 0x000fe20000410000 */
[----:B------:R-:W3:Y:S01]  /*3490*/  MUFU.EX2 R136, R136 ;  /* 0x0000008800887308 */ /* 0x000ee20000000800 */
[----:B------:R-:W-:Y:S01]  /*34a0*/  FFMA.FTZ R17, -R150, R150, 1 ;  /* 0x3f80000096117423 */ /* 0x000fe20000010196 */
[----:B------:R-:W-:Y:S01]  /*34b0*/  MOV R150, R142 ;  /* 0x0000008e00967202 */ /* 0x000fe20000000f00 */
[----:B------:R-:W-:Y:S02]  /*34c0*/  FFMA.FTZ R137, -R152, R152, 1 ;  /* 0x3f80000098897423 */ /* 0x000fe40000010198 */
[----:B------:R-:W-:Y:S02]  /*34d0*/  FADD.FTZ R32, R32, -R2 ;  /* 0x8000000220207221 */ /* 0x000fe40000010000 */
[----:B------:R-:W-:Y:S01]  /*34e0*/  FMUL.FTZ R249, R5, R137 ;  /* 0x0000008905f97220 */ /* 0x000fe20000410000 */
[----:B------:R-:W-:Y:S02]  /*34f0*/  FSEL R5, R156, -INF , P5 ;  /* 0xff8000009c057808 */ /* 0x000fe40002800000 */
[----:B------:R-:W-:Y:S01]  /*3500*/  FSEL R137, R238, -INF , P4 ;  /* 0xff800000ee897808 */ /* 0x000fe20002000000 */
[----:B------:R-:W-:Y:S02]  /*3510*/  MUFU.EX2 R147, R147 ;  /* 0x0000009300937308 */ /* 0x000fe40000000800 */
[--C-:B------:R-:W-:Y:S02]  /*3520*/  FFMA.FTZ R142, R5, c[0x0][0x29c], -R146.reuse ;  /* 0x0000a700058e7a23 */ /* 0x100fe40000010892 */
[----:B--2---:R-:W-:Y:S02]  /*3530*/  FMUL.FTZ R3, R135, R21 ;  /* 0x0000001587037220 */ /* 0x004fe40000410000 */
[--C-:B------:R-:W-:Y:S02]  /*3540*/  FFMA.FTZ R157, R137, c[0x0][0x29c], -R146.reuse ;  /* 0x0000a700899d7a23 */ /* 0x100fe40000010892 */
[----:B------:R-:W-:Y:S01]  /*3550*/  FMUL.FTZ R230, R3, R17 ;  /* 0x0000001103e67220 */ /* 0x000fe20000410000 */
[----:B------:R-:W-:Y:S01]  /*3560*/  FSEL R3, R233, -INF , P0 ;  /* 0xff800000e9037808 */ /* 0x000fe20000000000 */
[----:B------:R2:W4:Y:S01]  /*3570*/  MUFU.EX2 R21, R16 ;  /* 0x0000001000157308 */ /* 0x0005220000000800 */
[----:B------:R-:W-:Y:S01]  /*3580*/  FSEL R17, R158, -INF , P1 ;  /* 0xff8000009e117808 */ /* 0x000fe20000800000 */
[----:B------:R-:W-:Y:S02]  /*3590*/  FFMA.FTZ R5, -R154, R154, 1 ;  /* 0x3f8000009a057423 */ /* 0x000fe4000001019a */
[----:B---3--:R-:W-:Y:S02]  /*35a0*/  FMUL.FTZ R20, R136, R20 ;  /* 0x0000001488147220 */ /* 0x008fe40000410000 */
[----:B------:R-:W-:Y:S02]  /*35b0*/  FFMA.FTZ R139, R17, c[0x0][0x29c], -R146 ;  /* 0x0000a700118b7a23 */ /* 0x000fe40000010892 */
[----:B------:R-:W-:Y:S01]  /*35c0*/  FMUL.FTZ R143, R20, R138 ;  /* 0x0000008a148f7220 */ /* 0x000fe20000410000 */
[----:B------:R-:W-:Y:S01]  /*35d0*/  FSEL R20, R161, -INF , P2 ;  /* 0xff800000a1147808 */ /* 0x000fe20001000000 */
[----:B-1----:R-:W-:Y:S02]  /*35e0*/  FADD.FTZ R7, R7, -R0 ;  /* 0x8000000007077221 */ /* 0x002fe40000010000 */
[----:B------:R-:W-:Y:S02]  /*35f0*/  FFMA.FTZ R17, -R148, R148, 1 ;  /* 0x3f80000094117423 */ /* 0x000fe40000010194 */
[----:B------:R-:W-:Y:S01]  /*3600*/  FFMA.FTZ R138, R20, c[0x0][0x29c], -R146 ;  /* 0x0000a700148a7a23 */ /* 0x000fe20000010892 */
[----:B------:R-:W-:Y:S01]  /*3610*/  FSEL R20, R251, -INF , P3 ;  /* 0xff800000fb147808 */ /* 0x000fe20001800000 */
[--C-:B------:R-:W-:Y:S02]  /*3620*/  FADD.FTZ R154, R4, -R2.reuse ;  /* 0x80000002049a7221 */ /* 0x100fe40000010000 */
[----:B------:R-:W-:Y:S02]  /*3630*/  FMUL.FTZ R4, R133, R32 ;  /* 0x0000002085047220 */ /* 0x000fe40000410000 */
[----:B------:R-:W-:Y:S02]  /*3640*/  FMUL.FTZ R7, R160, R7 ;  /* 0x00000007a0077220 */ /* 0x000fe40000410000 */
[----:B------:R-:W-:Y:S01]  /*3650*/  FADD.FTZ R137, R33, -R2 ;  /* 0x8000000221897221 */ /* 0x000fe20000010000 */
[----:B------:R-:W-:Y:S02]  /*3660*/  FSEL R2, R235, -INF , P0 ;  /* 0xff800000eb027808 */ /* 0x000fe40000000000 */
[----:B--2---:R-:W-:Y:S05]  /*3670*/  FSEL R16, R159, -INF , P6 ;  /* 0xff8000009f107808 */ /* 0x004fea0003000000 */
[--C-:B------:R-:W-:Y:S02]  /*3680*/  FFMA.FTZ R141, R16, c[0x0][0x29c], -R146.reuse ;  /* 0x0000a700108d7a23 */ /* 0x100fe40000010892 */
[----:B------:R-:W-:Y:S02]  /*3690*/  FFMA.FTZ R146, R3, c[0x0][0x29c], -R146 ;  /* 0x0000a70003927a23 */ /* 0x000fe40000010892 */
[--C-:B------:R-:W-:Y:S02]  /*36a0*/  FADD.FTZ R3, R18, -R0.reuse ;  /* 0x8000000012037221 */ /* 0x100fe40000010000 */
[----:B------:R1:W2:Y:S01]  /*36b0*/  MUFU.EX2 R18, R138 ;  /* 0x0000008a00127308 */ /* 0x0002a20000000800 */
[----:B------:R-:W-:Y:S02]  /*36c0*/  FFMA.FTZ R16, -R162, R162, 1 ;  /* 0x3f800000a2107423 */ /* 0x000fe400000101a2 */
[----:B----4-:R-:W-:Y:S02]  /*36d0*/  FMUL.FTZ R3, R21, R3 ;  /* 0x0000000315037220 */ /* 0x010fe40000410000 */
[----:B------:R-:W-:Y:S01]  /*36e0*/  FMUL.FTZ R162, R4, R17 ;  /* 0x0000001104a27220 */ /* 0x000fe20000410000 */
[----:B------:R-:W-:Y:S01]  /*36f0*/  FSEL R4, R239, -INF , P6 ;  /* 0xff800000ef047808 */ /* 0x000fe20003000000 */
[----:B------:R-:W-:Y:S01]  /*3700*/  FMUL.FTZ R229, R7, R16 ;  /* 0x0000001007e57220 */ /* 0x000fe20000410000 */
[----:B------:R-:W-:Y:S01]  /*3710*/  FSEL R7, R241, -INF , P2 ;  /* 0xff800000f1077808 */ /* 0x000fe20001000000 */
[----:B------:R-:W-:Y:S01]  /*3720*/  FMUL.FTZ R32, R3, R5 ;  /* 0x0000000503207220 */ /* 0x000fe20000410000 */
[----:B------:R-:W-:Y:S01]  /*3730*/  FSEL R5, R240, -INF , P1 ;  /* 0xff800000f0057808 */ /* 0x000fe20000800000 */
[----:B------:R-:W-:Y:S01]  /*3740*/  MUFU.EX2 R146, R146 ;  /* 0x0000009200927308 */ /* 0x000fe20000000800 */
[----:B------:R-:W-:Y:S02]  /*3750*/  FSEL R3, R237, -INF , P5 ;  /* 0xff800000ed037808 */ /* 0x000fe40002800000 */
[----:B------:R-:W-:Y:S02]  /*3760*/  FSEL R16, R242, -INF , P3 ;  /* 0xff800000f2107808 */ /* 0x000fe40001800000 */
[----:B------:R-:W-:Y:S01]  /*3770*/  FSEL R17, R243, -INF , P4 ;  /* 0xff800000f3117808 */ /* 0x000fe20002000000 */
[--C-:B------:R-:W-:Y:S01]  /*3780*/  FFMA.FTZ R148, R3, c[0x0][0x29c], -R145.reuse ;  /* 0x0000a70003947a23 */ /* 0x100fe20000010891 */
[----:B------:R-:W-:Y:S01]  /*3790*/  LOP3.LUT P3, RZ, R227, 0x40, RZ, 0xc0, !PT ;  /* 0x00000040e3ff7812 */ /* 0x000fe2000786c0ff */
[--C-:B------:R-:W-:Y:S01]  /*37a0*/  FFMA.FTZ R152, R16, c[0x0][0x29c], -R145.reuse ;  /* 0x0000a70010987a23 */ /* 0x100fe20000010891 */
[----:B------:R-:W-:Y:S01]  /*37b0*/  MOV R16, R151 ;  /* 0x0000009700107202 */ /* 0x000fe20000000f00 */
[--C-:B------:R-:W-:Y:S01]  /*37c0*/  FFMA.FTZ R151, R7, c[0x0][0x29c], -R145.reuse ;  /* 0x0000a70007977a23 */ /* 0x100fe20000010891 */
[----:B------:R-:W-:Y:S01]  /*37d0*/  MOV R7, R150 ;  /* 0x0000009600077202 */ /* 0x000fe20000000f00 */
[--C-:B------:R-:W-:Y:S01]  /*37e0*/  FFMA.FTZ R150, R5, c[0x0][0x29c], -R145.reuse ;  /* 0x0000a70005967a23 */ /* 0x100fe20000010891 */
[----:B------:R-:W-:Y:S01]  /*37f0*/  MOV R5, R149 ;  /* 0x0000009500057202 */ /* 0x000fe20000000f00 */
[--C-:B------:R-:W-:Y:S01]  /*3800*/  FFMA.FTZ R149, R4, c[0x0][0x29c], -R145.reuse ;  /* 0x0000a70004957a23 */ /* 0x100fe20000010891 */
[----:B------:R-:W-:Y:S01]  /*3810*/  MOV R4, R143 ;  /* 0x0000008f00047202 */ /* 0x000fe20000000f00 */
[--C-:B------:R-:W-:Y:S01]  /*3820*/  FFMA.FTZ R143, R2, c[0x0][0x29c], -R145.reuse ;  /* 0x0000a700028f7a23 */ /* 0x100fe20000010891 */
[----:B------:R-:W-:Y:S01]  /*3830*/  FSEL R33, R5, -INF , P4 ;  /* 0xff80000005217808 */ /* 0x000fe20002000000 */
[----:B------:R-:W-:Y:S01]  /*3840*/  FFMA.FTZ R145, R17, c[0x0][0x29c], -R145 ;  /* 0x0000a70011917a23 */ /* 0x000fe20000010891 */
[----:B-1----:R-:W-:Y:S01]  /*3850*/  MOV R138, R16 ;  /* 0x00000010008a7202 */ /* 0x002fe20000000f00 */
[----:B------:R-:W-:Y:S01]  /*3860*/  FADD.FTZ R2, R19, -R0 ;  /* 0x8000000013027221 */ /* 0x000fe20000010000 */
[----:B------:R-:W1:Y:S01]  /*3870*/  MUFU.EX2 R17, R139 ;  /* 0x0000008b00117308 */ /* 0x000e620000000800 */
[----:B------:R-:W-:Y:S01]  /*3880*/  FFMA.FTZ R3, -R161, R161, 1 ;  /* 0x3f800000a1037423 */ /* 0x000fe200000101a1 */
[----:B------:R-:W-:Y:S01]  /*3890*/  MOV R19, R249 ;  /* 0x000000f900137202 */ /* 0x000fe20000000f00 */
[----:B--2---:R-:W-:Y:S01]  /*38a0*/  FMUL.FTZ R2, R18, R2 ;  /* 0x0000000212027220 */ /* 0x004fe20000410000 */
[----:B------:R-:W-:Y:S01]  /*38b0*/  FSEL R16, R250, -INF , P2 ;  /* 0xff800000fa107808 */ /* 0x000fe20001000000 */
[----:B------:R-:W-:Y:S01]  /*38c0*/  FFMA.FTZ R33, R33, c[0x0][0x29c], -R144 ;  /* 0x0000a70021217a23 */ /* 0x000fe20000010890 */
[C---:B------:R-:W-:Y:S01]  /*38d0*/  LOP3.LUT P4, RZ, R227.reuse, 0x80, RZ, 0xc0, !PT ;  /* 0x00000080e3ff7812 */ /* 0x040fe2000788c0ff */
[----:B------:R-:W-:Y:S01]  /*38e0*/  FMUL.FTZ R249, R2, R3 ;  /* 0x0000000302f97220 */ /* 0x000fe20000410000 */
[----:B------:R-:W-:Y:S01]  /*38f0*/  LOP3.LUT P2, RZ, R227, 0x20, RZ, 0xc0, !PT ;  /* 0x00000020e3ff7812 */ /* 0x000fe2000784c0ff */
[--C-:B------:R-:W-:Y:S01]  /*3900*/  FADD.FTZ R2, R22, -R0.reuse ;  /* 0x8000000016027221 */ /* 0x100fe20000010000 */
[----:B------:R-:W-:Y:S01]  /*3910*/  MOV R22, R7 ;  /* 0x0000000700167202 */ /* 0x000fe20000000f00 */
[----:B------:R-:W-:Y:S01]  /*3920*/  FFMA.FTZ R3, -R158, R158, 1 ;  /* 0x3f8000009e037423 */ /* 0x000fe2000001019e */
[----:B------:R2:W3:Y:S10]  /*3930*/  MUFU.EX2 R7, R141 ;  /* 0x0000008d00077308 */ /* 0x0004f40000000800 */
[----:B------:R-:W-:Y:S01]  /*3940*/  MUFU.EX2 R145, R145 ;  /* 0x0000009100917308 */ /* 0x000fe20000000800 */
[----:B-1----:R-:W-:Y:S01]  /*3950*/  FMUL.FTZ R2, R17, R2 ;  /* 0x0000000211027220 */ /* 0x002fe20000410000 */
[----:B------:R-:W-:Y:S02]  /*3960*/  MOV R139, R4 ;  /* 0x00000004008b7202 */ /* 0x000fe40000000f00 */
[----:B------:R-:W-:Y:S01]  /*3970*/  FSEL R4, R247, -INF , P1 ;  /* 0xff800000f7047808 */ /* 0x000fe20000800000 */
[----:B------:R-:W-:Y:S01]  /*3980*/  FMUL.FTZ R161, R2, R3 ;  /* 0x0000000302a17220 */ /* 0x000fe20000410000 */
[----:B------:R-:W-:Y:S01]  /*3990*/  LOP3.LUT P1, RZ, R227, 0x10, RZ, 0xc0, !PT ;  /* 0x00000010e3ff7812 */ /* 0x000fe2000782c0ff */
[--C-:B------:R-:W-:Y:S01]  /*39a0*/  FADD.FTZ R2, R23, -R0.reuse ;  /* 0x8000000017027221 */ /* 0x100fe20000010000 */
[----:B------:R-:W-:Y:S01]  /*39b0*/  MOV R23, R5 ;  /* 0x0000000500177202 */ /* 0x000fe20000000f00 */
[----:B------:R-:W-:Y:S02]  /*39c0*/  FADD.FTZ R5, R6, -R0 ;  /* 0x8000000006057221 */ /* 0x000fe40000010000 */
[----:B------:R-:W1:Y:S01]  /*39d0*/  MUFU.EX2 R6, R142 ;  /* 0x0000008e00067308 */ /* 0x000e620000000800 */
[----:B------:R-:W-:Y:S01]  /*39e0*/  FFMA.FTZ R3, -R159, R159, 1 ;  /* 0x3f8000009f037423 */ /* 0x000fe2000001019f */
[----:B--2---:R-:W-:Y:S01]  /*39f0*/  MOV R141, R139 ;  /* 0x0000008b008d7202 */ /* 0x004fe20000000f00 */
[----:B---3--:R-:W-:Y:S02]  /*3a00*/  FMUL.FTZ R2, R7, R2 ;  /* 0x0000000207027220 */ /* 0x008fe40000410000 */
[----:B------:R-:W-:Y:S01]  /*3a10*/  FFMA.FTZ R139, R20, c[0x0][0x29c], -R144 ;  /* 0x0000a700148b7a23 */ /* 0x000fe20000010890 */
[----:B------:R-:W-:Y:S01]  /*3a20*/  MOV R20, R161 ;  /* 0x000000a100147202 */ /* 0x000fe20000000f00 */
[----:B------:R-:W-:Y:S01]  /*3a30*/  FMUL.FTZ R158, R2, R3 ;  /* 0x00000003029e7220 */ /* 0x000fe20000410000 */
[----:B------:R-:W-:Y:S01]  /*3a40*/  FSEL R3, R248, -INF , P6 ;  /* 0xff800000f8037808 */ /* 0x000fe20003000000 */
[--C-:B------:R-:W-:Y:S01]  /*3a50*/  FADD.FTZ R2, R34, -R0.reuse ;  /* 0x8000000022027221 */ /* 0x100fe20000010000 */
[----:B------:R-:W-:Y:S01]  /*3a60*/  MOV R34, R138 ;  /* 0x0000008a00227202 */ /* 0x000fe20000000f00 */
[----:B------:R-:W-:Y:S01]  /*3a70*/  FADD.FTZ R138, R35, -R0 ;  /* 0x80000000238a7221 */ /* 0x000fe20000010000 */
[----:B------:R-:W-:Y:S01]  /*3a80*/  MOV R35, R32 ;  /* 0x0000002000237202 */ /* 0x000fe20000000f00 */
[--C-:B------:R-:W-:Y:S02]  /*3a90*/  FFMA.FTZ R32, R155, c[0x0][0x29c], -R144.reuse ;  /* 0x0000a7009b207a23 */ /* 0x100fe40000010890 */
[--C-:B------:R-:W-:Y:S02]  /*3aa0*/  FFMA.FTZ R155, R4, c[0x0][0x29c], -R144.reuse ;  /* 0x0000a700049b7a23 */ /* 0x100fe40000010890 */
[----:B------:R-:W2:Y:S01]  /*3ab0*/  MUFU.EX2 R4, R163 ;  /* 0x000000a300047308 */ /* 0x000ea20000000800 */
[----:B------:R-:W-:Y:S02]  /*3ac0*/  FFMA.FTZ R0, -R156, R156, 1 ;  /* 0x3f8000009c007423 */ /* 0x000fe4000001019c */
[--C-:B------:R-:W-:Y:S02]  /*3ad0*/  FFMA.FTZ R159, R3, c[0x0][0x29c], -R144.reuse ;  /* 0x0000a700039f7a23 */ /* 0x100fe40000010890 */
[----:B-1----:R-:W-:Y:S02]  /*3ae0*/  FMUL.FTZ R2, R6, R2 ;  /* 0x0000000206027220 */ /* 0x002fe40000410000 */
[--C-:B------:R-:W-:Y:S03]  /*3af0*/  FFMA.FTZ R142, R16, c[0x0][0x29c], -R144.reuse ;  /* 0x0000a700108e7a23 */ /* 0x100fe60000010890 */
[----:B------:R-:W1:Y:S01]  /*3b00*/  MUFU.EX2 R3, R157 ;  /* 0x0000009d00037308 */ /* 0x000e620000000800 */
[----:B------:R-:W-:Y:S01]  /*3b10*/  FMUL.FTZ R156, R2, R0 ;  /* 0x00000000029c7220 */ /* 0x000fe20000410000 */
[----:B------:R-:W-:Y:S02]  /*3b20*/  FSEL R0, R244, -INF , P0 ;  /* 0xff800000f4007808 */ /* 0x000fe40000000000 */
[----:B------:R-:W-:Y:S05]  /*3b30*/  FSEL R2, R245, -INF , P5 ;  /* 0xff800000f5027808 */ /* 0x000fea0002800000 */
[--C-:B------:R-:W-:Y:S01]  /*3b40*/  FFMA.FTZ R161, R2, c[0x0][0x29c], -R144.reuse ;  /* 0x0000a70002a17a23 */ /* 0x100fe20000010890 */
[----:B------:R-:W-:Y:S01]  /*3b50*/  MUFU.EX2 R16, R150 ;  /* 0x0000009600107308 */ /* 0x000fe20000000800 */
[----:B------:R-:W-:Y:S02]  /*3b60*/  FFMA.FTZ R144, R0, c[0x0][0x29c], -R144 ;  /* 0x0000a70000907a23 */ /* 0x000fe40000010890 */
[----:B------:R-:W-:Y:S01]  /*3b70*/  FFMA.FTZ R0, -R236, R236, 1 ;  /* 0x3f800000ec007423 */ /* 0x000fe200000101ec */
[----:B------:R-:W-:Y:S01]  /*3b80*/  MOV R236, R34 ;  /* 0x0000002200ec7202 */ /* 0x000fe20000000f00 */
[----:B--2---:R-:W-:Y:S01]  /*3b90*/  FMUL.FTZ R154, R4, R154 ;  /* 0x0000009a049a7220 */ /* 0x004fe20000410000 */
[----:B------:R-:W-:Y:S01]  /*3ba0*/  MOV R163, R23 ;  /* 0x0000001700a37202 */ /* 0x000fe20000000f00 */
[----:B------:R-:W-:Y:S01]  /*3bb0*/  FMUL.FTZ R2, R147, R137 ;  /* 0x0000008993027220 */ /* 0x000fe20000410000 */
[----:B------:R-:W-:Y:S01]  /*3bc0*/  F2FP.PACK_AB R134, R134, R4 ;  /* 0x000000048686723e */ /* 0x000fe200000000ff */
[----:B------:R-:W-:Y:S01]  /*3bd0*/  FMUL.FTZ R34, R154, R0 ;  /* 0x000000009a227220 */ /* 0x000fe20000410000 */
[----:B------:R2:W-:Y:S01]  /*3be0*/  MUFU.EX2 R137, R153 ;  /* 0x0000009900897308 */ /* 0x0005e20000000800 */
[----:B------:R-:W-:Y:S01]  /*3bf0*/  FFMA.FTZ R0, -R232, R232, 1 ;  /* 0x3f800000e8007423 */ /* 0x000fe200000101e8 */
[----:B------:R-:W-:Y:S02]  /*3c00*/  MOV R232, R20 ;  /* 0x0000001400e87202 */ /* 0x000fe40000000f00 */
[----:B-1----:R-:W-:Y:S01]  /*3c10*/  F2FP.PACK_AB R4, R160, R3 ;  /* 0x00000003a004723e */ /* 0x002fe200000000ff */
[----:B------:R-:W-:Y:S01]  /*3c20*/  FMUL.FTZ R23, R2, R0 ;  /* 0x0000000002177220 */ /* 0x000fe20000410000 */
[----:B------:R-:W-:Y:S01]  /*3c30*/  MOV R157, R35 ;  /* 0x00000023009d7202 */ /* 0x000fe20000000f00 */
[----:B------:R-:W-:Y:S01]  /*3c40*/  FFMA.FTZ R0, -R238, R238, 1 ;  /* 0x3f800000ee007423 */ /* 0x000fe200000101ee */
[----:B------:R-:W-:Y:S01]  /*3c50*/  MOV R238, R141 ;  /* 0x0000008d00ee7202 */ /* 0x000fe20000000f00 */
[----:B------:R-:W-:Y:S01]  /*3c60*/  FMUL.FTZ R5, R3, R5 ;  /* 0x0000000503057220 */ /* 0x000fe20000410000 */
[----:B------:R1:W-:Y:S01]  /*3c70*/  MUFU.EX2 R2, R152 ;  /* 0x0000009800027308 */ /* 0x0003e20000000800 */
[----:B------:R-:W-:Y:S02]  /*3c80*/  F2FP.PACK_AB R3, R132, R140 ;  /* 0x0000008c8403723e */ /* 0x000fe400000000ff */
[----:B------:R-:W-:Y:S01]  /*3c90*/  F2FP.PACK_AB R132, R18, R21 ;  /* 0x000000151284723e */ /* 0x000fe200000000ff */
[----:B------:R-:W-:Y:S01]  /*3ca0*/  FMUL.FTZ R154, R5, R0 ;  /* 0x00000000059a7220 */ /* 0x000fe20000410000 */
[C---:B------:R-:W-:Y:S01]  /*3cb0*/  F2FP.PACK_AB R21, R146.reuse, R6 ;  /* 0x000000069215723e */ /* 0x040fe200000000ff */
[----:B------:R-:W3:Y:S01]  /*3cc0*/  LDS R0, [R236.X4+0xf300] ;  /* 0x00f30000ec007984 */ /* 0x000ee20000004800 */
[----:B------:R-:W-:Y:S01]  /*3cd0*/  FMUL.FTZ R146, R146, R138 ;  /* 0x0000008a92927220 */ /* 0x000fe20000410000 */
[----:B------:R-:W-:Y:S01]  /*3ce0*/  F2FP.PACK_AB R35, R135, R136 ;  /* 0x000000888723723e */ /* 0x000fe200000000ff */
[----:B------:R-:W-:Y:S01]  /*3cf0*/  FFMA.FTZ R6, -R233, R233, 1 ;  /* 0x3f800000e9067423 */ /* 0x000fe200000101e9 */
[----:B------:R4:W-:Y:S01]  /*3d00*/  MUFU.EX2 R141, R32 ;  /* 0x00000020008d7308 */ /* 0x0009e20000000800 */
[----:B------:R-:W-:Y:S02]  /*3d10*/  F2FP.PACK_AB R147, R147, R133 ;  /* 0x000000859393723e */ /* 0x000fe400000000ff */
[----:B------:R-:W-:Y:S02]  /*3d20*/  F2FP.PACK_AB R34, R231, R34 ;  /* 0x00000022e722723e */ /* 0x000fe400000000ff */
[----:B--2---:R-:W-:Y:S02]  /*3d30*/  MOV R153, R22 ;  /* 0x0000001600997202 */ /* 0x004fe40000000f00 */
[----:B------:R-:W-:Y:S02]  /*3d40*/  F2FP.PACK_AB R135, R23, R162 ;  /* 0x000000a21787723e */ /* 0x000fe400000000ff */
[----:B------:R-:W-:Y:S01]  /*3d50*/  F2FP.PACK_AB R23, R229, R154 ;  /* 0x0000009ae517723e */ /* 0x000fe200000000ff */
[----:B------:R-:W2:Y:S01]  /*3d60*/  MUFU.EX2 R5, R151 ;  /* 0x0000009700057308 */ /* 0x000ea20000000800 */
[----:B------:R-:W-:Y:S02]  /*3d70*/  F2FP.PACK_AB R136, R230, R238 ;  /* 0x000000eee688723e */ /* 0x000fe400000000ff */
[----:B-1----:R-:W-:Y:S04]  /*3d80*/  MOV R152, R19 ;  /* 0x0000001300987202 */ /* 0x002fe80000000f00 */
[----:B------:R-:W-:Y:S03]  /*3d90*/  F2FP.PACK_AB R133, R152, R153 ;  /* 0x000000999885723e */ /* 0x000fe600000000ff */
[----:B------:R1:W-:Y:S01]  /*3da0*/  MUFU.EX2 R19, R148 ;  /* 0x0000009400137308 */ /* 0x0003e20000000800 */
[----:B----4-:R-:W-:Y:S01]  /*3db0*/  F2FP.PACK_AB R32, R7, R17 ;  /* 0x000000110720723e */ /* 0x010fe200000000ff */
[----:B------:R-:W-:Y:S02]  /*3dc0*/  FMUL.FTZ R17, R146, R6 ;  /* 0x0000000692117220 */ /* 0x000fe40000410000 */
[----:B------:R-:W4:Y:S01]  /*3dd0*/  LDL R146, [R1+0x60] ;  /* 0x0000600001927983 */ /* 0x000f220000100800 */
[----:B------:R-:W-:Y:S05]  /*3de0*/  FFMA.FTZ R6, -R246, R246, 1 ;  /* 0x3f800000f6067423 */ /* 0x000fea00000101f6 */
[----:B------:R-:W-:Y:S01]  /*3df0*/  MUFU.EX2 R140, R139 ;  /* 0x0000008b008c7308 */ /* 0x000fe20000000800 */
[----:B------:R-:W-:Y:S02]  /*3e00*/  F2FP.PACK_AB R17, R17, R156 ;  /* 0x0000009c1111723e */ /* 0x000fe400000000ff */
[----:B--2---:R-:W-:Y:S01]  /*3e10*/  F2FP.PACK_AB R7, R5, R2 ;  /* 0x000000020507723e */ /* 0x004fe200000000ff */
[--C-:B---3--:R-:W-:Y:S02]  /*3e20*/  FADD.FTZ R8, R8, -R0.reuse ;  /* 0x8000000008087221 */ /* 0x108fe40000010000 */
[--C-:B------:R-:W-:Y:S04]  /*3e30*/  FADD.FTZ R9, R9, -R0.reuse ;  /* 0x8000000009097221 */ /* 0x100fe80000010000 */
[----:B------:R-:W2:Y:S01]  /*3e40*/  MUFU.EX2 R22, R143 ;  /* 0x0000008f00167308 */ /* 0x000ea20000000800 */
[----:B------:R-:W-:Y:S01]  /*3e50*/  FMUL.FTZ R18, R145, R8 ;  /* 0x0000000891127220 */ /* 0x000fe20000410000 */
[C---:B------:R-:W-:Y:S01]  /*3e60*/  F2FP.PACK_AB R145, R137.reuse, R145 ;  /* 0x000000918991723e */ /* 0x040fe200000000ff */
[----:B------:R-:W-:Y:S01]  /*3e70*/  FMUL.FTZ R9, R137, R9 ;  /* 0x0000000989097220 */ /* 0x000fe20000410000 */
[----:B-1----:R-:W3:Y:S01]  /*3e80*/  LDL R148, [R1+0x40] ;  /* 0x0000400001947983 */ /* 0x002ee20000100800 */
[----:B------:R-:W-:Y:S02]  /*3e90*/  FFMA.FTZ R8, -R243, R243, 1 ;  /* 0x3f800000f3087423 */ /* 0x000fe400000101f3 */
[--C-:B------:R-:W-:Y:S02]  /*3ea0*/  FADD.FTZ R12, R12, -R0.reuse ;  /* 0x800000000c0c7221 */ /* 0x100fe40000010000 */
[--C-:B------:R-:W-:Y:S01]  /*3eb0*/  FADD.FTZ R13, R13, -R0.reuse ;  /* 0x800000000d0d7221 */ /* 0x100fe20000010000 */
[----:B------:R-:W1:Y:S01]  /*3ec0*/  MUFU.EX2 R20, R149 ;  /* 0x0000009500147308 */ /* 0x000e620000000800 */
[----:B------:R-:W-:Y:S01]  /*3ed0*/  FMUL.FTZ R8, R18, R8 ;  /* 0x0000000812087220 */ /* 0x000fe20000410000 */
[----:B------:R-:W-:Y:S01]  /*3ee0*/  F2FP.PACK_AB R18, R158, R232 ;  /* 0x000000e89e12723e */ /* 0x000fe200000000ff */
[----:B------:R-:W-:Y:S02]  /*3ef0*/  FMUL.FTZ R6, R9, R6 ;  /* 0x0000000609067220 */ /* 0x000fe40000410000 */
[--C-:B------:R-:W-:Y:S02]  /*3f00*/  FADD.FTZ R24, R24, -R0.reuse ;  /* 0x8000000018187221 */ /* 0x100fe40000010000 */
[--C-:B------:R-:W-:Y:S02]  /*3f10*/  FADD.FTZ R29, R29, -R0.reuse ;  /* 0x800000001d1d7221 */ /* 0x100fe40000010000 */
[----:B------:R-:W-:Y:S01]  /*3f20*/  FMUL.FTZ R12, R2, R12 ;  /* 0x0000000c020c7220 */ /* 0x000fe20000410000 */
[----:B------:R5:W5:Y:S01]  /*3f30*/  MUFU.EX2 R143, R33 ;  /* 0x00000021008f7308 */ /* 0x000b620000000800 */
[----:B------:R-:W-:Y:S02]  /*3f40*/  FMUL.FTZ R13, R5, R13 ;  /* 0x0000000d050d7220 */ /* 0x000fe40000410000 */
[----:B------:R-:W-:Y:S02]  /*3f50*/  FFMA.FTZ R5, -R242, R242, 1 ;  /* 0x3f800000f2057423 */ /* 0x000fe400000101f2 */
[----:B------:R-:W-:Y:S02]  /*3f60*/  FFMA.FTZ R2, -R241, R241, 1 ;  /* 0x3f800000f1027423 */ /* 0x000fe400000101f1 */
[----:B------:R-:W-:Y:S02]  /*3f70*/  FMUL.FTZ R138, R12, R5 ;  /* 0x000000050c8a7220 */ /* 0x000fe40000410000 */
[----:B------:R-:W-:Y:S01]  /*3f80*/  FMUL.FTZ R137, R13, R2 ;  /* 0x000000020d897220 */ /* 0x000fe20000410000 */
[----:B------:R-:W-:Y:S01]  /*3f90*/  F2FP.PACK_AB R13, R6, R8 ;  /* 0x00000008060d723e */ /* 0x000fe200000000ff */
[--C-:B------:R-:W-:Y:S01]  /*3fa0*/  FADD.FTZ R25, R25, -R0.reuse ;  /* 0x8000000019197221 */ /* 0x100fe20000010000 */
[----:B--2---:R-:W-:Y:S01]  /*3fb0*/  F2FP.PACK_AB R6, R22, R19 ;  /* 0x000000131606723e */ /* 0x004fe200000000ff */
[----:B------:R-:W-:Y:S01]  /*3fc0*/  FADD.FTZ R28, R28, -R0 ;  /* 0x800000001c1c7221 */ /* 0x000fe20000010000 */
[----:B-1----:R-:W-:Y:S01]  /*3fd0*/  F2FP.PACK_AB R5, R20, R16 ;  /* 0x000000101405723e */ /* 0x002fe200000000ff */
[----:B------:R-:W-:Y:S01]  /*3fe0*/  FMUL.FTZ R139, R16, R24 ;  /* 0x00000018108b7220 */ /* 0x000fe20000410000 */
[----:B------:R-:W1:Y:S01]  /*3ff0*/  LDS R0, [R236.X4+0xf320] ;  /* 0x00f32000ec007984 */ /* 0x000e620000004800 */
[----:B------:R-:W-:Y:S01]  /*4000*/  FMUL.FTZ R22, R22, R29 ;  /* 0x0000001d16167220 */ /* 0x000fe20000410000 */
[----:B------:R-:W2:Y:S01]  /*4010*/  MUFU.EX2 R142, R142 ;  /* 0x0000008e008e7308 */ /* 0x000ea20000000800 */
[----:B------:R-:W-:Y:S01]  /*4020*/  FFMA.FTZ R12, -R240, R240, 1 ;  /* 0x3f800000f00c7423 */ /* 0x000fe200000101f0 */
[----:B------:R-:W-:Y:S01]  /*4030*/  STS [R228+0xf480], R134 ;  /* 0x00f48086e4007388 */ /* 0x000fe20000000800 */
[----:B------:R-:W-:Y:S02]  /*4040*/  FFMA.FTZ R2, -R235, R235, 1 ;  /* 0x3f800000eb027423 */ /* 0x000fe400000101eb */
[----:B------:R-:W-:Y:S01]  /*4050*/  FMUL.FTZ R20, R20, R25 ;  /* 0x0000001914147220 */ /* 0x000fe20000410000 */
[----:B------:R2:W-:Y:S01]  /*4060*/  STS [R228+0xf880], R4 ;  /* 0x00f88004e4007388 */ /* 0x0005e20000000800 */
[----:B------:R-:W-:Y:S01]  /*4070*/  FMUL.FTZ R25, R139, R12 ;  /* 0x0000000c8b197220 */ /* 0x000fe20000410000 */
[----:B-----5:R-:W-:Y:S01]  /*4080*/  F2FP.PACK_AB R33, R249, R157 ;  /* 0x0000009df921723e */ /* 0x020fe200000000ff */
[----:B------:R-:W-:Y:S01]  /*4090*/  FMUL.FTZ R12, R22, R2 ;  /* 0x00000002160c7220 */ /* 0x000fe20000410000 */
[----:B------:R-:W-:Y:S01]  /*40a0*/  IADD3 R2, R228, 0xf4c0, RZ ;  /* 0x0000f4c0e4027810 */ /* 0x000fe20007ffe0ff */
[----:B------:R-:W-:Y:S01]  /*40b0*/  MUFU.EX2 R24, R159 ;  /* 0x0000009f00187308 */ /* 0x000fe20000000800 */
[----:B------:R-:W-:Y:S02]  /*40c0*/  FMUL.FTZ R16, R19, R28 ;  /* 0x0000001c13107220 */ /* 0x000fe40000410000 */
[----:B------:R-:W-:Y:S02]  /*40d0*/  FFMA.FTZ R9, -R239, R239, 1 ;  /* 0x3f800000ef097423 */ /* 0x000fe400000101ef */
[----:B------:R-:W-:Y:S02]  /*40e0*/  FFMA.FTZ R8, -R237, R237, 1 ;  /* 0x3f800000ed087423 */ /* 0x000fe400000101ed */
[----:B------:R-:W-:Y:S01]  /*40f0*/  FMUL.FTZ R20, R20, R9 ;  /* 0x0000000914147220 */ /* 0x000fe20000410000 */
[----:B------:R-:W-:Y:S01]  /*4100*/  F2FP.PACK_AB R9, R137, R138 ;  /* 0x0000008a8909723e */ /* 0x000fe200000000ff */
[----:B------:R-:W-:Y:S01]  /*4110*/  FMUL.FTZ R16, R16, R8 ;  /* 0x0000000810107220 */ /* 0x000fe20000410000 */
[----:B------:R-:W-:Y:S02]  /*4120*/  MUFU.EX2 R155, R155 ;  /* 0x0000009b009b7308 */ /* 0x000fe40000000800 */
[----:B------:R-:W-:Y:S02]  /*4130*/  F2FP.PACK_AB R8, R20, R25 ;  /* 0x000000191408723e */ /* 0x000fe400000000ff */
[----:B------:R-:W-:Y:S02]  /*4140*/  F2FP.PACK_AB R12, R12, R16 ;  /* 0x000000100c0c723e */ /* 0x000fe400000000ff */
[----:B--2---:R-:W-:Y:S04]  /*4150*/  F2FP.PACK_AB R4, R141, R143 ;  /* 0x0000008f8d04723e */ /* 0x004fe800000000ff */
[----:B------:R-:W2:Y:S01]  /*4160*/  MUFU.EX2 R19, R161 ;  /* 0x000000a100137308 */ /* 0x000ea20000000800 */
[--C-:B-1----:R-:W-:Y:S02]  /*4170*/  FADD.FTZ R10, R10, -R0.reuse ;  /* 0x800000000a0a7221 */ /* 0x102fe40000010000 */
[--C-:B------:R-:W-:Y:S07]  /*4180*/  FADD.FTZ R11, R11, -R0.reuse ;  /* 0x800000000b0b7221 */ /* 0x100fee0000010000 */
[----:B------:R-:W1:Y:S01]  /*4190*/  MUFU.EX2 R144, R144 ;  /* 0x0000009000907308 */ /* 0x000e620000000800 */
[----:B------:R-:W-:Y:S02]  /*41a0*/  FMUL.FTZ R10, R143, R10 ;  /* 0x0000000a8f0a7220 */ /* 0x000fe40000410000 */
[--C-:B------:R-:W-:Y:S02]  /*41b0*/  FADD.FTZ R14, R14, -R0.reuse ;  /* 0x800000000e0e7221 */ /* 0x100fe40000010000 */
[--C-:B------:R-:W-:Y:S02]  /*41c0*/  FADD.FTZ R15, R15, -R0.reuse ;  /* 0x800000000f0f7221 */ /* 0x100fe40000010000 */
[----:B------:R-:W-:Y:S02]  /*41d0*/  FMUL.FTZ R14, R140, R14 ;  /* 0x0000000e8c0e7220 */ /* 0x000fe40000410000 */
[----:B------:R-:W-:Y:S02]  /*41e0*/  FMUL.FTZ R15, R142, R15 ;  /* 0x0000000f8e0f7220 */ /* 0x000fe40000410000 */
[--C-:B------:R-:W-:Y:S02]  /*41f0*/  FADD.FTZ R26, R26, -R0.reuse ;  /* 0x800000001a1a7221 */ /* 0x100fe40000010000 */
[--C-:B------:R-:W-:Y:S02]  /*4200*/  FADD.FTZ R27, R27, -R0.reuse ;  /* 0x800000001b1b7221 */ /* 0x100fe40000010000 */
[--C-:B------:R-:W-:Y:S02]  /*4210*/  FADD.FTZ R30, R30, -R0.reuse ;  /* 0x800000001e1e7221 */ /* 0x100fe40000010000 */
[----:B------:R-:W-:Y:S02]  /*4220*/  FADD.FTZ R31, R31, -R0 ;  /* 0x800000001f1f7221 */ /* 0x000fe40000010000 */
[----:B------:R-:W-:Y:S02]  /*4230*/  FFMA.FTZ R0, -R247, R247, 1 ;  /* 0x3f800000f7007423 */ /* 0x000fe400000101f7 */
[----:B--2---:R-:W-:Y:S02]  /*4240*/  FMUL.FTZ R30, R19, R30 ;  /* 0x0000001e131e7220 */ /* 0x004fe40000410000 */
[----:B-1----:R-:W-:Y:S01]  /*4250*/  FMUL.FTZ R31, R144, R31 ;  /* 0x0000001f901f7220 */ /* 0x002fe20000410000 */
[----:B---3--:R-:W-:Y:S11]  /*4260*/  LOP3.LUT P0, RZ, R148, 0x4, RZ, 0xc0, !PT ;  /* 0x0000000494ff7812 */ /* 0x008ff6000780c0ff */
[----:B------:R-:W-:Y:S02]  /*4270*/  @!UPT UIADD3 URZ, URZ, URZ, URZ ;  /* 0x0000003f3f3ff290 */ /* 0x000fe4000fffe03f */
[----:B----4-:R-:W-:Y:S02]  /*4280*/  @P0 IADD3 R2, R146, -0x40, RZ ;  /* 0xffffffc092020810 */ /* 0x010fe40007ffe0ff */
[----:B------:R-:W-:Y:S03]  /*4290*/  PLOP3.LUT P0, PT, PT, PT, UP0, 0x80, 0x0 ;  /* 0x000000000000781c */ /* 0x000fe60003f0f008 */
[----:B------:R1:W-:Y:S04]  /*42a0*/  STS [R2], R3 ;  /* 0x0000000302007388 */ /* 0x0003e80000000800 */
[----:B------:R-:W-:Y:S04]  /*42b0*/  STS [R2+0x400], R132 ;  /* 0x0004008402007388 */ /* 0x000fe80000000800 */
[----:B------:R-:W-:Y:S04]  /*42c0*/  STS [R228+0x10480], R145 ;  /* 0x01048091e4007388 */ /* 0x000fe80000000800 */
[----:B------:R2:W-:Y:S04]  /*42d0*/  STS [R228+0x10880], R4 ;  /* 0x01088004e4007388 */ /* 0x0005e80000000800 */
[----:B------:R3:W-:Y:S01]  /*42e0*/  STS [R2+0x1000], R7 ;  /* 0x0010000702007388 */ /* 0x0007e20000000800 */
[----:B-1----:R-:W-:Y:S05]  /*42f0*/  F2FP.PACK_AB R3, R142, R140 ;  /* 0x0000008c8e03723e */ /* 0x002fea00000000ff */
[----:B------:R1:W-:Y:S04]  /*4300*/  STS [R2+0x1400], R3 ;  /* 0x0014000302007388 */ /* 0x0003e80000000800 */
[----:B------:R-:W-:Y:S01]  /*4310*/  STS [R228+0x11480], R35 ;  /* 0x01148023e4007388 */ /* 0x000fe20000000800 */
[----:B--2---:R-:W-:Y:S03]  /*4320*/  FFMA.FTZ R4, -R252, R252, 1 ;  /* 0x3f800000fc047423 */ /* 0x004fe600000101fc */
[----:B------:R-:W-:Y:S01]  /*4330*/  STS [R228+0x11880], R32 ;  /* 0x01188020e4007388 */ /* 0x000fe20000000800 */
[----:B---3--:R-:W-:Y:S03]  /*4340*/  FMUL.FTZ R7, R141, R11 ;  /* 0x0000000b8d077220 */ /* 0x008fe60000410000 */
[----:B------:R-:W-:Y:S01]  /*4350*/  STS [R2+0x2000], R147 ;  /* 0x0020009302007388 */ /* 0x000fe20000000800 */
[----:B------:R-:W-:Y:S03]  /*4360*/  FMUL.FTZ R7, R7, R4 ;  /* 0x0000000407077220 */ /* 0x000fe60000410000 */
[----:B------:R-:W-:Y:S01]  /*4370*/  STS [R2+0x2400], R21 ;  /* 0x0024001502007388 */ /* 0x000fe20000000800 */
[----:B------:R-:W-:Y:S03]  /*4380*/  FFMA.FTZ R4, -R250, R250, 1 ;  /* 0x3f800000fa047423 */ /* 0x000fe600000101fa */
[----:B------:R2:W-:Y:S01]  /*4390*/  STS [R228+0x12480], R5 ;  /* 0x01248005e4007388 */ /* 0x0005e20000000800 */
[----:B------:R-:W-:Y:S01]  /*43a0*/  FMUL.FTZ R4, R15, R4 ;  /* 0x000000040f047220 */ /* 0x000fe20000410000 */
[----:B-1----:R-:W-:Y:S05]  /*43b0*/  F2FP.PACK_AB R3, R24, R155 ;  /* 0x0000009b1803723e */ /* 0x002fea00000000ff */
[----:B------:R1:W-:Y:S04]  /*43c0*/  STS [R228+0x12880], R3 ;  /* 0x01288003e4007388 */ /* 0x0003e80000000800 */
[----:B------:R3:W-:Y:S01]  /*43d0*/  STS [R2+0x3000], R6 ;  /* 0x0030000602007388 */ /* 0x0007e20000000800 */
[----:B--2---:R-:W-:Y:S04]  /*43e0*/  FFMA.FTZ R5, -R251, R251, 1 ;  /* 0x3f800000fb057423 */ /* 0x004fe800000101fb */
[----:B------:R-:W-:Y:S05]  /*43f0*/  FMUL.FTZ R5, R14, R5 ;  /* 0x000000050e057220 */ /* 0x000fea0000410000 */
[----:B------:R-:W-:Y:S01]  /*4400*/  F2FP.PACK_AB R5, R4, R5 ;  /* 0x000000050405723e */ /* 0x000fe200000000ff */
[----:B-1----:R-:W-:Y:S02]  /*4410*/  FFMA.FTZ R3, -R163, R163, 1 ;  /* 0x3f800000a3037423 */ /* 0x002fe400000101a3 */
[----:B------:R-:W-:Y:S02]  /*4420*/  FFMA.FTZ R4, -R245, R245, 1 ;  /* 0x3f800000f5047423 */ /* 0x000fe400000101f5 */
[----:B------:R-:W-:Y:S01]  /*4430*/  FMUL.FTZ R10, R10, R3 ;  /* 0x000000030a0a7220 */ /* 0x000fe20000410000 */
[----:B------:R-:W-:Y:S01]  /*4440*/  F2FP.PACK_AB R3, R144, R19 ;  /* 0x000000139003723e */ /* 0x000fe200000000ff */
[----:B---3--:R-:W-:Y:S04]  /*4450*/  FFMA.FTZ R6, -R248, R248, 1 ;  /* 0x3f800000f8067423 */ /* 0x008fe800000101f8 */
[----:B------:R1:W-:Y:S04]  /*4460*/  STS [R2+0x3400], R3 ;  /* 0x0034000302007388 */ /* 0x0003e80000000800 */
[----:B------:R-:W-:Y:S01]  /*4470*/  BAR.SYNC.DEFER_BLOCKING 0x0 ;  /* 0x0000000000007b1d */ /* 0x000fe20000010000 */
[----:B-1----:R-:W-:Y:S01]  /*4480*/  F2FP.PACK_AB R3, R7, R10 ;  /* 0x0000000a0703723e */ /* 0x002fe200000000ff */
[----:B------:R-:W-:Y:S06]  /*4490*/  FMUL.FTZ R10, R155, R26 ;  /* 0x0000001a9b0a7220 */ /* 0x000fec0000410000 */
[----:B------:R-:W-:Y:S01]  /*44a0*/  STS [R228+0x13480], R34 ;  /* 0x01348022e4007388 */ /* 0x000fe20000000800 */
[----:B------:R-:W-:Y:S02]  /*44b0*/  FMUL.FTZ R7, R24, R27 ;  /* 0x0000001b18077220 */ /* 0x000fe40000410000 */
[----:B------:R-:W-:Y:S01]  /*44c0*/  FMUL.FTZ R10, R10, R0 ;  /* 0x000000000a0a7220 */ /* 0x000fe20000410000 */
[----:B------:R-:W-:Y:S01]  /*44d0*/  STS [R228+0x13880], R23 ;  /* 0x01388017e4007388 */ /* 0x000fe20000000800 */
[----:B------:R-:W-:Y:S02]  /*44e0*/  FMUL.FTZ R7, R7, R6 ;  /* 0x0000000607077220 */ /* 0x000fe40000410000 */
[----:B------:R-:W-:Y:S01]  /*44f0*/  FFMA.FTZ R0, -R244, R244, 1 ;  /* 0x3f800000f4007423 */ /* 0x000fe200000101f4 */
[----:B------:R-:W-:Y:S01]  /*4500*/  STS [R2+0x4000], R133 ;  /* 0x0040008502007388 */ /* 0x000fe20000000800 */
[----:B------:R-:W-:Y:S01]  /*4510*/  FMUL.FTZ R6, R30, R4 ;  /* 0x000000041e067220 */ /* 0x000fe20000410000 */
[----:B------:R-:W-:Y:S01]  /*4520*/  F2FP.PACK_AB R4, R7, R10 ;  /* 0x0000000a0704723e */ /* 0x000fe200000000ff */
[----:B------:R-:W-:Y:S01]  /*4530*/  FMUL.FTZ R0, R31, R0 ;  /* 0x000000001f007220 */ /* 0x000fe20000410000 */
[----:B------:R-:W-:Y:S04]  /*4540*/  STS [R2+0x4400], R33 ;  /* 0x0044002102007388 */ /* 0x000fe80000000800 */
[----:B------:R1:W-:Y:S04]  /*4550*/  STS [R228+0x14880], R3 ;  /* 0x01488003e4007388 */ /* 0x0003e80000000800 */
[----:B------:R-:W-:Y:S04]  /*4560*/  STS [R228+0x14480], R13 ;  /* 0x0144800de4007388 */ /* 0x000fe80000000800 */
[----:B------:R-:W-:Y:S04]  /*4570*/  STS [R2+0x5000], R9 ;  /* 0x0050000902007388 */ /* 0x000fe80000000800 */
[----:B------:R-:W-:Y:S04]  /*4580*/  STS [R2+0x5400], R5 ;  /* 0x0054000502007388 */ /* 0x000fe80000000800 */
[----:B------:R-:W-:Y:S04]  /*4590*/  STS [R228+0x15480], R136 ;  /* 0x01548088e4007388 */ /* 0x000fe80000000800 */
[----:B------:R-:W-:Y:S04]  /*45a0*/  STS [R228+0x15880], R18 ;  /* 0x01588012e4007388 */ /* 0x000fe80000000800 */
[----:B------:R-:W-:Y:S01]  /*45b0*/  STS [R2+0x6000], R135 ;  /* 0x0060008702007388 */ /* 0x000fe20000000800 */
[----:B-1----:R-:W-:Y:S02]  /*45c0*/  F2FP.PACK_AB R3, R0, R6 ;  /* 0x000000060003723e */ /* 0x002fe400000000ff */
[----:B------:R-:W-:Y:S01]  /*45d0*/  SHF.L.U32 R0, R221, 0x1, RZ ;  /* 0x00000001dd007819 */ /* 0x000fe200000006ff */
[----:B------:R-:W-:Y:S04]  /*45e0*/  STS [R2+0x6400], R17 ;  /* 0x0064001102007388 */ /* 0x000fe80000000800 */
[----:B------:R-:W-:Y:S04]  /*45f0*/  STS [R228+0x16480], R8 ;  /* 0x01648008e4007388 */ /* 0x000fe80000000800 */
[----:B------:R-:W-:Y:S04]  /*4600*/  STS [R228+0x16880], R4 ;  /* 0x01688004e4007388 */ /* 0x000fe80000000800 */
[----:B------:R-:W-:Y:S04]  /*4610*/  STS [R2+0x7000], R12 ;  /* 0x0070000c02007388 */ /* 0x000fe80000000800 */
[----:B------:R-:W-:Y:S04]  /*4620*/  STS [R2+0x7400], R3 ;  /* 0x0074000302007388 */ /* 0x000fe80000000800 */
[----:B------:R-:W-:Y:S08]  /*4630*/  LDSM.16.MT88.4 R4, [R213+0xf480] ;  /* 0x00f48000d504783b */ /* 0x000ff00000004200 */
[----:B------:R-:W1:Y:S08]  /*4640*/  LDSM.16.MT88.4 R8, [R0+0xc080] ;  /* 0x00c080000008783b */ /* 0x000e700000004200 */
[----:B------:R-:W2:Y:S08]  /*4650*/  LDSM.16.MT88.4 R12, [R213+0x11480] ;  /* 0x01148000d50c783b */ /* 0x000eb00000004200 */
[----:B------:R-:W3:Y:S08]  /*4660*/  LDSM.16.MT88.4 R16, [R0+0xd080] ;  /* 0x00d080000010783b */ /* 0x000ef00000004200 */
[----:B------:R-:W4:Y:S08]  /*4670*/  LDSM.16.MT88.4 R20, [R0+0xe080] ;  /* 0x00e080000014783b */ /* 0x000f300000004200 */
[----:B------:R-:W-:Y:S01]  /*4680*/  LDSM.16.MT88.4 R24, [R213+0xfc80] ;  /* 0x00fc8000d518783b */ /* 0x000fe20000004200 */
[-C--:B-1----:R-:W-:Y:S07]  /*4690*/  HMMA.16816.F32 R36, R4, R8.reuse, R36 ;  /* 0x000000080424723c */ /* 0x082fee0000001824 */
[----:B------:R-:W1:Y:S01]  /*46a0*/  LDSM.16.MT88.4 R28, [R0+0xc480] ;  /* 0x00c48000001c783b */ /* 0x000e620000004200 */
[C---:B--2---:R-:W-:Y:S07]  /*46b0*/  HMMA.16816.F32 R40, R12.reuse, R8, R40 ;  /* 0x000000080c28723c */ /* 0x044fee0000001828 */
[----:B------:R-:W2:Y:S01]  /*46c0*/  LDSM.16.MT88.4 R32, [R213+0x11c80] ;  /* 0x011c8000d520783b */ /* 0x000ea20000004200 */
[-C--:B------:R-:W-:Y:S07]  /*46d0*/  HMMA.16816.F32 R44, R12, R10.reuse, R44 ;  /* 0x0000000a0c2c723c */ /* 0x080fee000000182c */
[----:B------:R-:W5:Y:S01]  /*46e0*/  LDSM.16.MT88.4 R132, [R0+0xd480] ;  /* 0x00d480000084783b */ /* 0x000f620000004200 */
[C---:B------:R-:W-:Y:S07]  /*46f0*/  HMMA.16816.F32 R48, R4.reuse, R10, R48 ;  /* 0x0000000a0430723c */ /* 0x040fee0000001830 */
[----:B------:R-:W1:Y:S01]  /*4700*/  LDSM.16.MT88.4 R8, [R0+0xe480] ;  /* 0x00e480000008783b */ /* 0x000e620000004200 */
[-C--:B---3--:R-:W-:Y:S07]  /*4710*/  HMMA.16816.F32 R52, R4, R16.reuse, R52 ;  /* 0x000000100434723c */ /* 0x088fee0000001834 */
[----:B------:R-:W-:Y:S01]  /*4720*/  LDSM.16.MT88.4 R136, [R213+0x10c80] ;  /* 0x010c8000d588783b */ /* 0x000fe20000004200 */
[C---:B------:R-:W-:Y:S07]  /*4730*/  HMMA.16816.F32 R56, R12.reuse, R16, R56 ;  /* 0x000000100c38723c */ /* 0x040fee0000001838 */
[----:B------:R-:W-:Y:S01]  /*4740*/  LDSM.16.MT88.4 R140, [R0+0xcc80] ;  /* 0x00cc8000008c783b */ /* 0x000fe20000004200 */
[-C--:B------:R-:W-:Y:S08]  /*4750*/  HMMA.16816.F32 R60, R12, R18.reuse, R60 ;  /* 0x000000120c3c723c */ /* 0x080ff0000000183c */
[C---:B------:R-:W-:Y:S01]  /*4760*/  HMMA.16816.F32 R64, R4.reuse, R18, R64 ;  /* 0x000000120440723c */ /* 0x040fe20000001840 */
[----:B------:R-:W-:Y:S07]  /*4770*/  LDSM.16.MT88.4 R16, [R0+0xc880] ;  /* 0x00c880000010783b */ /* 0x000fee0000004200 */
[-C--:B----4-:R-:W-:Y:S08]  /*4780*/  HMMA.16816.F32 R68, R4, R20.reuse, R68 ;  /* 0x000000140444723c */ /* 0x090ff00000001844 */
[C---:B------:R-:W-:Y:S08]  /*4790*/  HMMA.16816.F32 R72, R12.reuse, R20, R72 ;  /* 0x000000140c48723c */ /* 0x040ff00000001848 */
[-C--:B------:R-:W-:Y:S01]  /*47a0*/  HMMA.16816.F32 R76, R12, R22.reuse, R76 ;  /* 0x000000160c4c723c */ /* 0x080fe2000000184c */
[----:B------:R-:W3:Y:S07]  /*47b0*/  LDSM.16.MT88.4 R12, [R213+0x10480] ;  /* 0x01048000d50c783b */ /* 0x000eee0000004200 */
[----:B------:R-:W-:Y:S01]  /*47c0*/  HMMA.16816.F32 R80, R4, R22, R80 ;  /* 0x000000160450723c */ /* 0x000fe20000001850 */
[----:B------:R-:W4:Y:S07]  /*47d0*/  LDSM.16.MT88.4 R4, [R213+0x12480] ;  /* 0x01248000d504783b */ /* 0x000f2e0000004200 */
[-C--:B-1----:R-:W-:Y:S01]  /*47e0*/  HMMA.16816.F32 R36, R24, R28.reuse, R36 ;  /* 0x0000001c1824723c */ /* 0x082fe20000001824 */
[----:B------:R-:W1:Y:S07]  /*47f0*/  LDSM.16.MT88.4 R20, [R0+0xd880] ;  /* 0x00d880000014783b */ /* 0x000e6e0000004200 */
[C---:B--2---:R-:W-:Y:S08]  /*4800*/  HMMA.16816.F32 R40, R32.reuse, R28, R40 ;  /* 0x0000001c2028723c */ /* 0x044ff00000001828 */
[-C--:B------:R-:W-:Y:S08]  /*4810*/  HMMA.16816.F32 R44, R32, R30.reuse, R44 ;  /* 0x0000001e202c723c */ /* 0x080ff0000000182c */
[C---:B------:R-:W-:Y:S01]  /*4820*/  HMMA.16816.F32 R48, R24.reuse, R30, R48 ;  /* 0x0000001e1830723c */ /* 0x040fe20000001830 */
[----:B------:R-:W2:Y:S07]  /*4830*/  LDSM.16.MT88.4 R28, [R0+0xe880] ;  /* 0x00e88000001c783b */ /* 0x000eae0000004200 */
[-C--:B-----5:R-:W-:Y:S08]  /*4840*/  HMMA.16816.F32 R52, R24, R132.reuse, R52 ;  /* 0x000000841834723c */ /* 0x0a0ff00000001834 */
[C---:B------:R-:W-:Y:S08]  /*4850*/  HMMA.16816.F32 R56, R32.reuse, R132, R56 ;  /* 0x000000842038723c */ /* 0x040ff00000001838 */
[-C--:B------:R-:W-:Y:S08]  /*4860*/  HMMA.16816.F32 R60, R32, R134.reuse, R60 ;  /* 0x00000086203c723c */ /* 0x080ff0000000183c */
[C---:B------:R-:W-:Y:S01]  /*4870*/  HMMA.16816.F32 R64, R24.reuse, R134, R64 ;  /* 0x000000861840723c */ /* 0x040fe20000001840 */
[----:B------:R-:W5:Y:S07]  /*4880*/  LDSM.16.MT88.4 R132, [R213+0x12c80] ;  /* 0x012c8000d584783b */ /* 0x000f6e0000004200 */
[-C--:B------:R-:W-:Y:S08]  /*4890*/  HMMA.16816.F32 R68, R24, R8.reuse, R68 ;  /* 0x000000081844723c */ /* 0x080ff00000001844 */
[C---:B------:R-:W-:Y:S08]  /*48a0*/  HMMA.16816.F32 R72, R32.reuse, R8, R72 ;  /* 0x000000082048723c */ /* 0x040ff00000001848 */
[-C--:B------:R-:W-:Y:S08]  /*48b0*/  HMMA.16816.F32 R76, R32, R10.reuse, R76 ;  /* 0x0000000a204c723c */ /* 0x080ff0000000184c */
[----:B------:R-:W-:Y:S01]  /*48c0*/  HMMA.16816.F32 R80, R24, R10, R80 ;  /* 0x0000000a1850723c */ /* 0x000fe20000001850 */
[----:B------:R-:W2:Y:S07]  /*48d0*/  LDSM.16.MT88.4 R8, [R0+0xdc80] ;  /* 0x00dc80000008783b */ /* 0x000eae0000004200 */
[-C--:B---3--:R-:W-:Y:S08]  /*48e0*/  HMMA.16816.F32 R36, R12, R16.reuse, R36 ;  /* 0x000000100c24723c */ /* 0x088ff00000001824 */
[C---:B----4-:R-:W-:Y:S08]  /*48f0*/  HMMA.16816.F32 R40, R4.reuse, R16, R40 ;  /* 0x000000100428723c */ /* 0x050ff00000001828 */
[-C--:B------:R-:W-:Y:S08]  /*4900*/  HMMA.16816.F32 R44, R4, R18.reuse, R44 ;  /* 0x00000012042c723c */ /* 0x080ff0000000182c */
[C---:B------:R-:W-:Y:S01]  /*4910*/  HMMA.16816.F32 R48, R12.reuse, R18, R48 ;  /* 0x000000120c30723c */ /* 0x040fe20000001830 */
[----:B------:R-:W3:Y:S07]  /*4920*/  LDSM.16.MT88.4 R16, [R0+0xec80] ;  /* 0x00ec80000010783b */ /* 0x000eee0000004200 */
[-C--:B-1----:R-:W-:Y:S01]  /*4930*/  HMMA.16816.F32 R52, R12, R20.reuse, R52 ;  /* 0x000000140c34723c */ /* 0x082fe20000001834 */
[----:B------:R-:W-:Y:S07]  /*4940*/  BAR.SYNC.DEFER_BLOCKING 0x0 ;  /* 0x0000000000007b1d */ /* 0x000fee0000010000 */
[C---:B------:R-:W-:Y:S08]  /*4950*/  HMMA.16816.F32 R56, R4.reuse, R20, R56 ;  /* 0x000000140438723c */ /* 0x040ff00000001838 */
[-C--:B------:R-:W-:Y:S08]  /*4960*/  HMMA.16816.F32 R60, R4, R22.reuse, R60 ;  /* 0x00000016043c723c */ /* 0x080ff0000000183c */
[C---:B------:R-:W-:Y:S01]  /*4970*/  HMMA.16816.F32 R64, R12.reuse, R22, R64 ;  /* 0x000000160c40723c */ /* 0x040fe20000001840 */
[----:B------:R1:W4:Y:S06]  /*4980*/  LDSM.16.MT88.2 R2, [R212] ;  /* 0x00000000d402783b */ /* 0x00032c0000004100 */
[----:B------:R1:W1:Y:S01]  /*4990*/  LDSM.16.MT88.2 R148, [R212+0x2400] ;  /* 0x00240000d494783b */ /* 0x0002620000004100 */
[-C--:B--2---:R-:W-:Y:S05]  /*49a0*/  HMMA.16816.F32 R68, R12, R28.reuse, R68 ;  /* 0x0000001c0c44723c */ /* 0x084fea0000001844 */
[----:B------:R2:W1:Y:S03]  /*49b0*/  LDSM.16.MT88.2 R150, [R212+0x4400] ;  /* 0x00440000d496783b */ /* 0x0004660000004100 */
[C---:B------:R-:W-:Y:S03]  /*49c0*/  HMMA.16816.F32 R72, R4.reuse, R28, R72 ;  /* 0x0000001c0448723c */ /* 0x040fe60000001848 */
[----:B------:R2:W1:Y:S05]  /*49d0*/  LDSM.16.MT88.2 R28, [R212+0x2000] ;  /* 0x00200000d41c783b */ /* 0x00046a0000004100 */
[-C--:B------:R-:W-:Y:S01]  /*49e0*/  HMMA.16816.F32 R76, R4, R30.reuse, R76 ;  /* 0x0000001e044c723c */ /* 0x080fe2000000184c */
[----:B------:R2:W1:Y:S07]  /*49f0*/  LDSM.16.M88.4 R20, [R218] ;  /* 0x00000000da14783b */ /* 0x00046e0000000200 */
[----:B------:R-:W-:Y:S01]  /*4a00*/  HMMA.16816.F32 R80, R12, R30, R80 ;  /* 0x0000001e0c50723c */ /* 0x000fe20000001850 */
[----:B------:R2:W1:Y:S06]  /*4a10*/  LDSM.16.MT88.2 R30, [R212+0x4000] ;  /* 0x00400000d41e783b */ /* 0x00046c0000004100 */
[----:B------:R2:W1:Y:S01]  /*4a20*/  LDSM.16.M88.4 R24, [R218+0x1000] ;  /* 0x00100000da18783b */ /* 0x0004620000000200 */
[-C--:B------:R-:W-:Y:S07]  /*4a30*/  HMMA.16816.F32 R36, R136, R140.reuse, R36 ;  /* 0x0000008c8824723c */ /* 0x080fee0000001824 */
[----:B------:R2:W1:Y:S01]  /*4a40*/  LDSM.16.M88.4 R32, [R220] ;  /* 0x00000000dc20783b */ /* 0x0004620000000200 */
[C---:B-----5:R-:W-:Y:S07]  /*4a50*/  HMMA.16816.F32 R40, R132.reuse, R140, R40 ;  /* 0x0000008c8428723c */ /* 0x060fee0000001828 */
[----:B------:R2:W1:Y:S01]  /*4a60*/  LDSM.16.MT88.2 R140, [R212+0x400] ;  /* 0x00040000d48c783b */ /* 0x0004620000004100 */
[-C--:B------:R-:W-:Y:S05]  /*4a70*/  HMMA.16816.F32 R44, R132, R142.reuse, R44 ;  /* 0x0000008e842c723c */ /* 0x080fea000000182c */
[----:B------:R2:W1:Y:S03]  /*4a80*/  LDSM.16.M88.4 R144, [R220+0x1000] ;  /* 0x00100000dc90783b */ /* 0x0004660000000200 */
[C---:B------:R-:W-:Y:S08]  /*4a90*/  HMMA.16816.F32 R48, R136.reuse, R142, R48 ;  /* 0x0000008e8830723c */ /* 0x040ff00000001830 */
[-C--:B------:R-:W-:Y:S08]  /*4aa0*/  HMMA.16816.F32 R52, R136, R8.reuse, R52 ;  /* 0x000000088834723c */ /* 0x080ff00000001834 */
[C---:B------:R-:W-:Y:S08]  /*4ab0*/  HMMA.16816.F32 R56, R132.reuse, R8, R56 ;  /* 0x000000088438723c */ /* 0x040ff00000001838 */
[-C--:B------:R-:W-:Y:S08]  /*4ac0*/  HMMA.16816.F32 R60, R132, R10.reuse, R60 ;  /* 0x0000000a843c723c */ /* 0x080ff0000000183c */
[C---:B------:R-:W-:Y:S08]  /*4ad0*/  HMMA.16816.F32 R64, R136.reuse, R10, R64 ;  /* 0x0000000a8840723c */ /* 0x040ff00000001840 */
[-C--:B---3--:R-:W-:Y:S08]  /*4ae0*/  HMMA.16816.F32 R68, R136, R16.reuse, R68 ;  /* 0x000000108844723c */ /* 0x088ff00000001844 */
[C---:B------:R-:W-:Y:S08]  /*4af0*/  HMMA.16816.F32 R72, R132.reuse, R16, R72 ;  /* 0x000000108448723c */ /* 0x040ff00000001848 */
[-C--:B------:R-:W-:Y:S08]  /*4b00*/  HMMA.16816.F32 R76, R132, R18.reuse, R76 ;  /* 0x00000012844c723c */ /* 0x080ff0000000184c */
[----:B------:R-:W-:Y:S01]  /*4b10*/  HMMA.16816.F32 R80, R136, R18, R80 ;  /* 0x000000128850723c */ /* 0x000fe20000001850 */
[----:B------:R-:W-:-:S07]  /*4b20*/  @P0 BRA `(.L_x_2) ;  /* 0x0000042000000947 */ /* 0x000fce0003800000 */
[----:B-12-4-:R-:W2:Y:S01]  /*4b30*/  LDL.64 R152, [R1+0x48] ;  /* 0x0000480001987983 */ /* 0x016ea20000100a00 */
[----:B------:R-:W-:Y:S02]  /*4b40*/  ULDC.64 UR6, c[0x0][0x208] ;  /* 0x0000820000067ab9 */ /* 0x000fe40000000a00 */
[----:B------:R-:W-:Y:S01]  /*4b50*/  UIMAD.WIDE.U32 UR28, UR18, UR6, URZ ;  /* 0x00000006121c72a5 */ /* 0x000fe2000f8e003f */
[----:B------:R-:W3:Y:S01]  /*4b60*/  LDL.64 R230, [R1+0x10] ;  /* 0x0000100001e67983 */ /* 0x000ee20000100a00 */
[----:B------:R-:W-:Y:S03]  /*4b70*/  USHF.R.S32.HI UR26, URZ, 0x1f, UR18 ;  /* 0x0000001f3f1a7899 */ /* 0x000fe60008011412 */
[----:B------:R-:W4:Y:S01]  /*4b80*/  LDL.64 R158, [R1+0x30] ;  /* 0x00003000019e7983 */ /* 0x000f220000100a00 */
[----:B------:R-:W-:Y:S01]  /*4b90*/  UIMAD UR26, UR26, UR6, URZ ;  /* 0x000000061a1a72a4 */ /* 0x000fe2000f8e023f */
[----:B------:R-:W-:Y:S02]  /*4ba0*/  IMAD.U32 R11, RZ, RZ, UR28 ;  /* 0x0000001cff0b7e24 */ /* 0x000fe4000f8e00ff */
[----:B------:R-:W5:Y:S01]  /*4bb0*/  LDL R156, [R1+0x28] ;  /* 0x00002800019c7983 */ /* 0x000f620000100800 */
[----:B------:R-:W-:Y:S02]  /*4bc0*/  UIMAD UR7, UR18, UR7, UR26 ;  /* 0x00000007120772a4 */ /* 0x000fe4000f8e021a */
[----:B------:R-:W-:Y:S01]  /*4bd0*/  USHF.L.U32 UR26, UR18, 0x6, URZ ;  /* 0x00000006121a7899 */ /* 0x000fe2000800063f */
[----:B------:R-:W5:Y:S01]  /*4be0*/  LDL R154, [R1+0x2c] ;  /* 0x00002c00019a7983 */ /* 0x000f620000100800 */
[----:B------:R-:W-:Y:S02]  /*4bf0*/  UIADD3 UR7, UR29, UR7, URZ ;  /* 0x000000071d077290 */ /* 0x000fe4000fffe03f */
[----:B------:R-:W-:Y:S01]  /*4c00*/  UIADD3 UR6, -UR26, UR5, URZ ;  /* 0x000000051a067290 */ /* 0x000fe2000fffe13f */
[----:B------:R-:W5:Y:S01]  /*4c10*/  LDL.64 R18, [R1+0x18] ;  /* 0x0000180001127983 */ /* 0x000f620000100a00 */
[----:B------:R-:W-:Y:S02]  /*4c20*/  IMAD.U32 R12, RZ, RZ, UR26 ;  /* 0x0000001aff0c7e24 */ /* 0x000fe4000f8e00ff */
[----:B------:R-:W-:Y:S01]  /*4c30*/  IMAD.U32 R13, RZ, RZ, UR26 ;  /* 0x0000001aff0d7e24 */ /* 0x000fe2000f8e00ff */
[----:B------:R-:W5:Y:S04]  /*4c40*/  LDL R14, [R1+0xc] ;  /* 0x00000c00010e7983 */ /* 0x000f680000100800 */
[----:B------:R-:W5:Y:S04]  /*4c50*/  LDL.64 R16, [R1+0x20] ;  /* 0x0000200001107983 */ /* 0x000f680000100a00 */
[----:B------:R-:W1:Y:S02]  /*4c60*/  S2R R8, SR_CTAID.Y ;  /* 0x0000000000087919 */ /* 0x000e640000002600 */
[----:B-1----:R-:W-:Y:S05]  /*4c70*/  SHF.R.S32.HI R10, RZ, 0x1f, R8 ;  /* 0x0000001fff0a7819 */ /* 0x002fea0000011408 */
[C---:B------:R-:W-:Y:S02]  /*4c80*/  IMAD R9, R10.reuse, c[0x0][0x288], RZ ;  /* 0x0000a2000a097a24 */ /* 0x040fe400078e02ff */
[----:B------:R-:W-:Y:S02]  /*4c90*/  IMAD R10, R10, c[0x0][0x210], RZ ;  /* 0x000084000a0a7a24 */ /* 0x000fe400078e02ff */
[C---:B------:R-:W-:Y:S02]  /*4ca0*/  IMAD R9, R8.reuse, c[0x0][0x28c], R9 ;  /* 0x0000a30008097a24 */ /* 0x040fe400078e0209 */
[C---:B------:R-:W-:Y:S02]  /*4cb0*/  IMAD R10, R8.reuse, c[0x0][0x214], R10 ;  /* 0x00008500080a7a24 */ /* 0x040fe400078e020a */
[----:B--2---:R-:W-:Y:S02]  /*4cc0*/  IMAD.MOV.U32 R6, RZ, RZ, R152 ;  /* 0x000000ffff067224 */ /* 0x004fe400078e0098 */
[----:B------:R-:W2:Y:S01]  /*4cd0*/  LDL.64 R152, [R1] ;  /* 0x0000000001987983 */ /* 0x000ea20000100a00 */
[----:B---3--:R-:W-:Y:S02]  /*4ce0*/  IMAD.MOV.U32 R4, RZ, RZ, R230 ;  /* 0x000000ffff047224 */ /* 0x008fe400078e00e6 */
[----:B------:R-:W-:Y:S02]  /*4cf0*/  IMAD.MOV.U32 R5, RZ, RZ, R231 ;  /* 0x000000ffff057224 */ /* 0x000fe400078e00e7 */
[----:B----4-:R-:W-:Y:S02]  /*4d00*/  IMAD.MOV.U32 R7, RZ, RZ, R159 ;  /* 0x000000ffff077224 */ /* 0x010fe400078e009f */
[C---:B------:R-:W-:Y:S04]  /*4d10*/  IMAD.WIDE.U32 R4, R8.reuse, c[0x0][0x288], R4 ;  /* 0x0000a20008047a25 */ /* 0x040fe800078e0004 */
[----:B------:R-:W-:Y:S01]  /*4d20*/  IMAD.WIDE.U32 R6, R8, c[0x0][0x210], R6 ;  /* 0x0000840008067a25 */ /* 0x000fe200078e0006 */
[----:B------:R-:W-:Y:S04]  /*4d30*/  IADD3 R0, P0, R4, UR8, RZ ;  /* 0x0000000804007c10 */ /* 0x000fe8000ff1e0ff */
[----:B------:R-:W-:Y:S02]  /*4d40*/  IADD3 R8, P6, R6, UR9, RZ ;  /* 0x0000000906087c10 */ /* 0x000fe4000ffde0ff */
[----:B------:R-:W-:Y:S02]  /*4d50*/  IADD3.X R9, R5, UR15, R9, P0, !PT ;  /* 0x0000000f05097c10 */ /* 0x000fe400087fe409 */
[----:B------:R-:W-:Y:S02]  /*4d60*/  LEA R6, P0, R0, c[0x0][0x280], 0x2 ;  /* 0x0000a00000067a11 */ /* 0x000fe400078010ff */
[----:B------:R-:W-:Y:S02]  /*4d70*/  LEA R4, P5, R8, c[0x0][0x1f0], 0x1 ;  /* 0x00007c0008047a11 */ /* 0x000fe400078a08ff */
[----:B------:R-:W-:Y:S01]  /*4d80*/  IADD3.X R5, R7, UR13, R10, P6, !PT ;  /* 0x0000000d07057c10 */ /* 0x000fe2000b7fe40a */
[----:B------:R-:W-:Y:S01]  /*4d90*/  IMAD.U32 R10, RZ, RZ, UR7 ;  /* 0x00000007ff0a7e24 */ /* 0x000fe2000f8e00ff */
[----:B------:R-:W-:Y:S02]  /*4da0*/  LEA.HI.X R7, R0, c[0x0][0x284], R9, 0x2, P0 ;  /* 0x0000a10000077a11 */ /* 0x000fe400000f1409 */
[----:B-----5:R-:W-:Y:S02]  /*4db0*/  ISETP.GE.AND P0, PT, R156, c[0x0][0x1fc], PT ;  /* 0x00007f009c007a0c */ /* 0x020fe40003f06270 */
[----:B------:R-:W-:Y:S02]  /*4dc0*/  LEA.HI.X R9, R8, c[0x0][0x1f4], R5, 0x1, P5 ;  /* 0x00007d0008097a11 */ /* 0x000fe400028f0c05 */
[----:B------:R-:W-:Y:S02]  /*4dd0*/  ISETP.GE.AND P5, PT, R154, c[0x0][0x1fc], PT ;  /* 0x00007f009a007a0c */ /* 0x000fe40003fa6270 */
[----:B------:R-:W-:Y:S02]  /*4de0*/  SEL R8, RZ, 0x2, P0 ;  /* 0x00000002ff087807 */ /* 0x000fe40000000000 */
[----:B------:R-:W-:Y:S02]  /*4df0*/  ISETP.GE.AND P0, PT, R18, c[0x0][0x1fc], PT ;  /* 0x00007f0012007a0c */ /* 0x000fe40003f06270 */
[----:B------:R-:W-:Y:S02]  /*4e00*/  SEL R5, RZ, 0x4, P5 ;  /* 0x00000004ff057807 */ /* 0x000fe40002800000 */
[----:B------:R-:W-:Y:S02]  /*4e10*/  SEL R0, RZ, 0x1, P0 ;  /* 0x00000001ff007807 */ /* 0x000fe40000000000 */
[----:B------:R-:W-:Y:S02]  /*4e20*/  LEA R6, P0, R12, R6, 0x2 ;  /* 0x000000060c067211 */ /* 0x000fe400078010ff */
[----:B------:R-:W-:Y:S02]  /*4e30*/  IADD3 R0, R5, R8, R0 ;  /* 0x0000000805007210 */ /* 0x000fe40007ffe000 */
[----:B------:R-:W-:Y:S02]  /*4e40*/  LEA R4, P6, R11, R4, 0x7 ;  /* 0x000000040b047211 */ /* 0x000fe400078c38ff */
[----:B------:R-:W-:Y:S02]  /*4e50*/  LEA.HI.X.SX32 R7, R13, R7, 0x2, P0 ;  /* 0x000000070d077211 */ /* 0x000fe400000f16ff */
[C---:B------:R-:W-:Y:S02]  /*4e60*/  LOP3.LUT P0, RZ, R0.reuse, 0x2, RZ, 0xc0, !PT ;  /* 0x0000000200ff7812 */ /* 0x040fe4000780c0ff */
[----:B------:R-:W-:Y:S02]  /*4e70*/  LEA.HI.X R5, R11, R9, R10, 0x7, P6 ;  /* 0x000000090b057211 */ /* 0x000fe400030f3c0a */
[----:B------:R-:W-:Y:S01]  /*4e80*/  LOP3.LUT P6, RZ, R0, 0x4, RZ, 0xc0, !PT ;  /* 0x0000000400ff7812 */ /* 0x000fe200078cc0ff */
[----:B------:R-:W-:Y:S01]  /*4e90*/  @!P1 IMAD.SHL.U32 R0, R16, 0x10, RZ ;  /* 0x0000001010009824 */ /* 0x000fe200078e00ff */
[C---:B--2---:R-:W-:Y:S02]  /*4ea0*/  ISETP.LT.AND P5, PT, R152.reuse, UR6, PT ;  /* 0x0000000698007c0c */ /* 0x044fe4000bfa1270 */
[----:B------:R-:W-:Y:S02]  /*4eb0*/  ISETP.GE.OR P0, PT, R152, UR6, !P0 ;  /* 0x0000000698007c0c */ /* 0x000fe4000c706670 */
[----:B------:R-:W-:Y:S02]  /*4ec0*/  ISETP.GE.OR P5, PT, R18, c[0x0][0x1fc], !P5 ;  /* 0x00007f0012007a0c */ /* 0x000fe40006fa6670 */
[----:B------:R-:W-:Y:S11]  /*4ed0*/  ISETP.GE.OR P6, PT, R152, UR6, !P6 ;  /* 0x0000000698007c0c */ /* 0x000ff6000f7c6670 */
[----:B------:R-:W-:Y:S01]  /*4ee0*/  @!PT LDS RZ, [RZ] ;  /* 0x00000000fffff984 */ /* 0x000fe20000000800 */
[----:B------:R-:W-:Y:S01]  /*4ef0*/  @!PT LDS RZ, [RZ] ;  /* 0x00000000fffff984 */ /* 0x000fe20000000800 */
[----:B------:R-:W-:Y:S01]  /*4f00*/  @!PT LDS RZ, [RZ] ;  /* 0x00000000fffff984 */ /* 0x000fe20000000800 */
[----:B------:R1:W-:Y:S04]  /*4f10*/  LDGSTS.E.BYPASS.LTC128B.128 [R14+0xc080], [R4.64], !P5 ;  /* 0x0c080000040e7fae */ /* 0x0003e8000e901d58 */
[----:B------:R1:W-:Y:S04]  /*4f20*/  LDGSTS.E.BYPASS.LTC128B.128 [R14+0xd080], [R4.64+0x40], !P0 ;  /* 0x0d080040040e7fae */ /* 0x0003e8000c101d58 */
[----:B------:R1:W-:Y:S04]  /*4f30*/  LDGSTS.E.BYPASS.LTC128B.128 [R14+0xe080], [R4.64+0x80], !P6 ;  /* 0x0e080080040e7fae */ /* 0x0003e8000f101d58 */
[----:B------:R1:W-:Y:S02]  /*4f40*/  @!P1 LDGSTS.E.BYPASS.LTC128B.128 [R0+0xf280], [R6.64] ;  /* 0x0f28000006009fae */ /* 0x0003e4000b901d58 */
.L_x_2:
[-C--:B-12-4-:R-:W-:Y:S01]  /*4f50*/  HMMA.16816.F32 R4, R20, R2.reuse, RZ ;  /* 0x000000021404723c */ /* 0x096fe200000018ff */
[----:B------:R-:W2:Y:S01]  /*4f60*/  LDL.64 R162, [R1+0x58] ;  /* 0x0000580001a27983 */ /* 0x000ea20000100a00 */
[----:B------:R-:W-:Y:S02]  /*4f70*/  UIMAD UR11, UR11, 0x1800, URZ ;  /* 0x000018000b0b78a4 */ /* 0x000fe4000f8e023f */
[----:B------:R-:W-:Y:S01]  /*4f80*/  UISETP.GE.AND UP0, UPT, UR18, UR16, UPT ;  /* 0x000000101200728c */ /* 0x000fe2000bf06270 */
[----:B------:R-:W3:Y:S01]  /*4f90*/  LDL R160, [R1+0x44] ;  /* 0x0000440001a07983 */ /* 0x000ee20000100800 */
[----:B------:R-:W-:Y:S02]  /*4fa0*/  UIADD3 UR7, UR4, 0x1, URZ ;  /* 0x0000000104077890 */ /* 0x000fe4000fffe03f */
[C---:B------:R-:W-:Y:S01]  /*4fb0*/  HMMA.16816.F32 R8, R24.reuse, R2, RZ ;  /* 0x000000021808723c */ /* 0x040fe200000018ff */
[----:B------:R-:W-:Y:S01]  /*4fc0*/  LDSM.16.MT88.2 R2, [R212+0x800] ;  /* 0x00080000d402783b */ /* 0x000fe20000004100 */
[----:B------:R-:W-:Y:S02]  /*4fd0*/  UISETP.GE.AND UP2, UPT, UR4, 0x1, UPT ;  /* 0x000000010400788c */ /* 0x000fe4000bf46270 */
[----:B------:R-:W-:Y:S01]  /*4fe0*/  UIADD3 UR6, UR19, 0x1, URZ ;  /* 0x0000000113067890 */ /* 0x000fe2000fffe03f */
[----:B------:R-:W1:Y:S01]  /*4ff0*/  LDSM.16.M88.4 R132, [R219] ;  /* 0x00000000db84783b */ /* 0x000e620000000200 */
[----:B------:R-:W-:Y:S02]  /*5000*/  UISETP.GE.AND UP1, UPT, UR19, 0x1, UPT ;  /* 0x000000011300788c */ /* 0x000fe4000bf26270 */
[-C--:B------:R-:W-:Y:S01]  /*5010*/  HMMA.16816.F32 R12, R24, R28.reuse, RZ ;  /* 0x0000001c180c723c */ /* 0x080fe200000018ff */
[----:B------:R-:W4:Y:S01]  /*5020*/  LDSM.16.M88.4 R136, [R219+0x1000] ;  /* 0x00100000db88783b */ /* 0x000f220000000200 */
[----:B------:R-:W-:Y:S03]  /*5030*/  USEL UR19, UR6, URZ, !UP1 ;  /* 0x0000003f06137287 */ /* 0x000fe6000c800000 */
[----:B------:R-:W-:Y:S03]  /*5040*/  LDSM.16.M88.4 R152, [R224+0x1000] ;  /* 0x00100000e098783b */ /* 0x000fe60000000200 */
[C---:B------:R-:W-:Y:S01]  /*5050*/  HMMA.16816.F32 R16, R20.reuse, R28, RZ ;  /* 0x0000001c1410723c */ /* 0x040fe200000018ff */
[----:B------:R-:W5:Y:S04]  /*5060*/  LDSM.16.MT88.2 R28, [R212+0x2800] ;  /* 0x00280000d41c783b */ /* 0x000f680000004100 */
[----:B------:R-:W-:Y:S03]  /*5070*/  LDSM.16.MT88.2 R156, [R212+0x2c00] ;  /* 0x002c0000d49c783b */ /* 0x000fe60000004100 */
[-C--:B------:R-:W-:Y:S01]  /*5080*/  HMMA.16816.F32 R20, R20, R30.reuse, RZ ;  /* 0x0000001e1414723c */ /* 0x080fe200000018ff */
[----:B------:R-:W0:Y:S07]  /*5090*/  LDGDEPBAR ;  /* 0x00000000000079af */ /* 0x000e2e0000000000 */
[----:B------:R-:W-:Y:S01]  /*50a0*/  HMMA.16816.F32 R24, R24, R30, RZ ;  /* 0x0000001e1818723c */ /* 0x000fe200000018ff */
[----:B------:R-:W1:Y:S07]  /*50b0*/  LDSM.16.MT88.2 R30, [R212+0x4800] ;  /* 0x00480000d41e783b */ /* 0x000e6e0000004100 */
[-C--:B------:R-:W-:Y:S08]  /*50c0*/  HMMA.16816.F32 R4, R32, R140.reuse, R4 ;  /* 0x0000008c2004723c */ /* 0x080ff00000001804 */
[C---:B------:R-:W-:Y:S01]  /*50d0*/  HMMA.16816.F32 R8, R144.reuse, R140, R8 ;  /* 0x0000008c9008723c */ /* 0x040fe20000001808 */
[----:B------:R-:W-:Y:S07]  /*50e0*/  LDSM.16.M88.4 R140, [R224] ;  /* 0x00000000e08c783b */ /* 0x000fee0000000200 */
[-C--:B------:R-:W-:Y:S08]  /*50f0*/  HMMA.16816.F32 R12, R144, R148.reuse, R12 ;  /* 0x00000094900c723c */ /* 0x080ff0000000180c */
[C---:B------:R-:W-:Y:S01]  /*5100*/  HMMA.16816.F32 R16, R32.reuse, R148, R16 ;  /* 0x000000942010723c */ /* 0x040fe20000001810 */
[----:B------:R-:W5:Y:S07]  /*5110*/  LDSM.16.MT88.2 R148, [R212+0xc00] ;  /* 0x000c0000d494783b */ /* 0x000f6e0000004100 */
[-C--:B------:R-:W-:Y:S01]  /*5120*/  HMMA.16816.F32 R20, R32, R150.reuse, R20 ;  /* 0x000000962014723c */ /* 0x080fe20000001814 */
[----:B------:R-:W-:Y:S07]  /*5130*/  LDSM.16.M88.4 R32, [R218+0x2000] ;  /* 0x00200000da20783b */ /* 0x000fee0000000200 */
[----:B------:R-:W-:Y:S01]  /*5140*/  HMMA.16816.F32 R24, R144, R150, R24 ;  /* 0x000000969018723c */ /* 0x000fe20000001818 */
[----:B------:R-:W-:Y:S04]  /*5150*/  LDSM.16.M88.4 R144, [R218+0x3000] ;  /* 0x00300000da90783b */ /* 0x000fe80000000200 */
[----:B------:R-:W-:Y:S03]  /*5160*/  LDSM.16.MT88.2 R150, [R212+0x3000] ;  /* 0x00300000d496783b */ /* 0x000fe60000004100 */
[-C--:B-1----:R-:W-:Y:S08]  /*5170*/  HMMA.16816.F32 R4, R132, R2.reuse, R4 ;  /* 0x000000028404723c */ /* 0x082ff00000001804 */
[C---:B----4-:R-:W-:Y:S01]  /*5180*/  HMMA.16816.F32 R8, R136.reuse, R2, R8 ;  /* 0x000000028808723c */ /* 0x050fe20000001808 */
[----:B------:R-:W1:Y:S07]  /*5190*/  LDSM.16.MT88.2 R2, [R212+0x4c00] ;  /* 0x004c0000d402783b */ /* 0x000e6e0000004100 */
[-C--:B-----5:R-:W-:Y:S08]  /*51a0*/  HMMA.16816.F32 R12, R136, R28.reuse, R12 ;  /* 0x0000001c880c723c */ /* 0x0a0ff0000000180c */
[C---:B------:R-:W-:Y:S01]  /*51b0*/  HMMA.16816.F32 R16, R132.reuse, R28, R16 ;  /* 0x0000001c8410723c */ /* 0x040fe20000001810 */
[----:B------:R-:W4:Y:S07]  /*51c0*/  LDSM.16.MT88.2 R28, [R212+0x1000] ;  /* 0x00100000d41c783b */ /* 0x000f2e0000004100 */
[-C--:B------:R-:W-:Y:S01]  /*51d0*/  HMMA.16816.F32 R20, R132, R30.reuse, R20 ;  /* 0x0000001e8414723c */ /* 0x080fe20000001814 */
[----:B------:R-:W-:Y:S07]  /*51e0*/  LDSM.16.M88.4 R132, [R220+0x2000] ;  /* 0x00200000dc84783b */ /* 0x000fee0000000200 */
[----:B------:R-:W-:Y:S01]  /*51f0*/  HMMA.16816.F32 R24, R136, R30, R24 ;  /* 0x0000001e8818723c */ /* 0x000fe20000001818 */
[----:B------:R-:W5:Y:S04]  /*5200*/  LDSM.16.MT88.2 R30, [R212+0x5000] ;  /* 0x00500000d41e783b */ /* 0x000f680000004100 */
[----:B------:R-:W4:Y:S03]  /*5210*/  LDSM.16.MT88.2 R136, [R212+0x1400] ;  /* 0x00140000d488783b */ /* 0x000f260000004100 */
[-C--:B------:R-:W-:Y:S01]  /*5220*/  HMMA.16816.F32 R4, R140, R148.reuse, R4 ;  /* 0x000000948c04723c */ /* 0x080fe20000001804 */
[----:B------:R-:W-:Y:S07]  /*5230*/  LDSM.16.MT88.2 R138, [R212+0x3400] ;  /* 0x00340000d48a783b */ /* 0x000fee0000004100 */
[C---:B------:R-:W-:Y:S08]  /*5240*/  HMMA.16816.F32 R8, R152.reuse, R148, R8 ;  /* 0x000000949808723c */ /* 0x040ff00000001808 */
[-C--:B------:R-:W-:Y:S08]  /*5250*/  HMMA.16816.F32 R12, R152, R156.reuse, R12 ;  /* 0x0000009c980c723c */ /* 0x080ff0000000180c */
[C---:B------:R-:W-:Y:S01]  /*5260*/  HMMA.16816.F32 R16, R140.reuse, R156, R16 ;  /* 0x0000009c8c10723c */ /* 0x040fe20000001810 */
[----:B------:R-:W5:Y:S07]  /*5270*/  LDSM.16.M88.4 R156, [R220+0x3000] ;  /* 0x00300000dc9c783b */ /* 0x000f6e0000000200 */
[-C--:B-1----:R-:W-:Y:S01]  /*5280*/  HMMA.16816.F32 R20, R140, R2.reuse, R20 ;  /* 0x000000028c14723c */ /* 0x082fe20000001814 */
[----:B------:R-:W-:Y:S07]  /*5290*/  LDSM.16.M88.4 R140, [R219+0x2000] ;  /* 0x00200000db8c783b */ /* 0x000fee0000000200 */
[----:B------:R-:W-:Y:S01]  /*52a0*/  HMMA.16816.F32 R24, R152, R2, R24 ;  /* 0x000000029818723c */ /* 0x000fe20000001818 */
[----:B------:R-:W1:Y:S04]  /*52b0*/  LDSM.16.MT88.2 R2, [R212+0x5400] ;  /* 0x00540000d402783b */ /* 0x000e680000004100 */
[----:B------:R-:W-:Y:S03]  /*52c0*/  LDSM.16.MT88.2 R152, [R212+0x3800] ;  /* 0x00380000d498783b */ /* 0x000fe60000004100 */
[-C--:B----4-:R-:W-:Y:S08]  /*52d0*/  HMMA.16816.F32 R4, R32, R28.reuse, R4 ;  /* 0x0000001c2004723c */ /* 0x090ff00000001804 */
[C---:B------:R-:W-:Y:S01]  /*52e0*/  HMMA.16816.F32 R8, R144.reuse, R28, R8 ;  /* 0x0000001c9008723c */ /* 0x040fe20000001808 */
[----:B------:R-:W4:Y:S07]  /*52f0*/  LDSM.16.MT88.2 R28, [R212+0x1800] ;  /* 0x00180000d41c783b */ /* 0x000f2e0000004100 */
[-C--:B------:R-:W-:Y:S08]  /*5300*/  HMMA.16816.F32 R12, R144, R150.reuse, R12 ;  /* 0x00000096900c723c */ /* 0x080ff0000000180c */
[C---:B------:R-:W-:Y:S01]  /*5310*/  HMMA.16816.F32 R16, R32.reuse, R150, R16 ;  /* 0x000000962010723c */ /* 0x040fe20000001810 */
[----:B------:R-:W1:Y:S07]  /*5320*/  LDSM.16.M88.4 R148, [R219+0x3000] ;  /* 0x00300000db94783b */ /* 0x000e6e0000000200 */
[-C--:B-----5:R-:W-:Y:S01]  /*5330*/  HMMA.16816.F32 R20, R32, R30.reuse, R20 ;  /* 0x0000001e2014723c */ /* 0x0a0fe20000001814 */
[----:B------:R-:W-:Y:S07]  /*5340*/  LDSM.16.M88.4 R32, [R223+0x2000] ;  /* 0x00200000df20783b */ /* 0x000fee0000000200 */
[----:B------:R-:W-:Y:S01]  /*5350*/  HMMA.16816.F32 R24, R144, R30, R24 ;  /* 0x0000001e9018723c */ /* 0x000fe20000001818 */
[----:B------:R-:W5:Y:S04]  /*5360*/  LDSM.16.MT88.2 R30, [R212+0x5800] ;  /* 0x00580000d41e783b */ /* 0x000f680000004100 */
[----:B------:R-:W-:Y:S03]  /*5370*/  LDSM.16.M88.4 R144, [R223+0x3000] ;  /* 0x00300000df90783b */ /* 0x000fe60000000200 */
[-C--:B------:R-:W-:Y:S08]  /*5380*/  HMMA.16816.F32 R4, R132, R136.reuse, R4 ;  /* 0x000000888404723c */ /* 0x080ff00000001804 */
[C---:B------:R-:W-:Y:S01]  /*5390*/  HMMA.16816.F32 R8, R156.reuse, R136, R8 ;  /* 0x000000889c08723c */ /* 0x040fe20000001808 */
[----:B------:R-:W2:Y:S07]  /*53a0*/  LDSM.16.MT88.2 R136, [R212+0x1c00] ;  /* 0x001c0000d488783b */ /* 0x000eae0000004100 */
[-C--:B------:R-:W-:Y:S08]  /*53b0*/  HMMA.16816.F32 R12, R156, R138.reuse, R12 ;  /* 0x0000008a9c0c723c */ /* 0x080ff0000000180c */
[C---:B------:R-:W-:Y:S01]  /*53c0*/  HMMA.16816.F32 R16, R132.reuse, R138, R16 ;  /* 0x0000008a8410723c */ /* 0x040fe20000001810 */
[----:B------:R-:W3:Y:S07]  /*53d0*/  LDSM.16.MT88.2 R138, [R212+0x3c00] ;  /* 0x003c0000d48a783b */ /* 0x000eee0000004100 */
[-C--:B-1----:R-:W-:Y:S08]  /*53e0*/  HMMA.16816.F32 R20, R132, R2.reuse, R20 ;  /* 0x000000028414723c */ /* 0x082ff00000001814 */
[----:B------:R-:W-:Y:S01]  /*53f0*/  HMMA.16816.F32 R24, R156, R2, R24 ;  /* 0x000000029c18723c */ /* 0x000fe20000001818 */
[----:B------:R-:W1:Y:S07]  /*5400*/  LDSM.16.MT88.2 R2, [R212+0x5c00] ;  /* 0x005c0000d402783b */ /* 0x000e6e0000004100 */
[-C--:B----4-:R-:W-:Y:S08]  /*5410*/  HMMA.16816.F32 R4, R140, R28.reuse, R4 ;  /* 0x0000001c8c04723c */ /* 0x090ff00000001804 */
[C---:B------:R-:W-:Y:S04]  /*5420*/  HMMA.16816.F32 R8, R148.reuse, R28, R8 ;  /* 0x0000001c9408723c */ /* 0x040fe80000001808 */
[----:B--2---:R-:W-:Y:S03]  /*5430*/  IADD3 R0, P0, R162, UR11, RZ ;  /* 0x0000000ba2007c10 */ /* 0x004fe6000ff1e0ff */
[----:B------:R-:W-:Y:S01]  /*5440*/  IMAD.U32 R29, RZ, RZ, UR11 ;  /* 0x0000000bff1d7e24 */ /* 0x000fe2000f8e00ff */
[-C--:B------:R-:W-:Y:S01]  /*5450*/  HMMA.16816.F32 R12, R148, R152.reuse, R12 ;  /* 0x00000098940c723c */ /* 0x080fe2000000180c */
[----:B------:R-:W-:Y:S03]  /*5460*/  UMOV UR11, UR18 ;  /* 0x00000012000b7c82 */ /* 0x000fe60008000000 */
[----:B---3--:R-:W-:Y:S02]  /*5470*/  LEA.HI.X.SX32 R29, R29, R160, 0x1, P0 ;  /* 0x000000a01d1d7211 */ /* 0x008fe400000f0eff */
[C---:B------:R-:W-:Y:S02]  /*5480*/  LEA R28, P0, R0.reuse, c[0x0][0x220], 0x2 ;  /* 0x00008800001c7a11 */ /* 0x040fe400078010ff */
[C---:B------:R-:W-:Y:S04]  /*5490*/  HMMA.16816.F32 R16, R140.reuse, R152, R16 ;  /* 0x000000988c10723c */ /* 0x040fe80000001810 */
[----:B------:R-:W-:Y:S01]  /*54a0*/  LEA.HI.X R29, R0, c[0x0][0x224], R29, 0x2, P0 ;  /* 0x00008900001d7a11 */ /* 0x000fe200000f141d */
[----:B------:R-:W-:Y:S01]  /*54b0*/  IMAD.U32 R0, RZ, RZ, UR4 ;  /* 0x00000004ff007e24 */ /* 0x000fe2000f8e00ff */
[----:B------:R-:W-:Y:S01]  /*54c0*/  PLOP3.LUT P0, PT, PT, PT, UP0, 0x80, 0x0 ;  /* 0x000000000000781c */ /* 0x000fe20003f0f008 */
[----:B------:R-:W-:Y:S01]  /*54d0*/  USEL UR4, UR7, URZ, !UP2 ;  /* 0x0000003f07047287 */ /* 0x000fe2000d000000 */
[-C--:B-----5:R-:W-:Y:S04]  /*54e0*/  HMMA.16816.F32 R20, R140, R30.reuse, R20 ;  /* 0x0000001e8c14723c */ /* 0x0a0fe80000001814 */
[----:B------:R-:W-:Y:S04]  /*54f0*/  IMAD R0, R0, 0x1800, R221 ;  /* 0x0000180000007824 */ /* 0x000fe800078e02dd */
[----:B------:R-:W-:Y:S04]  /*5500*/  HMMA.16816.F32 R24, R148, R30, R24 ;  /* 0x0000001e9418723c */ /* 0x000fe80000001818 */
[----:B------:R-:W-:Y:S04]  /*5510*/  IMAD.SHL.U32 R0, R0, 0x2, RZ ;  /* 0x0000000200007824 */ /* 0x000fe800078e00ff */
[-C--:B------:R-:W-:Y:S01]  /*5520*/  HMMA.16816.F32 R4, R32, R136.reuse, R4 ;  /* 0x000000882004723c */ /* 0x080fe20000001804 */
[----:B------:R-:W-:Y:S07]  /*5530*/  LDSM.16.MT88.4 R132, [R0+0x7480] ;  /* 0x007480000084783b */ /* 0x000fee0000004200 */
[C---:B------:R-:W-:Y:S08]  /*5540*/  HMMA.16816.F32 R8, R144.reuse, R136, R8 ;  /* 0x000000889008723c */ /* 0x040ff00000001808 */
[-C--:B------:R-:W-:Y:S07]  /*5550*/  HMMA.16816.F32 R12, R144, R138.reuse, R12 ;  /* 0x0000008a900c723c */ /* 0x080fee000000180c */
[----:B------:R-:W-:Y:S01]  /*5560*/  RED.E.ADD.F32.FTZ.RN.STRONG.GPU [R28.64], R4 ;  /* 0x000000041c00798e */ /* 0x000fe2000c10e798 */
[C---:B------:R-:W-:Y:S03]  /*5570*/  HMMA.16816.F32 R16, R32.reuse, R138, R16 ;  /* 0x0000008a2010723c */ /* 0x040fe60000001810 */
[----:B------:R-:W-:Y:S04]  /*5580*/  RED.E.ADD.F32.FTZ.RN.STRONG.GPU [R28.64+0x400], R5 ;  /* 0x000400051c00798e */ /* 0x000fe8000c10e798 */
[----:B------:R-:W-:Y:S01]  /*5590*/  RED.E.ADD.F32.FTZ.RN.STRONG.GPU [R28.64+0x800], R6 ;  /* 0x000800061c00798e */ /* 0x000fe2000c10e798 */
[-C--:B-1----:R-:W-:Y:S03]  /*55a0*/  HMMA.16816.F32 R20, R32, R2.reuse, R20 ;  /* 0x000000022014723c */ /* 0x082fe60000001814 */
[----:B------:R-:W-:Y:S04]  /*55b0*/  RED.E.ADD.F32.FTZ.RN.STRONG.GPU [R28.64+0xc00], R7 ;  /* 0x000c00071c00798e */ /* 0x000fe8000c10e798 */
[----:B------:R-:W-:Y:S01]  /*55c0*/  RED.E.ADD.F32.FTZ.RN.STRONG.GPU [R28.64+0x1000], R8 ;  /* 0x001000081c00798e */ /* 0x000fe2000c10e798 */
[----:B------:R-:W-:Y:S03]  /*55d0*/  HMMA.16816.F32 R24, R144, R2, R24 ;  /* 0x000000029018723c */ /* 0x000fe60000001818 */
[----:B------:R-:W-:Y:S04]  /*55e0*/  RED.E.ADD.F32.FTZ.RN.STRONG.GPU [R28.64+0x1400], R9 ;  /* 0x001400091c00798e */ /* 0x000fe8000c10e798 */
[----:B------:R-:W-:Y:S04]  /*55f0*/  RED.E.ADD.F32.FTZ.RN.STRONG.GPU [R28.64+0x1800], R10 ;  /* 0x0018000a1c00798e */ /* 0x000fe8000c10e798 */
[----:B------:R-:W-:Y:S04]  /*5600*/  RED.E.ADD.F32.FTZ.RN.STRONG.GPU [R28.64+0x1c00], R11 ;  /* 0x001c000b1c00798e */ /* 0x000fe8000c10e798 */
[----:B------:R-:W-:Y:S04]  /*5610*/  RED.E.ADD.F32.FTZ.RN.STRONG.GPU [R28.64+0x2000], R16 ;  /* 0x002000101c00798e */ /* 0x000fe8000c10e798 */
[----:B------:R-:W-:Y:S04]  /*5620*/  RED.E.ADD.F32.FTZ.RN.STRONG.GPU [R28.64+0x2400], R17 ;  /* 0x002400111c00798e */ /* 0x000fe8000c10e798 */
[----:B------:R-:W-:Y:S04]  /*5630*/  RED.E.ADD.F32.FTZ.RN.STRONG.GPU [R28.64+0x2800], R18 ;  /* 0x002800121c00798e */ /* 0x000fe8000c10e798 */
[----:B------:R-:W-:Y:S04]  /*5640*/  RED.E.ADD.F32.FTZ.RN.STRONG.GPU [R28.64+0x2c00], R19 ;  /* 0x002c00131c00798e */ /* 0x000fe8000c10e798 */
[----:B------:R-:W-:Y:S04]  /*5650*/  RED.E.ADD.F32.FTZ.RN.STRONG.GPU [R28.64+0x3000], R12 ;  /* 0x0030000c1c00798e */ /* 0x000fe8000c10e798 */
[----:B------:R-:W-:Y:S04]  /*5660*/  LDSM.16.MT88.4 R4, [R213+0x13480] ;  /* 0x01348000d504783b */ /* 0x000fe80000004200 */
[----:B------:R-:W1:Y:S04]  /*5670*/  LDSM.16.MT88.4 R8, [R0+0x6080] ;  /* 0x006080000008783b */ /* 0x000e680000004200 */
[----:B------:R-:W-:Y:S04]  /*5680*/  RED.E.ADD.F32.FTZ.RN.STRONG.GPU [R28.64+0x3400], R13 ;  /* 0x0034000d1c00798e */ /* 0x000fe8000c10e798 */
[----:B------:R-:W-:Y:S04]  /*5690*/  RED.E.ADD.F32.FTZ.RN.STRONG.GPU [R28.64+0x3800], R14 ;  /* 0x0038000e1c00798e */ /* 0x000fe8000c10e798 */
[----:B------:R-:W-:Y:S04]  /*56a0*/  RED.E.ADD.F32.FTZ.RN.STRONG.GPU [R28.64+0x3c00], R15 ;  /* 0x003c000f1c00798e */ /* 0x000fe8000c10e798 */
[----:B------:R-:W2:Y:S04]  /*56b0*/  LDSM.16.MT88.4 R12, [R213+0x15480] ;  /* 0x01548000d50c783b */ /* 0x000ea80000004200 */
[----:B------:R-:W3:Y:S04]  /*56c0*/  LDSM.16.MT88.4 R16, [R0+0x7080] ;  /* 0x007080000010783b */ /* 0x000ee80000004200 */
[----:B------:R-:W-:Y:S04]  /*56d0*/  LDSM.16.MT88.4 R32, [R213+0x15c80] ;  /* 0x015c8000d520783b */ /* 0x000fe80000004200 */
[----:B------:R-:W-:Y:S04]  /*56e0*/  LDSM.16.MT88.4 R136, [R213+0x16c80] ;  /* 0x016c8000d588783b */ /* 0x000fe80000004200 */
[----:B------:R-:W-:Y:S04]  /*56f0*/  RED.E.ADD.F32.FTZ.RN.STRONG.GPU [R28.64+0x4000], R20 ;  /* 0x004000141c00798e */ /* 0x000fe8000c10e798 */
[----:B------:R-:W-:Y:S01]  /*5700*/  RED.E.ADD.F32.FTZ.RN.STRONG.GPU [R28.64+0x4400], R21 ;  /* 0x004400151c00798e */ /* 0x000fe2000c10e798 */
[-C--:B-1----:R-:W-:Y:S03]  /*5710*/  HMMA.16816.F32 R84, R4, R8.reuse, R84 ;  /* 0x000000080454723c */ /* 0x082fe60000001854 */
[----:B------:R-:W-:Y:S04]  /*5720*/  RED.E.ADD.F32.FTZ.RN.STRONG.GPU [R28.64+0x4800], R22 ;  /* 0x004800161c00798e */ /* 0x000fe8000c10e798 */
[----:B------:R-:W-:Y:S04]  /*5730*/  RED.E.ADD.F32.FTZ.RN.STRONG.GPU [R28.64+0x4c00], R23 ;  /* 0x004c00171c00798e */ /* 0x000fe8000c10e798 */
[----:B------:R-:W1:Y:S04]  /*5740*/  LDSM.16.MT88.4 R20, [R0+0x8080] ;  /* 0x008080000014783b */ /* 0x000e680000004200 */
[----:B------:R-:W-:Y:S01]  /*5750*/  RED.E.ADD.F32.FTZ.RN.STRONG.GPU [R28.64+0x5000], R24 ;  /* 0x005000181c00798e */ /* 0x000fe2000c10e798 */
[C---:B--2---:R-:W-:Y:S03]  /*5760*/  HMMA.16816.F32 R88, R12.reuse, R8, R88 ;  /* 0x000000080c58723c */ /* 0x044fe60000001858 */
[----:B------:R-:W-:Y:S04]  /*5770*/  RED.E.ADD.F32.FTZ.RN.STRONG.GPU [R28.64+0x5400], R25 ;  /* 0x005400191c00798e */ /* 0x000fe8000c10e798 */
[----:B------:R-:W-:Y:S01]  /*5780*/  RED.E.ADD.F32.FTZ.RN.STRONG.GPU [R28.64+0x5800], R26 ;  /* 0x0058001a1c00798e */ /* 0x000fe2000c10e798 */
[-C--:B------:R-:W-:Y:S03]  /*5790*/  HMMA.16816.F32 R92, R12, R10.reuse, R92 ;  /* 0x0000000a0c5c723c */ /* 0x080fe6000000185c */
[----:B------:R-:W-:Y:S04]  /*57a0*/  RED.E.ADD.F32.FTZ.RN.STRONG.GPU [R28.64+0x5c00], R27 ;  /* 0x005c001b1c00798e */ /* 0x000fe8000c10e798 */
[----:B------:R-:W-:Y:S01]  /*57b0*/  LDSM.16.MT88.4 R28, [R213+0x13c80] ;  /* 0x013c8000d51c783b */ /* 0x000fe20000004200 */
[C---:B------:R-:W-:Y:S03]  /*57c0*/  HMMA.16816.F32 R96, R4.reuse, R10, R96 ;  /* 0x0000000a0460723c */ /* 0x040fe60000001860 */
[----:B------:R-:W2:Y:S04]  /*57d0*/  LDSM.16.MT88.4 R24, [R0+0x6480] ;  /* 0x006480000018783b */ /* 0x000ea80000004200 */
[----:B------:R-:W4:Y:S01]  /*57e0*/  LDSM.16.MT88.4 R8, [R0+0x8480] ;  /* 0x008480000008783b */ /* 0x000f220000004200 */
[-C--:B---3--:R-:W-:Y:S08]  /*57f0*/  HMMA.16816.F32 R100, R4, R16.reuse, R100 ;  /* 0x000000100464723c */ /* 0x088ff00000001864 */
[C---:B------:R-:W-:Y:S08]  /*5800*/  HMMA.16816.F32 R104, R12.reuse, R16, R104 ;  /* 0x000000100c68723c */ /* 0x040ff00000001868 */
[-C--:B------:R-:W-:Y:S08]  /*5810*/  HMMA.16816.F32 R108, R12, R18.reuse, R108 ;  /* 0x000000120c6c723c */ /* 0x080ff0000000186c */
[C---:B------:R-:W-:Y:S01]  /*5820*/  HMMA.16816.F32 R112, R4.reuse, R18, R112 ;  /* 0x000000120470723c */ /* 0x040fe20000001870 */
[----:B------:R-:W-:Y:S07]  /*5830*/  LDSM.16.MT88.4 R16, [R213+0x16480] ;  /* 0x01648000d510783b */ /* 0x000fee0000004200 */
[-C--:B-1----:R-:W-:Y:S08]  /*5840*/  HMMA.16816.F32 R116, R4, R20.reuse, R116 ;  /* 0x000000140474723c */ /* 0x082ff00000001874 */
[C---:B------:R-:W-:Y:S08]  /*5850*/  HMMA.16816.F32 R120, R12.reuse, R20, R120 ;  /* 0x000000140c78723c */ /* 0x040ff00000001878 */
[-C--:B------:R-:W-:Y:S01]  /*5860*/  HMMA.16816.F32 R124, R12, R22.reuse, R124 ;  /* 0x000000160c7c723c */ /* 0x080fe2000000187c */
[----:B------:R-:W-:Y:S07]  /*5870*/  LDSM.16.MT88.4 R12, [R0+0x6880] ;  /* 0x00688000000c783b */ /* 0x000fee0000004200 */
[----:B------:R-:W-:Y:S01]  /*5880*/  HMMA.16816.F32 R128, R4, R22, R128 ;  /* 0x000000160480723c */ /* 0x000fe20000001880 */
[----:B------:R-:W1:Y:S04]  /*5890*/  LDSM.16.MT88.4 R4, [R213+0x14480] ;  /* 0x01448000d504783b */ /* 0x000e680000004200 */
[----:B------:R-:W3:Y:S03]  /*58a0*/  LDSM.16.MT88.4 R20, [R0+0x7880] ;  /* 0x007880000014783b */ /* 0x000ee60000004200 */
[-C--:B--2---:R-:W-:Y:S08]  /*58b0*/  HMMA.16816.F32 R84, R28, R24.reuse, R84 ;  /* 0x000000181c54723c */ /* 0x084ff00000001854 */
[C---:B------:R-:W-:Y:S08]  /*58c0*/  HMMA.16816.F32 R88, R32.reuse, R24, R88 ;  /* 0x000000182058723c */ /* 0x040ff00000001858 */
[-C--:B------:R-:W-:Y:S08]  /*58d0*/  HMMA.16816.F32 R92, R32, R26.reuse, R92 ;  /* 0x0000001a205c723c */ /* 0x080ff0000000185c */
[C---:B------:R-:W-:Y:S01]  /*58e0*/  HMMA.16816.F32 R96, R28.reuse, R26, R96 ;  /* 0x0000001a1c60723c */ /* 0x040fe20000001860 */
[----:B------:R-:W2:Y:S07]  /*58f0*/  LDSM.16.MT88.4 R24, [R0+0x8880] ;  /* 0x008880000018783b */ /* 0x000eae0000004200 */
[-C--:B------:R-:W-:Y:S08]  /*5900*/  HMMA.16816.F32 R100, R28, R132.reuse, R100 ;  /* 0x000000841c64723c */ /* 0x080ff00000001864 */
[C---:B------:R-:W-:Y:S08]  /*5910*/  HMMA.16816.F32 R104, R32.reuse, R132, R104 ;  /* 0x000000842068723c */ /* 0x040ff00000001868 */
[-C--:B------:R-:W-:Y:S08]  /*5920*/  HMMA.16816.F32 R108, R32, R134.reuse, R108 ;  /* 0x00000086206c723c */ /* 0x080ff0000000186c */
[C---:B------:R-:W-:Y:S01]  /*5930*/  HMMA.16816.F32 R112, R28.reuse, R134, R112 ;  /* 0x000000861c70723c */ /* 0x040fe20000001870 */
[----:B------:R-:W-:Y:S07]  /*5940*/  LDSM.16.MT88.4 R132, [R0+0x6c80] ;  /* 0x006c80000084783b */ /* 0x000fee0000004200 */
[-C--:B----4-:R-:W-:Y:S08]  /*5950*/  HMMA.16816.F32 R116, R28, R8.reuse, R116 ;  /* 0x000000081c74723c */ /* 0x090ff00000001874 */
[C---:B------:R-:W-:Y:S08]  /*5960*/  HMMA.16816.F32 R120, R32.reuse, R8, R120 ;  /* 0x000000082078723c */ /* 0x040ff00000001878 */
[-C--:B------:R-:W-:Y:S01]  /*5970*/  HMMA.16816.F32 R124, R32, R10.reuse, R124 ;  /* 0x0000000a207c723c */ /* 0x080fe2000000187c */
[----:B------:R-:W4:Y:S07]  /*5980*/  LDSM.16.MT88.4 R32, [R213+0x14c80] ;  /* 0x014c8000d520783b */ /* 0x000f2e0000004200 */
[----:B------:R-:W-:Y:S01]  /*5990*/  HMMA.16816.F32 R128, R28, R10, R128 ;  /* 0x0000000a1c80723c */ /* 0x000fe20000001880 */
[----:B------:R-:W5:Y:S04]  /*59a0*/  LDSM.16.MT88.4 R8, [R0+0x7c80] ;  /* 0x007c80000008783b */ /* 0x000f680000004200 */
[----:B------:R-:W2:Y:S03]  /*59b0*/  LDSM.16.MT88.4 R28, [R0+0x8c80] ;  /* 0x008c8000001c783b */ /* 0x000ea60000004200 */
[-C--:B-1----:R-:W-:Y:S08]  /*59c0*/  HMMA.16816.F32 R84, R4, R12.reuse, R84 ;  /* 0x0000000c0454723c */ /* 0x082ff00000001854 */
[C---:B------:R-:W-:Y:S08]  /*59d0*/  HMMA.16816.F32 R88, R16.reuse, R12, R88 ;  /* 0x0000000c1058723c */ /* 0x040ff00000001858 */
[-C--:B------:R-:W-:Y:S08]  /*59e0*/  HMMA.16816.F32 R92, R16, R14.reuse, R92 ;  /* 0x0000000e105c723c */ /* 0x080ff0000000185c */
[C---:B------:R-:W-:Y:S08]  /*59f0*/  HMMA.16816.F32 R96, R4.reuse, R14, R96 ;  /* 0x0000000e0460723c */ /* 0x040ff00000001860 */
[-C--:B---3--:R-:W-:Y:S08]  /*5a00*/  HMMA.16816.F32 R100, R4, R20.reuse, R100 ;  /* 0x000000140464723c */ /* 0x088ff00000001864 */
[C---:B------:R-:W-:Y:S08]  /*5a10*/  HMMA.16816.F32 R104, R16.reuse, R20, R104 ;  /* 0x000000141068723c */ /* 0x040ff00000001868 */
[-C--:B------:R-:W-:Y:S08]  /*5a20*/  HMMA.16816.F32 R108, R16, R22.reuse, R108 ;  /* 0x00000016106c723c */ /* 0x080ff0000000186c */
[C---:B------:R-:W-:Y:S08]  /*5a30*/  HMMA.16816.F32 R112, R4.reuse, R22, R112 ;  /* 0x000000160470723c */ /* 0x040ff00000001870 */
[-C--:B--2---:R-:W-:Y:S08]  /*5a40*/  HMMA.16816.F32 R116, R4, R24.reuse, R116 ;  /* 0x000000180474723c */ /* 0x084ff00000001874 */
[C---:B------:R-:W-:Y:S08]  /*5a50*/  HMMA.16816.F32 R120, R16.reuse, R24, R120 ;  /* 0x000000181078723c */ /* 0x040ff00000001878 */
[-C--:B------:R-:W-:Y:S08]  /*5a60*/  HMMA.16816.F32 R124, R16, R26.reuse, R124 ;  /* 0x0000001a107c723c */ /* 0x080ff0000000187c */
[----:B------:R-:W-:Y:S08]  /*5a70*/  HMMA.16816.F32 R128, R4, R26, R128 ;  /* 0x0000001a0480723c */ /* 0x000ff00000001880 */
[-C--:B----4-:R-:W-:Y:S08]  /*5a80*/  HMMA.16816.F32 R84, R32, R132.reuse, R84 ;  /* 0x000000842054723c */ /* 0x090ff00000001854 */
[C---:B------:R-:W-:Y:S08]  /*5a90*/  HMMA.16816.F32 R88, R136.reuse, R132, R88 ;  /* 0x000000848858723c */ /* 0x040ff00000001858 */
[-C--:B------:R-:W-:Y:S08]  /*5aa0*/  HMMA.16816.F32 R92, R136, R134.reuse, R92 ;  /* 0x00000086885c723c */ /* 0x080ff0000000185c */
[C---:B------:R-:W-:Y:S08]  /*5ab0*/  HMMA.16816.F32 R96, R32.reuse, R134, R96 ;  /* 0x000000862060723c */ /* 0x040ff00000001860 */
[-C--:B-----5:R-:W-:Y:S08]  /*5ac0*/  HMMA.16816.F32 R100, R32, R8.reuse, R100 ;  /* 0x000000082064723c */ /* 0x0a0ff00000001864 */
[C---:B------:R-:W-:Y:S08]  /*5ad0*/  HMMA.16816.F32 R104, R136.reuse, R8, R104 ;  /* 0x000000088868723c */ /* 0x040ff00000001868 */
[-C--:B------:R-:W-:Y:S08]  /*5ae0*/  HMMA.16816.F32 R108, R136, R10.reuse, R108 ;  /* 0x0000000a886c723c */ /* 0x080ff0000000186c */
[C---:B------:R-:W-:Y:S08]  /*5af0*/  HMMA.16816.F32 R112, R32.reuse, R10, R112 ;  /* 0x0000000a2070723c */ /* 0x040ff00000001870 */
[-C--:B------:R-:W-:Y:S08]  /*5b00*/  HMMA.16816.F32 R116, R32, R28.reuse, R116 ;  /* 0x0000001c2074723c */ /* 0x080ff00000001874 */
[C---:B------:R-:W-:Y:S08]  /*5b10*/  HMMA.16816.F32 R120, R136.reuse, R28, R120 ;  /* 0x0000001c8878723c */ /* 0x040ff00000001878 */
[-C--:B------:R-:W-:Y:S08]  /*5b20*/  HMMA.16816.F32 R124, R136, R30.reuse, R124 ;  /* 0x0000001e887c723c */ /* 0x080ff0000000187c */
[----:B------:R-:W-:Y:S01]  /*5b30*/  HMMA.16816.F32 R128, R32, R30, R128 ;  /* 0x0000001e2080723c */ /* 0x000fe20000001880 */
[----:B------:R-:W-:-:S07]  /*5b40*/  @!P0 BRA `(.L_x_3) ;  /* 0xffffc42000008947 */ /* 0x000fce000383ffff */
.L_x_0:
[----:B-1--4-:R-:W2:Y:S04]  /*5b50*/  LDL R28, [R1+0xc] ;  /* 0x00000c00011c7983 */ /* 0x012ea80000100800 */
[----:B------:R-:W3:Y:S04]  /*5b60*/  LDL.64 R30, [R1] ;  /* 0x00000000011e7983 */ /* 0x000ee80000100a00 */
[----:B------:R-:W4:Y:S04]  /*5b70*/  LDL.64 R32, [R1+0x18] ;  /* 0x0000180001207983 */ /* 0x000f280000100a00 */
[----:B------:R-:W5:Y:S04]  /*5b80*/  LDL R29, [R1+0x28] ;  /* 0x00002800011d7983 */ /* 0x000f680000100800 */
[----:B------:R-:W5:Y:S01]  /*5b90*/  LDL R34, [R1+0x2c] ;  /* 0x00002c0001227983 */ /* 0x000f620000100800 */
[----:B------:R-:W-:-:S02]  /*5ba0*/  F2FP.PACK_AB R64, R65, R64 ;  /* 0x000000404140723e */ /* 0x000fc400000000ff */
[----:B------:R-:W-:Y:S01]  /*5bb0*/  F2FP.PACK_AB R36, R37, R36 ;  /* 0x000000242524723e */ /* 0x000fe200000000ff */
[----:B------:R-:W5:Y:S01]  /*5bc0*/  LDL.LU R35, [R1+0x40] ;  /* 0x0000400001237983 */ /* 0x000f620000300800 */
[----:B------:R-:W-:Y:S02]  /*5bd0*/  F2FP.PACK_AB R38, R39, R38 ;  /* 0x000000262726723e */ /* 0x000fe400000000ff */
[----:B------:R-:W-:Y:S01]  /*5be0*/  F2FP.PACK_AB R48, R49, R48 ;  /* 0x000000303130723e */ /* 0x000fe200000000ff */
[----:B------:R-:W5:Y:S01]  /*5bf0*/  LDL.LU.64 R132, [R1+0x20] ;  /* 0x0000200001847983 */ /* 0x000f620000300a00 */
[----:B------:R-:W-:Y:S01]  /*5c00*/  F2FP.PACK_AB R50, R51, R50 ;  /* 0x000000323332723e */ /* 0x000fe200000000ff */
[----:B------:R-:W-:Y:S01]  /*5c10*/  FMUL.FTZ R84, R84, c[0x0][0x298] ;  /* 0x0000a60054547a20 */ /* 0x000fe20000410000 */
[----:B------:R-:W-:Y:S01]  /*5c20*/  F2FP.PACK_AB R40, R41, R40 ;  /* 0x000000282928723e */ /* 0x000fe200000000ff */
[----:B------:R-:W1:Y:S01]  /*5c30*/  S2R R65, SR_TID.X ;  /* 0x0000000000417919 */ /* 0x000e620000002100 */
[----:B------:R-:W-:Y:S01]  /*5c40*/  F2FP.PACK_AB R42, R43, R42 ;  /* 0x0000002a2b2a723e */ /* 0x000fe200000000ff */
[----:B------:R-:W-:Y:S01]  /*5c50*/  FMUL.FTZ R26, R85, c[0x0][0x298] ;  /* 0x0000a600551a7a20 */ /* 0x000fe20000410000 */
        /* <DEDUP_REMOVED lines=22> */
[----:B-1----:R-:W-:Y:S01]  /*5dc0*/  SHF.R.S32.HI R27, RZ, 0x1f, R65 ;  /* 0x0000001fff1b7819 */ /* 0x002fe20000011441 */
[----:B------:R-:W-:Y:S01]  /*5dd0*/  FMUL.FTZ R20, R93, c[0x0][0x298] ;  /* 0x0000a6005d147a20 */ /* 0x000fe20000410000 */
[----:B------:R-:W-:Y:S01]  /*5de0*/  F2FP.PACK_AB R80, R81, R80 ;  /* 0x000000505150723e */ /* 0x000fe200000000ff */
[----:B------:R-:W-:Y:S01]  /*5df0*/  FMUL.FTZ R94, R94, c[0x0][0x298] ;  /* 0x0000a6005e5e7a20 */ /* 0x000fe20000410000 */
[----:B------:R-:W-:Y:S01]  /*5e00*/  LEA.HI R3, R27, R65, RZ, 0x5 ;  /* 0x000000411b037211 */ /* 0x000fe200078f28ff */
[----:B------:R-:W-:Y:S01]  /*5e10*/  FMUL.FTZ R19, R95, c[0x0][0x298] ;  /* 0x0000a6005f137a20 */ /* 0x000fe20000410000 */
[----:B------:R-:W-:Y:S01]  /*5e20*/  F2FP.PACK_AB R82, R83, R82 ;  /* 0x000000525352723e */ /* 0x000fe200000000ff */
[----:B------:R-:W-:Y:S01]  /*5e30*/  FMUL.FTZ R100, R100, c[0x0][0x298] ;  /* 0x0000a60064647a20 */ /* 0x000fe20000410000 */
[--C-:B------:R-:W-:Y:S01]  /*5e40*/  SHF.R.S32.HI R6, RZ, 0x5, R3.reuse ;  /* 0x00000005ff067819 */ /* 0x100fe20000011403 */
[----:B------:R-:W-:Y:S01]  /*5e50*/  FMUL.FTZ R18, R101, c[0x0][0x298] ;  /* 0x0000a60065127a20 */ /* 0x000fe20000410000 */
[----:B------:R-:W-:Y:S01]  /*5e60*/  SHF.R.S32.HI R3, RZ, 0x1f, R3 ;  /* 0x0000001fff037819 */ /* 0x000fe20000011403 */
        /* <DEDUP_REMOVED lines=45> */
[----:B------:R-:W1:Y:S01]  /*6140*/  S2UR UR9, SR_CTAID.X ;  /* 0x00000000000979c3 */ /* 0x000e620000002500 */
[----:B------:R-:W-:Y:S01]  /*6150*/  FMUL.FTZ R121, R121, c[0x0][0x298] ;  /* 0x0000a60079797a20 */ /* 0x000fe20000410000 */
[----:B------:R-:W-:Y:S01]  /*6160*/  UMOV UR8, 0xffffff80 ;  /* 0xffffff8000087882 */ /* 0x000fe20000000000 */
[----:B------:R-:W-:Y:S01]  /*6170*/  FMUL.FTZ R122, R122, c[0x0][0x298] ;  /* 0x0000a6007a7a7a20 */ /* 0x000fe20000410000 */
[----:B------:R-:W-:Y:S01]  /*6180*/  ULDC UR7, c[0x0][0x2f0] ;  /* 0x0000bc0000077ab9 */ /* 0x000fe20000000800 */
[----:B------:R-:W-:Y:S01]  /*6190*/  FMUL.FTZ R123, R123, c[0x0][0x298] ;  /* 0x0000a6007b7b7a20 */ /* 0x000fe20000410000 */
[----:B------:R-:W2:Y:S01]  /*61a0*/  S2R R67, SR_CTAID.X ;  /* 0x0000000000437919 */ /* 0x000ea20000002500 */
[----:B------:R-:W-:Y:S01]  /*61b0*/  FMUL.FTZ R124, R124, c[0x0][0x298] ;  /* 0x0000a6007c7c7a20 */ /* 0x000fe20000410000 */
[----:B------:R-:W-:Y:S01]  /*61c0*/  USHF.R.S32.HI UR6, URZ, 0x1f, UR17 ;  /* 0x0000001f3f067899 */ /* 0x000fe20008011411 */
[----:B------:R-:W-:Y:S01]  /*61d0*/  FMUL.FTZ R125, R125, c[0x0][0x298] ;  /* 0x0000a6007d7d7a20 */ /* 0x000fe20000410000 */
[----:B------:R-:W-:Y:S01]  /*61e0*/  ULDC.64 UR4, c[0x0][0x340] ;  /* 0x0000d00000047ab9 */ /* 0x000fe20000000a00 */
[----:B------:R-:W-:Y:S01]  /*61f0*/  FMUL.FTZ R126, R126, c[0x0][0x298] ;  /* 0x0000a6007e7e7a20 */ /* 0x000fe20000410000 */
[----:B------:R-:W-:Y:S01]  /*6200*/  UIMAD UR4, UR6, UR4, URZ ;  /* 0x00000004060472a4 */ /* 0x000fe2000f8e023f */
[----:B------:R-:W-:Y:S01]  /*6210*/  FMUL.FTZ R127, R127, c[0x0][0x298] ;  /* 0x0000a6007f7f7a20 */ /* 0x000fe20000410000 */
[----:B------:R-:W-:Y:S02]  /*6220*/  BSSY B0, `(.L_x_4) ;  /* 0x0000087000007945 */ /* 0x000fe40003800000 */
[----:B------:R-:W-:-:S02]  /*6230*/  UIMAD UR4, UR17, UR5, UR4 ;  /* 0x00000005110472a4 */ /* 0x000fc4000f8e0204 */
[----:B-1----:R-:W-:-:S04]  /*6240*/  UIMAD UR7, UR9, UR8, UR7 ;  /* 0x00000008090772a4 */ /* 0x002fc8000f8e0207 */
[----:B------:R-:W-:-:S04]  /*6250*/  UISETP.LT.AND UP0, UPT, UR7, 0x80, UPT ;  /* 0x000000800700788c */ /* 0x000fc8000bf01270 */
[----:B------:R-:W-:Y:S01]  /*6260*/  USEL UR7, UR7, 0x80, UP0 ;  /* 0x0000008007077887 */ /* 0x000fe20008000000 */
[----:B--2---:R-:W-:Y:S02]  /*6270*/  IMAD.MOV.U32 R138, RZ, RZ, R28 ;  /* 0x000000ffff8a7224 */ /* 0x004fe400078e001c */
[----:B---3--:R-:W-:Y:S02]  /*6280*/  IMAD.MOV.U32 R136, RZ, RZ, R30 ;  /* 0x000000ffff887224 */ /* 0x008fe400078e001e */
[----:B------:R-:W-:Y:S02]  /*6290*/  IMAD.MOV.U32 R137, RZ, RZ, R31 ;  /* 0x000000ffff897224 */ /* 0x000fe400078e001f */
[----:B----4-:R-:W-:Y:S01]  /*62a0*/  IMAD.MOV.U32 R134, RZ, RZ, R32 ;  /* 0x000000ffff867224 */ /* 0x010fe200078e0020 */
[----:B------:R-:W-:Y:S01]  /*62b0*/  BAR.SYNC.DEFER_BLOCKING 0x1, 0x100 ;  /* 0x0044000000007b1d */ /* 0x000fe20000010000 */
[----:B------:R-:W-:Y:S01]  /*62c0*/  IMAD.MOV.U32 R135, RZ, RZ, R33 ;  /* 0x000000ffff877224 */ /* 0x000fe200078e0021 */
[----:B------:R-:W-:-:S02]  /*62d0*/  ISETP.GE.AND P5, PT, R136, UR7, PT ;  /* 0x0000000788007c0c */ /* 0x000fc4000bfa6270 */
[----:B-----5:R-:W-:Y:S02]  /*62e0*/  LEA.HI R2, R35, R35, RZ, 0x1 ;  /* 0x0000002323027211 */ /* 0x020fe400078f08ff */
[----:B------:R-:W-:Y:S01]  /*62f0*/  SHF.R.S32.HI R0, RZ, 0x1f, R132 ;  /* 0x0000001fff007819 */ /* 0x000fe20000011484 */
[----:B------:R-:W-:Y:S01]  /*6300*/  IMAD.MOV.U32 R133, RZ, RZ, R29 ;  /* 0x000000ffff857224 */ /* 0x000fe200078e001d */
[----:B------:R-:W-:Y:S02]  /*6310*/  SHF.R.S32.HI R8, RZ, 0x1, R2 ;  /* 0x00000001ff087819 */ /* 0x000fe40000011402 */
[CC--:B------:R-:W-:Y:S02]  /*6320*/  LEA.HI R4, R0.reuse, R132.reuse, RZ, 0x2 ;  /* 0x0000008400047211 */ /* 0x0c0fe400078f10ff */
[----:B------:R-:W-:Y:S02]  /*6330*/  LEA.HI R5, R0, R132, RZ, 0x7 ;  /* 0x0000008400057211 */ /* 0x000fe400078f38ff */
[----:B------:R-:W-:-:S02]  /*6340*/  LEA.HI R0, R3, R6, RZ, 0x2 ;  /* 0x0000000603007211 */ /* 0x000fc400078f10ff */
[----:B------:R-:W-:Y:S01]  /*6350*/  LOP3.LUT R7, R2, 0x3fffffe, RZ, 0xc0, !PT ;  /* 0x03fffffe02077812 */ /* 0x000fe200078ec0ff */
[----:B------:R-:W-:Y:S01]  /*6360*/  IMAD.SHL.U32 R2, R8, 0x40, RZ ;  /* 0x0000004008027824 */ /* 0x000fe200078e00ff */
[----:B------:R-:W-:Y:S02]  /*6370*/  LOP3.LUT R4, R4, 0xfffffffc, RZ, 0xc0, !PT ;  /* 0xfffffffc04047812 */ /* 0x000fe400078ec0ff */
[----:B------:R-:W-:Y:S02]  /*6380*/  LOP3.LUT R0, R0, 0xfffffffc, RZ, 0xc0, !PT ;  /* 0xfffffffc00007812 */ /* 0x000fe400078ec0ff */
[----:B------:R-:W-:Y:S01]  /*6390*/  SHF.R.U32.HI R3, RZ, 0x4, R5 ;  /* 0x00000004ff037819 */ /* 0x000fe20000011605 */
[----:B------:R-:W-:Y:S01]  /*63a0*/  IMAD.IADD R4, R132, 0x1, -R4 ;  /* 0x0000000184047824 */ /* 0x000fe200078e0a04 */
[----:B------:R-:W-:Y:S01]  /*63b0*/  LOP3.LUT R2, R2, 0xc0, RZ, 0xc0, !PT ;  /* 0x000000c002027812 */ /* 0x000fe200078ec0ff */
[----:B------:R-:W-:Y:S01]  /*63c0*/  IMAD.IADD R0, R6, 0x1, -R0 ;  /* 0x0000000106007824 */ /* 0x000fe200078e0a00 */
[----:B------:R-:W-:Y:S01]  /*63d0*/  LOP3.LUT P0, RZ, R8, 0x2, RZ, 0xc0, !PT ;  /* 0x0000000208ff7812 */ /* 0x000fe2000780c0ff */
[----:B------:R-:W-:Y:S01]  /*63e0*/  IMAD.IADD R5, R35, 0x1, -R7 ;  /* 0x0000000123057824 */ /* 0x000fe200078e0a07 */
[----:B------:R-:W-:Y:S01]  /*63f0*/  LOP3.LUT R3, R2, 0x8, R3, 0xf8, !PT ;  /* 0x0000000802037812 */ /* 0x000fe200078ef803 */
[----:B------:R-:W-:Y:S01]  /*6400*/  IMAD R0, R0, 0x100, R4 ;  /* 0x0000010000007824 */ /* 0x000fe200078e0204 */
[----:B------:R-:W-:Y:S01]  /*6410*/  SHF.R.U32.HI R2, RZ, 0x3, R2 ;  /* 0x00000003ff027819 */ /* 0x000fe20000011602 */
[----:B------:R-:W-:Y:S01]  /*6420*/  IMAD.MOV.U32 R132, RZ, RZ, R34 ;  /* 0x000000ffff847224 */ /* 0x000fe200078e0022 */
[----:B------:R-:W-:Y:S01]  /*6430*/  F2FP.PACK_AB R6, R129, R128 ;  /* 0x000000808106723e */ /* 0x000fe200000000ff */
[----:B------:R-:W-:Y:S01]  /*6440*/  IMAD R0, R5, 0x10, R0 ;  /* 0x0000001005007824 */ /* 0x000fe200078e0200 */
[----:B------:R-:W-:-:S02]  /*6450*/  LOP3.LUT R2, R3, R2, RZ, 0x3c, !PT ;  /* 0x0000000203027212 */ /* 0x000fc400078e3cff */
[----:B------:R-:W-:Y:S02]  /*6460*/  F2FP.PACK_AB R5, R131, R130 ;  /* 0x000000828305723e */ /* 0x000fe400000000ff */
[----:B------:R-:W-:Y:S01]  /*6470*/  F2FP.PACK_AB R8, R121, R120 ;  /* 0x000000787908723e */ /* 0x000fe200000000ff */
[----:B------:R-:W-:Y:S01]  /*6480*/  IMAD.U32 R0, R0, 0x2, R2 ;  /* 0x0000000200007824 */ /* 0x000fe200078e0002 */
[----:B------:R-:W-:Y:S02]  /*6490*/  F2FP.PACK_AB R7, R123, R122 ;  /* 0x0000007a7b07723e */ /* 0x000fe400000000ff */
[----:B------:R-:W-:Y:S01]  /*64a0*/  F2FP.PACK_AB R4, R125, R124 ;  /* 0x0000007c7d04723e */ /* 0x000fe200000000ff */
[----:B------:R-:W-:Y:S01]  /*64b0*/  IMAD.SHL.U32 R0, R0, 0x2, RZ ;  /* 0x0000000200007824 */ /* 0x000fe200078e00ff */
[----:B------:R-:W-:-:S04]  /*64c0*/  F2FP.PACK_AB R3, R127, R126 ;  /* 0x0000007e7f03723e */ /* 0x000fc800000000ff */
[C---:B------:R-:W-:Y:S01]  /*64d0*/  IADD3 R2, R0.reuse, 0x20, RZ ;  /* 0x0000002000027810 */ /* 0x040fe20007ffe0ff */
[----:B------:R-:W-:Y:S01]  /*64e0*/  STS [R0+0x6080], R36 ;  /* 0x0060802400007388 */ /* 0x000fe20000000800 */
[----:B------:R-:W-:-:S03]  /*64f0*/  @P0 IADD3 R2, R0, -0x20, RZ ;  /* 0xffffffe000020810 */ /* 0x000fc60007ffe0ff */
[----:B------:R-:W-:Y:S04]  /*6500*/  STS [R0+0x6280], R38 ;  /* 0x0062802600007388 */ /* 0x000fe80000000800 */
        /* <DEDUP_REMOVED lines=33> */
[----:B------:R1:W-:Y:S04]  /*6720*/  STS [R2+0x2280], R13 ;  /* 0x0022800d02007388 */ /* 0x0003e80000000800 */
[----:B------:R-:W-:Y:S04]  /*6730*/  STS [R0+0x3080], R16 ;  /* 0x0030801000007388 */ /* 0x000fe80000000800 */
[----:B------:R-:W-:Y:S04]  /*6740*/  STS [R0+0x3280], R15 ;  /* 0x0032800f00007388 */ /* 0x000fe80000000800 */
[----:B------:R2:W-:Y:S04]  /*6750*/  STS [R2+0x3080], R12 ;  /* 0x0030800c02007388 */ /* 0x0005e80000000800 */
[----:B------:R-:W-:Y:S04]  /*6760*/  STS [R2+0x3280], R11 ;  /* 0x0032800b02007388 */ /* 0x000fe80000000800 */
[----:B------:R3:W-:Y:S04]  /*6770*/  STS [R0+0x4080], R10 ;  /* 0x0040800a00007388 */ /* 0x0007e80000000800 */
[----:B------:R-:W-:Y:S01]  /*6780*/  STS [R0+0x4280], R9 ;  /* 0x0042800900007388 */ /* 0x000fe20000000800 */
[----:B-1----:R-:W-:-:S03]  /*6790*/  SHF.R.S32.HI R13, RZ, 0x1f, R134 ;  /* 0x0000001fff0d7819 */ /* 0x002fc60000011486 */
[----:B------:R1:W-:Y:S04]  /*67a0*/  STS [R2+0x4080], R6 ;  /* 0x0040800602007388 */ /* 0x0003e80000000800 */
[----:B------:R-:W-:Y:S04]  /*67b0*/  STS [R2+0x4280], R5 ;  /* 0x0042800502007388 */ /* 0x000fe80000000800 */
[----:B------:R-:W-:Y:S01]  /*67c0*/  STS [R0+0x5080], R8 ;  /* 0x0050800800007388 */ /* 0x000fe20000000800 */
[----:B--2---:R-:W-:-:S03]  /*67d0*/  IMAD.MOV.U32 R12, RZ, RZ, R134 ;  /* 0x000000ffff0c7224 */ /* 0x004fc600078e0086 */
[----:B------:R2:W-:Y:S04]  /*67e0*/  STS [R0+0x5280], R7 ;  /* 0x0052800700007388 */ /* 0x0005e80000000800 */
[----:B------:R-:W-:Y:S01]  /*67f0*/  STS [R2+0x5080], R4 ;  /* 0x0050800402007388 */ /* 0x000fe20000000800 */
[----:B---3--:R-:W-:-:S03]  /*6800*/  IMAD.U32 R10, RZ, RZ, UR17 ;  /* 0x00000011ff0a7e24 */ /* 0x008fc6000f8e00ff */
[----:B------:R3:W-:Y:S04]  /*6810*/  STS [R2+0x5280], R3 ;  /* 0x0052800302007388 */ /* 0x0007e80000000800 */
[----:B------:R-:W-:Y:S01]  /*6820*/  BAR.SYNC.DEFER_BLOCKING 0x1, 0x100 ;  /* 0x0044000000007b1d */ /* 0x000fe20000010000 */
[----:B-1----:R-:W-:-:S04]  /*6830*/  LEA.HI R6, R27, R65, RZ, 0x2 ;  /* 0x000000411b067211 */ /* 0x002fc800078f10ff */
[----:B------:R-:W-:Y:S01]  /*6840*/  SHF.R.S32.HI R6, RZ, 0x2, R6 ;  /* 0x00000002ff067819 */ /* 0x000fe20000011406 */
[----:B------:R-:W1:Y:S03]  /*6850*/  S2R R14, SR_CTAID.Y ;  /* 0x00000000000e7919 */ /* 0x000e660000002600 */
[----:B--2---:R-:W-:-:S05]  /*6860*/  SHF.R.S32.HI R7, RZ, 0x1f, R6 ;  /* 0x0000001fff077819 */ /* 0x004fca0000011406 */
[----:B------:R-:W-:Y:S01]  /*6870*/  IMAD.WIDE R6, R67, 0x80, R6 ;  /* 0x0000008043067825 */ /* 0x000fe200078e0206 */
[----:B------:R2:W4:Y:S04]  /*6880*/  LDS.128 R36, [R138+0x7080] ;  /* 0x007080008a247984 */ /* 0x0005280000000c00 */
[----:B------:R2:W2:Y:S01]  /*6890*/  LDS.128 R32, [R138+0x9080] ;  /* 0x009080008a207984 */ /* 0x0004a20000000c00 */
[----:B-1----:R-:W-:Y:S01]  /*68a0*/  SHF.R.S32.HI R15, RZ, 0x1f, R14 ;  /* 0x0000001fff0f7819 */ /* 0x002fe2000001140e */
[----:B---3--:R-:W-:Y:S02]  /*68b0*/  IMAD.WIDE.U32 R2, R14, c[0x0][0x338], R12 ;  /* 0x0000ce000e027a25 */ /* 0x008fe400078e000c */
[----:B------:R1:W3:Y:S02]  /*68c0*/  LDS.128 R28, [R138+0xb080] ;  /* 0x00b080008a1c7984 */ /* 0x0002e40000000c00 */
[----:B------:R-:W-:-:S02]  /*68d0*/  IMAD R0, R15, c[0x0][0x338], RZ ;  /* 0x0000ce000f007a24 */ /* 0x000fc400078e02ff */
[----:B------:R1:W1:Y:S02]  /*68e0*/  LDS.128 R48, [R138+0x80] ;  /* 0x000080008a307984 */ /* 0x0002640000000c00 */
[----:B------:R-:W-:Y:S02]  /*68f0*/  IMAD R0, R14, c[0x0][0x33c], R0 ;  /* 0x0000cf000e007a24 */ /* 0x000fe400078e0200 */
[----:B------:R1:W1:Y:S02]  /*6900*/  LDS.128 R44, [R138+0x2080] ;  /* 0x002080008a2c7984 */ /* 0x0002640000000c00 */
[----:B------:R-:W-:Y:S02]  /*6910*/  IMAD.IADD R3, R3, 0x1, R0 ;  /* 0x0000000103037824 */ /* 0x000fe400078e0200 */
[----:B------:R1:W1:Y:S02]  /*6920*/  LDS.128 R40, [R138+0x4080] ;  /* 0x004080008a287984 */ /* 0x0002640000000c00 */
[----:B------:R-:W-:-:S02]  /*6930*/  IMAD.WIDE.U32 R10, R10, c[0x0][0x340], R2 ;  /* 0x0000d0000a0a7a25 */ /* 0x000fc400078e0002 */
[----:B------:R1:W1:Y:S04]  /*6940*/  LDS.128 R60, [R138+0x1080] ;  /* 0x001080008a3c7984 */ /* 0x0002680000000c00 */
[----:B------:R1:W1:Y:S01]  /*6950*/  LDS.128 R56, [R138+0x3080] ;  /* 0x003080008a387984 */ /* 0x0002620000000c00 */
[----:B------:R-:W-:-:S03]  /*6960*/  IADD3 R3, R11, UR4, RZ ;  /* 0x000000040b037c10 */ /* 0x000fc6000fffe0ff */
[----:B------:R1:W1:Y:S01]  /*6970*/  LDS.128 R52, [R138+0x5080] ;  /* 0x005080008a347984 */ /* 0x0002620000000c00 */
[----:B------:R-:W-:Y:S05]  /*6980*/  @P5 BRA `(.L_x_5) ;  /* 0x0000010000005947 */ /* 0x000fea0003800000 */
[----:B------:R-:W-:Y:S01]  /*6990*/  ISETP.GE.AND P3, PT, R134, c[0x0][0x324], PT ;  /* 0x0000c90086007a0c */ /* 0x000fe20003f66270 */
[----:B------:R-:W5:Y:S01]  /*69a0*/  LDS.128 R24, [R138+0x8080] ;  /* 0x008080008a187984 */ /* 0x000f620000000c00 */
[----:B------:R-:W-:Y:S01]  /*69b0*/  IMAD R0, R7, c[0x0][0x330], RZ ;  /* 0x0000cc0007007a24 */ /* 0x000fe200078e02ff */
[----:B------:R-:W-:Y:S01]  /*69c0*/  ISETP.GE.AND P2, PT, R133, c[0x0][0x324], PT ;  /* 0x0000c90085007a0c */ /* 0x000fe20003f46270 */
[----:B------:R-:W-:Y:S01]  /*69d0*/  IMAD.MOV.U32 R2, RZ, RZ, R10 ;  /* 0x000000ffff027224 */ /* 0x000fe200078e000a */
[----:B------:R-:W4:Y:S01]  /*69e0*/  LDS.128 R20, [R138+0xa080] ;  /* 0x00a080008a147984 */ /* 0x000f220000000c00 */
[----:B------:R-:W-:Y:S01]  /*69f0*/  IMAD R0, R6, c[0x0][0x334], R0 ;  /* 0x0000cd0006007a24 */ /* 0x000fe200078e0200 */
[----:B------:R-:W-:Y:S01]  /*6a00*/  ISETP.GE.AND P1, PT, R132, c[0x0][0x324], PT ;  /* 0x0000c90084007a0c */ /* 0x000fe20003f26270 */
[----:B------:R-:W-:-:S04]  /*6a10*/  IMAD.WIDE.U32 R8, R6, c[0x0][0x330], R2 ;  /* 0x0000cc0006087a25 */ /* 0x000fc800078e0002 */
[----:B------:R-:W-:Y:S01]  /*6a20*/  IMAD.IADD R0, R9, 0x1, R0 ;  /* 0x0000000109007824 */ /* 0x000fe200078e0200 */
[----:B------:R-:W3:Y:S01]  /*6a30*/  @!P3 LDS.128 R16, [R138+0x6080] ;  /* 0x006080008a10b984 */ /* 0x000ee20000000c00 */
[----:B------:R-:W-:-:S04]  /*6a40*/  LEA R4, P0, R8, c[0x0][0x318], 0x1 ;  /* 0x0000c60008047a11 */ /* 0x000fc800078008ff */
[----:B------:R-:W-:-:S05]  /*6a50*/  LEA.HI.X R5, R8, c[0x0][0x31c], R0, 0x1, P0 ;  /* 0x0000c70008057a11 */ /* 0x000fca00000f0c00 */
[----:B-----5:R2:W-:Y:S04]  /*6a60*/  @!P2 STG.E.128 [R4.64+0x40], R24 ;  /* 0x000040180400a986 */ /* 0x0205e8000c101d18 */
[----:B----4-:R2:W-:Y:S04]  /*6a70*/  @!P1 STG.E.128 [R4.64+0x80], R20 ;  /* 0x0000801404009986 */ /* 0x0105e8000c101d18 */
[----:B---3--:R2:W-:Y:S02]  /*6a80*/  @!P3 STG.E.128 [R4.64], R16 ;  /* 0x000000100400b986 */ /* 0x0085e4000c101d18 */
.L_x_5:
[----:B------:R-:W-:Y:S05]  /*6a90*/  BSYNC B0 ;  /* 0x0000000000007941 */ /* 0x000fea0003800000 */
.L_x_4:
[----:B------:R-:W-:Y:S01]  /*6aa0*/  IADD3 R0, R136, 0x40, RZ ;  /* 0x0000004088007810 */ /* 0x000fe20007ffe0ff */
[----:B------:R-:W-:Y:S03]  /*6ab0*/  BSSY B0, `(.L_x_6) ;  /* 0x0000012000007945 */ /* 0x000fe60003800000 */
[----:B------:R-:W-:-:S13]  /*6ac0*/  ISETP.GE.AND P4, PT, R0, UR7, PT ;  /* 0x0000000700007c0c */ /* 0x000fda000bf86270 */
[----:B------:R-:W-:Y:S05]  /*6ad0*/  @P4 BRA `(.L_x_7) ;  /* 0x000000f000004947 */ /* 0x000fea0003800000 */
[----:B------:R-:W-:Y:S02]  /*6ae0*/  IADD3 R0, P0, R6, 0x40, RZ ;  /* 0x0000004006007810 */ /* 0x000fe40007f1e0ff */
[----:B------:R-:W-:Y:S02]  /*6af0*/  ISETP.GE.AND P2, PT, R134, c[0x0][0x324], PT ;  /* 0x0000c90086007a0c */ /* 0x000fe40003f46270 */
[----:B------:R-:W-:Y:S01]  /*6b00*/  ISETP.GE.AND P1, PT, R133, c[0x0][0x324], PT ;  /* 0x0000c90085007a0c */ /* 0x000fe20003f26270 */
[----:B------:R-:W-:Y:S01]  /*6b10*/  IMAD.X R2, RZ, RZ, R7, P0 ;  /* 0x000000ffff027224 */ /* 0x000fe200000e0607 */
[----:B------:R-:W-:-:S03]  /*6b20*/  ISETP.GE.AND P0, PT, R132, c[0x0][0x324], PT ;  /* 0x0000c90084007a0c */ /* 0x000fc60003f06270 */
[----:B------:R-:W-:Y:S02]  /*6b30*/  IMAD R8, R2, c[0x0][0x330], RZ ;  /* 0x0000cc0002087a24 */ /* 0x000fe400078e02ff */
[----:B------:R-:W-:-:S04]  /*6b40*/  IMAD.MOV.U32 R2, RZ, RZ, R10 ;  /* 0x000000ffff027224 */ /* 0x000fc800078e000a */
[----:B--2---:R-:W-:-:S04]  /*6b50*/  IMAD.WIDE.U32 R4, R0, c[0x0][0x330], R2 ;  /* 0x0000cc0000047a25 */ /* 0x004fc800078e0002 */
[----:B------:R-:W-:Y:S01]  /*6b60*/  IMAD R0, R0, c[0x0][0x334], R8 ;  /* 0x0000cd0000007a24 */ /* 0x000fe200078e0208 */
[----:B------:R-:W-:-:S03]  /*6b70*/  LEA R2, P3, R4, c[0x0][0x318], 0x1 ;  /* 0x0000c60004027a11 */ /* 0x000fc600078608ff */
[----:B------:R-:W-:-:S05]  /*6b80*/  IMAD.IADD R0, R5, 0x1, R0 ;  /* 0x0000000105007824 */ /* 0x000fca00078e0200 */
[----:B------:R-:W-:-:S05]  /*6b90*/  LEA.HI.X R3, R4, c[0x0][0x31c], R0, 0x1, P3 ;  /* 0x0000c70004037a11 */ /* 0x000fca00018f0c00 */
[----:B----4-:R2:W-:Y:S04]  /*6ba0*/  @!P2 STG.E.128 [R2.64], R36 ;  /* 0x000000240200a986 */ /* 0x0105e8000c101d18 */
[----:B------:R2:W-:Y:S04]  /*6bb0*/  @!P1 STG.E.128 [R2.64+0x40], R32 ;  /* 0x0000402002009986 */ /* 0x0005e8000c101d18 */
[----:B---3--:R2:W-:Y:S02]  /*6bc0*/  @!P0 STG.E.128 [R2.64+0x80], R28 ;  /* 0x0000801c02008986 */ /* 0x0085e4000c101d18 */
.L_x_7:
[----:B------:R-:W-:Y:S05]  /*6bd0*/  BSYNC B0 ;  /* 0x0000000000007941 */ /* 0x000fea0003800000 */
.L_x_6:
[----:B------:R-:W-:Y:S01]  /*6be0*/  IMAD R0, R15, c[0x0][0x308], RZ ;  /* 0x0000c2000f007a24 */ /* 0x000fe200078e02ff */
[----:B------:R-:W-:Y:S01]  /*6bf0*/  ULDC.64 UR4, c[0x0][0x310] ;  /* 0x0000c40000047ab9 */ /* 0x000fe20000000a00 */
[C---:B--2---:R-:W-:Y:S01]  /*6c00*/  IMAD.WIDE.U32 R2, R14.reuse, c[0x0][0x308], R12 ;  /* 0x0000c2000e027a25 */ /* 0x044fe200078e000c */
[----:B------:R-:W-:Y:S01]  /*6c10*/  UIMAD UR4, UR6, UR4, URZ ;  /* 0x00000004060472a4 */ /* 0x000fe2000f8e023f */
[----:B------:R-:W-:Y:S02]  /*6c20*/  BSSY B0, `(.L_x_8) ;  /* 0x0000015000007945 */ /* 0x000fe40003800000 */
[----:B------:R-:W-:Y:S01]  /*6c30*/  IMAD R0, R14, c[0x0][0x30c], R0 ;  /* 0x0000c3000e007a24 */ /* 0x000fe200078e0200 */
[----:B------:R-:W-:-:S04]  /*6c40*/  UIMAD UR4, UR17, UR5, UR4 ;  /* 0x00000005110472a4 */ /* 0x000fc8000f8e0204 */
[----:B------:R-:W-:Y:S02]  /*6c50*/  IADD3 R3, R3, R0, RZ ;  /* 0x0000000003037210 */ /* 0x000fe40007ffe0ff */
[----:B------:R-:W-:-:S05]  /*6c60*/  MOV R0, UR17 ;  /* 0x0000001100007c02 */ /* 0x000fca0008000f00 */
[----:B------:R-:W-:-:S05]  /*6c70*/  IMAD.WIDE.U32 R10, R0, c[0x0][0x310], R2 ;  /* 0x0000c400000a7a25 */ /* 0x000fca00078e0002 */
[----:B------:R-:W-:Y:S01]  /*6c80*/  IADD3 R3, R11, UR4, RZ ;  /* 0x000000040b037c10 */ /* 0x000fe2000fffe0ff */
[----:B------:R-:W-:Y:S05]  /*6c90*/  @P5 BRA `(.L_x_9) ;  /* 0x000000d000005947 */ /* 0x000fea0003800000 */
[----:B------:R-:W-:Y:S01]  /*6ca0*/  IMAD R0, R7, c[0x0][0x300], RZ ;  /* 0x0000c00007007a24 */ /* 0x000fe200078e02ff */
[----:B------:R-:W-:Y:S01]  /*6cb0*/  ISETP.GE.AND P3, PT, R134, c[0x0][0x2f4], PT ;  /* 0x0000bd0086007a0c */ /* 0x000fe20003f66270 */
[----:B------:R-:W-:Y:S01]  /*6cc0*/  IMAD.MOV.U32 R2, RZ, RZ, R10 ;  /* 0x000000ffff027224 */ /* 0x000fe200078e000a */
[----:B------:R-:W-:Y:S01]  /*6cd0*/  ISETP.GE.AND P2, PT, R133, c[0x0][0x2f4], PT ;  /* 0x0000bd0085007a0c */ /* 0x000fe20003f46270 */
[----:B------:R-:W-:Y:S01]  /*6ce0*/  IMAD R0, R6, c[0x0][0x304], R0 ;  /* 0x0000c10006007a24 */ /* 0x000fe200078e0200 */
[----:B------:R-:W-:Y:S01]  /*6cf0*/  ISETP.GE.AND P1, PT, R132, c[0x0][0x2f4], PT ;  /* 0x0000bd0084007a0c */ /* 0x000fe20003f26270 */
[----:B------:R-:W-:-:S04]  /*6d00*/  IMAD.WIDE.U32 R8, R6, c[0x0][0x300], R2 ;  /* 0x0000c00006087a25 */ /* 0x000fc800078e0002 */
[----:B------:R-:W-:Y:S01]  /*6d10*/  IMAD.IADD R0, R9, 0x1, R0 ;  /* 0x0000000109007824 */ /* 0x000fe200078e0200 */
[----:B------:R-:W-:-:S04]  /*6d20*/  LEA R4, P0, R8, c[0x0][0x2e8], 0x1 ;  /* 0x0000ba0008047a11 */ /* 0x000fc800078008ff */
[----:B------:R-:W-:-:S05]  /*6d30*/  LEA.HI.X R5, R8, c[0x0][0x2ec], R0, 0x1, P0 ;  /* 0x0000bb0008057a11 */ /* 0x000fca00000f0c00 */
[----:B-1----:R1:W-:Y:S04]  /*6d40*/  @!P3 STG.E.128 [R4.64], R48 ;  /* 0x000000300400b986 */ /* 0x0023e8000c101d18 */
[----:B------:R1:W-:Y:S04]  /*6d50*/  @!P2 STG.E.128 [R4.64+0x40], R44 ;  /* 0x0000402c0400a986 */ /* 0x0003e8000c101d18 */
[----:B------:R1:W-:Y:S02]  /*6d60*/  @!P1 STG.E.128 [R4.64+0x80], R40 ;  /* 0x0000802804009986 */ /* 0x0003e4000c101d18 */
.L_x_9:
[----:B------:R-:W-:Y:S05]  /*6d70*/  BSYNC B0 ;  /* 0x0000000000007941 */ /* 0x000fea0003800000 */
.L_x_8:
[----:B------:R-:W-:Y:S05]  /*6d80*/  @P4 EXIT ;  /* 0x000000000000494d */ /* 0x000fea0003800000 */
[----:B------:R-:W-:Y:S01]  /*6d90*/  IADD3 R6, P0, R6, 0x40, RZ ;  /* 0x0000004006067810 */ /* 0x000fe20007f1e0ff */
[----:B------:R-:W-:Y:S01]  /*6da0*/  IMAD.MOV.U32 R2, RZ, RZ, R10 ;  /* 0x000000ffff027224 */ /* 0x000fe200078e000a */
[----:B------:R-:W-:-:S03]  /*6db0*/  ISETP.GE.AND P1, PT, R134, c[0x0][0x2f4], PT ;  /* 0x0000bd0086007a0c */ /* 0x000fc60003f26270 */
[----:B------:R-:W-:Y:S01]  /*6dc0*/  IMAD.X R0, RZ, RZ, R7, P0 ;  /* 0x000000ffff007224 */ /* 0x000fe200000e0607 */
[----:B------:R-:W-:Y:S01]  /*6dd0*/  ISETP.GE.AND P0, PT, R133, c[0x0][0x2f4], PT ;  /* 0x0000bd0085007a0c */ /* 0x000fe20003f06270 */
[----:B-1----:R-:W-:-:S04]  /*6de0*/  IMAD.WIDE.U32 R4, R6, c[0x0][0x300], R2 ;  /* 0x0000c00006047a25 */ /* 0x002fc800078e0002 */
[----:B------:R-:W-:Y:S01]  /*6df0*/  IMAD R0, R0, c[0x0][0x300], RZ ;  /* 0x0000c00000007a24 */ /* 0x000fe200078e02ff */
[----:B------:R-:W-:-:S03]  /*6e00*/  LEA R2, P2, R4, c[0x0][0x2e8], 0x1 ;  /* 0x0000ba0004027a11 */ /* 0x000fc600078408ff */
[----:B------:R-:W-:-:S04]  /*6e10*/  IMAD R0, R6, c[0x0][0x304], R0 ;  /* 0x0000c10006007a24 */ /* 0x000fc800078e0200 */
[----:B------:R-:W-:-:S05]  /*6e20*/  IMAD.IADD R0, R5, 0x1, R0 ;  /* 0x0000000105007824 */ /* 0x000fca00078e0200 */
[----:B------:R-:W-:-:S05]  /*6e30*/  LEA.HI.X R3, R4, c[0x0][0x2ec], R0, 0x1, P2 ;  /* 0x0000bb0004037a11 */ /* 0x000fca00010f0c00 */
[----:B------:R1:W-:Y:S01]  /*6e40*/  @!P0 STG.E.128 [R2.64+0x40], R56 ;  /* 0x0000403802008986 */ /* 0x0003e2000c101d18 */
[----:B------:R-:W-:-:S03]  /*6e50*/  ISETP.GE.AND P0, PT, R132, c[0x0][0x2f4], PT ;  /* 0x0000bd0084007a0c */ /* 0x000fc60003f06270 */
[----:B------:R1:W-:Y:S10]  /*6e60*/  @!P1 STG.E.128 [R2.64], R60 ;  /* 0x0000003c02009986 */ /* 0x0003f4000c101d18 */
[----:B------:R-:W-:Y:S05]  /*6e70*/  @P0 EXIT ;  /* 0x000000000000094d */ /* 0x000fea0003800000 */
[----:B------:R-:W-:Y:S01]  /*6e80*/  STG.E.128 [R2.64+0x80], R52 ;  /* 0x0000803402007986 */ /* 0x000fe2000c101d18 */
[----:B------:R-:W-:Y:S05]  /*6e90*/  EXIT ;  /* 0x000000000000794d */ /* 0x000fea0003800000 */
.L_x_10:
[----:B------:R-:W-:-:S00]  /*6ea0*/  BRA `(.L_x_10) ;  /* 0xfffffff000007947 */ /* 0x000fc0000383ffff */
[----:B------:R-:W-:-:S00]  /*6eb0*/  NOP ;  /* 0x0000000000007918 */ /* 0x000fc00000000000 */
        /* <DEDUP_REMOVED lines=12> */
.L_x_1381:


//--------------------- .text._ZN7cutlass13device_kernelIN5flash19enable_sm80_to_sm89INS1_16FlashAttnBwdSm80INS1_25CollectiveMainloopBwdSm80ILi2ELi1EN4cute5tupleIJNS5_1CILi64EEENS7_ILi128EEENS7_ILi96EEEEEENS_6half_tEfNS_4arch4Sm80ELb0ELb0ELb1ELb0ELb1ELb0ELb0ELb0ELi2ELi2ELi4ELi2ELb1EEENS1_21CollectiveEpilogueBwdISB_SC_SE_Li256ELb0ELb0ELi2EEENS1_19SingleTileSchedulerILb0ELb0ELb0ELi128EEEEEEEEEvNT_6ParamsE --------------------------
	.section	.text._ZN7cutlass13device_kernelIN5flash19enable_sm80_to_sm89INS1_16FlashAttnBwdSm80INS1_25CollectiveMainloopBwdSm80ILi2ELi1EN4cute5tupleIJNS5_1CILi64EEENS7_ILi128EEENS7_ILi96EEEEEENS_6half_tEfNS_4arch4Sm80ELb0ELb0ELb1ELb0ELb1ELb0ELb0ELb0ELi2ELi2ELi4ELi2ELb1EEENS1_21CollectiveEpilogueBwdISB_SC_SE_Li256ELb0ELb0ELi2EEENS1_19SingleTileSchedulerILb0ELb0ELb0ELi128EEEEEEEEEvNT_6ParamsE,"ax",@progbits
	.sectioninfo	@"SHI_REGISTERS=255"
	.align	128
.text._ZN7cutlass13device_kernelIN5flash19enable_sm80_to_sm89INS1_16FlashAttnBwdSm80INS1_25CollectiveMainloopBwdSm80ILi2ELi1EN4cute5tupleIJNS5_1CILi64EEENS7_ILi128EEENS7_ILi96EEEEEENS_6half_tEfNS_4arch4Sm80ELb0ELb0ELb1ELb0ELb1ELb0ELb0ELb0ELi2ELi2ELi4ELi2ELb1EEENS1_21CollectiveEpilogueBwdISB_SC_SE_Li256ELb0ELb0ELi2EEENS1_19SingleTileSchedulerILb0ELb0ELb0ELi128EEEEEEEEEvNT_6ParamsE:
        .type           _ZN7cutlass13device_kernelIN5flash19enable_sm80_to_sm89INS1_16FlashAttnBwdSm80INS1_25CollectiveMainloopBwdSm80ILi2ELi1EN4cute5tupleIJNS5_1CILi64EEENS7_ILi128EEENS7_ILi96EEEEEENS_6half_tEfNS_4arch4Sm80ELb0ELb0ELb1ELb0ELb1ELb0ELb0ELb0ELi2ELi2ELi4ELi2ELb1EEENS1_21CollectiveEpilogueBwdISB_SC_SE_Li256ELb0ELb0ELi2EEENS1_19SingleTileSchedulerILb0ELb0ELb0ELi128EEEEEEEEEvNT_6ParamsE,@function
        .size           _ZN7cutlass13device_kernelIN5flash19enable_sm80_to_sm89INS1_16FlashAttnBwdSm80INS1_25CollectiveMainloopBwdSm80ILi2ELi1EN4cute5tupleIJNS5_1CILi64EEENS7_ILi128EEENS7_ILi96EEEEEENS_6half_tEfNS_4arch4Sm80ELb0ELb0ELb1ELb0ELb1ELb0ELb0ELb0ELi2ELi2ELi4ELi2ELb1EEENS1_21CollectiveEpilogueBwdISB_SC_SE_Li256ELb0ELb0ELi2EEENS1_19SingleTileSchedulerILb0ELb0ELb0ELi128EEEEEEEEEvNT_6ParamsE,(.L_x_1382 - _ZN7cutlass13device_kernelIN5flash19enable_sm80_to_sm89INS1_16FlashAttnBwdSm80INS1_25CollectiveMainloopBwdSm80ILi2ELi1EN4cute5tupleIJNS5_1CILi64EEENS7_ILi128EEENS7_ILi96EEEEEENS_6half_tEfNS_4arch4Sm80ELb0ELb0ELb1ELb0ELb1ELb0ELb0ELb0ELi2ELi2ELi4ELi2ELb1EEENS1_21CollectiveEpilogueBwdISB_SC_SE_Li256ELb0ELb0ELi2EEENS1_19SingleTileSchedulerILb0ELb0ELb0ELi128EEEEEEEEEvNT_6ParamsE)
        .other          _ZN7cutlass13device_kernelIN5flash19enable_sm80_to_sm89INS1_16FlashAttnBwdSm80INS1_25CollectiveMainloopBwdSm80ILi2ELi1EN4cute5tupleIJNS5_1CILi64EEENS7_ILi128EEENS7_ILi96EEEEEENS_6half_tEfNS_4arch4Sm80ELb0ELb0ELb1ELb0ELb1ELb0ELb0ELb0ELi2ELi2ELi4ELi2ELb1EEENS1_21CollectiveEpilogueBwdISB_SC_SE_Li256ELb0ELb0ELi2EEENS1_19SingleTileSchedulerILb0ELb0ELb0ELi128EEEEEEEEEvNT_6ParamsE,@"STO_CUDA_ENTRY STV_DEFAULT"
_ZN7cutlass13device_kernelIN5flash19enable_sm80_to_sm89INS1_16FlashAttnBwdSm80INS1_25CollectiveMainloopBwdSm80ILi2ELi1EN4cute5tupleIJNS5_1CILi64EEENS7_ILi128EEENS7_ILi96EEEEEENS_6half_tEfNS_4arch4Sm80ELb0ELb0ELb1ELb0ELb1ELb0ELb0ELb0ELi2ELi2ELi4ELi2ELb1EEENS1_21CollectiveEpilogueBwdISB_SC_SE_Li256ELb0ELb0ELi2EEENS1_19SingleTileSchedulerILb0ELb0ELb0ELi128EEEEEEEEEvNT_6ParamsE:
        /* <DEDUP_REMOVED lines=503> */
.L_x_14:
        /* <DEDUP_REMOVED lines=219> */
.L_x_12:
        /* <DEDUP_REMOVED lines=547> */
.L_x_13:
        /* <DEDUP_REMOVED lines=192> */
.L_x_11:
        /* <DEDUP_REMOVED lines=244> */
.L_x_16:
[----:B------:R-:W-:Y:S05]  /*6a90*/  BSYNC B0 ;  /* 0x0000000000007941 */ /* 0x000fea0003800000 */
.L_x_15:
        /* <DEDUP_REMOVED lines=19> */
.L_x_18:
[----:B------:R-:W-:Y:S05]  /*6bd0*/  BSYNC B0 ;  /* 0x0000000000007941 */ /* 0x000fea0003800000 */
.L_x_17:
        /* <DEDUP_REMOVED lines=25> */
.L_x_20:
[----:B------:R-:W-:Y:S05]  /*6d70*/  BSYNC B0 ;  /* 0x0000000000007941 */ /* 0x000fea0003800000 */
.L_x_19:
        /* <DEDUP_REMOVED lines=18> */
.L_x_21:
        /* <DEDUP_REMOVED lines=14> */
.L_x_1382:


//--------------------- .text._ZN7cutlass13device_kernelIN5flash19enable_sm80_to_sm89INS1_16FlashAttnBwdSm80INS1_25CollectiveMainloopBwdSm80ILi2ELi1EN4cute5tupleIJNS5_1CILi64EEENS7_ILi128EEENS7_ILi96EEEEEENS_6half_tEfNS_4arch4Sm80ELb0ELb0ELb1ELb0ELb0ELb0ELb0ELb0ELi2ELi2ELi4ELi2ELb1EEENS1_24CollectiveEpilogueBwdGQAISB_fSE_Li256ELb0ELb0EEENS1_19SingleTileSchedulerILb0ELb0ELb0ELi128EEEEEEEEEvNT_6ParamsE --------------------------
	.section	.text._ZN7cutlass13device_kernelIN5flash19enable_sm80_to_sm89INS1_16FlashAttnBwdSm80INS1_25CollectiveMainloopBwdSm80ILi2ELi1EN4cute5tupleIJNS5_1CILi64EEENS7_ILi128EEENS7_ILi96EEEEEENS_6half_tEfNS_4arch4Sm80ELb0ELb0ELb1ELb0ELb0ELb0ELb0ELb0ELi2ELi2ELi4ELi2ELb1EEENS1_24CollectiveEpilogueBwdGQAISB_fSE_Li256ELb0ELb0EEENS1_19SingleTileSchedulerILb0ELb0ELb0ELi128EEEEEEEEEvNT_6ParamsE,"ax",@progbits
	.sectioninfo	@"SHI_REGISTERS=255"
	.align	128
.text._ZN7cutlass13device_kernelIN5flash19enable_sm80_to_sm89INS1_16FlashAttnBwdSm80INS1_25CollectiveMainloopBwdSm80ILi2ELi1EN4cute5tupleIJNS5_1CILi64EEENS7_ILi128EEENS7_ILi96EEEEEENS_6half_tEfNS_4arch4Sm80ELb0ELb0ELb1ELb0ELb0ELb0ELb0ELb0ELi2ELi2ELi4ELi2ELb1EEENS1_24CollectiveEpilogueBwdGQAISB_fSE_Li256ELb0ELb0EEENS1_19SingleTileSchedulerILb0ELb0ELb0ELi128EEEEEEEEEvNT_6ParamsE:
        .type           _ZN7cutlass13device_kernelIN5flash19enable_sm80_to_sm89INS1_16FlashAttnBwdSm80INS1_25CollectiveMainloopBwdSm80ILi2ELi1EN4cute5tupleIJNS5_1CILi64EEENS7_ILi128EEENS7_ILi96EEEEEENS_6half_tEfNS_4arch4Sm80ELb0ELb0ELb1ELb0ELb0ELb0ELb0ELb0ELi2ELi2ELi4ELi2ELb1EEENS1_24CollectiveEpilogueBwdGQAISB_fSE_Li256ELb0ELb0EEENS1_19SingleTileSchedulerILb0ELb0ELb0ELi128EEEEEEEEEvNT_6ParamsE,@function
        .size           _ZN7cutlass13device_kernelIN5flash19enable_sm80_to_sm89INS1_16FlashAttnBwdSm80INS1_25CollectiveMainloopBwdSm80ILi2ELi1EN4cute5tupleIJNS5_1CILi64EEENS7_ILi128EEENS7_ILi96EEEEEENS_6half_tEfNS_4arch4Sm80ELb0ELb0ELb1ELb0ELb0ELb0ELb0ELb0ELi2ELi2ELi4ELi2ELb1EEENS1_24CollectiveEpilogueBwdGQAISB_fSE_Li256ELb0ELb0EEENS1_19SingleTileSchedulerILb0ELb0ELb0ELi128EEEEEEEEEvNT_6ParamsE,(.L_x_1383 - _ZN7cutlass13device_kernelIN5flash19enable_sm80_to_sm89INS1_16FlashAttnBwdSm80INS1_25CollectiveMainloopBwdSm80ILi2ELi1EN4cute5tupleIJNS5_1CILi64EEENS7_ILi128EEENS7_ILi96EEEEEENS_6half_tEfNS_4arch4Sm80ELb0ELb0ELb1ELb0ELb0ELb0ELb0ELb0ELi2ELi2ELi4ELi2ELb1EEENS1_24CollectiveEpilogueBwdGQAISB_fSE_Li256ELb0ELb0EEENS1_19SingleTileSchedulerILb0ELb0ELb0ELi128EEEEEEEEEvNT_6ParamsE)
        .other          _ZN7cutlass13device_kernelIN5flash19enable_sm80_to_sm89INS1_16FlashAttnBwdSm80INS1_25CollectiveMainloopBwdSm80ILi2ELi1EN4cute5tupleIJNS5_1CILi64EEENS7_ILi128EEENS7_ILi96EEEEEENS_6half_tEfNS_4arch4Sm80ELb0ELb0ELb1ELb0ELb0ELb0ELb0ELb0ELi2ELi2ELi4ELi2ELb1EEENS1_24CollectiveEpilogueBwdGQAISB_fSE_Li256ELb0ELb0EEENS1_19SingleTileSchedulerILb0ELb0ELb0ELi128EEEEEEEEEvNT_6ParamsE,@"STO_CUDA_ENTRY STV_DEFAULT"
_ZN7cutlass13device_kernelIN5flash19enable_sm80_to_sm89INS1_16FlashAttnBwdSm80INS1_25CollectiveMainloopBwdSm80ILi2ELi1EN4cute5tupleIJNS5_1CILi64EEENS7_ILi128EEENS7_ILi96EEEEEENS_6half_tEfNS_4arch4Sm80ELb0ELb0ELb1ELb0ELb0ELb0ELb0ELb0ELi2ELi2ELi4ELi2ELb1EEENS1_24CollectiveEpilogueBwdGQAISB_fSE_Li256ELb0ELb0EEENS1_19SingleTileSchedulerILb0ELb0ELb0ELi128EEEEEEEEEvNT_6ParamsE:
        /* <DEDUP_REMOVED lines=15> */
[----:B------:R-:W-:Y:S01]  /*00f0*/  IMAD.U32 R14, RZ, RZ, UR15 ;  /* 0x0000000fff0e7e24 */ /* 0x000fe2000f8e00ff */
[----:B------:R-:W-:Y:S01]  /*0100*/  UIMAD UR12, UR15, UR5, UR12 ;  /* 0x000000050f0c72a4 */ /* 0x000fe2000f8e020c */
[----:B------:R-:W-:Y:S01]  /*0110*/  IMAD.MOV.U32 R31, RZ, RZ, -0x80 ;  /* 0xffffff80ff1f7424 */ /* 0x000fe200078e00ff */
[----:B------:R-:W-:Y:S01]  /*0120*/  ULDC.64 UR18, c[0x0][0x118] ;  /* 0x0000460000127ab9 */ /* 0x000fe20000000a00 */
[----:B------:R-:W-:Y:S01]  /*0130*/  IMAD.MOV.U32 R24, RZ, RZ, c[0x0][0x1ac] ;  /* 0x00006b00ff187624 */ /* 0x000fe200078e00ff */
[----:B------:R-:W-:Y:S01]  /*0140*/  ULDC.64 UR4, c[0x0][0x290] ;  /* 0x0000a40000047ab9 */ /* 0x000fe20000000a00 */
[----:B------:R-:W-:Y:S01]  /*0150*/  IMAD.MOV.U32 R231, RZ, RZ, 0x20 ;  /* 0x00000020ffe77424 */ /* 0x000fe200078e00ff */
[----:B------:R-:W-:Y:S01]  /*0160*/  UIMAD.WIDE.U32 UR10, UR15, UR4, URZ ;  /* 0x000000040f0a72a5 */ /* 0x000fe2000f8e003f */
[----:B------:R-:W-:Y:S01]  /*0170*/  IMAD.MOV.U32 R233, RZ, RZ, 0x10 ;  /* 0x00000010ffe97424 */ /* 0x000fe200078e00ff */
[----:B------:R-:W-:Y:S01]  /*0180*/  UIMAD UR4, UR6, UR4, URZ ;  /* 0x00000004060472a4 */ /* 0x000fe2000f8e023f */
[----:B------:R-:W-:Y:S01]  /*0190*/  CS2R R126, SRZ ;  /* 0x00000000007e7805 */ /* 0x000fe2000001ff00 */
[----:B------:R-:W-:Y:S01]  /*01a0*/  UIADD3 UR12, UR9, UR12, URZ ;  /* 0x0000000c090c7290 */ /* 0x000fe2000fffe03f */
        /* <DEDUP_REMOVED lines=10> */
[----:B------:R-:W-:Y:S01]  /*0250*/  IMAD.SHL.U32 R2, R34, 0x4, RZ ;  /* 0x0000000422027824 */ /* 0x000fe200078e00ff */
[----:B------:R-:W-:Y:S01]  /*0260*/  UIMAD UR4, UR6, UR4, URZ ;  /* 0x00000004060472a4 */ /* 0x000fe2000f8e023f */
[----:B------:R-:W-:Y:S01]  /*0270*/  IMAD.MOV.U32 R6, RZ, RZ, R32 ;  /* 0x000000ffff067224 */ /* 0x000fe200078e0020 */
[----:B------:R-:W-:Y:S01]  /*0280*/  @P0 SHF.R.U32.HI R6, RZ, c[0x0][0x250], R0 ;  /* 0x00009400ff060a19 */ /* 0x000fe20000011600 */
[C---:B------:R-:W-:Y:S01]  /*0290*/  IMAD R0, R33.reuse, c[0x0][0x288], RZ ;  /* 0x0000a20021007a24 */ /* 0x040fe200078e02ff */
[----:B------:R-:W-:Y:S01]  /*02a0*/  SHF.R.S32.HI R3, RZ, 0x1f, R2 ;  /* 0x0000001fff037819 */ /* 0x000fe20000011402 */
[----:B------:R-:W-:Y:S01]  /*02b0*/  IMAD R7, R33, c[0x0][0x270], RZ ;  /* 0x00009c0021077a24 */ /* 0x000fe200078e02ff */
[CC--:B------:R-:W-:Y:S01]  /*02c0*/  LEA.HI R22, R29.reuse, R34.reuse, RZ, 0x2 ;  /* 0x000000221d167211 */ /* 0x0c0fe200078f10ff */
[C---:B------:R-:W-:Y:S01]  /*02d0*/  IMAD R0, R32.reuse, c[0x0][0x28c], R0 ;  /* 0x0000a30020007a24 */ /* 0x040fe200078e0200 */
[CC--:B------:R-:W-:Y:S01]  /*02e0*/  LEA.HI R18, R29.reuse, R34.reuse, RZ, 0x4 ;  /* 0x000000221d127211 */ /* 0x0c0fe200078f20ff */
[----:B------:R2:W-:Y:S01]  /*02f0*/  STL.64 [R1+0x18], R2 ;  /* 0x0000180201007387 */ /* 0x0005e20000100a00 */
[----:B------:R-:W-:Y:S01]  /*0300*/  IMAD R7, R32, c[0x0][0x274], R7 ;  /* 0x00009d0020077a24 */ /* 0x000fe200078e0207 */
[CC--:B------:R-:W-:Y:S01]  /*0310*/  LEA.HI R20, R29.reuse, R34.reuse, RZ, 0x3 ;  /* 0x000000221d147211 */ /* 0x0c0fe200078f18ff */
[----:B------:R-:W-:Y:S01]  /*0320*/  UIMAD UR7, UR15, UR5, UR4 ;  /* 0x000000050f0772a4 */ /* 0x000fe2000f8e0204 */
[----:B------:R-:W-:Y:S01]  /*0330*/  SHF.R.S32.HI R42, RZ, 0x2, R22 ;  /* 0x00000002ff2a7819 */ /* 0x000fe20000011416 */
[----:B---3--:R-:W-:Y:S01]  /*0340*/  IMAD R31, R12, R31, c[0x0][0x198] ;  /* 0x000066000c1f7624 */ /* 0x008fe200078e021f */
[----:B------:R-:W-:Y:S01]  /*0350*/  ULDC.64 UR4, c[0x0][0x1b8] ;  /* 0x00006e0000047ab9 */ /* 0x000fe20000000a00 */
[----:B------:R-:W-:Y:S01]  /*0360*/  LEA.HI R27, R29, R34, RZ, 0x5 ;  /* 0x000000221d1b7211 */ /* 0x000fe200078f28ff */
[----:B-1----:R-:W-:Y:S01]  /*0370*/  IMAD.WIDE.U32 R4, R32, c[0x0][0x270], R2 ;  /* 0x00009c0020047a25 */ /* 0x002fe200078e0002 */
[--C-:B------:R-:W-:Y:S01]  /*0380*/  SHF.R.S32.HI R43, RZ, 0x1f, R42.reuse ;  /* 0x0000001fff2b7819 */ /* 0x100fe2000001142a */
[----:B------:R-:W-:Y:S01]  /*0390*/  UIMAD UR4, UR6, UR4, URZ ;  /* 0x00000004060472a4 */ /* 0x000fe2000f8e023f */
[----:B------:R-:W-:Y:S01]  /*03a0*/  SHF.R.S32.HI R17, RZ, 0x5, R27 ;  /* 0x00000005ff117819 */ /* 0x000fe2000001141b */
[----:B------:R-:W-:Y:S01]  /*03b0*/  CS2R R130, SRZ ;  /* 0x0000000000827805 */ /* 0x000fe2000001ff00 */
[----:B------:R-:W-:Y:S01]  /*03c0*/  IADD3 R19, P1, R4, UR8, RZ ;  /* 0x0000000804137c10 */ /* 0x000fe2000ff3e0ff */
[----:B------:R-:W-:Y:S01]  /*03d0*/  IMAD.WIDE R12, R12, 0x80, R42 ;  /* 0x000000800c0c7825 */ /* 0x000fe200078e022a */
[----:B------:R-:W-:Y:S01]  /*03e0*/  SHF.R.S32.HI R4, RZ, 0x4, R18 ;  /* 0x00000004ff047819 */ /* 0x000fe20000011412 */
[----:B------:R-:W-:Y:S01]  /*03f0*/  UIMAD UR4, UR15, UR5, UR4 ;  /* 0x000000050f0472a4 */ /* 0x000fe2000f8e0204 */
[----:B------:R-:W-:Y:S01]  /*0400*/  IADD3.X R25, R5, UR12, R7, P1, !PT ;  /* 0x0000000c05197c10 */ /* 0x000fe20008ffe407 */
[----:B------:R-:W-:Y:S01]  /*0410*/  IMAD.SHL.U32 R7, R20, 0x8, RZ ;  /* 0x0000000814077824 */ /* 0x000fe200078e00ff */
[----:B------:R-:W-:Y:S01]  /*0420*/  LEA.HI R5, R18, R4, RZ, 0x1 ;  /* 0x0000000412057211 */ /* 0x000fe200078f08ff */
[----:B------:R-:W-:Y:S01]  /*0430*/  IMAD R15, R13, c[0x0][0x1a8], RZ ;  /* 0x00006a000d0f7a24 */ /* 0x000fe200078e02ff */
[----:B------:R1:W-:Y:S01]  /*0440*/  STL.64 [R1+0x8], R42 ;  /* 0x0000082a01007387 */ /* 0x0003e20000100a00 */
[----:B------:R-:W-:Y:S01]  /*0450*/  CS2R R128, SRZ ;  /* 0x0000000000807805 */ /* 0x000fe2000001ff00 */
[----:B------:R-:W-:Y:S01]  /*0460*/  LOP3.LUT R5, R5, 0xfffffffe, RZ, 0xc0, !PT ;  /* 0xfffffffe05057812 */ /* 0x000fe200078ec0ff */
[----:B------:R-:W-:Y:S01]  /*0470*/  IMAD R15, R12, c[0x0][0x1ac], R15 ;  /* 0x00006b000c0f7a24 */ /* 0x000fe200078e020f */
[----:B------:R-:W-:Y:S01]  /*0480*/  LOP3.LUT R7, R7, 0xc0, RZ, 0xc0, !PT ;  /* 0x000000c007077812 */ /* 0x000fe200078ec0ff */
[----:B------:R-:W-:Y:S01]  /*0490*/  CS2R R122, SRZ ;  /* 0x00000000007a7805 */ /* 0x000fe2000001ff00 */
[----:B--2---:R-:W-:Y:S01]  /*04a0*/  IMAD.WIDE.U32 R2, R32, c[0x0][0x288], R2 ;  /* 0x0000a20020027a25 */ /* 0x004fe200078e0002 */
[----:B------:R-:W-:Y:S01]  /*04b0*/  CS2R R120, SRZ ;  /* 0x0000000000787805 */ /* 0x000fe2000001ff00 */
[----:B------:R-:W-:Y:S01]  /*04c0*/  SHF.R.U32.HI R11, RZ, 0x3, R7 ;  /* 0x00000003ff0b7819 */ /* 0x000fe20000011607 */
[----:B------:R-:W-:Y:S01]  /*04d0*/  CS2R R118, SRZ ;  /* 0x0000000000767805 */ /* 0x000fe2000001ff00 */
[----:B------:R-:W-:Y:S01]  /*04e0*/  IMAD.IADD R23, R4, 0x1, -R5 ;  /* 0x0000000104177824 */ /* 0x000fe200078e0a05 */
[----:B------:R-:W-:Y:S01]  /*04f0*/  IADD3 R21, P0, R2, UR10, RZ ;  /* 0x0000000a02157c10 */ /* 0x000fe2000ff1e0ff */
[----:B------:R-:W-:Y:S01]  /*0500*/  CS2R R116, SRZ ;  /* 0x0000000000747805 */ /* 0x000fe2000001ff00 */
[----:B------:R-:W-:Y:S01]  /*0510*/  CS2R R110, SRZ ;  /* 0x00000000006e7805 */ /* 0x000fe2000001ff00 */
[----:B------:R-:W-:Y:S01]  /*0520*/  CS2R R108, SRZ ;  /* 0x00000000006c7805 */ /* 0x000fe2000001ff00 */
[----:B------:R-:W-:Y:S01]  /*0530*/  IADD3.X R28, R3, UR13, R0, P0, !PT ;  /* 0x0000000d031c7c10 */ /* 0x000fe200087fe400 */
[----:B------:R-:W-:Y:S01]  /*0540*/  CS2R R114, SRZ ;  /* 0x0000000000727805 */ /* 0x000fe2000001ff00 */
[----:B------:R-:W-:Y:S01]  /*0550*/  LOP3.LUT R0, R22, 0xfffffffc, RZ, 0xc0, !PT ;  /* 0xfffffffc16007812 */ /* 0x000fe200078ec0ff */
[----:B------:R-:W-:Y:S01]  /*0560*/  CS2R R112, SRZ ;  /* 0x0000000000707805 */ /* 0x000fe2000001ff00 */
[----:B------:R-:W-:Y:S01]  /*0570*/  CS2R R106, SRZ ;  /* 0x00000000006a7805 */ /* 0x000fe2000001ff00 */
[----:B------:R-:W-:Y:S01]  /*0580*/  CS2R R104, SRZ ;  /* 0x0000000000687805 */ /* 0x000fe2000001ff00 */
[----:B------:R-:W-:Y:S01]  /*0590*/  CS2R R102, SRZ ;  /* 0x0000000000667805 */ /* 0x000fe2000001ff00 */
[----:B------:R-:W-:Y:S01]  /*05a0*/  IMAD.IADD R26, R34, 0x1, -R0 ;  /* 0x00000001221a7824 */ /* 0x000fe200078e0a00 */
[----:B------:R-:W-:Y:S01]  /*05b0*/  SHF.R.S32.HI R0, RZ, 0x1f, R6 ;  /* 0x0000001fff007819 */ /* 0x000fe20000011406 */
[----:B------:R-:W-:Y:S01]  /*05c0*/  CS2R R100, SRZ ;  /* 0x0000000000647805 */ /* 0x000fe2000001ff00 */
[----:B------:R-:W-:Y:S01]  /*05d0*/  CS2R R94, SRZ ;  /* 0x00000000005e7805 */ /* 0x000fe2000001ff00 */
[----:B------:R-:W-:Y:S01]  /*05e0*/  IMAD.SHL.U32 R2, R26, 0x8, RZ ;  /* 0x000000081a027824 */ /* 0x000fe200078e00ff */
[----:B------:R-:W-:Y:S01]  /*05f0*/  CS2R R92, SRZ ;  /* 0x00000000005c7805 */ /* 0x000fe2000001ff00 */
[C---:B------:R-:W-:Y:S01]  /*0600*/  IMAD R8, R0.reuse, c[0x0][0x1e0], RZ ;  /* 0x0000780000087a24 */ /* 0x040fe200078e02ff */
[----:B------:R-:W-:Y:S01]  /*0610*/  CS2R R98, SRZ ;  /* 0x0000000000627805 */ /* 0x000fe2000001ff00 */
[----:B------:R-:W-:Y:S01]  /*0620*/  IMAD R0, R0, c[0x0][0x1b0], RZ ;  /* 0x00006c0000007a24 */ /* 0x000fe200078e02ff */
[----:B------:R-:W-:Y:S01]  /*0630*/  SHF.R.S32.HI R3, RZ, 0x1f, R2 ;  /* 0x0000001fff037819 */ /* 0x000fe20000011402 */
[C---:B------:R-:W-:Y:S01]  /*0640*/  IMAD R8, R6.reuse, c[0x0][0x1e4], R8 ;  /* 0x0000790006087a24 */ /* 0x040fe200078e0208 */
[----:B------:R-:W-:Y:S01]  /*0650*/  LOP3.LUT R10, R7, 0x18, R2, 0xf8, !PT ;  /* 0x00000018070a7812 */ /* 0x000fe200078ef802 */
[----:B------:R-:W-:Y:S01]  /*0660*/  IMAD R0, R6, c[0x0][0x1b4], R0 ;  /* 0x00006d0006007a24 */ /* 0x000fe200078e0200 */
[----:B------:R-:W-:Y:S01]  /*0670*/  IADD3 R37, R2, 0x40, RZ ;  /* 0x0000004002257810 */ /* 0x000fe20007ffe0ff */
[----:B------:R-:W-:Y:S01]  /*0680*/  IMAD.WIDE.U32 R4, R6, c[0x0][0x1e0], R2 ;  /* 0x0000780006047a25 */ /* 0x000fe200078e0002 */
[----:B------:R-:W-:Y:S01]  /*0690*/  LOP3.LUT R16, R10, R11, RZ, 0x3c, !PT ;  /* 0x0000000b0a107212 */ /* 0x000fe200078e3cff */
[----:B------:R-:W-:Y:S01]  /*06a0*/  CS2R R96, SRZ ;  /* 0x0000000000607805 */ /* 0x000fe2000001ff00 */
[----:B------:R-:W-:Y:S01]  /*06b0*/  ISETP.GE.AND P2, PT, R2, c[0x0][0x1cc], PT ;  /* 0x0000730002007a0c */ /* 0x000fe20003f46270 */
[----:B------:R-:W-:Y:S01]  /*06c0*/  IMAD.IADD R7, R5, 0x1, R8 ;  /* 0x0000000105077824 */ /* 0x000fe200078e0208 */
[----:B------:R-:W-:Y:S01]  /*06d0*/  STL [R1+0x40], R37 ;  /* 0x0000402501007387 */ /* 0x000fe20000100800 */
[----:B------:R-:W-:Y:S01]  /*06e0*/  IMAD.WIDE.U32 R8, R6, c[0x0][0x1b0], R2 ;  /* 0x00006c0006087a25 */ /* 0x000fe200078e0002 */
[----:B------:R-:W-:Y:S01]  /*06f0*/  CS2R R90, SRZ ;  /* 0x00000000005a7805 */ /* 0x000fe2000001ff00 */
[----:B------:R-:W-:Y:S01]  /*0700*/  CS2R R88, SRZ ;  /* 0x0000000000587805 */ /* 0x000fe2000001ff00 */
[----:B------:R-:W-:Y:S01]  /*0710*/  CS2R R86, SRZ ;  /* 0x0000000000567805 */ /* 0x000fe2000001ff00 */
[----:B------:R-:W-:Y:S01]  /*0720*/  IMAD.MOV.U32 R6, RZ, RZ, R4 ;  /* 0x000000ffff067224 */ /* 0x000fe200078e0004 */
[----:B------:R-:W-:Y:S01]  /*0730*/  CS2R R84, SRZ ;  /* 0x0000000000547805 */ /* 0x000fe2000001ff00 */
[----:B------:R-:W-:Y:S01]  /*0740*/  IMAD.IADD R5, R9, 0x1, R0 ;  /* 0x0000000109057824 */ /* 0x000fe200078e0200 */
[----:B------:R-:W-:Y:S01]  /*0750*/  CS2R R78, SRZ ;  /* 0x00000000004e7805 */ /* 0x000fe2000001ff00 */
[----:B------:R-:W-:Y:S01]  /*0760*/  IMAD.U32 R0, RZ, RZ, UR15 ;  /* 0x0000000fff007e24 */ /* 0x000fe2000f8e00ff */
[----:B------:R-:W-:Y:S01]  /*0770*/  CS2R R76, SRZ ;  /* 0x00000000004c7805 */ /* 0x000fe2000001ff00 */
[----:B------:R-:W-:Y:S01]  /*0780*/  IMAD.MOV.U32 R4, RZ, RZ, R8 ;  /* 0x000000ffff047224 */ /* 0x000fe200078e0008 */
[----:B------:R-:W-:Y:S01]  /*0790*/  CS2R R82, SRZ ;  /* 0x0000000000527805 */ /* 0x000fe2000001ff00 */
[----:B------:R-:W-:Y:S01]  /*07a0*/  IMAD.WIDE.U32 R6, R14, c[0x0][0x1e8], R6 ;  /* 0x00007a000e067a25 */ /* 0x000fe200078e0006 */
[----:B------:R-:W-:Y:S01]  /*07b0*/  CS2R R80, SRZ ;  /* 0x0000000000507805 */ /* 0x000fe2000001ff00 */
[----:B------:R-:W-:Y:S01]  /*07c0*/  CS2R R74, SRZ ;  /* 0x00000000004a7805 */ /* 0x000fe2000001ff00 */
[----:B------:R-:W-:Y:S01]  /*07d0*/  CS2R R72, SRZ ;  /* 0x0000000000487805 */ /* 0x000fe2000001ff00 */
[----:B------:R-:W-:Y:S01]  /*07e0*/  IMAD.WIDE.U32 R4, R0, c[0x0][0x1b8], R4 ;  /* 0x00006e0000047a25 */ /* 0x000fe200078e0004 */
[----:B------:R-:W-:Y:S01]  /*07f0*/  LEA.HI R0, R22, R42, RZ, 0x1 ;  /* 0x0000002a16007211 */ /* 0x000fe200078f08ff */
[----:B------:R-:W-:Y:S01]  /*0800*/  CS2R R70, SRZ ;  /* 0x0000000000467805 */ /* 0x000fe2000001ff00 */
[----:B------:R-:W-:Y:S01]  /*0810*/  IADD3 R7, R7, UR7, RZ ;  /* 0x0000000707077c10 */ /* 0x000fe2000fffe0ff */
[----:B------:R-:W-:Y:S01]  /*0820*/  IMAD R11, R13, c[0x0][0x1d8], RZ ;  /* 0x000076000d0b7a24 */ /* 0x000fe200078e02ff */
[----:B------:R-:W-:Y:S01]  /*0830*/  LOP3.LUT R0, R0, 0x7fffffe, RZ, 0xc0, !PT ;  /* 0x07fffffe00007812 */ /* 0x000fe200078ec0ff */
[----:B------:R-:W-:Y:S01]  /*0840*/  IMAD R10, R43, c[0x0][0x178], RZ ;  /* 0x00005e002b0a7a24 */ /* 0x000fe200078e02ff */
[----:B------:R-:W-:Y:S01]  /*0850*/  IADD3 R5, R5, UR4, RZ ;  /* 0x0000000405057c10 */ /* 0x000fe2000fffe0ff */
[----:B------:R-:W-:Y:S01]  /*0860*/  IMAD R11, R12, c[0x0][0x1dc], R11 ;  /* 0x000077000c0b7a24 */ /* 0x000fe200078e020b */
[----:B------:R-:W-:Y:S01]  /*0870*/  ULDC.64 UR4, c[0x0][0x188] ;  /* 0x0000620000047ab9 */ /* 0x000fe20000000a00 */
[----:B------:R-:W-:Y:S01]  /*0880*/  IMAD.IADD R0, R42, 0x1, -R0 ;  /* 0x000000012a007824 */ /* 0x000fe200078e0a00 */
[----:B------:R-:W-:Y:S01]  /*0890*/  UIMAD UR4, UR6, UR4, URZ ;  /* 0x00000004060472a4 */ /* 0x000fe2000f8e023f */
[----:B------:R-:W-:Y:S01]  /*08a0*/  IMAD.WIDE.U32 R8, R12, c[0x0][0x1d8], R6 ;  /* 0x000076000c087a25 */ /* 0x000fe200078e0006 */
[----:B------:R-:W-:Y:S01]  /*08b0*/  ULDC UR7, c[0x0][0x168] ;  /* 0x00005a0000077ab9 */ /* 0x000fe20000000800 */
[----:B------:R-:W-:Y:S01]  /*08c0*/  CS2R R68, SRZ ;  /* 0x0000000000447805 */ /* 0x000fe2000001ff00 */
[----:B------:R-:W-:Y:S01]  /*08d0*/  UIMAD UR4, UR15, UR5, UR4 ;  /* 0x000000050f0472a4 */ /* 0x000fe2000f8e0204 */
[----:B------:R-:W-:Y:S01]  /*08e0*/  IMAD R7, R17, 0x8, R0 ;  /* 0x0000000811077824 */ /* 0x000fe200078e0200 */
[----:B------:R-:W-:Y:S01]  /*08f0*/  LEA R6, P0, R8, c[0x0][0x1c0], 0x1 ;  /* 0x0000700008067a11 */ /* 0x000fe200078008ff */
[C---:B------:R-:W-:Y:S01]  /*0900*/  IMAD R14, R42.reuse, c[0x0][0x17c], R10 ;  /* 0x00005f002a0e7a24 */ /* 0x040fe200078e020a */
[----:B------:R-:W-:Y:S01]  /*0910*/  UISETP.GE.AND UP0, UPT, UR7, 0x1, UPT ;  /* 0x000000010700788c */ /* 0x000fe2000bf06270 */
[----:B------:R-:W-:Y:S01]  /*0920*/  IMAD.IADD R0, R9, 0x1, R11 ;  /* 0x0000000109007824 */ /* 0x000fe200078e020b */
[----:B------:R-:W-:Y:S01]  /*0930*/  CS2R R62, SRZ ;  /* 0x00000000003e7805 */ /* 0x000fe2000001ff00 */
[----:B------:R-:W-:Y:S01]  /*0940*/  IMAD.WIDE.U32 R10, R42, c[0x0][0x178], R2 ;  /* 0x00005e002a0a7a25 */ /* 0x000fe200078e0002 */
[----:B------:R-:W-:Y:S01]  /*0950*/  CS2R R60, SRZ ;  /* 0x00000000003c7805 */ /* 0x000fe2000001ff00 */
[----:B------:R-:W-:Y:S01]  /*0960*/  CS2R R66, SRZ ;  /* 0x0000000000427805 */ /* 0x000fe2000001ff00 */
[----:B------:R-:W-:Y:S01]  /*0970*/  CS2R R64, SRZ ;  /* 0x0000000000407805 */ /* 0x000fe2000001ff00 */
[----:B------:R-:W-:Y:S01]  /*0980*/  IMAD.MOV.U32 R9, RZ, RZ, c[0x0][0x1d8] ;  /* 0x00007600ff097624 */ /* 0x000fe200078e00ff */
[----:B------:R-:W-:Y:S01]  /*0990*/  CS2R R58, SRZ ;  /* 0x00000000003a7805 */ /* 0x000fe2000001ff00 */
[----:B------:R-:W-:Y:S01]  /*09a0*/  IMAD.WIDE.U32 R12, R12, c[0x0][0x1a8], R4 ;  /* 0x00006a000c0c7a25 */ /* 0x000fe200078e0004 */
[----:B------:R-:W-:Y:S01]  /*09b0*/  CS2R R56, SRZ ;  /* 0x0000000000387805 */ /* 0x000fe2000001ff00 */
[----:B------:R-:W-:Y:S01]  /*09c0*/  CS2R R54, SRZ ;  /* 0x0000000000367805 */ /* 0x000fe2000001ff00 */
[----:B------:R-:W-:Y:S01]  /*09d0*/  CS2R R52, SRZ ;  /* 0x0000000000347805 */ /* 0x000fe2000001ff00 */
[----:B------:R-:W-:Y:S01]  /*09e0*/  IMAD.U32 R16, R7, 0x20, R16 ;  /* 0x0000002007107824 */ /* 0x000fe200078e0010 */
[----:B------:R-:W-:Y:S01]  /*09f0*/  LEA.HI.X R7, R8, c[0x0][0x1c4], R0, 0x1, P0 ;  /* 0x0000710008077a11 */ /* 0x000fe200000f0c00 */
[----:B------:R-:W-:Y:S01]  /*0a00*/  IMAD.IADD R11, R11, 0x1, R14 ;  /* 0x000000010b0b7824 */ /* 0x000fe200078e020e */
[----:B------:R-:W-:Y:S01]  /*0a10*/  LEA R8, P1, R9, R6, 0x7 ;  /* 0x0000000609087211 */ /* 0x000fe200078238ff */
[----:B------:R-:W-:Y:S01]  /*0a20*/  IMAD.MOV.U32 R14, RZ, RZ, c[0x0][0x1dc] ;  /* 0x00007700ff0e7624 */ /* 0x000fe200078e00ff */
[----:B------:R-:W-:Y:S01]  /*0a30*/  LEA R4, P0, R12, c[0x0][0x190], 0x1 ;  /* 0x000064000c047a11 */ /* 0x000fe200078008ff */
[----:B------:R-:W-:Y:S01]  /*0a40*/  IMAD.IADD R0, R13, 0x1, R15 ;  /* 0x000000010d007824 */ /* 0x000fe200078e020f */
[----:B------:R-:W-:Y:S01]  /*0a50*/  IADD3 R15, R2, 0x20, RZ ;  /* 0x00000020020f7810 */ /* 0x000fe20007ffe0ff */
[----:B------:R-:W-:Y:S01]  /*0a60*/  IMAD R13, R33, c[0x0][0x180], RZ ;  /* 0x00006000210d7a24 */ /* 0x000fe200078e02ff */
[----:B------:R-:W-:Y:S01]  /*0a70*/  LEA.HI.X R9, R9, R7, R14, 0x7, P1 ;  /* 0x0000000709097211 */ /* 0x000fe200008f3c0e */
[----:B------:R-:W-:Y:S01]  /*0a80*/  IMAD.MOV.U32 R14, RZ, RZ, c[0x0][0x1a8] ;  /* 0x00006a00ff0e7624 */ /* 0x000fe200078e00ff */
[----:B------:R-:W-:Y:S01]  /*0a90*/  LEA.HI.X R5, R12, c[0x0][0x194], R0, 0x1, P0 ;  /* 0x000065000c057a11 */ /* 0x000fe200000f0c00 */
[----:B------:R-:W-:Y:S01]  /*0aa0*/  IMAD.IADD R0, R31, 0x1, -R42 ;  /* 0x000000011f007824 */ /* 0x000fe200078e0a2a */
[----:B------:R-:W-:Y:S01]  /*0ab0*/  ISETP.GE.AND P1, PT, R15, c[0x0][0x1cc], PT ;  /* 0x000073000f007a0c */ /* 0x000fe20003f26270 */
[----:B------:R-:W-:Y:S01]  /*0ac0*/  IMAD R13, R32, c[0x0][0x184], R13 ;  /* 0x00006100200d7a24 */ /* 0x000fe200078e020d */
[----:B------:R-:W-:Y:S01]  /*0ad0*/  LEA R12, P3, R14, R4, 0x7 ;  /* 0x000000040e0c7211 */ /* 0x000fe200078638ff */
[----:B------:R-:W-:Y:S01]  /*0ae0*/  IMAD.WIDE.U32 R10, R32, c[0x0][0x180], R10 ;  /* 0x00006000200a7a25 */ /* 0x000fe200078e000a */
[----:B------:R-:W-:Y:S01]  /*0af0*/  ISETP.GE.AND P0, PT, R37, c[0x0][0x1cc], PT ;  /* 0x0000730025007a0c */ /* 0x000fe20003f06270 */
[----:B------:R-:W-:Y:S01]  /*0b00*/  CS2R R46, SRZ ;  /* 0x00000000002e7805 */ /* 0x000fe2000001ff00 */
[C---:B------:R-:W-:Y:S01]  /*0b10*/  ISETP.LT.OR P5, PT, R0.reuse, 0x1, P2 ;  /* 0x000000010000780c */ /* 0x040fe200017a1670 */
[----:B------:R-:W-:Y:S01]  /*0b20*/  IMAD.IADD R11, R11, 0x1, R13 ;  /* 0x000000010b0b7824 */ /* 0x000fe200078e020d */
[----:B------:R-:W-:Y:S01]  /*0b30*/  ISETP.LT.OR P4, PT, R0, 0x1, P1 ;  /* 0x000000010000780c */ /* 0x000fe20000f81670 */
[----:B------:R-:W-:Y:S01]  /*0b40*/  IMAD.SHL.U32 R36, R16, 0x2, RZ ;  /* 0x0000000210247824 */ /* 0x000fe200078e00ff */
[----:B------:R-:W-:Y:S01]  /*0b50*/  LEA.HI.X R13, R14, R5, R24, 0x7, P3 ;  /* 0x000000050e0d7211 */ /* 0x000fe200018f3c18 */
[----:B------:R-:W-:Y:S01]  /*0b60*/  IMAD.U32 R14, RZ, RZ, UR15 ;  /* 0x0000000fff0e7e24 */ /* 0x000fe2000f8e00ff */
[C---:B------:R-:W-:Y:S01]  /*0b70*/  ISETP.LT.OR P3, PT, R0.reuse, 0x1, P0 ;  /* 0x000000010000780c */ /* 0x040fe20000761670 */
[----:B------:R-:W-:Y:S01]  /*0b80*/  CS2R R44, SRZ ;  /* 0x00000000002c7805 */ /* 0x000fe2000001ff00 */
[----:B------:R-:W-:Y:S01]  /*0b90*/  ISETP.LT.OR P2, PT, R0, 0x41, P2 ;  /* 0x000000410000780c */ /* 0x000fe20001741670 */
[----:B------:R-:W-:Y:S01]  /*0ba0*/  IMAD.WIDE.U32 R10, R14, c[0x0][0x188], R10 ;  /* 0x000062000e0a7a25 */ /* 0x000fe200078e000a */
[C---:B------:R-:W-:Y:S01]  /*0bb0*/  ISETP.LT.OR P1, PT, R0.reuse, 0x41, P1 ;  /* 0x000000410000780c */ /* 0x040fe20000f21670 */
[----:B------:R-:W-:Y:S01]  /*0bc0*/  STL [R1+0x14], R36 ;  /* 0x0000142401007387 */ /* 0x000fe20000100800 */
[----:B------:R-:W-:Y:S01]  /*0bd0*/  ISETP.LT.OR P0, PT, R0, 0x41, P0 ;  /* 0x000000410000780c */ /* 0x000fe20000701670 */
[----:B------:R-:W-:Y:S01]  /*0be0*/  CS2R R50, SRZ ;  /* 0x0000000000327805 */ /* 0x000fe2000001ff00 */
[----:B------:R-:W-:Y:S01]  /*0bf0*/  CS2R R48, SRZ ;  /* 0x0000000000307805 */ /* 0x000fe2000001ff00 */
[----:B------:R2:W-:Y:S01]  /*0c00*/  LDGSTS.E.BYPASS.LTC128B.128 [R36+0x6080], [R6.64], !P5 ;  /* 0x0608000006247fae */ /* 0x0005e2000e901d52 */
[----:B------:R-:W-:-:S03]  /*0c10*/  ISETP.GE.AND P5, PT, R15, c[0x0][0x19c], PT ;  /* 0x000067000f007a0c */ /* 0x000fc60003fa6270 */
[----:B------:R2:W-:Y:S01]  /*0c20*/  LDGSTS.E.BYPASS.LTC128B.128 [R36+0x8080], [R6.64+0x40], !P4 ;  /* 0x0808004006247fae */ /* 0x0005e2000e101d52 */
[----:B------:R-:W-:-:S03]  /*0c30*/  ISETP.GE.AND P4, PT, R2, c[0x0][0x19c], PT ;  /* 0x0000670002007a0c */ /* 0x000fc60003f86270 */
[----:B------:R2:W-:Y:S01]  /*0c40*/  LDGSTS.E.BYPASS.LTC128B.128 [R36+0xa080], [R6.64+0x80], !P3 ;  /* 0x0a08008006247fae */ /* 0x0005e2000d901d52 */
[----:B------:R-:W-:Y:S02]  /*0c50*/  ISETP.GE.AND P3, PT, R37, c[0x0][0x19c], PT ;  /* 0x0000670025007a0c */ /* 0x000fe40003f66270 */
[C---:B------:R-:W-:Y:S01]  /*0c60*/  ISETP.LT.OR P6, PT, R0.reuse, 0x1, P4 ;  /* 0x000000010000780c */ /* 0x040fe200027c1670 */
[----:B------:R3:W-:Y:S01]  /*0c70*/  LDGSTS.E.BYPASS.LTC128B.128 [R36+0x7080], [R8.64], !P2 ;  /* 0x0708000008247fae */ /* 0x0007e2000d101d52 */
[C---:B------:R-:W-:Y:S02]  /*0c80*/  ISETP.LT.OR P2, PT, R0.reuse, 0x1, P5 ;  /* 0x000000010000780c */ /* 0x040fe40002f41670 */
[C---:B------:R-:W-:Y:S01]  /*0c90*/  ISETP.LT.OR P4, PT, R0.reuse, 0x41, P4 ;  /* 0x000000410000780c */ /* 0x040fe20002781670 */
[----:B------:R3:W-:Y:S01]  /*0ca0*/  LDGSTS.E.BYPASS.LTC128B.128 [R36+0x9080], [R8.64+0x40], !P1 ;  /* 0x0908004008247fae */ /* 0x0007e2000c901d52 */
[C---:B------:R-:W-:Y:S02]  /*0cb0*/  ISETP.LT.OR P1, PT, R0.reuse, 0x1, P3 ;  /* 0x000000010000780c */ /* 0x040fe40001f21670 */
[----:B------:R-:W-:Y:S01]  /*0cc0*/  ISETP.LT.OR P5, PT, R0, 0x41, P5 ;  /* 0x000000410000780c */ /* 0x000fe20002fa1670 */
[----:B------:R3:W-:Y:S01]  /*0cd0*/  LDGSTS.E.BYPASS.LTC128B.128 [R36+0xb080], [R8.64+0x80], !P0 ;  /* 0x0b08008008247fae */ /* 0x0007e2000c101d52 */
[----:B------:R-:W-:-:S02]  /*0ce0*/  LEA R40, P0, R10, c[0x0][0x160], 0x1 ;  /* 0x000058000a287a11 */ /* 0x000fc400078008ff */
[----:B------:R-:W-:Y:S01]  /*0cf0*/  ISETP.LT.OR P3, PT, R0, 0x41, P3 ;  /* 0x000000410000780c */ /* 0x000fe20001f61670 */
[----:B------:R-:W0:Y:S01]  /*0d00*/  LDGDEPBAR ;  /* 0x00000000000079af */ /* 0x000e220000000000 */
[----:B------:R-:W-:-:S03]  /*0d10*/  IMAD.U32 R0, RZ, RZ, UR15 ;  /* 0x0000000fff007e24 */ /* 0x000fc6000f8e00ff */
[----:B------:R4:W-:Y:S04]  /*0d20*/  LDGSTS.E.BYPASS.LTC128B.128 [R36+0x80], [R4.64], !P6 ;  /* 0x0008000004247fae */ /* 0x0009e8000f101d52 */
[----:B------:R4:W-:Y:S01]  /*0d30*/  LDGSTS.E.BYPASS.LTC128B.128 [R36+0x2080], [R4.64+0x40], !P2 ;  /* 0x0208004004247fae */ /* 0x0009e2000d101d52 */
[----:B------:R-:W-:Y:S01]  /*0d40*/  ISETP.GE.AND P2, PT, R42, c[0x0][0x168], PT ;  /* 0x00005a002a007a0c */ /* 0x000fe20003f46270 */
[----:B--2---:R-:W-:Y:S02]  /*0d50*/  IMAD R6, R43, c[0x0][0x208], RZ ;  /* 0x000082002b067a24 */ /* 0x004fe400078e02ff */
[----:B------:R4:W-:Y:S01]  /*0d60*/  LDGSTS.E.BYPASS.LTC128B.128 [R36+0x4080], [R4.64+0x80], !P1 ;  /* 0x0408008004247fae */ /* 0x0009e2000c901d52 */
[C---:B------:R-:W-:Y:S02]  /*0d70*/  ISETP.GE.OR P6, PT, R2.reuse, c[0x0][0x1fc], P2 ;  /* 0x00007f0002007a0c */ /* 0x040fe400017c6670 */
[----:B------:R-:W-:Y:S01]  /*0d80*/  LEA R24, P1, R19, c[0x0][0x258], 0x2 ;  /* 0x0000960013187a11 */ /* 0x000fe200078210ff */
[----:B------:R2:W-:Y:S01]  /*0d90*/  LDGSTS.E.BYPASS.LTC128B.128 [R36+0x1080], [R12.64], !P4 ;  /* 0x010800000c247fae */ /* 0x0005e2000e101d52 */
[----:B------:R-:W-:-:S02]  /*0da0*/  ISETP.GE.AND P4, PT, R2, c[0x0][0x1fc], PT ;  /* 0x00007f0002007a0c */ /* 0x000fc40003f86270 */
[----:B------:R-:W-:Y:S01]  /*0db0*/  LEA.HI.X R25, R19, c[0x0][0x25c], R25, 0x2, P1 ;  /* 0x0000970013197a11 */ /* 0x000fe200008f1419 */
[----:B------:R2:W-:Y:S01]  /*0dc0*/  LDGSTS.E.BYPASS.LTC128B.128 [R36+0x3080], [R12.64+0x40], !P5 ;  /* 0x030800400c247fae */ /* 0x0005e2000e901d52 */
[----:B------:R-:W-:Y:S01]  /*0dd0*/  ISETP.GE.AND P5, PT, R15, c[0x0][0x16c], PT ;  /* 0x00005b000f007a0c */ /* 0x000fe20003fa6270 */
[C---:B---3--:R-:W-:Y:S02]  /*0de0*/  IMAD R8, R42.reuse, c[0x0][0x20c], R6 ;  /* 0x000083002a087a24 */ /* 0x048fe400078e0206 */
[----:B------:R2:W-:Y:S01]  /*0df0*/  LDGSTS.E.BYPASS.LTC128B.128 [R36+0x5080], [R12.64+0x80], !P3 ;  /* 0x050800800c247fae */ /* 0x0005e2000d901d52 */
[----:B------:R-:W-:Y:S01]  /*0e00*/  IMAD.WIDE.U32 R6, R42, c[0x0][0x208], R2 ;  /* 0x000082002a067a25 */ /* 0x000fe200078e0002 */
[----:B------:R-:W-:Y:S01]  /*0e10*/  IADD3 R3, R11, UR4, RZ ;  /* 0x000000040b037c10 */ /* 0x000fe2000fffe0ff */
[----:B------:R-:W-:Y:S01]  /*0e20*/  ULDC.64 UR4, c[0x0][0x218] ;  /* 0x0000860000047ab9 */ /* 0x000fe20000000a00 */
[----:B------:R-:W0:Y:S01]  /*0e30*/  LDGDEPBAR ;  /* 0x00000000000079af */ /* 0x000e220000000000 */
[----:B------:R-:W-:Y:S01]  /*0e40*/  IMAD.IADD R7, R7, 0x1, R8 ;  /* 0x0000000107077824 */ /* 0x000fe200078e0208 */
[----:B------:R-:W-:Y:S01]  /*0e50*/  LEA.HI.X R41, R10, c[0x0][0x164], R3, 0x1, P0 ;  /* 0x000059000a297a11 */ /* 0x000fe200000f0c03 */
[----:B------:R-:W-:Y:S01]  /*0e60*/  IMAD R3, R33, c[0x0][0x210], RZ ;  /* 0x0000840021037a24 */ /* 0x000fe200078e02ff */
[----:B------:R-:W-:Y:S01]  /*0e70*/  ISETP.GE.AND P0, PT, R2, c[0x0][0x16c], PT ;  /* 0x00005b0002007a0c */ /* 0x000fe20003f06270 */
[----:B------:R-:W-:Y:S01]  /*0e80*/  UIMAD UR4, UR6, UR4, URZ ;  /* 0x00000004060472a4 */ /* 0x000fe2000f8e023f */
[C---:B------:R-:W-:Y:S01]  /*0e90*/  ISETP.GE.AND P3, PT, R15.reuse, c[0x0][0x1fc], PT ;  /* 0x00007f000f007a0c */ /* 0x040fe20003f66270 */
[C---:B------:R-:W-:Y:S01]  /*0ea0*/  IMAD R3, R32.reuse, c[0x0][0x214], R3 ;  /* 0x0000850020037a24 */ /* 0x040fe200078e0203 */
[----:B------:R-:W-:Y:S01]  /*0eb0*/  SEL R30, RZ, 0x1, P0 ;  /* 0x00000001ff1e7807 */ /* 0x000fe20000000000 */
[----:B------:R-:W-:Y:S01]  /*0ec0*/  UIMAD UR4, UR15, UR5, UR4 ;  /* 0x000000050f0472a4 */ /* 0x000fe2000f8e0204 */
[----:B------:R-:W-:Y:S01]  /*0ed0*/  ISETP.GE.OR P1, PT, R15, c[0x0][0x1fc], P2 ;  /* 0x00007f000f007a0c */ /* 0x000fe20001726670 */
[----:B----4-:R-:W-:Y:S01]  /*0ee0*/  IMAD.WIDE.U32 R4, R32, c[0x0][0x210], R6 ;  /* 0x0000840020047a25 */ /* 0x010fe200078e0006 */
[----:B------:R-:W-:Y:S01]  /*0ef0*/  STL.64 [R1+0x38], R40 ;  /* 0x0000382801007387 */ /* 0x000fe20000100a00 */
[----:B------:R-:W-:-:S02]  /*0f00*/  ISETP.GE.OR P2, PT, R37, c[0x0][0x1fc], P2 ;  /* 0x00007f0025007a0c */ /* 0x000fc40001746670 */
[----:B------:R-:W-:Y:S02]  /*0f10*/  IMAD.IADD R3, R5, 0x1, R3 ;  /* 0x0000000105037824 */ /* 0x000fe400078e0203 */
[----:B------:R-:W-:Y:S01]  /*0f20*/  IMAD.MOV.U32 R2, RZ, RZ, R4 ;  /* 0x000000ffff027224 */ /* 0x000fe200078e0004 */
[----:B------:R-:W-:-:S03]  /*0f30*/  LOP3.LUT R4, R20, 0xfffffff8, RZ, 0xc0, !PT ;  /* 0xfffffff814047812 */ /* 0x000fc600078ec0ff */
[----:B------:R-:W-:Y:S01]  /*0f40*/  IMAD.WIDE.U32 R2, R0, c[0x0][0x218], R2 ;  /* 0x0000860000027a25 */ /* 0x000fe200078e0002 */
[----:B------:R-:W-:-:S04]  /*0f50*/  DEPBAR.LE SB0, 0x1 ;  /* 0x000080400000791a */ /* 0x000fc80000000000 */
[----:B------:R-:W-:Y:S01]  /*0f60*/  IADD3 R0, R3, UR4, RZ ;  /* 0x0000000403007c10 */ /* 0x000fe2000fffe0ff */
[----:B------:R-:W-:Y:S01]  /*0f70*/  IMAD.IADD R6, R34, 0x1, -R4 ;  /* 0x0000000122067824 */ /* 0x000fe200078e0a04 */
[----:B------:R-:W-:Y:S01]  /*0f80*/  BAR.SYNC.DEFER_BLOCKING 0x0 ;  /* 0x0000000000007b1d */ /* 0x000fe20000010000 */
[----:B------:R-:W-:Y:S02]  /*0f90*/  LEA R38, P0, R2, c[0x0][0x1f0], 0x1 ;  /* 0x00007c0002267a11 */ /* 0x000fe400078008ff */
[----:B------:R-:W-:Y:S02]  /*0fa0*/  LOP3.LUT R3, R18, 0xfffffff0, RZ, 0xc0, !PT ;  /* 0xfffffff012037812 */ /* 0x000fe400078ec0ff */
[----:B------:R-:W-:Y:S02]  /*0fb0*/  LEA.HI.X R39, R2, c[0x0][0x1f4], R0, 0x1, P0 ;  /* 0x00007d0002277a11 */ /* 0x000fe400000f0c00 */
[----:B------:R-:W-:Y:S01]  /*0fc0*/  LEA.HI R8, R6, R6, RZ, 0x1 ;  /* 0x0000000606087211 */ /* 0x000fe200078f08ff */
[----:B------:R-:W-:Y:S01]  /*0fd0*/  IMAD.IADD R0, R34, 0x1, -R3 ;  /* 0x0000000122007824 */ /* 0x000fe200078e0a03 */
[----:B------:R-:W-:Y:S01]  /*0fe0*/  LEA.HI R2, R29, R34, RZ, 0x6 ;  /* 0x000000221d027211 */ /* 0x000fe200078f30ff */
[----:B------:R-:W-:Y:S01]  /*0ff0*/  STL.64 [R1+0x30], R38 ;  /* 0x0000302601007387 */ /* 0x000fe20000100a00 */
[----:B------:R-:W-:-:S02]  /*1000*/  LOP3.LUT R3, R8, 0x7fffffe, RZ, 0xc0, !PT ;  /* 0x07fffffe08037812 */ /* 0x000fc400078ec0ff */
[----:B------:R-:W-:Y:S02]  /*1010*/  SHF.R.S32.HI R14, RZ, 0x6, R2 ;  /* 0x00000006ff0e7819 */ /* 0x000fe40000011402 */
[----:B------:R-:W-:Y:S01]  /*1020*/  SHF.R.S32.HI R4, RZ, 0x1f, R0 ;  /* 0x0000001fff047819 */ /* 0x000fe20000011400 */
[----:B------:R-:W-:Y:S01]  /*1030*/  IMAD.IADD R3, R6, 0x1, -R3 ;  /* 0x0000000106037824 */ /* 0x000fe200078e0a03 */
[-C--:B------:R-:W-:Y:S01]  /*1040*/  LEA.HI R5, R0, R0.reuse, RZ, 0x1 ;  /* 0x0000000000057211 */ /* 0x080fe200078f08ff */
[----:B------:R-:W-:Y:S01]  /*1050*/  IMAD R2, R23, 0x4, R14 ;  /* 0x0000000417027824 */ /* 0x000fe200078e020e */
[----:B------:R-:W-:Y:S02]  /*1060*/  LEA.HI R10, R4, R0, RZ, 0x3 ;  /* 0x00000000040a7211 */ /* 0x000fe400078f18ff */
[----:B------:R-:W-:Y:S01]  /*1070*/  LEA.HI R4, R27, R17, RZ, 0x1 ;  /* 0x000000111b047211 */ /* 0x000fe200078f08ff */
[----:B------:R-:W-:Y:S01]  /*1080*/  IMAD R11, R2, 0x8, R3 ;  /* 0x00000008020b7824 */ /* 0x000fe200078e0203 */
[----:B------:R-:W-:-:S02]  /*1090*/  LOP3.LUT R9, R5, 0x7fffffe, RZ, 0xc0, !PT ;  /* 0x07fffffe05097812 */ /* 0x000fc400078ec0ff */
[----:B------:R-:W-:Y:S02]  /*10a0*/  LOP3.LUT R7, R10, 0xfffffff8, RZ, 0xc0, !PT ;  /* 0xfffffff80a077812 */ /* 0x000fe400078ec0ff */
[C---:B------:R-:W-:Y:S01]  /*10b0*/  LEA R18, P0, R21.reuse, c[0x0][0x280], 0x2 ;  /* 0x0000a00015127a11 */ /* 0x040fe200078010ff */
[----:B------:R-:W-:Y:S01]  /*10c0*/  IMAD.IADD R9, R0, 0x1, -R9 ;  /* 0x0000000100097824 */ /* 0x000fe200078e0a09 */
[----:B------:R-:W-:Y:S01]  /*10d0*/  LOP3.LUT R2, R4, 0xfffffffe, RZ, 0xc0, !PT ;  /* 0xfffffffe04027812 */ /* 0x000fe200078ec0ff */
[----:B--2---:R-:W-:Y:S01]  /*10e0*/  IMAD.IADD R12, R0, 0x1, -R7 ;  /* 0x00000001000c7824 */ /* 0x004fe200078e0a07 */
[----:B------:R-:W-:Y:S01]  /*10f0*/  LEA.HI.X R19, R21, c[0x0][0x284], R28, 0x2, P0 ;  /* 0x0000a10015137a11 */ /* 0x000fe200000f141c */
[----:B------:R-:W-:Y:S01]  /*1100*/  IMAD.SHL.U32 R0, R6, 0x40, RZ ;  /* 0x0000004006007824 */ /* 0x000fe200078e00ff */
[----:B------:R-:W-:Y:S01]  /*1110*/  ISETP.GE.AND P0, PT, R37, c[0x0][0x16c], PT ;  /* 0x00005b0025007a0c */ /* 0x000fe20003f06270 */
[C---:B------:R-:W-:Y:S01]  /*1120*/  IMAD.IADD R13, R17.reuse, 0x1, -R2 ;  /* 0x00000001110d7824 */ /* 0x040fe200078e0a02 */
[----:B------:R-:W-:Y:S01]  /*1130*/  SHF.R.S32.HI R2, RZ, 0x1, R8 ;  /* 0x00000001ff027819 */ /* 0x000fe20000011408 */
[----:B------:R-:W-:Y:S01]  /*1140*/  IMAD.SHL.U32 R4, R17, 0x10, RZ ;  /* 0x0000001011047824 */ /* 0x000fe200078e00ff */
[----:B------:R-:W-:-:S02]  /*1150*/  SHF.R.S32.HI R6, RZ, 0x1, R5 ;  /* 0x00000001ff067819 */ /* 0x000fc40000011405 */
[----:B------:R-:W-:Y:S02]  /*1160*/  SHF.R.S32.HI R3, RZ, 0x1f, R5 ;  /* 0x0000001fff037819 */ /* 0x000fe40000011405 */
[----:B------:R-:W-:Y:S02]  /*1170*/  SEL R8, RZ, 0x4, P0 ;  /* 0x00000004ff087807 */ /* 0x000fe40000000000 */
[----:B------:R-:W-:Y:S02]  /*1180*/  LOP3.LUT R0, R0, 0x1c0, RZ, 0xc0, !PT ;  /* 0x000001c000007812 */ /* 0x000fe400078ec0ff */
[C---:B------:R-:W-:Y:S01]  /*1190*/  LOP3.LUT P0, RZ, R2.reuse, 0x2, RZ, 0xc0, !PT ;  /* 0x0000000202ff7812 */ /* 0x040fe2000780c0ff */
[----:B------:R-:W-:Y:S01]  /*11a0*/  IMAD.SHL.U32 R2, R2, 0x40, RZ ;  /* 0x0000004002027824 */ /* 0x000fe200078e00ff */
[----:B------:R-:W-:Y:S02]  /*11b0*/  LEA.HI R5, R3, R6, RZ, 0x2 ;  /* 0x0000000603057211 */ /* 0x000fe400078f10ff */
[----:B------:R-:W-:-:S02]  /*11c0*/  SHF.R.S32.HI R3, RZ, 0x3, R10 ;  /* 0x00000003ff037819 */ /* 0x000fc4000001140a */
[----:B------:R-:W-:Y:S02]  /*11d0*/  LOP3.LUT R4, R0, 0x30, R4, 0xf8, !PT ;  /* 0x0000003000047812 */ /* 0x000fe400078ef804 */
[----:B------:R-:W-:Y:S01]  /*11e0*/  SHF.R.U32.HI R7, RZ, 0x3, R0 ;  /* 0x00000003ff077819 */ /* 0x000fe20000011600 */
[----:B------:R-:W-:Y:S01]  /*11f0*/  IMAD.SHL.U32 R0, R13, 0x400, RZ ;  /* 0x000004000d007824 */ /* 0x000fe200078e00ff */
[----:B------:R-:W-:Y:S01]  /*1200*/  LOP3.LUT R5, R5, 0xfffffffc, RZ, 0xc0, !PT ;  /* 0xfffffffc05057812 */ /* 0x000fe200078ec0ff */
[C---:B------:R-:W-:Y:S01]  /*1210*/  IMAD R16, R3.reuse, 0x8, R9 ;  /* 0x0000000803107824 */ /* 0x040fe200078e0209 */
[----:B------:R-:W-:Y:S01]  /*1220*/  LOP3.LUT R2, R2, 0xc0, RZ, 0xc0, !PT ;  /* 0x000000c002027812 */ /* 0x000fe200078ec0ff */
[----:B------:R-:W-:Y:S01]  /*1230*/  IMAD R26, R26, 0x2, R0 ;  /* 0x000000021a1a7824 */ /* 0x000fe200078e0200 */
[----:B------:R-:W-:Y:S01]  /*1240*/  LOP3.LUT R4, R4, 0x8, R20, 0xf8, !PT ;  /* 0x0000000804047812 */ /* 0x000fe200078ef814 */
[----:B------:R-:W-:Y:S01]  /*1250*/  IMAD R226, R3, 0x200, R0 ;  /* 0x0000020003e27824 */ /* 0x000fe200078e0200 */
[----:B------:R-:W-:Y:S01]  /*1260*/  SHF.R.U32.HI R0, RZ, 0x3, R2 ;  /* 0x00000003ff007819 */ /* 0x000fe20000011602 */
[----:B------:R-:W-:Y:S01]  /*1270*/  IMAD.IADD R9, R6, 0x1, -R5 ;  /* 0x0000000106097824 */ /* 0x000fe200078e0a05 */
[----:B------:R-:W-:-:S02]  /*1280*/  LOP3.LUT R5, R2, 0x8, R20, 0xf8, !PT ;  /* 0x0000000802057812 */ /* 0x000fc400078ef814 */
[----:B------:R-:W-:Y:S02]  /*1290*/  SHF.R.S32.HI R2, RZ, 0x1f, R22 ;  /* 0x0000001fff027819 */ /* 0x000fe40000011416 */
[----:B------:R-:W-:Y:S01]  /*12a0*/  LOP3.LUT R221, R4, R7, RZ, 0x3c, !PT ;  /* 0x0000000704dd7212 */ /* 0x000fe200078e3cff */
[----:B------:R-:W-:Y:S01]  /*12b0*/  IMAD.SHL.U32 R4, R23, 0x10, RZ ;  /* 0x0000001017047824 */ /* 0x000fe200078e00ff */
[----:B------:R-:W-:Y:S01]  /*12c0*/  LEA.HI R3, R29, R34, RZ, 0x7 ;  /* 0x000000221d037211 */ /* 0x000fe200078f38ff */
[----:B------:R-:W-:Y:S01]  /*12d0*/  IMAD.SHL.U32 R7, R14, 0x8, RZ ;  /* 0x000000080e077824 */ /* 0x000fe200078e00ff */
[----:B------:R-:W-:Y:S01]  /*12e0*/  LOP3.LUT R6, R5, R0, RZ, 0x3c, !PT ;  /* 0x0000000005067212 */ /* 0x000fe200078e3cff */
[----:B------:R-:W-:Y:S01]  /*12f0*/  IMAD R221, R23, 0x200, R221 ;  /* 0x0000020017dd7824 */ /* 0x000fe200078e02dd */
[----:B------:R-:W-:Y:S02]  /*1300*/  LEA.HI R2, R2, R42, RZ, 0x3 ;  /* 0x0000002a02027211 */ /* 0x000fe400078f18ff */
[----:B------:R-:W-:-:S02]  /*1310*/  SHF.R.U32.HI R5, RZ, 0x4, R3 ;  /* 0x00000004ff057819 */ /* 0x000fc40000011603 */
[----:B------:R-:W-:Y:S02]  /*1320*/  LOP3.LUT R0, R4, 0x10, RZ, 0xc0, !PT ;  /* 0x0000001004007812 */ /* 0x000fe400078ec0ff */
[----:B------:R-:W-:Y:S01]  /*1330*/  LOP3.LUT R4, R2, 0xfffffff8, RZ, 0xc0, !PT ;  /* 0xfffffff802047812 */ /* 0x000fe200078ec0ff */
[----:B------:R-:W-:Y:S01]  /*1340*/  IMAD.U32 R2, R11, 0x20, R6 ;  /* 0x000000200b027824 */ /* 0x000fe200078e0006 */
[----:B------:R-:W-:Y:S02]  /*1350*/  LOP3.LUT R15, R0, 0x8, R5, 0xf8, !PT ;  /* 0x00000008000f7812 */ /* 0x000fe400078ef805 */
[----:B------:R-:W-:Y:S01]  /*1360*/  SEL R0, R231, 0xffffffe0, !P0 ;  /* 0xffffffe0e7007807 */ /* 0x000fe20004000000 */
[----:B------:R-:W-:Y:S01]  /*1370*/  IMAD.SHL.U32 R222, R2, 0x2, RZ ;  /* 0x0000000202de7824 */ /* 0x000fe200078e00ff */
[----:B------:R-:W-:Y:S01]  /*1380*/  SEL R3, RZ, 0x2, P5 ;  /* 0x00000002ff037807 */ /* 0x000fe20002800000 */
[----:B------:R-:W-:Y:S01]  /*1390*/  IMAD.IADD R11, R42, 0x1, -R4 ;  /* 0x000000012a0b7824 */ /* 0x000fe200078e0a04 */
[----:B------:R-:W-:Y:S01]  /*13a0*/  SEL R6, RZ, 0xffffffff, P3 ;  /* 0xffffffffff067807 */ /* 0x000fe20001800000 */
[----:B------:R-:W-:Y:S01]  /*13b0*/  IMAD.IADD R223, R222, 0x1, R0 ;  /* 0x00000001dedf7824 */ /* 0x000fe200078e0200 */
[----:B------:R-:W2:Y:S01]  /*13c0*/  LDSM.16.M88.4 R172, [R222+0x6080] ;  /* 0x00608000deac783b */ /* 0x000ea20000000200 */
[----:B------:R-:W-:Y:S01]  /*13d0*/  IADD3 R3, R8, R3, R30 ;  /* 0x0000000308037210 */ /* 0x000fe20007ffe01e */
[----:B------:R-:W-:Y:S01]  /*13e0*/  IMAD.SHL.U32 R4, R11, 0x40, RZ ;  /* 0x000000400b047824 */ /* 0x000fe200078e00ff */
[----:B------:R-:W-:Y:S01]  /*13f0*/  SEL R17, RZ, 0x1, P4 ;  /* 0x00000001ff117807 */ /* 0x000fe20002000000 */
[----:B------:R-:W3:Y:S01]  /*1400*/  LDSM.16.M88.4 R176, [R222+0x7080] ;  /* 0x00708000deb0783b */ /* 0x000ee20000000200 */
[----:B------:R-:W-:-:S02]  /*1410*/  LOP3.LUT P3, RZ, R3, 0x1, RZ, 0xc0, !PT ;  /* 0x0000000103ff7812 */ /* 0x000fc4000786c0ff */
[----:B------:R-:W-:Y:S01]  /*1420*/  ISETP.GE.AND P4, PT, R37, c[0x0][0x1fc], PT ;  /* 0x00007f0025007a0c */ /* 0x000fe20003f86270 */
[----:B------:R-:W4:Y:S01]  /*1430*/  LDSM.16.M88.4 R180, [R223+0x6080] ;  /* 0x00608000dfb4783b */ /* 0x000f220000000200 */
[----:B------:R-:W-:Y:S02]  /*1440*/  ISETP.GE.OR P3, PT, R42, c[0x0][0x168], !P3 ;  /* 0x00005a002a007a0c */ /* 0x000fe40005f66670 */
[----:B------:R-:W-:Y:S01]  /*1450*/  SEL R8, RZ, 0xffffffff, P5 ;  /* 0xffffffffff087807 */ /* 0x000fe20002800000 */
[----:B------:R-:W2:Y:S01]  /*1460*/  LDSM.16.M88.4 R184, [R223+0x7080] ;  /* 0x00708000dfb8783b */ /* 0x000ea20000000200 */
[----:B------:R-:W-:Y:S02]  /*1470*/  LOP3.LUT R4, R4, 0x1c0, RZ, 0xc0, !PT ;  /* 0x000001c004047812 */ /* 0x000fe400078ec0ff */
[----:B------:R-:W-:Y:S01]  /*1480*/  SEL R5, RZ, 0x4, P4 ;  /* 0x00000004ff057807 */ /* 0x000fe20002000000 */
[----:B------:R-:W2:Y:S01]  /*1490*/  LDSM.16.M88.4 R188, [R222+0x8080] ;  /* 0x00808000debc783b */ /* 0x000ea20000000200 */
[----:B------:R-:W-:-:S02]  /*14a0*/  LOP3.LUT P4, RZ, R3, 0x2, RZ, 0xc0, !PT ;  /* 0x0000000203ff7812 */ /* 0x000fc4000788c0ff */
[----:B------:R-:W-:Y:S01]  /*14b0*/  LOP3.LUT P0, RZ, R3, 0x4, RZ, 0xc0, !PT ;  /* 0x0000000403ff7812 */ /* 0x000fe2000780c0ff */
[----:B------:R-:W2:Y:S01]  /*14c0*/  LDSM.16.M88.4 R192, [R222+0x9080] ;  /* 0x00908000dec0783b */ /* 0x000ea20000000200 */
[----:B------:R-:W-:Y:S01]  /*14d0*/  LOP3.LUT R2, R27, 0xffffffe0, RZ, 0xc0, !PT ;  /* 0xffffffe01b027812 */ /* 0x000fe200078ec0ff */
[----:B------:R-:W-:Y:S01]  /*14e0*/  IMAD.SHL.U32 R3, R6, 0x2, RZ ;  /* 0x0000000206037824 */ /* 0x000fe200078e00ff */
[----:B------:R-:W-:Y:S01]  /*14f0*/  LOP3.LUT R7, R7, 0x18, RZ, 0xc0, !PT ;  /* 0x0000001807077812 */ /* 0x000fe200078ec0ff */
[----:B------:R-:W2:Y:S01]  /*1500*/  LDSM.16.M88.4 R196, [R223+0x8080] ;  /* 0x00808000dfc4783b */ /* 0x000ea20000000200 */
[----:B------:R-:W-:Y:S01]  /*1510*/  SHF.R.U32.HI R0, RZ, 0x3, R4 ;  /* 0x00000003ff007819 */ /* 0x000fe20000011604 */
[----:B------:R-:W-:Y:S01]  /*1520*/  IMAD.SHL.U32 R6, R8, 0x2, RZ ;  /* 0x0000000208067824 */ /* 0x000fe200078e00ff */
[----:B------:R-:W-:Y:S01]  /*1530*/  ISETP.GE.OR P4, PT, R42, c[0x0][0x168], !P4 ;  /* 0x00005a002a007a0c */ /* 0x000fe20006786670 */
[----:B------:R-:W2:Y:S01]  /*1540*/  LDSM.16.M88.4 R200, [R223+0x9080] ;  /* 0x00908000dfc8783b */ /* 0x000ea20000000200 */
[----:B------:R-:W-:Y:S01]  /*1550*/  LOP3.LUT R4, R0, R4, R7, 0x1e, !PT ;  /* 0x0000000400047212 */ /* 0x000fe200078e1e07 */
[----:B------:R-:W-:Y:S01]  /*1560*/  IMAD.IADD R10, R34, 0x1, -R2 ;  /* 0x00000001220a7824 */ /* 0x000fe200078e0a02 */
[----:B------:R-:W-:Y:S01]  /*1570*/  LOP3.LUT R0, R3, 0x2, R17, 0xe2, !PT ;  /* 0x0000000203007812 */ /* 0x000fe200078ee211 */
[----:B------:R-:W2:Y:S01]  /*1580*/  LDSM.16.M88.4 R204, [R222+0xa080] ;  /* 0x00a08000decc783b */ /* 0x000ea20000000200 */
[----:B------:R-:W-:Y:S01]  /*1590*/  LOP3.LUT R3, R6, 0x2, R30, 0xe2, !PT ;  /* 0x0000000206037812 */ /* 0x000fe200078ee21e */
[----:B------:R-:W-:Y:S01]  /*15a0*/  IMAD.IADD R26, R26, 0x1, R4 ;  /* 0x000000011a1a7824 */ /* 0x000fe200078e0204 */
[----:B------:R-:W-:Y:S01]  /*15b0*/  SHF.R.S32.HI R2, RZ, 0x1f, R10 ;  /* 0x0000001fff027819 */ /* 0x000fe2000001140a */
[----:B------:R-:W2:Y:S01]  /*15c0*/  LDSM.16.M88.4 R208, [R222+0xb080] ;  /* 0x00b08000ded0783b */ /* 0x000ea20000000200 */
[----:B------:R-:W-:-:S02]  /*15d0*/  ISETP.GE.OR P0, PT, R42, c[0x0][0x168], !P0 ;  /* 0x00005a002a007a0c */ /* 0x000fc40004706670 */
[----:B------:R-:W-:Y:S01]  /*15e0*/  LEA.HI R238, R2, R10, RZ, 0x2 ;  /* 0x0000000a02ee7211 */ /* 0x000fe200078f10ff */
[----:B------:R-:W2:Y:S01]  /*15f0*/  LDSM.16.M88.4 R212, [R223+0xa080] ;  /* 0x00a08000dfd4783b */ /* 0x000ea20000000200 */
[C---:B------:R-:W-:Y:S01]  /*1600*/  IMAD.SHL.U32 R2, R12.reuse, 0x40, RZ ;  /* 0x000000400c027824 */ /* 0x040fe200078e00ff */
[----:B------:R-:W-:Y:S01]  /*1610*/  LOP3.LUT P5, RZ, R12, 0x4, RZ, 0xc0, !PT ;  /* 0x000000040cff7812 */ /* 0x000fe200078ac0ff */
[----:B-1----:R-:W-:Y:S01]  /*1620*/  CS2R R42, SRZ ;  /* 0x00000000002a7805 */ /* 0x002fe2000001ff00 */
[----:B------:R-:W1:Y:S01]  /*1630*/  LDSM.16.M88.4 R216, [R223+0xb080] ;  /* 0x00b08000dfd8783b */ /* 0x000e620000000200 */
[----:B------:R-:W-:Y:S02]  /*1640*/  SHF.R.S32.HI R4, RZ, 0x2, R238 ;  /* 0x00000002ff047819 */ /* 0x000fe400000114ee */
[----:B------:R-:W-:Y:S01]  /*1650*/  LOP3.LUT R2, R2, 0x1c0, RZ, 0xc0, !PT ;  /* 0x000001c002027812 */ /* 0x000fe200078ec0ff */
[----:B------:R-:W-:Y:S01]  /*1660*/  BAR.SYNC.DEFER_BLOCKING 0x0 ;  /* 0x0000000000007b1d */ /* 0x000fe20000010000 */
[----:B------:R-:W-:-:S02]  /*1670*/  SEL R231, R231, 0xffffffe0, !P5 ;  /* 0xffffffe0e7e77807 */ /* 0x000fc40006800000 */
[----:B------:R-:W-:-:S03]  /*1680*/  SHF.R.U32.HI R8, RZ, 0x3, R2 ;  /* 0x00000003ff087819 */ /* 0x000fc60000011602 */
[----:B------:R5:W-:Y:S04]  /*1690*/  STL [R1+0x24], R3 ;  /* 0x0000240301007387 */ /* 0x000be80000100800 */
[----:B------:R-:W-:Y:S01]  /*16a0*/  @!PT LDS RZ, [RZ] ;  /* 0x00000000fffff984 */ /* 0x000fe20000000800 */
[----:B------:R-:W-:Y:S01]  /*16b0*/  @!PT LDS RZ, [RZ] ;  /* 0x00000000fffff984 */ /* 0x000fe20000000800 */
[----:B------:R-:W-:Y:S01]  /*16c0*/  @!PT LDS RZ, [RZ] ;  /* 0x00000000fffff984 */ /* 0x000fe20000000800 */
[----:B------:R1:W-:Y:S01]  /*16d0*/  LDGSTS.E.BYPASS.LTC128B.128 [R36+0x6080], [R40.64], !P3 ;  /* 0x0608000028247fae */ /* 0x0003e2000d901d52 */
[----:B------:R-:W-:-:S03]  /*16e0*/  ISETP.GT.AND P3, PT, R34, 0xf, PT ;  /* 0x0000000f2200780c */ /* 0x000fc60003f64270 */
[----:B------:R1:W-:Y:S01]  /*16f0*/  LDGSTS.E.BYPASS.LTC128B.128 [R36+0x7080], [R40.64+0x40], !P4 ;  /* 0x0708004028247fae */ /* 0x0003e2000e101d52 */
[----:B------:R-:W-:Y:S02]  /*1700*/  LOP3.LUT P4, RZ, R12, 0x2, RZ, 0xc0, !PT ;  /* 0x000000020cff7812 */ /* 0x000fe4000788c0ff */
[----:B-----5:R-:W-:Y:S01]  /*1710*/  LOP3.LUT R3, R0, R5, RZ, 0xfc, !PT ;  /* 0x0000000500037212 */ /* 0x020fe200078efcff */
[C---:B------:R-:W-:Y:S01]  /*1720*/  IMAD.SHL.U32 R5, R9.reuse, 0x40, RZ ;  /* 0x0000004009057824 */ /* 0x040fe200078e00ff */
[----:B------:R1:W-:Y:S01]  /*1730*/  LDGSTS.E.BYPASS.LTC128B.128 [R36+0x8080], [R40.64+0x80], !P0 ;  /* 0x0808008028247fae */ /* 0x0003e2000c101d52 */
[----:B------:R-:W-:Y:S02]  /*1740*/  LOP3.LUT P0, RZ, R9, 0x2, RZ, 0xc0, !PT ;  /* 0x0000000209ff7812 */ /* 0x000fe4000780c0ff */
[----:B------:R-:W-:Y:S01]  /*1750*/  SEL R232, R233, 0xfffffff0, !P4 ;  /* 0xfffffff0e9e87807 */ /* 0x000fe20006000000 */
[----:B------:R5:W-:Y:S01]  /*1760*/  STL [R1+0x20], R3 ;  /* 0x0000200301007387 */ /* 0x000be20000100800 */
[----:B------:R-:W-:Y:S01]  /*1770*/  @!P3 IMAD.SHL.U32 R0, R34, 0x10, RZ ;  /* 0x000000102200b824 */ /* 0x000fe200078e00ff */
[----:B------:R-:W-:-:S02]  /*1780*/  LOP3.LUT R5, R5, 0xc0, RZ, 0xc0, !PT ;  /* 0x000000c005057812 */ /* 0x000fc400078ec0ff */
[----:B------:R-:W-:Y:S02]  /*1790*/  SEL R233, R233, 0xfffffff0, !P0 ;  /* 0xfffffff0e9e97807 */ /* 0x000fe40004000000 */
[----:B------:R2:W-:Y:S01]  /*17a0*/  @!P3 LDGSTS.E.BYPASS.LTC128B.128 [R0+0xf080], [R24.64] ;  /* 0x0f0800001800bfae */ /* 0x0005e2000b901d52 */
[----:B------:R-:W-:-:S03]  /*17b0*/  SHF.R.U32.HI R6, RZ, 0x3, R5 ;  /* 0x00000003ff067819 */ /* 0x000fc60000011605 */
[----:B------:R-:W0:Y:S01]  /*17c0*/  LDGDEPBAR ;  /* 0x00000000000079af */ /* 0x000e220000000000 */
[----:B------:R-:W-:-:S03]  /*17d0*/  LOP3.LUT R220, R6, R5, R7, 0x1e, !PT ;  /* 0x0000000506dc7212 */ /* 0x000fc600078e1e07 */
[----:B------:R3:W-:Y:S04]  /*17e0*/  LDGSTS.E.BYPASS.LTC128B.128 [R36+0xc080], [R38.64], !P6 ;  /* 0x0c08000026247fae */ /* 0x0007e8000f101d52 */
[----:B------:R3:W-:Y:S01]  /*17f0*/  LDGSTS.E.BYPASS.LTC128B.128 [R36+0xd080], [R38.64+0x40], !P1 ;  /* 0x0d08004026247fae */ /* 0x0007e2000c901d52 */
[----:B------:R-:W-:-:S03]  /*1800*/  PLOP3.LUT P1, PT, PT, PT, UP0, 0x80, 0x0 ;  /* 0x000000000000781c */ /* 0x000fc60003f2f008 */
[----:B------:R3:W-:Y:S01]  /*1810*/  LDGSTS.E.BYPASS.LTC128B.128 [R36+0xe080], [R38.64+0x80], !P2 ;  /* 0x0e08008026247fae */ /* 0x0007e2000d101d52 */
[----:B-1----:R-:W-:Y:S01]  /*1820*/  CS2R R40, SRZ ;  /* 0x0000000000287805 */ /* 0x002fe2000001ff00 */
[----:B-----5:R-:W-:-:S05]  /*1830*/  IMAD.SHL.U32 R3, R23, 0x8, RZ ;  /* 0x0000000817037824 */ /* 0x020fca00078e00ff */
[----:B------:R-:W-:Y:S01]  /*1840*/  LOP3.LUT R3, R3, 0x8, RZ, 0xc0, !PT ;  /* 0x0000000803037812 */ /* 0x000fe200078ec0ff */
[----:B--2---:R-:W-:-:S03]  /*1850*/  IMAD.SHL.U32 R0, R16, 0x20, RZ ;  /* 0x0000002010007824 */ /* 0x004fc600078e00ff */
[--C-:B------:R-:W-:Y:S01]  /*1860*/  LOP3.LUT R8, R8, R2, R3.reuse, 0x1e, !PT ;  /* 0x0000000208087212 */ /* 0x100fe200078e1e03 */
[C---:B------:R-:W-:Y:S01]  /*1870*/  IMAD R2, R13.reuse, 0x10, R4 ;  /* 0x000000100d027824 */ /* 0x040fe200078e0204 */
[----:B------:R-:W-:Y:S01]  /*1880*/  LOP3.LUT R3, R6, R5, R3, 0x1e, !PT ;  /* 0x0000000506037212 */ /* 0x000fe200078e1e03 */
[----:B------:R-:W-:Y:S02]  /*1890*/  IMAD R4, R13, 0x200, R0 ;  /* 0x000002000d047824 */ /* 0x000fe400078e0200 */
[----:B------:R-:W-:Y:S01]  /*18a0*/  IMAD.IADD R226, R226, 0x1, R8 ;  /* 0x00000001e2e27824 */ /* 0x000fe200078e0208 */
[----:B------:R1:W-:Y:S01]  /*18b0*/  STL [R1+0x10], R2 ;  /* 0x0000100201007387 */ /* 0x0003e20000100800 */
[----:B------:R-:W-:Y:S02]  /*18c0*/  IMAD.IADD R230, R4, 0x1, R3 ;  /* 0x0000000104e67824 */ /* 0x000fe400078e0203 */
[----:B------:R-:W-:Y:S02]  /*18d0*/  @!P3 IMAD.SHL.U32 R3, R34, 0x10, RZ ;  /* 0x000000102203b824 */ /* 0x000fe400078e00ff */
[----:B------:R-:W-:-:S03]  /*18e0*/  IMAD.IADD R220, R0, 0x1, R220 ;  /* 0x0000000100dc7824 */ /* 0x000fc600078e02dc */
[----:B------:R2:W-:Y:S01]  /*18f0*/  @!P3 LDGSTS.E.BYPASS.LTC128B.128 [R3+0xf280], [R18.64] ;  /* 0x0f2800001203bfae */ /* 0x0005e2000b901d52 */
[----:B---3--:R-:W-:Y:S01]  /*1900*/  CS2R R38, SRZ ;  /* 0x0000000000267805 */ /* 0x008fe2000001ff00 */
[----:B------:R-:W-:Y:S02]  /*1910*/  CS2R R36, SRZ ;  /* 0x0000000000247805 */ /* 0x000fe4000001ff00 */
[----:B------:R-:W0:Y:S04]  /*1920*/  LDGDEPBAR ;  /* 0x00000000000079af */ /* 0x000e280000000000 */
[----:B------:R-:W0:Y:S01]  /*1930*/  LDGDEPBAR ;  /* 0x00000000000079af */ /* 0x000e220000000000 */
[----:B-1----:R-:W-:-:S05]  /*1940*/  LOP3.LUT R2, R6, R15, R5, 0x1e, !PT ;  /* 0x0000000f06027212 */ /* 0x002fca00078e1e05 */
[----:B------:R-:W-:Y:S01]  /*1950*/  IMAD.IADD R229, R0, 0x1, R2 ;  /* 0x0000000100e57824 */ /* 0x000fe200078e0202 */
[----:B------:R-:W-:Y:S05]  /*1960*/  @!P1 BRA `(.L_x_22) ;  /* 0x0000413000009947 */ /* 0x000fea0003800000 */
[----:B----4-:R-:W-:Y:S01]  /*1970*/  SHF.R.S32.HI R0, RZ, 0x1f, R14 ;  /* 0x0000001fff007819 */ /* 0x010fe2000001140e */
[----:B------:R-:W-:Y:S01]  /*1980*/  IMAD R5, R33, c[0x0][0x238], RZ ;  /* 0x00008e0021057a24 */ /* 0x000fe200078e02ff */
[----:B------:R-:W-:Y:S01]  /*1990*/  LOP3.LUT P0, RZ, R11, 0x4, RZ, 0xc0, !PT ;  /* 0x000000040bff7812 */ /* 0x000fe2000780c0ff */
[----:B------:R-:W-:Y:S01]  /*19a0*/  IMAD.SHL.U32 R235, R26, 0x2, RZ ;  /* 0x000000021aeb7824 */ /* 0x000fe200078e00ff */
[--C-:B------:R-:W-:Y:S01]  /*19b0*/  SHF.R.S32.HI R35, RZ, 0x1f, R34.reuse ;  /* 0x0000001fff237819 */ /* 0x100fe20000011422 */
[----:B------:R-:W-:Y:S01]  /*19c0*/  IMAD R5, R32, c[0x0][0x23c], R5 ;  /* 0x00008f0020057a24 */ /* 0x000fe200078e0205 */
[----:B------:R-:W-:Y:S01]  /*19d0*/  LEA.HI R0, R0, R14, RZ, 0x2 ;  /* 0x0000000e00007211 */ /* 0x000fe200078f10ff */
[----:B------:R-:W-:Y:S01]  /*19e0*/  ULDC.64 UR4, c[0x0][0x240] ;  /* 0x0000900000047ab9 */ /* 0x000fe20000000a00 */
[C---:B------:R-:W-:Y:S01]  /*19f0*/  IADD3 R236, R235.reuse, 0xf4c0, RZ ;  /* 0x0000f4c0ebec7810 */ /* 0x040fe20007ffe0ff */
[----:B--2---:R-:W-:Y:S01]  /*1a00*/  IMAD.WIDE.U32 R2, R32, c[0x0][0x238], R34 ;  /* 0x00008e0020027a25 */ /* 0x004fe200078e0022 */
[----:B------:R-:W-:Y:S01]  /*1a10*/  LOP3.LUT R4, R0, 0xfffffffc, RZ, 0xc0, !PT ;  /* 0xfffffffc00047812 */ /* 0x000fe200078ec0ff */
[----:B------:R-:W-:Y:S01]  /*1a20*/  UIMAD UR4, UR6, UR4, URZ ;  /* 0x00000004060472a4 */ /* 0x000fe2000f8e023f */
[----:B------:R-:W-:Y:S01]  /*1a30*/  IADD3 R0, R235, 0xf480, RZ ;  /* 0x0000f480eb007810 */ /* 0x000fe20007ffe0ff */
[----:B------:R1:W-:Y:S01]  /*1a40*/  STL [R1+0x2c], R35 ;  /* 0x00002c2301007387 */ /* 0x0003e20000100800 */
[----:B------:R-:W-:Y:S01]  /*1a50*/  IADD3 R3, R3, R5, RZ ;  /* 0x0000000503037210 */ /* 0x000fe20007ffe0ff */
[----:B------:R-:W-:Y:S01]  /*1a60*/  UIMAD UR5, UR15, UR5, UR4 ;  /* 0x000000050f0572a4 */ /* 0x000fe2000f8e0204 */
[----:B------:R-:W-:Y:S01]  /*1a70*/  @P0 IADD3 R236, R0, -0x40, RZ ;  /* 0xffffffc000ec0810 */ /* 0x000fe20007ffe0ff */
[----:B------:R-:W-:Y:S01]  /*1a80*/  IMAD.U32 R0, RZ, RZ, UR15 ;  /* 0x0000000fff007e24 */ /* 0x000fe2000f8e00ff */
[----:B------:R-:W-:Y:S01]  /*1a90*/  LEA R226, R226, 0x13480, 0x1 ;  /* 0x00013480e2e27811 */ /* 0x000fe200078e08ff */
[----:B------:R-:W-:Y:S01]  /*1aa0*/  UIADD3 UR7, UR7, 0x3f, URZ ;  /* 0x0000003f07077890 */ /* 0x000fe2000fffe03f */
[----:B------:R-:W-:Y:S01]  /*1ab0*/  LOP3.LUT R238, R238, 0xfffffffc, RZ, 0xc0, !PT ;  /* 0xfffffffceeee7812 */ /* 0x000fe200078ec0ff */
[----:B------:R-:W-:Y:S01]  /*1ac0*/  IMAD.WIDE.U32 R6, R0, c[0x0][0x240], R2 ;  /* 0x0000900000067a25 */ /* 0x000fe200078e0002 */
[----:B------:R-:W-:Y:S01]  /*1ad0*/  SHF.L.U32 R225, R230, 0x1, RZ ;  /* 0x00000001e6e17819 */ /* 0x000fe200000006ff */
[----:B------:R-:W-:Y:S01]  /*1ae0*/  USHF.R.S32.HI UR6, URZ, 0x1f, UR7 ;  /* 0x0000001f3f067899 */ /* 0x000fe20008011407 */
[----:B------:R-:W-:Y:S01]  /*1af0*/  LEA R220, R220, 0x80, 0x1 ;  /* 0x00000080dcdc7811 */ /* 0x000fe200078e08ff */
[----:B------:R-:W-:Y:S01]  /*1b00*/  IMAD.IADD R4, R14, 0x1, -R4 ;  /* 0x000000010e047824 */ /* 0x000fe200078e0a04 */
[----:B------:R-:W-:Y:S01]  /*1b10*/  IADD3 R0, R7, UR5, RZ ;  /* 0x0000000507007c10 */ /* 0x000fe2000fffe0ff */
[----:B------:R1:W-:Y:S01]  /*1b20*/  STL.64 [R1+0x48], R6 ;  /* 0x0000480601007387 */ /* 0x0003e20000100a00 */
[----:B------:R-:W-:Y:S01]  /*1b30*/  IMAD R228, R232, 0x2, R226 ;  /* 0x00000002e8e47824 */ /* 0x000fe200078e02e2 */
[----:B------:R-:W-:Y:S01]  /*1b40*/  IADD3 R225, R225, 0xc080, RZ ;  /* 0x0000c080e1e17810 */ /* 0x000fe20007ffe0ff */
[----:B------:R-:W-:Y:S01]  /*1b50*/  IMAD.IADD R238, R10, 0x1, -R238 ;  /* 0x000000010aee7824 */ /* 0x000fe200078e0aee */
[----:B------:R1:W-:Y:S01]  /*1b60*/  STL [R1+0x44], R0 ;  /* 0x0000440001007387 */ /* 0x0003e20000100800 */
[----:B------:R-:W-:Y:S01]  /*1b70*/  IMAD R4, R4, -0x8, R31 ;  /* 0xfffffff804047824 */ /* 0x000fe200078e021f */
[----:B------:R-:W-:Y:S01]  /*1b80*/  ULEA.HI UR6, UR6, UR7, URZ, 0x6 ;  /* 0x0000000706067291 */ /* 0x000fe2000f8f303f */
[----:B------:R-:W-:Y:S01]  /*1b90*/  IMAD R227, R231, 0x2, R226 ;  /* 0x00000002e7e37824 */ /* 0x000fe200078e02e2 */
[----:B------:R-:W-:Y:S01]  /*1ba0*/  CS2R R130, SRZ ;  /* 0x0000000000827805 */ /* 0x000fe2000001ff00 */
[----:B------:R-:W-:Y:S01]  /*1bb0*/  IMAD R238, R238, -0x2, R4 ;  /* 0xfffffffeeeee7824 */ /* 0x000fe200078e0204 */
[----:B------:R-:W-:Y:S01]  /*1bc0*/  CS2R R128, SRZ ;  /* 0x0000000000807805 */ /* 0x000fe2000001ff00 */
[----:B------:R-:W-:Y:S01]  /*1bd0*/  IMAD.SHL.U32 R221, R221, 0x2, RZ ;  /* 0x00000002dddd7824 */ /* 0x000fe200078e00ff */
        /* <DEDUP_REMOVED lines=46> */
[----:B------:R-:W-:Y:S01]  /*1ec0*/  LEA R225, R233, R225, 0x1 ;  /* 0x000000e1e9e17211 */ /* 0x000fe200078e08ff */
[----:B------:R-:W-:Y:S01]  /*1ed0*/  IMAD R232, R232, 0x2, R227 ;  /* 0x00000002e8e87824 */ /* 0x000fe200078e02e3 */
[----:B------:R-:W-:Y:S01]  /*1ee0*/  LEA R231, R231, R228, 0x1 ;  /* 0x000000e4e7e77211 */ /* 0x000fe200078e08ff */
[----:B------:R-:W-:-:S02]  /*1ef0*/  ULDC UR9, c[0x0][0x278] ;  /* 0x00009e0000097ab9 */ /* 0x000fc40000000800 */
[----:B------:R-:W-:Y:S02]  /*1f00*/  ULDC UR8, c[0x0][0x290] ;  /* 0x0000a40000087ab9 */ /* 0x000fe40000000800 */
[----:B------:R-:W-:Y:S02]  /*1f10*/  UMOV UR4, URZ ;  /* 0x0000003f00047c82 */ /* 0x000fe40008000000 */
[----:B------:R-:W-:Y:S02]  /*1f20*/  UMOV UR16, 0x1 ;  /* 0x0000000100107882 */ /* 0x000fe40000000000 */
[----:B------:R-:W-:Y:S02]  /*1f30*/  UMOV UR11, URZ ;  /* 0x0000003f000b7c82 */ /* 0x000fe40008000000 */
[----:B------:R-:W-:Y:S02]  /*1f40*/  ULDC UR10, c[0x0][0x168] ;  /* 0x00005a00000a7ab9 */ /* 0x000fe40000000800 */
[----:B------:R-:W-:-:S02]  /*1f50*/  UIMAD UR9, UR15, UR9, URZ ;  /* 0x000000090f0972a4 */ /* 0x000fc4000f8e023f */
[----:B------:R-:W-:Y:S02]  /*1f60*/  UIMAD UR8, UR15, UR8, URZ ;  /* 0x000000080f0872a4 */ /* 0x000fe4000f8e023f */
[----:B------:R-:W-:Y:S02]  /*1f70*/  USHF.R.S32.HI UR14, URZ, 0x6, UR6 ;  /* 0x000000063f0e7899 */ /* 0x000fe40008011406 */
[----:B------:R-:W-:Y:S02]  /*1f80*/  ULDC UR5, c[0x0][0x168] ;  /* 0x00005a0000057ab9 */ /* 0x000fe40000000800 */
[C---:B-1----:R-:W-:Y:S02]  /*1f90*/  IADD3 R234, R230.reuse, R233, RZ ;  /* 0x000000e9e6ea7210 */ /* 0x042fe40007ffe0ff */
[----:B------:R-:W-:-:S06]  /*1fa0*/  SHF.L.U32 R224, R230, 0x1, RZ ;  /* 0x00000001e6e07819 */ /* 0x000fcc00000006ff */
.L_x_25:
[----:B------:R-:W-:Y:S04]  /*1fb0*/  DEPBAR.LE SB0, 0x1 ;  /* 0x000080400000791a */ /* 0x000fe80000000000 */
[----:B------:R-:W-:Y:S01]  /*1fc0*/  BAR.SYNC.DEFER_BLOCKING 0x0 ;  /* 0x0000000000007b1d */ /* 0x000fe20000010000 */
[----:B------:R-:W-:Y:S01]  /*1fd0*/  MOV R0, UR4 ;  /* 0x0000000400007c02 */ /* 0x000fe20008000f00 */
        /* <DEDUP_REMOVED lines=13> */
[----:B------:R-:W1:Y:S08]  /*20b0*/  LDSM.16.M88.4 R32, [R0+0x6080] ;  /* 0x006080000020783b */ /* 0x000e700000000200 */
[----:B------:R-:W2:Y:S08]  /*20c0*/  LDSM.16.M88.4 R28, [R0+0x6880] ;  /* 0x00688000001c783b */ /* 0x000eb00000000200 */
[----:B------:R-:W3:Y:S08]  /*20d0*/  LDSM.16.M88.4 R132, [R222+0x1080] ;  /* 0x00108000de84783b */ /* 0x000ef00000000200 */
[----:B------:R-:W-:Y:S08]  /*20e0*/  LDSM.16.M88.4 R140, [R223+0x80] ;  /* 0x00008000df8c783b */ /* 0x000ff00000000200 */
[----:B------:R-:W4:Y:S01]  /*20f0*/  LDSM.16.M88.4 R136, [R3+0x6080] ;  /* 0x006080000388783b */ /* 0x000f220000000200 */
[-C--:B-1----:R-:W-:Y:S07]  /*2100*/  HMMA.16816.F32 R4, R32, R16.reuse, RZ ;  /* 0x000000102004723c */ /* 0x082fee00000018ff */
[----:B------:R-:W1:Y:S01]  /*2110*/  LDSM.16.M88.4 R144, [R3+0x6880] ;  /* 0x006880000390783b */ /* 0x000e620000000200 */
[C---:B--2---:R-:W-:Y:S07]  /*2120*/  HMMA.16816.F32 R8, R28.reuse, R16, RZ ;  /* 0x000000101c08723c */ /* 0x044fee00000018ff */
[----:B------:R-:W2:Y:S01]  /*2130*/  LDSM.16.M88.4 R148, [R223+0x1080] ;  /* 0x00108000df94783b */ /* 0x000ea20000000200 */
[-C--:B------:R-:W-:Y:S07]  /*2140*/  HMMA.16816.F32 R12, R28, R18.reuse, RZ ;  /* 0x000000121c0c723c */ /* 0x080fee00000018ff */
[----:B------:R-:W-:Y:S01]  /*2150*/  LDSM.16.M88.4 R152, [R222+0x2080] ;  /* 0x00208000de98783b */ /* 0x000fe20000000200 */
[C---:B------:R-:W-:Y:S07]  /*2160*/  HMMA.16816.F32 R16, R32.reuse, R18, RZ ;  /* 0x000000122010723c */ /* 0x040fee00000018ff */
[----:B------:R-:W-:Y:S01]  /*2170*/  LDSM.16.M88.4 R156, [R0+0x7880] ;  /* 0x00788000009c783b */ /* 0x000fe20000000200 */
[-C--:B---3--:R-:W-:Y:S07]  /*2180*/  HMMA.16816.F32 R20, R32, R132.reuse, RZ ;  /* 0x000000842014723c */ /* 0x088fee00000018ff */
[----:B------:R-:W-:Y:S01]  /*2190*/  LDSM.16.M88.4 R164, [R223+0x2080] ;  /* 0x00208000dfa4783b */ /* 0x000fe20000000200 */
[C---:B------:R-:W-:Y:S07]  /*21a0*/  HMMA.16816.F32 R24, R28.reuse, R132, RZ ;  /* 0x000000841c18723c */ /* 0x040fee00000018ff */
[----:B------:R-:W-:Y:S01]  /*21b0*/  LDSM.16.M88.4 R160, [R2+0x7080] ;  /* 0x0070800002a0783b */ /* 0x000fe20000000200 */
[-C--:B------:R-:W-:Y:S07]  /*21c0*/  HMMA.16816.F32 R28, R28, R134.reuse, RZ ;  /* 0x000000861c1c723c */ /* 0x080fee00000018ff */
[----:B------:R-:W-:Y:S01]  /*21d0*/  LDSM.16.M88.4 R168, [R223+0x4080] ;  /* 0x00408000dfa8783b */ /* 0x000fe20000000200 */
[----:B------:R-:W-:Y:S07]  /*21e0*/  HMMA.16816.F32 R32, R32, R134, RZ ;  /* 0x000000862020723c */ /* 0x000fee00000018ff */
[----:B------:R-:W3:Y:S01]  /*21f0*/  LDSM.16.M88.4 R132, [R0+0x7080] ;  /* 0x007080000084783b */ /* 0x000ee20000000200 */
[-C--:B----4-:R-:W-:Y:S08]  /*2200*/  HMMA.16816.F32 R4, R136, R140.reuse, R4 ;  /* 0x0000008c8804723c */ /* 0x090ff00000001804 */
[C---:B-1----:R-:W-:Y:S08]  /*2210*/  HMMA.16816.F32 R8, R144.reuse, R140, R8 ;  /* 0x0000008c9008723c */ /* 0x042ff00000001808 */
[-C--:B------:R-:W-:Y:S08]  /*2220*/  HMMA.16816.F32 R12, R144, R142.reuse, R12 ;  /* 0x0000008e900c723c */ /* 0x080ff0000000180c */
[C---:B------:R-:W-:Y:S01]  /*2230*/  HMMA.16816.F32 R16, R136.reuse, R142, R16 ;  /* 0x0000008e8810723c */ /* 0x040fe20000001810 */
[----:B------:R-:W1:Y:S07]  /*2240*/  LDSM.16.M88.4 R140, [R222+0x3080] ;  /* 0x00308000de8c783b */ /* 0x000e6e0000000200 */
[-C--:B--2---:R-:W-:Y:S08]  /*2250*/  HMMA.16816.F32 R20, R136, R148.reuse, R20 ;  /* 0x000000948814723c */ /* 0x084ff00000001814 */
[C---:B------:R-:W-:Y:S08]  /*2260*/  HMMA.16816.F32 R24, R144.reuse, R148, R24 ;  /* 0x000000949018723c */ /* 0x040ff00000001818 */
[-C--:B------:R-:W-:Y:S01]  /*2270*/  HMMA.16816.F32 R28, R144, R150.reuse, R28 ;  /* 0x00000096901c723c */ /* 0x080fe2000000181c */
[----:B------:R-:W2:Y:S07]  /*2280*/  LDSM.16.M88.4 R144, [R3+0x7880] ;  /* 0x007880000390783b */ /* 0x000eae0000000200 */
[----:B------:R-:W-:Y:S01]  /*2290*/  HMMA.16816.F32 R32, R136, R150, R32 ;  /* 0x000000968820723c */ /* 0x000fe20000001820 */
[----:B------:R-:W4:Y:S07]  /*22a0*/  LDSM.16.M88.4 R136, [R223+0x3080] ;  /* 0x00308000df88783b */ /* 0x000f2e0000000200 */
[-C--:B---3--:R-:W-:Y:S01]  /*22b0*/  HMMA.16816.F32 R4, R132, R152.reuse, R4 ;  /* 0x000000988404723c */ /* 0x088fe20000001804 */
[----:B------:R-:W-:Y:S07]  /*22c0*/  LDSM.16.M88.4 R148, [R0+0x8080] ;  /* 0x008080000094783b */ /* 0x000fee0000000200 */
[C---:B------:R-:W-:Y:S08]  /*22d0*/  HMMA.16816.F32 R8, R156.reuse, R152, R8 ;  /* 0x000000989c08723c */ /* 0x040ff00000001808 */
[-C--:B------:R-:W-:Y:S08]  /*22e0*/  HMMA.16816.F32 R12, R156, R154.reuse, R12 ;  /* 0x0000009a9c0c723c */ /* 0x080ff0000000180c */
[C---:B------:R-:W-:Y:S01]  /*22f0*/  HMMA.16816.F32 R16, R132.reuse, R154, R16 ;  /* 0x0000009a8410723c */ /* 0x040fe20000001810 */
[----:B------:R-:W3:Y:S07]  /*2300*/  LDSM.16.M88.4 R152, [R222+0x4080] ;  /* 0x00408000de98783b */ /* 0x000eee0000000200 */
[-C--:B-1----:R-:W-:Y:S08]  /*2310*/  HMMA.16816.F32 R20, R132, R140.reuse, R20 ;  /* 0x0000008c8414723c */ /* 0x082ff00000001814 */
[C---:B------:R-:W-:Y:S08]  /*2320*/  HMMA.16816.F32 R24, R156.reuse, R140, R24 ;  /* 0x0000008c9c18723c */ /* 0x040ff00000001818 */
[-C--:B------:R-:W-:Y:S01]  /*2330*/  HMMA.16816.F32 R28, R156, R142.reuse, R28 ;  /* 0x0000008e9c1c723c */ /* 0x080fe2000000181c */
[----:B------:R-:W-:Y:S07]  /*2340*/  LDSM.16.M88.4 R156, [R2+0x8080] ;  /* 0x00808000029c783b */ /* 0x000fee0000000200 */
[----:B------:R-:W-:Y:S01]  /*2350*/  HMMA.16816.F32 R32, R132, R142, R32 ;  /* 0x0000008e8420723c */ /* 0x000fe20000001820 */
[----:B------:R-:W1:Y:S07]  /*2360*/  LDSM.16.M88.4 R132, [R0+0x8880] ;  /* 0x008880000084783b */ /* 0x000e6e0000000200 */
[-C--:B------:R-:W-:Y:S01]  /*2370*/  HMMA.16816.F32 R4, R160, R164.reuse, R4 ;  /* 0x000000a4a004723c */ /* 0x080fe20000001804 */
[----:B------:R-:W5:Y:S07]  /*2380*/  LDSM.16.M88.4 R140, [R222+0x5080] ;  /* 0x00508000de8c783b */ /* 0x000f6e0000000200 */
[C---:B--2---:R-:W-:Y:S08]  /*2390*/  HMMA.16816.F32 R8, R144.reuse, R164, R8 ;  /* 0x000000a49008723c */ /* 0x044ff00000001808 */
[-C--:B------:R-:W-:Y:S08]  /*23a0*/  HMMA.16816.F32 R12, R144, R166.reuse, R12 ;  /* 0x000000a6900c723c */ /* 0x080ff0000000180c */
[C---:B------:R-:W-:Y:S08]  /*23b0*/  HMMA.16816.F32 R16, R160.reuse, R166, R16 ;  /* 0x000000a6a010723c */ /* 0x040ff00000001810 */
[-C--:B----4-:R-:W-:Y:S08]  /*23c0*/  HMMA.16816.F32 R20, R160, R136.reuse, R20 ;  /* 0x00000088a014723c */ /* 0x090ff00000001814 */
[C---:B------:R-:W-:Y:S08]  /*23d0*/  HMMA.16816.F32 R24, R144.reuse, R136, R24 ;  /* 0x000000889018723c */ /* 0x040ff00000001818 */
[-C--:B------:R-:W-:Y:S08]  /*23e0*/  HMMA.16816.F32 R28, R144, R138.reuse, R28 ;  /* 0x0000008a901c723c */ /* 0x080ff0000000181c */
[----:B------:R-:W-:Y:S01]  /*23f0*/  HMMA.16816.F32 R32, R160, R138, R32 ;  /* 0x0000008aa020723c */ /* 0x000fe20000001820 */
[----:B------:R-:W2:Y:S07]  /*2400*/  LDSM.16.M88.4 R136, [R3+0x8880] ;  /* 0x008880000388783b */ /* 0x000eae0000000200 */
[-C--:B---3--:R-:W-:Y:S08]  /*2410*/  HMMA.16816.F32 R4, R148, R152.reuse, R4 ;  /* 0x000000989404723c */ /* 0x088ff00000001804 */
[C---:B-1----:R-:W-:Y:S08]  /*2420*/  HMMA.16816.F32 R8, R132.reuse, R152, R8 ;  /* 0x000000988408723c */ /* 0x042ff00000001808 */
[-C--:B------:R-:W-:Y:S08]  /*2430*/  HMMA.16816.F32 R12, R132, R154.reuse, R12 ;  /* 0x0000009a840c723c */ /* 0x080ff0000000180c */
[C---:B------:R-:W-:Y:S08]  /*2440*/  HMMA.16816.F32 R16, R148.reuse, R154, R16 ;  /* 0x0000009a9410723c */ /* 0x040ff00000001810 */
[-C--:B-----5:R-:W-:Y:S08]  /*2450*/  HMMA.16816.F32 R20, R148, R140.reuse, R20 ;  /* 0x0000008c9414723c */ /* 0x0a0ff00000001814 */
[C---:B------:R-:W-:Y:S08]  /*2460*/  HMMA.16816.F32 R24, R132.reuse, R140, R24 ;  /* 0x0000008c8418723c */ /* 0x040ff00000001818 */
[-C--:B------:R-:W-:Y:S08]  /*2470*/  HMMA.16816.F32 R28, R132, R142.reuse, R28 ;  /* 0x0000008e841c723c */ /* 0x080ff0000000181c */
[----:B------:R-:W-:Y:S08]  /*2480*/  HMMA.16816.F32 R32, R148, R142, R32 ;  /* 0x0000008e9420723c */ /* 0x000ff00000001820 */
[-C--:B------:R-:W-:Y:S08]  /*2490*/  HMMA.16816.F32 R4, R156, R168.reuse, R4 ;  /* 0x000000a89c04723c */ /* 0x080ff00000001804 */
[C---:B--2---:R-:W-:Y:S08]  /*24a0*/  HMMA.16816.F32 R8, R136.reuse, R168, R8 ;  /* 0x000000a88808723c */ /* 0x044ff00000001808 */
[-C--:B------:R-:W-:Y:S08]  /*24b0*/  HMMA.16816.F32 R12, R136, R170.reuse, R12 ;  /* 0x000000aa880c723c */ /* 0x080ff0000000180c */
[----:B------:R-:W-:Y:S01]  /*24c0*/  FMUL.FTZ R4, R4, c[0x0][0x2b4] ;  /* 0x0000ad0004047a20 */ /* 0x000fe20000410000 */
[C---:B------:R-:W-:Y:S03]  /*24d0*/  HMMA.16816.F32 R16, R156.reuse, R170, R16 ;  /* 0x000000aa9c10723c */ /* 0x040fe60000001810 */
[----:B------:R-:W-:Y:S01]  /*24e0*/  MUFU.TANH R152, R4 ;  /* 0x0000000400987308 */ /* 0x000fe20000002400 */
[----:B------:R-:W-:Y:S02]  /*24f0*/  FMUL.FTZ R5, R5, c[0x0][0x2b4] ;  /* 0x0000ad0005057a20 */ /* 0x000fe40000410000 */
[----:B------:R-:W-:Y:S02]  /*2500*/  FMUL.FTZ R6, R6, c[0x0][0x2b4] ;  /* 0x0000ad0006067a20 */ /* 0x000fe40000410000 */
[----:B------:R-:W-:Y:S04]  /*2510*/  FMUL.FTZ R7, R7, c[0x0][0x2b4] ;  /* 0x0000ad0007077a20 */ /* 0x000fe80000410000 */
[----:B------:R-:W-:Y:S01]  /*2520*/  FMUL.FTZ R9, R9, c[0x0][0x2b4] ;  /* 0x0000ad0009097a20 */ /* 0x000fe20000410000 */
[----:B------:R-:W-:Y:S01]  /*2530*/  MUFU.TANH R154, R5 ;  /* 0x00000005009a7308 */ /* 0x000fe20000002400 */
[----:B------:R-:W-:Y:S02]  /*2540*/  FMUL.FTZ R8, R8, c[0x0][0x2b4] ;  /* 0x0000ad0008087a20 */ /* 0x000fe40000410000 */
[----:B------:R-:W-:Y:S02]  /*2550*/  FMUL.FTZ R10, R10, c[0x0][0x2b4] ;  /* 0x0000ad000a0a7a20 */ /* 0x000fe40000410000 */
[----:B------:R-:W-:Y:S02]  /*2560*/  FMUL.FTZ R11, R11, c[0x0][0x2b4] ;  /* 0x0000ad000b0b7a20 */ /* 0x000fe40000410000 */
[----:B------:R-:W-:Y:S02]  /*2570*/  FMUL.FTZ R12, R12, c[0x0][0x2b4] ;  /* 0x0000ad000c0c7a20 */ /* 0x000fe40000410000 */
[----:B------:R-:W-:Y:S01]  /*2580*/  FMUL.FTZ R13, R13, c[0x0][0x2b4] ;  /* 0x0000ad000d0d7a20 */ /* 0x000fe20000410000 */
[----:B------:R-:W-:Y:S01]  /*2590*/  MUFU.TANH R246, R6 ;  /* 0x0000000600f67308 */ /* 0x000fe20000002400 */
[----:B------:R-:W-:Y:S02]  /*25a0*/  FMUL.FTZ R14, R14, c[0x0][0x2b4] ;  /* 0x0000ad000e0e7a20 */ /* 0x000fe40000410000 */
[----:B------:R-:W-:Y:S02]  /*25b0*/  FMUL.FTZ R15, R15, c[0x0][0x2b4] ;  /* 0x0000ad000f0f7a20 */ /* 0x000fe40000410000 */
[----:B------:R-:W-:Y:S02]  /*25c0*/  FMUL.FTZ R16, R16, c[0x0][0x2b4] ;  /* 0x0000ad0010107a20 */ /* 0x000fe40000410000 */
[----:B------:R-:W-:Y:S02]  /*25d0*/  FMUL.FTZ R17, R17, c[0x0][0x2b4] ;  /* 0x0000ad0011117a20 */ /* 0x000fe40000410000 */
[----:B------:R-:W-:Y:S01]  /*25e0*/  FMUL.FTZ R18, R18, c[0x0][0x2b4] ;  /* 0x0000ad0012127a20 */ /* 0x000fe20000410000 */
[----:B------:R1:W-:Y:S01]  /*25f0*/  MUFU.TANH R248, R7 ;  /* 0x0000000700f87308 */ /* 0x0003e20000002400 */
[----:B------:R-:W-:Y:S09]  /*2600*/  FMUL.FTZ R19, R19, c[0x0][0x2b4] ;  /* 0x0000ad0013137a20 */ /* 0x000ff20000410000 */
[----:B------:R-:W-:Y:S10]  /*2610*/  MUFU.TANH R165, R8 ;  /* 0x0000000800a57308 */ /* 0x000ff40000002400 */
[----:B------:R-:W2:Y:S01]  /*2620*/  MUFU.TANH R0, R9 ;  /* 0x0000000900007308 */ /* 0x000ea20000002400 */
[----:B-1----:R-:W1:Y:S09]  /*2630*/  LDSM.16.M88.4 R4, [R223+0x5080] ;  /* 0x00508000df04783b */ /* 0x002e720000000200 */
[----:B------:R-:W-:Y:S10]  /*2640*/  MUFU.TANH R168, R10 ;  /* 0x0000000a00a87308 */ /* 0x000ff40000002400 */
[----:B------:R-:W-:Y:S01]  /*2650*/  MUFU.TANH R145, R11 ;  /* 0x0000000b00917308 */ /* 0x000fe20000002400 */
[----:B--2---:R2:W-:Y:S09]  /*2660*/  STL [R1+0x4], R0 ;  /* 0x0000040001007387 */ /* 0x0045f20000100800 */
[----:B------:R-:W-:Y:S10]  /*2670*/  MUFU.TANH R252, R12 ;  /* 0x0000000c00fc7308 */ /* 0x000ff40000002400 */
[----:B------:R-:W-:Y:S01]  /*2680*/  MUFU.TANH R251, R13 ;  /* 0x0000000d00fb7308 */ /* 0x000fe20000002400 */
[-C--:B-1----:R-:W-:Y:S01]  /*2690*/  HMMA.16816.F32 R20, R156, R4.reuse, R20 ;  /* 0x000000049c14723c */ /* 0x082fe20000001814 */
[----:B--2---:R-:W-:Y:S08]  /*26a0*/  MOV R0, UR4 ;  /* 0x0000000400007c02 */ /* 0x004ff00008000f00 */
[----:B------:R-:W-:Y:S01]  /*26b0*/  MUFU.TANH R169, R14 ;  /* 0x0000000e00a97308 */ /* 0x000fe20000002400 */
[C---:B------:R-:W-:Y:S09]  /*26c0*/  HMMA.16816.F32 R24, R136.reuse, R4, R24 ;  /* 0x000000048818723c */ /* 0x040ff20000001818 */
[----:B------:R-:W-:Y:S01]  /*26d0*/  MUFU.TANH R166, R15 ;  /* 0x0000000f00a67308 */ /* 0x000fe20000002400 */
[-C--:B------:R-:W-:Y:S04]  /*26e0*/  HMMA.16816.F32 R28, R136, R6.reuse, R28 ;  /* 0x00000006881c723c */ /* 0x080fe8000000181c */
[----:B------:R-:W-:Y:S04]  /*26f0*/  FMUL.FTZ R20, R20, c[0x0][0x2b4] ;  /* 0x0000ad0014147a20 */ /* 0x000fe80000410000 */
[----:B------:R-:W-:Y:S01]  /*2700*/  HMMA.16816.F32 R32, R156, R6, R32 ;  /* 0x000000069c20723c */ /* 0x000fe20000001820 */
[----:B------:R-:W-:Y:S01]  /*2710*/  MUFU.TANH R163, R16 ;  /* 0x0000001000a37308 */ /* 0x000fe20000002400 */
[----:B------:R-:W2:Y:S02]  /*2720*/  LDL R159, [R1+0x10] ;  /* 0x00001000019f7983 */ /* 0x000ea40000100800 */
[----:B------:R-:W-:Y:S02]  /*2730*/  FMUL.FTZ R21, R21, c[0x0][0x2b4] ;  /* 0x0000ad0015157a20 */ /* 0x000fe40000410000 */
[----:B------:R-:W-:Y:S02]  /*2740*/  FMUL.FTZ R22, R22, c[0x0][0x2b4] ;  /* 0x0000ad0016167a20 */ /* 0x000fe40000410000 */
[----:B------:R-:W-:Y:S03]  /*2750*/  FMUL.FTZ R23, R23, c[0x0][0x2b4] ;  /* 0x0000ad0017177a20 */ /* 0x000fe60000410000 */
        /* <DEDUP_REMOVED lines=14> */
[----:B------:R-:W-:Y:S07]  /*2840*/  FMUL.FTZ R35, R35, c[0x0][0x2b4] ;  /* 0x0000ad0023237a20 */ /* 0x000fee0000410000 */
[----:B------:R-:W-:Y:S10]  /*2850*/  MUFU.TANH R245, R29 ;  /* 0x0000001d00f57308 */ /* 0x000ff40000002400 */
[----:B------:R-:W-:Y:S10]  /*2860*/  MUFU.TANH R244, R19 ;  /* 0x0000001300f47308 */ /* 0x000ff40000002400 */
[----:B------:R-:W-:Y:S10]  /*2870*/  MUFU.TANH R171, R30 ;  /* 0x0000001e00ab7308 */ /* 0x000ff40000002400 */
[----:B------:R-:W-:Y:S10]  /*2880*/  MUFU.TANH R161, R20 ;  /* 0x0000001400a17308 */ /* 0x000ff40000002400 */
[----:B------:R-:W1:Y:S10]  /*2890*/  MUFU.TANH R2, R31 ;  /* 0x0000001f00027308 */ /* 0x000e740000002400 */
[----:B------:R3:W4:Y:S10]  /*28a0*/  MUFU.TANH R160, R21 ;  /* 0x0000001500a07308 */ /* 0x0007340000002400 */
[----:B------:R3:W2:Y:S01]  /*28b0*/  MUFU.TANH R242, R22 ;  /* 0x0000001600f27308 */ /* 0x0006a20000002400 */
[----:B-1----:R3:W-:Y:S09]  /*28c0*/  STL [R1], R2 ;  /* 0x0000000201007387 */ /* 0x0027f20000100800 */
[----:B------:R3:W1:Y:S10]  /*28d0*/  MUFU.TANH R243, R23 ;  /* 0x0000001700f37308 */ /* 0x0006740000002400 */
        /* <DEDUP_REMOVED lines=8> */
[----:B--2---:R-:W-:Y:S05]  /*2960*/  LEA R0, R0, R159, 0x6 ;  /* 0x0000009f00007211 */ /* 0x004fea00078e30ff */
[----:B------:R3:W2:Y:S04]  /*2970*/  LDS R148, [R0.X4+0xf080] ;  /* 0x00f0800000947984 */ /* 0x0006a80000004800 */
[----:B------:R3:W1:Y:S04]  /*2980*/  LDS R151, [R0.X4+0xf0a0] ;  /* 0x00f0a00000977984 */ /* 0x0006680000004800 */
[----:B------:R3:W1:Y:S04]  /*2990*/  LDS R150, [R0.X4+0xf100] ;  /* 0x00f1000000967984 */ /* 0x0006680000004800 */
[----:B------:R3:W1:Y:S01]  /*29a0*/  LDS R149, [R0.X4+0xf120] ;  /* 0x00f1200000957984 */ /* 0x0006620000004800 */
[----:B------:R-:W-:Y:S04]  /*29b0*/  DEPBAR.LE SB0, 0x0 ;  /* 0x000080000000791a */ /* 0x000fe80000000000 */
[----:B------:R-:W-:Y:S08]  /*29c0*/  BAR.SYNC.DEFER_BLOCKING 0x0 ;  /* 0x0000000000007b1d */ /* 0x000ff00000010000 */
[----:B------:R3:W1:Y:S08]  /*29d0*/  LDSM.16.M88.4 R132, [R224+0xc080] ;  /* 0x00c08000e084783b */ /* 0x0006700000000200 */
[----:B------:R3:W1:Y:S08]  /*29e0*/  LDSM.16.M88.4 R28, [R224+0xc880] ;  /* 0x00c88000e01c783b */ /* 0x0006700000000200 */
[----:B------:R3:W1:Y:S08]  /*29f0*/  LDSM.16.M88.4 R136, [R225] ;  /* 0x00000000e188783b */ /* 0x0006700000000200 */
[----:B------:R3:W1:Y:S01]  /*2a00*/  LDSM.16.M88.4 R140, [R225+0x800] ;  /* 0x00080000e18c783b */ /* 0x0006620000000200 */
[----:B------:R-:W-:-:S05]  /*2a10*/  @P0 BRA `(.L_x_23) ;  /* 0x0000033000000947 */ /* 0x000fca0003800000 */
[----:B--2-4-:R-:W2:Y:S01]  /*2a20*/  LDL.64 R146, [R1+0x18] ;  /* 0x0000180001927983 */ /* 0x014ea20000100a00 */
[----:B------:R-:W-:Y:S02]  /*2a30*/  ULDC.64 UR6, c[0x0][0x178] ;  /* 0x00005e0000067ab9 */ /* 0x000fe40000000a00 */
[----:B------:R-:W-:Y:S01]  /*2a40*/  USHF.R.S32.HI UR17, URZ, 0x1f, UR20 ;  /* 0x0000001f3f117899 */ /* 0x000fe20008011414 */
[----:B------:R-:W4:Y:S01]  /*2a50*/  LDL R7, [R1+0x24] ;  /* 0x0000240001077983 */ /* 0x000f220000100800 */
[----:B------:R-:W-:Y:S02]  /*2a60*/  UIMAD.WIDE.U32 UR22, UR20, UR6, URZ ;  /* 0x00000006141672a5 */ /* 0x000fe4000f8e003f */
[----:B------:R-:W-:Y:S01]  /*2a70*/  UIMAD UR17, UR17, UR6, URZ ;  /* 0x00000006111172a4 */ /* 0x000fe2000f8e023f */
[----:B------:R-:W5:Y:S03]  /*2a80*/  LDL.64 R10, [R1+0x8] ;  /* 0x00000800010a7983 */ /* 0x000f660000100a00 */
[----:B------:R-:W-:Y:S01]  /*2a90*/  UIMAD UR17, UR20, UR7, UR17 ;  /* 0x00000007141172a4 */ /* 0x000fe2000f8e0211 */
[----:B---3--:R-:W3:Y:S01]  /*2aa0*/  LDL R9, [R1+0x14] ;  /* 0x0000140001097983 */ /* 0x008ee20000100800 */
[----:B------:R-:W-:Y:S02]  /*2ab0*/  UIMAD UR20, UR20, -0x40, UR10 ;  /* 0xffffffc0141478a4 */ /* 0x000fe4000f8e020a */
[----:B------:R-:W-:Y:S01]  /*2ac0*/  UIADD3 UR17, UR23, UR17, URZ ;  /* 0x0000001117117290 */ /* 0x000fe2000fffe03f */
[----:B------:R-:W3:Y:S04]  /*2ad0*/  LDL R8, [R1+0x40] ;  /* 0x0000400001087983 */ /* 0x000ee80000100800 */
[----:B------:R-:W3:Y:S04]  /*2ae0*/  LDL.64 R12, [R1+0x38] ;  /* 0x00003800010c7983 */ /* 0x000ee80000100a00 */
[----:B------:R-:W1:Y:S01]  /*2af0*/  @!P3 S2R R0, SR_CTAID.Y ;  /* 0x000000000000b919 */ /* 0x000e620000002600 */
[----:B--2---:R-:W-:Y:S01]  /*2b00*/  @!P3 IMAD.MOV.U32 R2, RZ, RZ, R146 ;  /* 0x000000ffff02b224 */ /* 0x004fe200078e0092 */
[----:B-1----:R-:W-:Y:S01]  /*2b10*/  @!P3 SHF.R.S32.HI R4, RZ, 0x1f, R0 ;  /* 0x0000001fff04b819 */ /* 0x002fe20000011400 */
[----:B------:R-:W-:Y:S01]  /*2b20*/  @!P3 IMAD.MOV.U32 R3, RZ, RZ, R147 ;  /* 0x000000ffff03b224 */ /* 0x000fe200078e0093 */
[C---:B----4-:R-:W-:Y:S03]  /*2b30*/  LOP3.LUT P5, RZ, R7.reuse, 0x1, RZ, 0xc0, !PT ;  /* 0x0000000107ff7812 */ /* 0x050fe600078ac0ff */
[----:B------:R-:W-:Y:S01]  /*2b40*/  @!P3 IMAD.WIDE.U32 R2, R0, c[0x0][0x270], R2 ;  /* 0x00009c000002ba25 */ /* 0x000fe200078e0002 */
[----:B------:R-:W-:Y:S02]  /*2b50*/  LOP3.LUT P4, RZ, R7, 0x2, RZ, 0xc0, !PT ;  /* 0x0000000207ff7812 */ /* 0x000fe4000788c0ff */
[----:B-----5:R-:W-:Y:S01]  /*2b60*/  ISETP.GE.OR P5, PT, R10, UR20, !P5 ;  /* 0x000000140a007c0c */ /* 0x020fe2000efa6670 */
[----:B------:R-:W-:Y:S01]  /*2b70*/  @!P3 IMAD R4, R4, c[0x0][0x270], RZ ;  /* 0x00009c000404ba24 */ /* 0x000fe200078e02ff */
[C---:B------:R-:W-:Y:S01]  /*2b80*/  ISETP.GE.OR P4, PT, R10.reuse, UR20, !P4 ;  /* 0x000000140a007c0c */ /* 0x040fe2000e786670 */
[----:B------:R-:W-:Y:S01]  /*2b90*/  IMAD.U32 R7, RZ, RZ, UR16 ;  /* 0x00000010ff077e24 */ /* 0x000fe2000f8e00ff */
[----:B------:R-:W-:Y:S01]  /*2ba0*/  ISETP.LT.AND P2, PT, R10, UR20, PT ;  /* 0x000000140a007c0c */ /* 0x000fe2000bf41270 */
[----:B------:R-:W-:Y:S01]  /*2bb0*/  @!P3 IMAD R0, R0, c[0x0][0x274], R4 ;  /* 0x00009d000000ba24 */ /* 0x000fe200078e0204 */
[----:B------:R-:W-:Y:S01]  /*2bc0*/  @!P3 IADD3 R5, P0, R2, UR9, RZ ;  /* 0x000000090205bc10 */ /* 0x000fe2000ff1e0ff */
[----:B------:R-:W-:Y:S01]  /*2bd0*/  IMAD.U32 R2, RZ, RZ, UR22 ;  /* 0x00000016ff027e24 */ /* 0x000fe2000f8e00ff */
[----:B---3--:R-:W-:Y:S01]  /*2be0*/  ISETP.GE.OR P2, PT, R8, c[0x0][0x16c], !P2 ;  /* 0x00005b0008007a0c */ /* 0x008fe20005746670 */
[----:B------:R-:W-:Y:S01]  /*2bf0*/  IMAD.U32 R10, RZ, RZ, UR22 ;  /* 0x00000016ff0a7e24 */ /* 0x000fe2000f8e00ff */
[----:B------:R-:W-:Y:S01]  /*2c00*/  @!P3 IADD3.X R6, R3, UR12, R0, P0, !PT ;  /* 0x0000000c0306bc10 */ /* 0x000fe200087fe400 */
[----:B------:R-:W-:Y:S01]  /*2c10*/  IMAD.U32 R3, RZ, RZ, UR11 ;  /* 0x0000000bff037e24 */ /* 0x000fe2000f8e00ff */
[----:B------:R-:W-:Y:S01]  /*2c20*/  IADD3 R0, R9, 0x6080, RZ ;  /* 0x0000608009007810 */ /* 0x000fe20007ffe0ff */
[----:B------:R-:W-:Y:S01]  /*2c30*/  IMAD.U32 R8, RZ, RZ, UR17 ;  /* 0x00000011ff087e24 */ /* 0x000fe2000f8e00ff */
[----:B------:R-:W-:Y:S01]  /*2c40*/  LEA R2, P1, R2, R12, 0x7 ;  /* 0x0000000c02027211 */ /* 0x000fe200078238ff */
[----:B------:R-:W-:Y:S01]  /*2c50*/  IMAD.U32 R9, RZ, RZ, UR16 ;  /* 0x00000010ff097e24 */ /* 0x000fe2000f8e00ff */
[----:B------:R-:W-:Y:S01]  /*2c60*/  @!P3 LEA R4, P0, R5, c[0x0][0x258], 0x2 ;  /* 0x000096000504ba11 */ /* 0x000fe200078010ff */
[----:B------:R-:W-:Y:S02]  /*2c70*/  @!P3 IMAD R7, R7, 0x40, R146 ;  /* 0x000000400707b824 */ /* 0x000fe400078e0292 */
[----:B------:R-:W-:Y:S01]  /*2c80*/  IMAD R0, R9, 0x3000, R0 ;  /* 0x0000300009007824 */ /* 0x000fe200078e0200 */
[----:B------:R-:W-:Y:S02]  /*2c90*/  @!P3 LEA.HI.X R5, R5, c[0x0][0x25c], R6, 0x2, P0 ;  /* 0x000097000505ba11 */ /* 0x000fe400000f1406 */
[----:B------:R-:W-:Y:S02]  /*2ca0*/  @!P3 LEA R6, R3, 0x40, 0x6 ;  /* 0x000000400306b811 */ /* 0x000fe400078e30ff */
[----:B------:R-:W-:Y:S03]  /*2cb0*/  LEA.HI.X R3, R10, R13, R8, 0x7, P1 ;  /* 0x0000000d0a037211 */ /* 0x000fe600008f3c08 */
[----:B------:R-:W-:Y:S02]  /*2cc0*/  @!P3 IMAD.WIDE R4, R6, 0x4, R4 ;  /* 0x000000040604b825 */ /* 0x000fe400078e0204 */
[----:B------:R-:W-:Y:S01]  /*2cd0*/  @!PT LDS RZ, [RZ] ;  /* 0x00000000fffff984 */ /* 0x000fe20000000800 */
[----:B------:R-:W-:Y:S01]  /*2ce0*/  @!PT LDS RZ, [RZ] ;  /* 0x00000000fffff984 */ /* 0x000fe20000000800 */
[----:B------:R-:W-:Y:S01]  /*2cf0*/  @!PT LDS RZ, [RZ] ;  /* 0x00000000fffff984 */ /* 0x000fe20000000800 */
[----:B------:R1:W-:Y:S02]  /*2d00*/  LDGSTS.E.BYPASS.LTC128B.128 [R0], [R2.64], !P5 ;  /* 0x0000000002007fae */ /* 0x0003e4000e901d52 */
[----:B------:R-:W-:Y:S02]  /*2d10*/  @!P3 IMAD.SHL.U32 R6, R7, 0x4, RZ ;  /* 0x000000040706b824 */ /* 0x000fe400078e00ff */
[----:B------:R1:W-:Y:S04]  /*2d20*/  LDGSTS.E.BYPASS.LTC128B.128 [R0+0x1000], [R2.64+0x40], !P4 ;  /* 0x0100004002007fae */ /* 0x0003e8000e101d52 */
[----:B------:R1:W-:Y:S04]  /*2d30*/  LDGSTS.E.BYPASS.LTC128B.128 [R0+0x2000], [R2.64+0x80], !P2 ;  /* 0x0200008002007fae */ /* 0x0003e8000d101d52 */
[----:B------:R1:W-:Y:S02]  /*2d40*/  @!P3 LDGSTS.E.BYPASS.LTC128B.128 [R6+0xf080], [R4.64] ;  /* 0x0f0800000406bfae */ /* 0x0003e4000b901d52 */
.L_x_23:
[-C--:B-12-4-:R-:W-:Y:S01]  /*2d50*/  HMMA.16816.F32 R4, R132, R172.reuse, RZ ;  /* 0x000000ac8404723c */ /* 0x096fe200000018ff */
[----:B---3--:R-:W-:Y:S01]  /*2d60*/  LDS R0, [R159.X4+0xf280] ;  /* 0x00f280009f007984 */ /* 0x008fe20000004800 */
[----:B------:R-:W-:Y:S01]  /*2d70*/  UIADD3 UR17, UR11, 0x1, URZ ;  /* 0x000000010b117890 */ /* 0x000fe2000fffe03f */
[C---:B------:R-:W-:Y:S02]  /*2d80*/  ISETP.GT.AND P0, PT, R238.reuse, 0x1, PT ;  /* 0x00000001ee00780c */ /* 0x040fe40003f04270 */
[----:B------:R1:W-:Y:S01]  /*2d90*/  STL [R1+0x54], R85 ;  /* 0x0000545501007387 */ /* 0x0003e20000100800 */
[----:B------:R-:W-:Y:S02]  /*2da0*/  MOV R170, R145 ;  /* 0x0000009100aa7202 */ /* 0x000fe40000000f00 */
[C---:B------:R-:W-:Y:S01]  /*2db0*/  HMMA.16816.F32 R8, R28.reuse, R172, RZ ;  /* 0x000000ac1c08723c */ /* 0x040fe200000018ff */
[----:B------:R-:W0:Y:S01]  /*2dc0*/  LDGDEPBAR ;  /* 0x00000000000079af */ /* 0x000e220000000000 */
[----:B------:R-:W-:Y:S02]  /*2dd0*/  ISETP.GT.AND P1, PT, R238, RZ, PT ;  /* 0x000000ffee00720c */ /* 0x000fe40003f24270 */
[----:B------:R-:W-:Y:S02]  /*2de0*/  MOV R3, R144 ;  /* 0x0000009000037202 */ /* 0x000fe40000000f00 */
[----:B------:R-:W-:Y:S02]  /*2df0*/  FSEL R164, R168, -INF , P1 ;  /* 0xff800000a8a47808 */ /* 0x000fe40000800000 */
[-C--:B------:R-:W-:Y:S01]  /*2e00*/  HMMA.16816.F32 R12, R28, R174.reuse, RZ ;  /* 0x000000ae1c0c723c */ /* 0x080fe200000018ff */
[----:B------:R-:W-:Y:S01]  /*2e10*/  LDSM.16.M88.4 R144, [R224+0xd880] ;  /* 0x00d88000e090783b */ /* 0x000fe20000000200 */
[C---:B------:R-:W-:Y:S02]  /*2e20*/  ISETP.GT.AND P6, PT, R238.reuse, 0x20, PT ;  /* 0x00000020ee00780c */ /* 0x040fe40003fc4270 */
[----:B------:R-:W-:Y:S02]  /*2e30*/  MOV R156, R165 ;  /* 0x000000a5009c7202 */ /* 0x000fe40000000f00 */
[----:B------:R-:W-:Y:S02]  /*2e40*/  FSEL R2, R163, -INF , P6 ;  /* 0xff800000a3027808 */ /* 0x000fe40003000000 */
[C---:B------:R-:W-:Y:S02]  /*2e50*/  HMMA.16816.F32 R16, R132.reuse, R174, RZ ;  /* 0x000000ae8410723c */ /* 0x040fe400000018ff */
[----:B------:R-:W-:Y:S02]  /*2e60*/  ISETP.GT.AND P2, PT, R238, 0x41, PT ;  /* 0x00000041ee00780c */ /* 0x000fe40003f44270 */
[----:B------:R-:W-:Y:S01]  /*2e70*/  FSEL R165, R170, -INF , P0 ;  /* 0xff800000aaa57808 */ /* 0x000fe20000000000 */
[----:B-1----:R-:W2:Y:S01]  /*2e80*/  LDL.LU R85, [R1+0x4] ;  /* 0x0000040001557983 */ /* 0x002ea20000300800 */
[C---:B------:R-:W-:Y:S02]  /*2e90*/  ISETP.GT.AND P5, PT, R238.reuse, 0x21, PT ;  /* 0x00000021ee00780c */ /* 0x040fe40003fa4270 */
[-C--:B------:R-:W-:Y:S01]  /*2ea0*/  HMMA.16816.F32 R20, R132, R176.reuse, RZ ;  /* 0x000000b08414723c */ /* 0x080fe200000018ff */
[----:B------:R-:W-:Y:S01]  /*2eb0*/  ISETP.GT.AND P4, PT, R238, 0x40, PT ;  /* 0x00000040ee00780c */ /* 0x000fe20003f84270 */
[----:B------:R1:W-:Y:S02]  /*2ec0*/  STL [R1+0x50], R84 ;  /* 0x0000505401007387 */ /* 0x0003e40000100800 */
[----:B------:R-:W-:Y:S04]  /*2ed0*/  FSEL R157, R156, -INF , P1 ;  /* 0xff8000009c9d7808 */ /* 0x000fe80000800000 */
[C---:B------:R-:W-:Y:S08]  /*2ee0*/  HMMA.16816.F32 R24, R28.reuse, R176, RZ ;  /* 0x000000b01c18723c */ /* 0x040ff000000018ff */
[-C--:B------:R-:W-:Y:S08]  /*2ef0*/  HMMA.16816.F32 R28, R28, R178.reuse, RZ ;  /* 0x000000b21c1c723c */ /* 0x080ff000000018ff */
[----:B------:R-:W-:Y:S01]  /*2f00*/  HMMA.16816.F32 R32, R132, R178, RZ ;  /* 0x000000b28420723c */ /* 0x000fe200000018ff */
[----:B------:R-:W3:Y:S07]  /*2f10*/  LDSM.16.M88.4 R132, [R224+0xd080] ;  /* 0x00d08000e084783b */ /* 0x000eee0000000200 */
[-C--:B------:R-:W-:Y:S01]  /*2f20*/  HMMA.16816.F32 R4, R136, R180.reuse, R4 ;  /* 0x000000b48804723c */ /* 0x080fe20000001804 */
[----:B-1----:R-:W4:Y:S07]  /*2f30*/  LDL.LU R84, [R1] ;  /* 0x0000000001547983 */ /* 0x002f2e0000300800 */
[C---:B------:R-:W-:Y:S08]  /*2f40*/  HMMA.16816.F32 R8, R140.reuse, R180, R8 ;  /* 0x000000b48c08723c */ /* 0x040ff00000001808 */
[-C--:B------:R-:W-:Y:S08]  /*2f50*/  HMMA.16816.F32 R12, R140, R182.reuse, R12 ;  /* 0x000000b68c0c723c */ /* 0x080ff0000000180c */
[C---:B------:R-:W-:Y:S08]  /*2f60*/  HMMA.16816.F32 R16, R136.reuse, R182, R16 ;  /* 0x000000b68810723c */ /* 0x040ff00000001810 */
[-C--:B------:R-:W-:Y:S08]  /*2f70*/  HMMA.16816.F32 R20, R136, R184.reuse, R20 ;  /* 0x000000b88814723c */ /* 0x080ff00000001814 */
[C---:B------:R-:W-:Y:S08]  /*2f80*/  HMMA.16816.F32 R24, R140.reuse, R184, R24 ;  /* 0x000000b88c18723c */ /* 0x040ff00000001818 */
[-C--:B------:R-:W-:Y:S01]  /*2f90*/  HMMA.16816.F32 R28, R140, R186.reuse, R28 ;  /* 0x000000ba8c1c723c */ /* 0x080fe2000000181c */
[----:B------:R-:W-:Y:S07]  /*2fa0*/  LDSM.16.M88.4 R140, [R225+0x1800] ;  /* 0x00180000e18c783b */ /* 0x000fee0000000200 */
[----:B------:R-:W-:Y:S01]  /*2fb0*/  HMMA.16816.F32 R32, R136, R186, R32 ;  /* 0x000000ba8820723c */ /* 0x000fe20000001820 */
[----:B------:R-:W1:Y:S07]  /*2fc0*/  LDSM.16.M88.4 R136, [R225+0x1000] ;  /* 0x00100000e188783b */ /* 0x000e6e0000000200 */
[-C--:B---3--:R-:W-:Y:S08]  /*2fd0*/  HMMA.16816.F32 R4, R132, R188.reuse, R4 ;  /* 0x000000bc8404723c */ /* 0x088ff00000001804 */
        /* <DEDUP_REMOVED lines=8> */
[----:B------:R-:W3:Y:S07]  /*3060*/  LDSM.16.M88.4 R132, [R224+0xe080] ;  /* 0x00e08000e084783b */ /* 0x000eee0000000200 */
[-C--:B-1----:R-:W-:Y:S08]  /*3070*/  HMMA.16816.F32 R4, R136, R196.reuse, R4 ;  /* 0x000000c48804723c */ /* 0x082ff00000001804 */
        /* <DEDUP_REMOVED lines=15> */
[-C--:B------:R-:W-:Y:S07]  /*3170*/  HMMA.16816.F32 R28, R144, R210.reuse, R28 ;  /* 0x000000d2901c723c */ /* 0x080fee000000181c */
[----:B------:R-:W-:Y:S01]  /*3180*/  FSEL R144, R154, -INF , P0 ;  /* 0xff8000009a907808 */ /* 0x000fe20000000000 */
[----:B------:R-:W-:Y:S04]  /*3190*/  HMMA.16816.F32 R32, R132, R210, R32 ;  /* 0x000000d28420723c */ /* 0x000fe80000001820 */
[--C-:B------:R-:W-:Y:S01]  /*31a0*/  FFMA.FTZ R144, R144, c[0x0][0x29c], -R148.reuse ;  /* 0x0000a70090907a23 */ /* 0x100fe20000010894 */
[----:B------:R-:W-:Y:S02]  /*31b0*/  FSEL R147, R246, -INF , P1 ;  /* 0xff800000f6937808 */ /* 0x000fe40000800000 */
[C---:B------:R-:W-:Y:S01]  /*31c0*/  FFMA.FTZ R133, -R152.reuse, R152, 1 ;  /* 0x3f80000098857423 */ /* 0x040fe20000010198 */
[-C--:B-1----:R-:W-:Y:S02]  /*31d0*/  HMMA.16816.F32 R4, R136, R212.reuse, R4 ;  /* 0x000000d48804723c */ /* 0x082fe40000001804 */
[----:B------:R-:W-:Y:S03]  /*31e0*/  MUFU.EX2 R144, R144 ;  /* 0x0000009000907308 */ /* 0x000fe60000000800 */
[----:B------:R-:W-:Y:S02]  /*31f0*/  FSEL R145, R152, -INF , P1 ;  /* 0xff80000098917808 */ /* 0x000fe40000800000 */
[----:B------:R-:W-:Y:S01]  /*3200*/  ISETP.GT.AND P1, PT, R238, 0x60, PT ;  /* 0x00000060ee00780c */ /* 0x000fe20003f24270 */
[C---:B------:R-:W-:Y:S04]  /*3210*/  HMMA.16816.F32 R8, R140.reuse, R212, R8 ;  /* 0x000000d48c08723c */ /* 0x040fe80000001808 */
[----:B--2---:R-:W-:Y:S01]  /*3220*/  FSEL R153, R85, -INF , P0 ;  /* 0xff80000055997808 */ /* 0x004fe20000000000 */
[----:B------:R-:W-:Y:S01]  /*3230*/  FFMA.FTZ R145, R145, c[0x0][0x29c], -R148 ;  /* 0x0000a70091917a23 */ /* 0x000fe20000010894 */
[----:B------:R-:W-:Y:S02]  /*3240*/  MOV R152, R3 ;  /* 0x0000000300987202 */ /* 0x000fe40000000f00 */
[-C--:B------:R-:W-:Y:S03]  /*3250*/  HMMA.16816.F32 R12, R140, R214.reuse, R12 ;  /* 0x000000d68c0c723c */ /* 0x080fe6000000180c */
[----:B------:R-:W1:Y:S01]  /*3260*/  MUFU.EX2 R145, R145 ;  /* 0x0000009100917308 */ /* 0x000e620000000800 */
[----:B------:R-:W-:Y:S04]  /*3270*/  FSEL R3, R160, -INF , P2 ;  /* 0xff800000a0037808 */ /* 0x000fe80001000000 */
[C---:B------:R-:W-:Y:S04]  /*3280*/  HMMA.16816.F32 R16, R136.reuse, R214, R16 ;  /* 0x000000d68810723c */ /* 0x040fe80000001810 */
[----:B------:R-:W-:Y:S02]  /*3290*/  FADD.FTZ R4, R4, -R0 ;  /* 0x8000000004047221 */ /* 0x000fe40000010000 */
[--C-:B------:R-:W-:Y:S01]  /*32a0*/  FFMA.FTZ R135, R3, c[0x0][0x29c], -R148.reuse ;  /* 0x0000a70003877a23 */ /* 0x100fe20000010894 */
[----:B------:R-:W-:Y:S01]  /*32b0*/  FSEL R3, R242, -INF , P4 ;  /* 0xff800000f2037808 */ /* 0x000fe20002000000 */
[-C--:B------:R-:W-:Y:S04]  /*32c0*/  HMMA.16816.F32 R20, R136, R216.reuse, R20 ;  /* 0x000000d88814723c */ /* 0x080fe80000001814 */
[----:B------:R-:W2:Y:S04]  /*32d0*/  MUFU.EX2 R135, R135 ;  /* 0x0000008700877308 */ /* 0x000ea80000000800 */
[C---:B------:R-:W-:Y:S04]  /*32e0*/  HMMA.16816.F32 R24, R140.reuse, R216, R24 ;  /* 0x000000d88c18723c */ /* 0x040fe80000001818 */
[----:B-1----:R-:W-:Y:S04]  /*32f0*/  FMUL.FTZ R4, R145, R4 ;  /* 0x0000000491047220 */ /* 0x002fe80000410000 */
[-C--:B------:R-:W-:Y:S07]  /*3300*/  HMMA.16816.F32 R28, R140, R218.reuse, R28 ;  /* 0x000000da8c1c723c */ /* 0x080fee000000181c */
[----:B------:R-:W-:Y:S01]  /*3310*/  FSEL R143, R248, -INF , P0 ;  /* 0xff800000f88f7808 */ /* 0x000fe20000000000 */
[----:B------:R-:W-:Y:S04]  /*3320*/  HMMA.16816.F32 R32, R136, R218, R32 ;  /* 0x000000da8820723c */ /* 0x000fe80000001820 */
[----:B------:R-:W-:Y:S01]  /*3330*/  ISETP.GT.AND P0, PT, R238, 0x61, PT ;  /* 0x00000061ee00780c */ /* 0x000fe20003f04270 */
[--C-:B------:R-:W-:Y:S01]  /*3340*/  FFMA.FTZ R142, R2, c[0x0][0x29c], -R148.reuse ;  /* 0x0000a700028e7a23 */ /* 0x100fe20000010894 */
[----:B------:R-:W-:Y:S01]  /*3350*/  FSEL R140, R161, -INF , P4 ;  /* 0xff800000a18c7808 */ /* 0x000fe20002000000 */
[--C-:B------:R-:W-:Y:S01]  /*3360*/  FFMA.FTZ R158, R143, c[0x0][0x29c], -R151.reuse ;  /* 0x0000a7008f9e7a23 */ /* 0x100fe20000010897 */
[----:B------:R-:W-:Y:S03]  /*3370*/  FSEL R2, R167, -INF , P1 ;  /* 0xff800000a7027808 */ /* 0x000fe60000800000 */
[----:B------:R-:W1:Y:S01]  /*3380*/  MUFU.EX2 R142, R142 ;  /* 0x0000008e008e7308 */ /* 0x000e620000000800 */
[----:B------:R-:W-:Y:S01]  /*3390*/  FSEL R141, R162, -INF , P5 ;  /* 0xff800000a28d7808 */ /* 0x000fe20002800000 */
[--C-:B------:R-:W-:Y:S01]  /*33a0*/  FFMA.FTZ R140, R140, c[0x0][0x29c], -R148.reuse ;  /* 0x0000a7008c8c7a23 */ /* 0x100fe20000010894 */
[----:B------:R-:W-:Y:S01]  /*33b0*/  FSEL R132, R237, -INF , P0 ;  /* 0xff800000ed847808 */ /* 0x000fe20000000000 */
[--C-:B------:R-:W-:Y:S01]  /*33c0*/  FFMA.FTZ R146, R2, c[0x0][0x29c], -R148.reuse ;  /* 0x0000a70002927a23 */ /* 0x100fe20000010894 */
[----:B------:R-:W-:Y:S01]  /*33d0*/  MOV R138, R168 ;  /* 0x000000a8008a7202 */ /* 0x000fe20000000f00 */
[----:B------:R-:W-:Y:S01]  /*33e0*/  FMUL.FTZ R168, R4, R133 ;  /* 0x0000008504a87220 */ /* 0x000fe20000410000 */
[----:B------:R-:W-:Y:S01]  /*33f0*/  FSEL R136, R240, -INF , P1 ;  /* 0xff800000f0887808 */ /* 0x000fe20000800000 */
[--C-:B------:R-:W-:Y:S01]  /*3400*/  FFMA.FTZ R141, R141, c[0x0][0x29c], -R148.reuse ;  /* 0x0000a7008d8d7a23 */ /* 0x100fe20000010894 */
[----:B------:R-:W-:Y:S01]  /*3410*/  FSEL R134, R239, -INF , P0 ;  /* 0xff800000ef867808 */ /* 0x000fe20000000000 */
[----:B------:R-:W-:Y:S01]  /*3420*/  FFMA.FTZ R148, R132, c[0x0][0x29c], -R148 ;  /* 0x0000a70084947a23 */ /* 0x000fe20000010894 */
[----:B------:R-:W-:Y:S01]  /*3430*/  FSEL R132, R241, -INF , P6 ;  /* 0xff800000f1847808 */ /* 0x000fe20003000000 */
[--C-:B------:R-:W-:Y:S01]  /*3440*/  FADD.FTZ R2, R5, -R0.reuse ;  /* 0x8000000005027221 */ /* 0x100fe20000010000 */
[----:B------:R-:W-:Y:S01]  /*3450*/  FSEL R4, R244, -INF , P5 ;  /* 0xff800000f4047808 */ /* 0x000fe20002800000 */
[----:B------:R-:W-:Y:S01]  /*3460*/  FFMA.FTZ R133, -R154, R154, 1 ;  /* 0x3f8000009a857423 */ /* 0x000fe2000001019a */
[----:B------:R-:W-:Y:S01]  /*3470*/  FSEL R137, R243, -INF , P2 ;  /* 0xff800000f3897808 */ /* 0x000fe20001000000 */
        /* <DEDUP_REMOVED lines=9> */
[----:B------:R-:W3:Y:S01]  /*3510*/  MUFU.EX2 R141, R141 ;  /* 0x0000008d008d7308 */ /* 0x000ee20000000800 */
[--C-:B------:R-:W-:Y:S01]  /*3520*/  FFMA.FTZ R152, R137, c[0x0][0x29c], -R151.reuse ;  /* 0x0000a70089987a23 */ /* 0x100fe20000010897 */
[----:B------:R-:W-:Y:S01]  /*3530*/  MOV R4, R166 ;  /* 0x000000a600047202 */ /* 0x000fe20000000f00 */
[----:B------:R-:W-:Y:S02]  /*3540*/  FFMA.FTZ R151, R134, c[0x0][0x29c], -R151 ;  /* 0x0000a70086977a23 */ /* 0x000fe40000010897 */
[----:B------:R-:W-:Y:S02]  /*3550*/  FMUL.FTZ R2, R144, R2 ;  /* 0x0000000290027220 */ /* 0x000fe40000410000 */
[----:B------:R-:W-:Y:S01]  /*3560*/  FFMA.FTZ R136, -R162, R162, 1 ;  /* 0x3f800000a2887423 */ /* 0x000fe200000101a2 */
[----:B------:R-:W-:Y:S01]  /*3570*/  MOV R162, R132 ;  /* 0x0000008400a27202 */ /* 0x000fe20000000f00 */
[----:B------:R-:W-:Y:S01]  /*3580*/  FMUL.FTZ R166, R2, R133 ;  /* 0x0000008502a67220 */ /* 0x000fe20000410000 */
[----:B------:R1:W-:Y:S01]  /*3590*/  MUFU.EX2 R134, R146 ;  /* 0x0000009200867308 */ /* 0x0003e20000000800 */
[--C-:B------:R-:W-:Y:S02]  /*35a0*/  FADD.FTZ R2, R21, -R0.reuse ;  /* 0x8000000015027221 */ /* 0x100fe40000010000 */
[----:B------:R-:W-:Y:S02]  /*35b0*/  FFMA.FTZ R132, -R160, R160, 1 ;  /* 0x3f800000a0847423 */ /* 0x000fe400000101a0 */
[----:B--2---:R-:W-:Y:S02]  /*35c0*/  FMUL.FTZ R2, R135, R2 ;  /* 0x0000000287027220 */ /* 0x004fe40000410000 */
[----:B------:R-:W-:Y:S02]  /*35d0*/  FADD.FTZ R3, R20, -R0 ;  /* 0x8000000014037221 */ /* 0x000fe40000010000 */
[----:B------:R-:W-:Y:S01]  /*35e0*/  FMUL.FTZ R160, R2, R132 ;  /* 0x0000008402a07220 */ /* 0x000fe20000410000 */
[----:B------:R-:W2:Y:S01]  /*35f0*/  MUFU.EX2 R140, R140 ;  /* 0x0000008c008c7308 */ /* 0x000ea20000000800 */
[----:B------:R-:W-:Y:S01]  /*3600*/  FSEL R2, R252, -INF , P6 ;  /* 0xff800000fc027808 */ /* 0x000fe20003000000 */
[----:B------:R-:W-:Y:S02]  /*3610*/  FFMA.FTZ R137, -R163, R163, 1 ;  /* 0x3f800000a3897423 */ /* 0x000fe400000101a3 */
[----:B------:R-:W-:Y:S02]  /*3620*/  FFMA.FTZ R133, -R161, R161, 1 ;  /* 0x3f800000a1857423 */ /* 0x000fe400000101a1 */
[--C-:B------:R-:W-:Y:S01]  /*3630*/  FFMA.FTZ R132, R153, c[0x0][0x29c], -R150.reuse ;  /* 0x0000a70099847a23 */ /* 0x100fe20000010896 */
[----:B------:R-:W-:Y:S01]  /*3640*/  MOV R153, R143 ;  /* 0x0000008f00997202 */ /* 0x000fe20000000f00 */
[----:B------:R-:W-:Y:S02]  /*3650*/  FFMA.FTZ R21, R2, c[0x0][0x29c], -R150 ;  /* 0x0000a70002157a23 */ /* 0x000fe40000010896 */
[----:B------:R-:W4:Y:S01]  /*3660*/  MUFU.EX2 R148, R148 ;  /* 0x0000009400947308 */ /* 0x000f220000000800 */
[--C-:B------:R-:W-:Y:S01]  /*3670*/  FADD.FTZ R2, R32, -R0.reuse ;  /* 0x8000000020027221 */ /* 0x100fe20000010000 */
[----:B------:R-:W-:Y:S01]  /*3680*/  MOV R32, R138 ;  /* 0x0000008a00207202 */ /* 0x000fe20000000f00 */
[----:B------:R-:W-:Y:S01]  /*3690*/  FFMA.FTZ R20, -R167, R167, 1 ;  /* 0x3f800000a7147423 */ /* 0x000fe200000101a7 */
[----:B-1----:R-:W-:Y:S01]  /*36a0*/  MOV R146, R5 ;  /* 0x0000000500927202 */ /* 0x002fe20000000f00 */
[--C-:B------:R-:W-:Y:S01]  /*36b0*/  FADD.FTZ R5, R16, -R0.reuse ;  /* 0x8000000010057221 */ /* 0x100fe20000010000 */
[----:B------:R-:W-:Y:S01]  /*36c0*/  MOV R16, R4 ;  /* 0x0000000400107202 */ /* 0x000fe20000000f00 */
[----:B------:R-:W-:Y:S01]  /*36d0*/  FADD.FTZ R4, R17, -R0 ;  /* 0x8000000011047221 */ /* 0x000fe20000010000 */
[----:B------:R-:W-:Y:S01]  /*36e0*/  FSEL R17, R247, -INF , P1 ;  /* 0xff800000f7117808 */ /* 0x000fe20000800000 */
[----:B------:R-:W-:Y:S01]  /*36f0*/  FMUL.FTZ R5, R142, R5 ;  /* 0x000000058e057220 */ /* 0x000fe20000410000 */
[----:B------:R-:W-:Y:S01]  /*3700*/  MOV R167, R16 ;  /* 0x0000001000a77202 */ /* 0x000fe20000000f00 */
[----:B---3--:R-:W-:Y:S01]  /*3710*/  FMUL.FTZ R4, R141, R4 ;  /* 0x000000048d047220 */ /* 0x008fe20000410000 */
[----:B------:R-:W-:Y:S01]  /*3720*/  FSEL R16, R245, -INF , P0 ;  /* 0xff800000f5107808 */ /* 0x000fe20000000000 */
[----:B------:R-:W-:Y:S01]  /*3730*/  FMUL.FTZ R163, R5, R137 ;  /* 0x0000008905a37220 */ /* 0x000fe20000410000 */
[----:B------:R-:W-:Y:S01]  /*3740*/  MOV R137, R162 ;  /* 0x000000a200897202 */ /* 0x000fe20000000f00 */
[----:B--2---:R-:W-:Y:S01]  /*3750*/  FMUL.FTZ R3, R140, R3 ;  /* 0x000000038c037220 */ /* 0x004fe20000410000 */
[----:B------:R-:W-:Y:S01]  /*3760*/  FSEL R5, R251, -INF , P5 ;  /* 0xff800000fb057808 */ /* 0x000fe20002800000 */
[----:B------:R-:W-:Y:S01]  /*3770*/  FMUL.FTZ R162, R4, R136 ;  /* 0x0000008804a27220 */ /* 0x000fe20000410000 */
[----:B------:R-:W-:Y:S01]  /*3780*/  FSEL R4, R250, -INF , P4 ;  /* 0xff800000fa047808 */ /* 0x000fe20002000000 */
[----:B------:R-:W-:Y:S01]  /*3790*/  FMUL.FTZ R161, R3, R133 ;  /* 0x0000008503a17220 */ /* 0x000fe20000410000 */
[----:B------:R-:W-:Y:S01]  /*37a0*/  FSEL R3, R249, -INF , P2 ;  /* 0xff800000f9037808 */ /* 0x000fe20001000000 */
[----:B------:R-:W-:Y:S01]  /*37b0*/  FMUL.FTZ R2, R134, R2 ;  /* 0x0000000286027220 */ /* 0x000fe20000410000 */
[----:B------:R-:W-:Y:S01]  /*37c0*/  MUFU.EX2 R151, R151 ;  /* 0x0000009700977308 */ /* 0x000fe20000000800 */
[--C-:B------:R-:W-:Y:S01]  /*37d0*/  FFMA.FTZ R143, R17, c[0x0][0x29c], -R150.reuse ;  /* 0x0000a700118f7a23 */ /* 0x100fe20000010896 */
[----:B------:R-:W-:Y:S01]  /*37e0*/  MOV R17, R153 ;  /* 0x0000009900117202 */ /* 0x000fe20000000f00 */
[----:B------:R-:W-:Y:S02]  /*37f0*/  FFMA.FTZ R138, R4, c[0x0][0x29c], -R150 ;  /* 0x0000a700048a7a23 */ /* 0x000fe40000010896 */
[----:B------:R-:W-:Y:S01]  /*3800*/  FADD.FTZ R33, R33, -R0 ;  /* 0x8000000021217221 */ /* 0x000fe20000010000 */
[----:B----4-:R-:W-:Y:S01]  /*3810*/  FSEL R0, R84, -INF , P0 ;  /* 0xff80000054007808 */ /* 0x010fe20000000000 */
[----:B------:R-:W-:Y:S01]  /*3820*/  FMUL.FTZ R153, R2, R20 ;  /* 0x0000001402997220 */ /* 0x000fe20000410000 */
[----:B------:R-:W-:Y:S01]  /*3830*/  FSEL R4, R17, -INF , P4 ;  /* 0xff80000011047808 */ /* 0x000fe20002000000 */
[--C-:B------:R-:W-:Y:S01]  /*3840*/  FFMA.FTZ R136, R157, c[0x0][0x29c], -R150.reuse ;  /* 0x0000a7009d887a23 */ /* 0x100fe20000010896 */
[----:B------:R-:W-:Y:S01]  /*3850*/  MOV R157, R146 ;  /* 0x00000092009d7202 */ /* 0x000fe20000000f00 */
[--C-:B------:R-:W-:Y:S01]  /*3860*/  FFMA.FTZ R133, R5, c[0x0][0x29c], -R150.reuse ;  /* 0x0000a70005857a23 */ /* 0x100fe20000010896 */
[----:B------:R-:W-:Y:S01]  /*3870*/  MOV R146, R139 ;  /* 0x0000008b00927202 */ /* 0x000fe20000000f00 */
[--C-:B------:R-:W-:Y:S01]  /*3880*/  FFMA.FTZ R139, R3, c[0x0][0x29c], -R150.reuse ;  /* 0x0000a700038b7a23 */ /* 0x100fe20000010896 */
[----:B------:R-:W-:Y:S01]  /*3890*/  FSEL R5, R167, -INF , P5 ;  /* 0xff800000a7057808 */ /* 0x000fe20002800000 */
[----:B------:R-:W-:Y:S01]  /*38a0*/  FFMA.FTZ R150, R16, c[0x0][0x29c], -R150 ;  /* 0x0000a70010967a23 */ /* 0x000fe20000010896 */
[----:B------:R-:W-:Y:S01]  /*38b0*/  FSEL R16, R169, -INF , P6 ;  /* 0xff800000a9107808 */ /* 0x000fe20003000000 */
[----:B------:R-:W-:Y:S01]  /*38c0*/  MUFU.EX2 R133, R133 ;  /* 0x0000008500857308 */ /* 0x000fe20000000800 */
[----:B------:R-:W-:Y:S02]  /*38d0*/  FSEL R3, R137, -INF , P2 ;  /* 0xff80000089037808 */ /* 0x000fe40001000000 */
[----:B------:R-:W-:Y:S02]  /*38e0*/  FSEL R2, R171, -INF , P1 ;  /* 0xff800000ab027808 */ /* 0x000fe40000800000 */
[----:B------:R-:W-:Y:S01]  /*38f0*/  MOV R20, R157 ;  /* 0x0000009d00147202 */ /* 0x000fe20000000f00 */
[--C-:B------:R-:W-:Y:S01]  /*3900*/  FFMA.FTZ R157, R164, c[0x0][0x29c], -R149.reuse ;  /* 0x0000a700a49d7a23 */ /* 0x100fe20000010895 */
[----:B------:R-:W-:Y:S01]  /*3910*/  PLOP3.LUT P0, PT, PT, PT, UP0, 0x80, 0x0 ;  /* 0x000000000000781c */ /* 0x000fe20003f0f008 */
[--C-:B------:R-:W-:Y:S02]  /*3920*/  FFMA.FTZ R164, R165, c[0x0][0x29c], -R149.reuse ;  /* 0x0000a700a5a47a23 */ /* 0x100fe40000010895 */
        /* <DEDUP_REMOVED lines=9> */
[----:B------:R-:W-:Y:S01]  /*39c0*/  MUFU.EX2 R150, R150 ;  /* 0x0000009600967308 */ /* 0x000fe20000000800 */
[----:B------:R-:W-:Y:S02]  /*39d0*/  FFMA.FTZ R149, R0, c[0x0][0x29c], -R149 ;  /* 0x0000a70000957a23 */ /* 0x000fe40000010895 */
[----:B------:R-:W-:Y:S01]  /*39e0*/  FFMA.FTZ R0, -R237, R237, 1 ;  /* 0x3f800000ed007423 */ /* 0x000fe200000101ed */
[----:B------:R-:W-:Y:S01]  /*39f0*/  MOV R237, R3 ;  /* 0x0000000300ed7202 */ /* 0x000fe20000000f00 */
[C---:B------:R-:W-:Y:S01]  /*3a00*/  FMUL.FTZ R2, R148.reuse, R33 ;  /* 0x0000002194027220 */ /* 0x040fe20000410000 */
[----:B------:R-:W-:Y:S02]  /*3a10*/  MOV R33, R146 ;  /* 0x0000009200217202 */ /* 0x000fe40000000f00 */
[----:B------:R-:W-:Y:S01]  /*3a20*/  F2FP.PACK_AB R148, R148, R134 ;  /* 0x000000869494723e */ /* 0x000fe200000000ff */
[----:B------:R-:W-:Y:S01]  /*3a30*/  FMUL.FTZ R146, R2, R0 ;  /* 0x0000000002927220 */ /* 0x000fe20000410000 */
[----:B------:R-:W-:Y:S01]  /*3a40*/  MOV R2, R20 ;  /* 0x0000001400027202 */ /* 0x000fe20000000f00 */
[----:B------:R-:W1:Y:S01]  /*3a50*/  LDS R0, [R33.X4+0xf2a0] ;  /* 0x00f2a00021007984 */ /* 0x000e620000004800 */
[----:B------:R2:W3:Y:S10]  /*3a60*/  MUFU.EX2 R20, R159 ;  /* 0x0000009f00147308 */ /* 0x0004f40000000800 */
[----:B------:R-:W4:Y:S10]  /*3a70*/  MUFU.EX2 R3, R147 ;  /* 0x0000009300037308 */ /* 0x000f340000000800 */
[----:B------:R4:W-:Y:S01]  /*3a80*/  MUFU.EX2 R147, R132 ;  /* 0x0000008400937308 */ /* 0x0009e20000000800 */
[----:B--2---:R-:W-:Y:S09]  /*3a90*/  MOV R159, R137 ;  /* 0x00000089009f7202 */ /* 0x004ff20000000f00 */
[----:B------:R2:W2:Y:S01]  /*3aa0*/  MUFU.EX2 R137, R158 ;  /* 0x0000009e00897308 */ /* 0x0004a20000000800 */
[--C-:B-1----:R-:W-:Y:S09]  /*3ab0*/  FADD.FTZ R6, R6, -R0.reuse ;  /* 0x8000000006067221 */ /* 0x102ff20000010000 */
[----:B------:R-:W-:Y:S01]  /*3ac0*/  MUFU.EX2 R149, R149 ;  /* 0x0000009500957308 */ /* 0x000fe20000000800 */
[--C-:B------:R-:W-:Y:S02]  /*3ad0*/  FADD.FTZ R7, R7, -R0.reuse ;  /* 0x8000000007077221 */ /* 0x100fe40000010000 */
[----:B---3--:R-:W-:Y:S01]  /*3ae0*/  FMUL.FTZ R6, R20, R6 ;  /* 0x0000000614067220 */ /* 0x008fe20000410000 */
[----:B----4-:R-:W-:Y:S01]  /*3af0*/  MOV R132, R32 ;  /* 0x0000002000847202 */ /* 0x010fe20000000f00 */
[--C-:B------:R-:W-:Y:S02]  /*3b00*/  FADD.FTZ R19, R19, -R0.reuse ;  /* 0x8000000013137221 */ /* 0x100fe40000010000 */
[--C-:B------:R-:W-:Y:S02]  /*3b10*/  FADD.FTZ R35, R35, -R0.reuse ;  /* 0x8000000023237221 */ /* 0x100fe40000010000 */
[--C-:B------:R-:W-:Y:S01]  /*3b20*/  FADD.FTZ R34, R34, -R0.reuse ;  /* 0x8000000022227221 */ /* 0x100fe20000010000 */
[----:B------:R-:W-:Y:S01]  /*3b30*/  MUFU.EX2 R32, R21 ;  /* 0x0000001500207308 */ /* 0x000fe20000000800 */
[--C-:B------:R-:W-:Y:S02]  /*3b40*/  FADD.FTZ R23, R23, -R0.reuse ;  /* 0x8000000017177221 */ /* 0x100fe40000010000 */
[----:B------:R-:W-:Y:S01]  /*3b50*/  FMUL.FTZ R34, R3, R34 ;  /* 0x0000002203227220 */ /* 0x000fe20000410000 */
[----:B--2---:R-:W-:Y:S01]  /*3b60*/  MOV R158, R17 ;  /* 0x00000011009e7202 */ /* 0x004fe20000000f00 */
[C---:B------:R-:W-:Y:S01]  /*3b70*/  FMUL.FTZ R7, R137.reuse, R7 ;  /* 0x0000000789077220 */ /* 0x040fe20000410000 */
[----:B------:R-:W-:Y:S01]  /*3b80*/  F2FP.PACK_AB R137, R137, R20 ;  /* 0x000000148989723e */ /* 0x000fe200000000ff */
[----:B------:R-:W-:Y:S03]  /*3b90*/  FFMA.FTZ R20, -R243, R243, 1 ;  /* 0x3f800000f3147423 */ /* 0x000fe600000101f3 */
[----:B------:R1:W-:Y:S02]  /*3ba0*/  MUFU.EX2 R17, R156 ;  /* 0x0000009c00117308 */ /* 0x0003e40000000800 */
[----:B-1----:R-:W-:Y:S08]  /*3bb0*/  MOV R156, R16 ;  /* 0x00000010009c7202 */ /* 0x002ff00000000f00 */
[----:B------:R1:W2:Y:S02]  /*3bc0*/  MUFU.EX2 R16, R155 ;  /* 0x0000009b00107308 */ /* 0x0002a40000000800 */
[----:B-1----:R-:W-:Y:S01]  /*3bd0*/  MOV R155, R5 ;  /* 0x00000005009b7202 */ /* 0x002fe20000000f00 */
[C---:B--2---:R-:W-:Y:S07]  /*3be0*/  FMUL.FTZ R19, R16.reuse, R19 ;  /* 0x0000001310137220 */ /* 0x044fee0000410000 */
[----:B------:R1:W-:Y:S01]  /*3bf0*/  MUFU.EX2 R5, R154 ;  /* 0x0000009a00057308 */ /* 0x0003e20000000800 */
[----:B------:R-:W-:Y:S01]  /*3c00*/  F2FP.PACK_AB R134, R16, R17 ;  /* 0x000000111086723e */ /* 0x000fe200000000ff */
[----:B------:R-:W-:Y:S01]  /*3c10*/  FFMA.FTZ R16, -R242, R242, 1 ;  /* 0x3f800000f2107423 */ /* 0x000fe200000101f2 */
[----:B-1----:R-:W-:Y:S07]  /*3c20*/  MOV R154, R4 ;  /* 0x00000004009a7202 */ /* 0x002fee0000000f00 */
[----:B------:R-:W1:Y:S10]  /*3c30*/  MUFU.EX2 R4, R152 ;  /* 0x0000009800047308 */ /* 0x000e740000000800 */
[----:B------:R2:W-:Y:S01]  /*3c40*/  MUFU.EX2 R152, R136 ;  /* 0x0000008800987308 */ /* 0x0005e20000000800 */
[----:B-1----:R-:W-:Y:S04]  /*3c50*/  FMUL.FTZ R23, R4, R23 ;  /* 0x0000001704177220 */ /* 0x002fe80000410000 */
[----:B------:R-:W-:Y:S01]  /*3c60*/  FMUL.FTZ R20, R23, R20 ;  /* 0x0000001417147220 */ /* 0x000fe20000410000 */
[----:B--2---:R-:W-:Y:S01]  /*3c70*/  MOV R136, R2 ;  /* 0x0000000200887202 */ /* 0x004fe20000000f00 */
[----:B------:R-:W-:Y:S01]  /*3c80*/  FFMA.FTZ R2, -R246, R246, 1 ;  /* 0x3f800000f6027423 */ /* 0x000fe200000101f6 */
[----:B------:R-:W-:Y:S02]  /*3c90*/  MOV R246, R132 ;  /* 0x0000008400f67202 */ /* 0x000fe40000000f00 */
[----:B------:R1:W-:Y:S01]  /*3ca0*/  MUFU.EX2 R132, R138 ;  /* 0x0000008a00847308 */ /* 0x0003e20000000800 */
[----:B------:R-:W-:Y:S02]  /*3cb0*/  FMUL.FTZ R21, R6, R2 ;  /* 0x0000000206157220 */ /* 0x000fe40000410000 */
[----:B------:R-:W-:Y:S01]  /*3cc0*/  FFMA.FTZ R2, -R248, R248, 1 ;  /* 0x3f800000f8027423 */ /* 0x000fe200000101f8 */
[----:B------:R-:W-:Y:S01]  /*3cd0*/  MOV R248, R33 ;  /* 0x0000002100f87202 */ /* 0x000fe20000000f00 */
[----:B------:R-:W-:Y:S01]  /*3ce0*/  FFMA.FTZ R6, -R241, R241, 1 ;  /* 0x3f800000f1067423 */ /* 0x000fe200000101f1 */
[----:B------:R-:W-:Y:S01]  /*3cf0*/  MOV R241, R136 ;  /* 0x0000008800f17202 */ /* 0x000fe20000000f00 */
[----:B------:R-:W-:Y:S01]  /*3d00*/  FMUL.FTZ R7, R7, R2 ;  /* 0x0000000207077220 */ /* 0x000fe20000410000 */
[----:B------:R-:W-:Y:S01]  /*3d10*/  F2FP.PACK_AB R136, R141, R142 ;  /* 0x0000008e8d88723e */ /* 0x000fe200000000ff */
[--C-:B------:R-:W-:Y:S01]  /*3d20*/  FADD.FTZ R2, R18, -R0.reuse ;  /* 0x8000000012027221 */ /* 0x100fe20000010000 */
[----:B------:R2:W-:Y:S01]  /*3d30*/  MUFU.EX2 R33, R139 ;  /* 0x0000008b00217308 */ /* 0x0005e20000000800 */
[----:B------:R-:W-:Y:S02]  /*3d40*/  F2FP.PACK_AB R142, R146, R153 ;  /* 0x00000099928e723e */ /* 0x000fe400000000ff */
[----:B------:R-:W-:Y:S01]  /*3d50*/  FMUL.FTZ R2, R17, R2 ;  /* 0x0000000211027220 */ /* 0x000fe20000410000 */
[----:B------:R-:W-:Y:S01]  /*3d60*/  F2FP.PACK_AB R141, R162, R163 ;  /* 0x000000a3a28d723e */ /* 0x000fe200000000ff */
[----:B------:R-:W-:Y:S02]  /*3d70*/  FFMA.FTZ R17, -R244, R244, 1 ;  /* 0x3f800000f4117423 */ /* 0x000fe400000101f4 */
[----:B------:R-:W-:Y:S02]  /*3d80*/  FMUL.FTZ R18, R2, R6 ;  /* 0x0000000602127220 */ /* 0x000fe40000410000 */
[----:B------:R-:W3:Y:S01]  /*3d90*/  LDS R2, [R248.X4+0xf300] ;  /* 0x00f30000f8027984 */ /* 0x000ee20000004800 */
[----:B------:R-:W4:Y:S01]  /*3da0*/  MUFU.EX2 R6, R143 ;  /* 0x0000008f00067308 */ /* 0x000f220000000800 */
[----:B------:R-:W-:Y:S01]  /*3db0*/  FMUL.FTZ R19, R19, R17 ;  /* 0x0000001113137220 */ /* 0x000fe20000410000 */
[C---:B------:R-:W-:Y:S01]  /*3dc0*/  F2FP.PACK_AB R17, R151.reuse, R3 ;  /* 0x000000039711723e */ /* 0x040fe200000000ff */
[----:B------:R-:W-:Y:S01]  /*3dd0*/  FMUL.FTZ R151, R151, R35 ;  /* 0x0000002397977220 */ /* 0x000fe20000410000 */
[----:B-1----:R-:W-:Y:S01]  /*3de0*/  F2FP.PACK_AB R138, R144, R145 ;  /* 0x00000091908a723e */ /* 0x002fe200000000ff */
[----:B------:R-:W-:Y:S01]  /*3df0*/  FFMA.FTZ R3, -R240, R240, 1 ;  /* 0x3f800000f0037423 */ /* 0x000fe200000101f0 */
[----:B------:R-:W-:Y:S03]  /*3e00*/  F2FP.PACK_AB R19, R19, R18 ;  /* 0x000000121313723e */ /* 0x000fe600000000ff */
[----:B------:R-:W-:Y:S01]  /*3e10*/  FMUL.FTZ R3, R34, R3 ;  /* 0x0000000322037220 */ /* 0x000fe20000410000 */
[----:B------:R-:W-:Y:S01]  /*3e20*/  MUFU.EX2 R146, R164 ;  /* 0x000000a400927308 */ /* 0x000fe20000000800 */
[----:B--2---:R-:W-:Y:S02]  /*3e30*/  F2FP.PACK_AB R139, R135, R140 ;  /* 0x0000008c878b723e */ /* 0x004fe400000000ff */
[----:B------:R-:W-:Y:S01]  /*3e40*/  F2FP.PACK_AB R135, R7, R21 ;  /* 0x000000150787723e */ /* 0x000fe200000000ff */
[----:B------:R-:W-:Y:S01]  /*3e50*/  FADD.FTZ R7, R22, -R0 ;  /* 0x8000000016077221 */ /* 0x000fe20000010000 */
[----:B------:R-:W-:Y:S01]  /*3e60*/  F2FP.PACK_AB R21, R4, R5 ;  /* 0x000000050415723e */ /* 0x000fe200000000ff */
[----:B------:R-:W-:Y:S04]  /*3e70*/  FFMA.FTZ R0, -R239, R239, 1 ;  /* 0x3f800000ef007423 */ /* 0x000fe800000101ef */
[----:B------:R-:W1:Y:S01]  /*3e80*/  MUFU.EX2 R153, R157 ;  /* 0x0000009d00997308 */ /* 0x000e620000000800 */
[----:B------:R-:W-:Y:S01]  /*3e90*/  FMUL.FTZ R7, R5, R7 ;  /* 0x0000000705077220 */ /* 0x000fe20000410000 */
[----:B------:R-:W-:Y:S01]  /*3ea0*/  F2FP.PACK_AB R140, R166, R168 ;  /* 0x000000a8a68c723e */ /* 0x000fe200000000ff */
[----:B------:R-:W-:Y:S01]  /*3eb0*/  FMUL.FTZ R0, R151, R0 ;  /* 0x0000000097007220 */ /* 0x000fe20000410000 */
[----:B----4-:R-:W-:Y:S01]  /*3ec0*/  F2FP.PACK_AB R5, R150, R6 ;  /* 0x000000069605723e */ /* 0x010fe200000000ff */
[----:B------:R-:W-:Y:S01]  /*3ed0*/  FMUL.FTZ R7, R7, R16 ;  /* 0x0000001007077220 */ /* 0x000fe20000410000 */
[----:B------:R-:W-:Y:S01]  /*3ee0*/  F2FP.PACK_AB R16, R147, R152 ;  /* 0x000000989310723e */ /* 0x000fe200000000ff */
[----:B------:R-:W-:Y:S01]  /*3ef0*/  FFMA.FTZ R4, -R85, R85, 1 ;  /* 0x3f80000055047423 */ /* 0x000fe20000010155 */
[----:B------:R-:W-:Y:S01]  /*3f00*/  F2FP.PACK_AB R18, R0, R3 ;  /* 0x000000030012723e */ /* 0x000fe200000000ff */
[----:B------:R-:W-:Y:S01]  /*3f10*/  FFMA.FTZ R0, -R241, R241, 1 ;  /* 0x3f800000f1007423 */ /* 0x000fe200000101f1 */
[----:B------:R-:W-:Y:S01]  /*3f20*/  MUFU.EX2 R144, R165 ;  /* 0x000000a500907308 */ /* 0x000fe20000000800 */
[----:B------:R-:W-:Y:S01]  /*3f30*/  F2FP.PACK_AB R20, R20, R7 ;  /* 0x000000071414723e */ /* 0x000fe200000000ff */
[----:B------:R-:W-:Y:S01]  /*3f40*/  FFMA.FTZ R3, -R252, R252, 1 ;  /* 0x3f800000fc037423 */ /* 0x000fe200000101fc */
[----:B------:R-:W-:Y:S01]  /*3f50*/  F2FP.PACK_AB R7, R133, R32 ;  /* 0x000000208507723e */ /* 0x000fe200000000ff */
[----:B------:R2:W5:Y:S01]  /*3f60*/  LDL.LU R85, [R1+0x54] ;  /* 0x0000540001557983 */ /* 0x0005620000300800 */
[----:B------:R-:W-:Y:S01]  /*3f70*/  F2FP.PACK_AB R143, R160, R161 ;  /* 0x000000a1a08f723e */ /* 0x000fe200000000ff */
[--C-:B---3--:R-:W-:Y:S04]  /*3f80*/  FADD.FTZ R8, R8, -R2.reuse ;  /* 0x8000000208087221 */ /* 0x108fe80000010000 */
[----:B------:R-:W3:Y:S01]  /*3f90*/  MUFU.EX2 R34, R167 ;  /* 0x000000a700227308 */ /* 0x000ee20000000800 */
[--C-:B------:R-:W-:Y:S02]  /*3fa0*/  FADD.FTZ R9, R9, -R2.reuse ;  /* 0x8000000209097221 */ /* 0x100fe40000010000 */
[----:B------:R-:W-:Y:S02]  /*3fb0*/  FMUL.FTZ R8, R152, R8 ;  /* 0x0000000898087220 */ /* 0x000fe40000410000 */
[--C-:B------:R-:W-:Y:S02]  /*3fc0*/  FADD.FTZ R13, R13, -R2.reuse ;  /* 0x800000020d0d7221 */ /* 0x100fe40000010000 */
[--C-:B------:R-:W-:Y:S02]  /*3fd0*/  FADD.FTZ R12, R12, -R2.reuse ;  /* 0x800000020c0c7221 */ /* 0x100fe40000010000 */
[----:B------:R-:W-:Y:S01]  /*3fe0*/  FMUL.FTZ R9, R147, R9 ;  /* 0x0000000993097220 */ /* 0x000fe20000410000 */
[----:B------:R-:W-:Y:S01]  /*3ff0*/  MUFU.EX2 R22, R170 ;  /* 0x000000aa00167308 */ /* 0x000fe20000000800 */
[----:B------:R-:W-:Y:S02]  /*4000*/  FMUL.FTZ R133, R133, R13 ;  /* 0x0000000d85857220 */ /* 0x000fe40000410000 */
[----:B------:R-:W-:Y:S02]  /*4010*/  FMUL.FTZ R145, R8, R0 ;  /* 0x0000000008917220 */ /* 0x000fe40000410000 */
[----:B------:R-:W-:Y:S02]  /*4020*/  FFMA.FTZ R0, -R251, R251, 1 ;  /* 0x3f800000fb007423 */ /* 0x000fe400000101fb */
[--C-:B------:R-:W-:Y:S02]  /*4030*/  FADD.FTZ R24, R24, -R2.reuse ;  /* 0x8000000218187221 */ /* 0x100fe40000010000 */
[--C-:B------:R-:W-:Y:S01]  /*4040*/  FADD.FTZ R29, R29, -R2.reuse ;  /* 0x800000021d1d7221 */ /* 0x100fe20000010000 */
[----:B------:R-:W-:Y:S01]  /*4050*/  MUFU.EX2 R13, R171 ;  /* 0x000000ab000d7308 */ /* 0x000fe20000000800 */
[----:B------:R-:W-:Y:S02]  /*4060*/  FMUL.FTZ R12, R32, R12 ;  /* 0x0000000c200c7220 */ /* 0x000fe40000410000 */
[--C-:B------:R-:W-:Y:S02]  /*4070*/  FADD.FTZ R25, R25, -R2.reuse ;  /* 0x8000000219197221 */ /* 0x100fe40000010000 */
[----:B------:R-:W-:Y:S02]  /*4080*/  FADD.FTZ R28, R28, -R2 ;  /* 0x800000021c1c7221 */ /* 0x000fe40000010000 */
[----:B------:R-:W-:Y:S01]  /*4090*/  FMUL.FTZ R35, R9, R4 ;  /* 0x0000000409237220 */ /* 0x000fe20000410000 */
[----:B------:R-:W-:Y:S01]  /*40a0*/  F2FP.PACK_AB R4, R33, R132 ;  /* 0x000000842104723e */ /* 0x000fe200000000ff */
[----:B------:R-:W-:Y:S01]  /*40b0*/  FMUL.FTZ R23, R12, R3 ;  /* 0x000000030c177220 */ /* 0x000fe20000410000 */
[----:B------:R-:W4:Y:S01]  /*40c0*/  MUFU.EX2 R32, R169 ;  /* 0x000000a900207308 */ /* 0x000f220000000800 */
[----:B------:R-:W-:Y:S02]  /*40d0*/  FMUL.FTZ R9, R133, R0 ;  /* 0x0000000085097220 */ /* 0x000fe40000410000 */
[----:B------:R-:W-:Y:S01]  /*40e0*/  FMUL.FTZ R12, R132, R24 ;  /* 0x00000018840c7220 */ /* 0x000fe20000410000 */
[----:B------:R-:W2:Y:S01]  /*40f0*/  LDS R0, [R248.X4+0xf320] ;  /* 0x00f32000f8007984 */ /* 0x000ea20000004800 */
[----:B------:R-:W-:Y:S01]  /*4100*/  FMUL.FTZ R25, R33, R25 ;  /* 0x0000001921197220 */ /* 0x000fe20000410000 */
[----:B------:R-:W-:Y:S01]  /*4110*/  F2FP.PACK_AB R9, R9, R23 ;  /* 0x000000170909723e */ /* 0x000fe200000000ff */
[----:B------:R-:W-:Y:S01]  /*4120*/  FMUL.FTZ R28, R6, R28 ;  /* 0x0000001c061c7220 */ /* 0x000fe20000410000 */
[----:B------:R-:W-:Y:S01]  /*4130*/  STS [R235+0xf480], R138 ;  /* 0x00f4808aeb007388 */ /* 0x000fe20000000800 */
[----:B------:R-:W-:Y:S02]  /*4140*/  FMUL.FTZ R150, R150, R29 ;  /* 0x0000001d96967220 */ /* 0x000fe40000410000 */
[----:B------:R-:W-:Y:S01]  /*4150*/  FFMA.FTZ R8, -R250, R250, 1 ;  /* 0x3f800000fa087423 */ /* 0x000fe200000101fa */
[----:B------:R-:W-:Y:S01]  /*4160*/  STS [R235+0xf880], R137 ;  /* 0x00f88089eb007388 */ /* 0x000fe20000000800 */
[----:B------:R-:W-:Y:S02]  /*4170*/  FFMA.FTZ R6, -R249, R249, 1 ;  /* 0x3f800000f9067423 */ /* 0x000fe400000101f9 */
[----:B------:R-:W-:Y:S01]  /*4180*/  FFMA.FTZ R3, -R247, R247, 1 ;  /* 0x3f800000f7037423 */ /* 0x000fe200000101f7 */
[----:B------:R-:W-:Y:S01]  /*4190*/  STS [R236], R136 ;  /* 0x00000088ec007388 */ /* 0x000fe20000000800 */
[----:B------:R-:W-:Y:S02]  /*41a0*/  FFMA.FTZ R2, -R245, R245, 1 ;  /* 0x3f800000f5027423 */ /* 0x000fe400000101f5 */
[----:B------:R-:W-:Y:S01]  /*41b0*/  FMUL.FTZ R3, R28, R3 ;  /* 0x000000031c037220 */ /* 0x000fe20000410000 */
[----:B------:R-:W-:Y:S01]  /*41c0*/  STS [R236+0x400], R134 ;  /* 0x00040086ec007388 */ /* 0x000fe20000000800 */
[----:B------:R-:W-:Y:S02]  /*41d0*/  FMUL.FTZ R2, R150, R2 ;  /* 0x0000000296027220 */ /* 0x000fe40000410000 */
[----:B------:R-:W-:Y:S01]  /*41e0*/  FMUL.FTZ R12, R12, R8 ;  /* 0x000000080c0c7220 */ /* 0x000fe20000410000 */
[----:B------:R-:W-:Y:S01]  /*41f0*/  STS [R235+0x10480], R16 ;  /* 0x01048010eb007388 */ /* 0x000fe20000000800 */
[----:B------:R-:W-:Y:S01]  /*4200*/  FMUL.FTZ R8, R25, R6 ;  /* 0x0000000619087220 */ /* 0x000fe20000410000 */
[----:B------:R-:W-:Y:S04]  /*4210*/  F2FP.PACK_AB R6, R35, R145 ;  /* 0x000000912306723e */ /* 0x000fe800000000ff */
[----:B------:R-:W-:Y:S02]  /*4220*/  F2FP.PACK_AB R8, R8, R12 ;  /* 0x0000000c0808723e */ /* 0x000fe400000000ff */
[----:B------:R-:W-:Y:S02]  /*4230*/  F2FP.PACK_AB R12, R2, R3 ;  /* 0x00000003020c723e */ /* 0x000fe400000000ff */
[----:B-1----:R-:W-:Y:S02]  /*4240*/  F2FP.PACK_AB R3, R146, R153 ;  /* 0x000000999203723e */ /* 0x002fe400000000ff */
[----:B---3--:R-:W-:Y:S03]  /*4250*/  F2FP.PACK_AB R2, R34, R144 ;  /* 0x000000902202723e */ /* 0x008fe600000000ff */
[----:B------:R1:W-:Y:S04]  /*4260*/  STS [R235+0x10880], R3 ;  /* 0x01088003eb007388 */ /* 0x0003e80000000800 */
[----:B------:R4:W-:Y:S01]  /*4270*/  STS [R236+0x1400], R2 ;  /* 0x00140002ec007388 */ /* 0x0009e20000000800 */
[--C-:B--2---:R-:W-:Y:S02]  /*4280*/  FADD.FTZ R10, R10, -R0.reuse ;  /* 0x800000000a0a7221 */ /* 0x104fe40000010000 */
[--C-:B------:R-:W-:Y:S01]  /*4290*/  FADD.FTZ R11, R11, -R0.reuse ;  /* 0x800000000b0b7221 */ /* 0x100fe20000010000 */
[----:B------:R2:W-:Y:S01]  /*42a0*/  STS [R236+0x1000], R7 ;  /* 0x00100007ec007388 */ /* 0x0005e20000000800 */
[----:B------:R-:W-:Y:S02]  /*42b0*/  FMUL.FTZ R10, R153, R10 ;  /* 0x0000000a990a7220 */ /* 0x000fe40000410000 */
[--C-:B------:R-:W-:Y:S01]  /*42c0*/  FADD.FTZ R14, R14, -R0.reuse ;  /* 0x800000000e0e7221 */ /* 0x100fe20000010000 */
[----:B------:R-:W-:Y:S01]  /*42d0*/  STS [R235+0x11480], R139 ;  /* 0x0114808beb007388 */ /* 0x000fe20000000800 */
[--C-:B------:R-:W-:Y:S02]  /*42e0*/  FADD.FTZ R15, R15, -R0.reuse ;  /* 0x800000000f0f7221 */ /* 0x100fe40000010000 */
[----:B------:R-:W-:Y:S01]  /*42f0*/  FMUL.FTZ R14, R144, R14 ;  /* 0x0000000e900e7220 */ /* 0x000fe20000410000 */
[----:B------:R-:W-:Y:S01]  /*4300*/  STS [R235+0x11880], R21 ;  /* 0x01188015eb007388 */ /* 0x000fe20000000800 */
[----:B------:R-:W-:Y:S02]  /*4310*/  FMUL.FTZ R15, R34, R15 ;  /* 0x0000000f220f7220 */ /* 0x000fe40000410000 */
[--C-:B------:R-:W-:Y:S01]  /*4320*/  FADD.FTZ R26, R26, -R0.reuse ;  /* 0x800000001a1a7221 */ /* 0x100fe20000010000 */
[----:B------:R-:W-:Y:S01]  /*4330*/  STS [R236+0x2000], R148 ;  /* 0x00200094ec007388 */ /* 0x000fe20000000800 */
[--C-:B------:R-:W-:Y:S02]  /*4340*/  FADD.FTZ R27, R27, -R0.reuse ;  /* 0x800000001b1b7221 */ /* 0x100fe40000010000 */
[--C-:B------:R-:W-:Y:S01]  /*4350*/  FADD.FTZ R30, R30, -R0.reuse ;  /* 0x800000001e1e7221 */ /* 0x100fe20000010000 */
[----:B------:R-:W-:Y:S01]  /*4360*/  STS [R236+0x2400], R17 ;  /* 0x00240011ec007388 */ /* 0x000fe20000000800 */
[----:B-1----:R-:W-:Y:S02]  /*4370*/  FFMA.FTZ R3, -R154, R154, 1 ;  /* 0x3f8000009a037423 */ /* 0x002fe4000001019a */
[----:B------:R-:W-:Y:S01]  /*4380*/  FADD.FTZ R31, R31, -R0 ;  /* 0x800000001f1f7221 */ /* 0x000fe20000010000 */
[----:B------:R1:W-:Y:S01]  /*4390*/  STS [R235+0x12480], R4 ;  /* 0x01248004eb007388 */ /* 0x0003e20000000800 */
[----:B----4-:R-:W-:Y:S01]  /*43a0*/  F2FP.PACK_AB R2, R22, R32 ;  /* 0x000000201602723e */ /* 0x010fe200000000ff */
[----:B------:R-:W-:Y:S02]  /*43b0*/  FFMA.FTZ R0, -R158, R158, 1 ;  /* 0x3f8000009e007423 */ /* 0x000fe4000001019e */
[----:B------:R-:W-:Y:S02]  /*43c0*/  FMUL.FTZ R30, R13, R30 ;  /* 0x0000001e0d1e7220 */ /* 0x000fe40000410000 */
[----:B------:R3:W-:Y:S01]  /*43d0*/  STS [R235+0x12880], R2 ;  /* 0x01288002eb007388 */ /* 0x0007e20000000800 */
[----:B--2---:R-:W-:Y:S02]  /*43e0*/  FMUL.FTZ R7, R146, R11 ;  /* 0x0000000b92077220 */ /* 0x004fe40000410000 */
[----:B------:R-:W-:Y:S01]  /*43f0*/  FMUL.FTZ R31, R149, R31 ;  /* 0x0000001f951f7220 */ /* 0x000fe20000410000 */
[----:B------:R2:W-:Y:S01]  /*4400*/  STS [R236+0x3000], R5 ;  /* 0x00300005ec007388 */ /* 0x0005e20000000800 */
[----:B------:R-:W-:Y:S02]  /*4410*/  FMUL.FTZ R7, R7, R3 ;  /* 0x0000000307077220 */ /* 0x000fe40000410000 */
[----:B------:R-:W-:Y:S04]  /*4420*/  FFMA.FTZ R3, -R156, R156, 1 ;  /* 0x3f8000009c037423 */ /* 0x000fe8000001019c */
[----:B------:R-:W-:Y:S02]  /*4430*/  FMUL.FTZ R3, R15, R3 ;  /* 0x000000030f037220 */ /* 0x000fe40000410000 */
[----:B-1----:R-:W-:Y:S04]  /*4440*/  FFMA.FTZ R4, -R155, R155, 1 ;  /* 0x3f8000009b047423 */ /* 0x002fe8000001019b */
[----:B------:R-:W-:Y:S02]  /*4450*/  FMUL.FTZ R4, R14, R4 ;  /* 0x000000040e047220 */ /* 0x000fe40000410000 */
[----:B---3--:R-:W-:Y:S03]  /*4460*/  FFMA.FTZ R2, -R246, R246, 1 ;  /* 0x3f800000f6027423 */ /* 0x008fe600000101f6 */
[----:B------:R-:W-:Y:S01]  /*4470*/  F2FP.PACK_AB R4, R3, R4 ;  /* 0x000000040304723e */ /* 0x000fe200000000ff */
[----:B------:R-:W-:Y:S01]  /*4480*/  FMUL.FTZ R10, R10, R2 ;  /* 0x000000020a0a7220 */ /* 0x000fe20000410000 */
[----:B------:R-:W-:Y:S01]  /*4490*/  F2FP.PACK_AB R2, R149, R13 ;  /* 0x0000000d9502723e */ /* 0x000fe200000000ff */
[----:B--2---:R-:W-:Y:S02]  /*44a0*/  FFMA.FTZ R5, -R159, R159, 1 ;  /* 0x3f8000009f057423 */ /* 0x004fe4000001019f */
[----:B------:R-:W-:Y:S02]  /*44b0*/  FFMA.FTZ R3, -R237, R237, 1 ;  /* 0x3f800000ed037423 */ /* 0x000fe400000101ed */
        /* <DEDUP_REMOVED lines=8> */
[----:B------:R-:W-:Y:S02]  /*4540*/  FFMA.FTZ R0, -R84, R84, 1 ;  /* 0x3f80000054007423 */ /* 0x000fe40000010154 */
[----:B------:R-:W-:Y:S01]  /*4550*/  FMUL.FTZ R7, R7, R5 ;  /* 0x0000000507077220 */ /* 0x000fe20000410000 */
[----:B------:R-:W-:Y:S01]  /*4560*/  STS [R236+0x4000], R141 ;  /* 0x0040008dec007388 */ /* 0x000fe20000000800 */
[----:B------:R-:W-:Y:S02]  /*4570*/  FMUL.FTZ R5, R30, R3 ;  /* 0x000000031e057220 */ /* 0x000fe40000410000 */
[----:B------:R-:W-:Y:S01]  /*4580*/  FMUL.FTZ R0, R31, R0 ;  /* 0x000000001f007220 */ /* 0x000fe20000410000 */
[----:B------:R-:W-:Y:S01]  /*4590*/  STS [R236+0x4400], R19 ;  /* 0x00440013ec007388 */ /* 0x000fe20000000800 */
[----:B------:R-:W-:Y:S03]  /*45a0*/  F2FP.PACK_AB R3, R7, R10 ;  /* 0x0000000a0703723e */ /* 0x000fe600000000ff */
        /* <DEDUP_REMOVED lines=25> */
[----:B------:R-:W1:Y:S01]  /*4740*/  LDSM.16.MT88.4 R132, [R0+0xd480] ;  /* 0x00d480000084783b */ /* 0x000e620000004200 */
[C---:B------:R-:W-:Y:S07]  /*4750*/  HMMA.16816.F32 R48, R4.reuse, R10, R48 ;  /* 0x0000000a0430723c */ /* 0x040fee0000001830 */
[----:B------:R-:W1:Y:S01]  /*4760*/  LDSM.16.MT88.4 R8, [R0+0xe480] ;  /* 0x00e480000008783b */ /* 0x000e620000004200 */
[-C--:B---3--:R-:W-:Y:S07]  /*4770*/  HMMA.16816.F32 R52, R4, R16.reuse, R52 ;  /* 0x000000100434723c */ /* 0x088fee0000001834 */
[----:B------:R-:W-:Y:S01]  /*4780*/  LDSM.16.MT88.4 R136, [R221+0x10c80] ;  /* 0x010c8000dd88783b */ /* 0x000fe20000004200 */
[C---:B------:R-:W-:Y:S07]  /*4790*/  HMMA.16816.F32 R56, R12.reuse, R16, R56 ;  /* 0x000000100c38723c */ /* 0x040fee0000001838 */
[----:B------:R-:W-:Y:S01]  /*47a0*/  LDSM.16.MT88.4 R140, [R0+0xcc80] ;  /* 0x00cc8000008c783b */ /* 0x000fe20000004200 */
[-C--:B------:R-:W-:Y:S07]  /*47b0*/  HMMA.16816.F32 R60, R12, R18.reuse, R60 ;  /* 0x000000120c3c723c */ /* 0x080fee000000183c */
[----:B------:R3:W5:Y:S01]  /*47c0*/  LDL.LU R84, [R1+0x50] ;  /* 0x0000500001547983 */ /* 0x0007620000300800 */
[C---:B------:R-:W-:Y:S03]  /*47d0*/  HMMA.16816.F32 R64, R4.reuse, R18, R64 ;  /* 0x000000120440723c */ /* 0x040fe60000001840 */
[----:B------:R-:W-:Y:S05]  /*47e0*/  LDSM.16.MT88.4 R16, [R0+0xc880] ;  /* 0x00c880000010783b */ /* 0x000fea0000004200 */
[-C--:B----4-:R-:W-:Y:S08]  /*47f0*/  HMMA.16816.F32 R68, R4, R20.reuse, R68 ;  /* 0x000000140444723c */ /* 0x090ff00000001844 */
[C---:B------:R-:W-:Y:S08]  /*4800*/  HMMA.16816.F32 R72, R12.reuse, R20, R72 ;  /* 0x000000140c48723c */ /* 0x040ff00000001848 */
[-C--:B------:R-:W-:Y:S01]  /*4810*/  HMMA.16816.F32 R76, R12, R22.reuse, R76 ;  /* 0x000000160c4c723c */ /* 0x080fe2000000184c */
[----:B------:R-:W4:Y:S07]  /*4820*/  LDSM.16.MT88.4 R12, [R221+0x10480] ;  /* 0x01048000dd0c783b */ /* 0x000f2e0000004200 */
[----:B------:R-:W-:Y:S01]  /*4830*/  HMMA.16816.F32 R80, R4, R22, R80 ;  /* 0x000000160450723c */ /* 0x000fe20000001850 */
[----:B------:R-:W3:Y:S07]  /*4840*/  LDSM.16.MT88.4 R4, [R221+0x12480] ;  /* 0x01248000dd04783b */ /* 0x000eee0000004200 */
[-C--:B-1----:R-:W-:Y:S01]  /*4850*/  HMMA.16816.F32 R36, R24, R28.reuse, R36 ;  /* 0x0000001c1824723c */ /* 0x082fe20000001824 */
[----:B------:R-:W1:Y:S07]  /*4860*/  LDSM.16.MT88.4 R20, [R0+0xd880] ;  /* 0x00d880000014783b */ /* 0x000e6e0000004200 */
[C---:B--2---:R-:W-:Y:S08]  /*4870*/  HMMA.16816.F32 R40, R32.reuse, R28, R40 ;  /* 0x0000001c2028723c */ /* 0x044ff00000001828 */
[-C--:B------:R-:W-:Y:S08]  /*4880*/  HMMA.16816.F32 R44, R32, R30.reuse, R44 ;  /* 0x0000001e202c723c */ /* 0x080ff0000000182c */
[C---:B------:R-:W-:Y:S01]  /*4890*/  HMMA.16816.F32 R48, R24.reuse, R30, R48 ;  /* 0x0000001e1830723c */ /* 0x040fe20000001830 */
[----:B------:R-:W2:Y:S07]  /*48a0*/  LDSM.16.MT88.4 R28, [R0+0xe880] ;  /* 0x00e88000001c783b */ /* 0x000eae0000004200 */
[-C--:B------:R-:W-:Y:S08]  /*48b0*/  HMMA.16816.F32 R52, R24, R132.reuse, R52 ;  /* 0x000000841834723c */ /* 0x080ff00000001834 */
[C---:B------:R-:W-:Y:S08]  /*48c0*/  HMMA.16816.F32 R56, R32.reuse, R132, R56 ;  /* 0x000000842038723c */ /* 0x040ff00000001838 */
[-C--:B------:R-:W-:Y:S08]  /*48d0*/  HMMA.16816.F32 R60, R32, R134.reuse, R60 ;  /* 0x00000086203c723c */ /* 0x080ff0000000183c */
[C---:B------:R-:W-:Y:S01]  /*48e0*/  HMMA.16816.F32 R64, R24.reuse, R134, R64 ;  /* 0x000000861840723c */ /* 0x040fe20000001840 */
[----:B------:R-:W1:Y:S07]  /*48f0*/  LDSM.16.MT88.4 R132, [R221+0x12c80] ;  /* 0x012c8000dd84783b */ /* 0x000e6e0000004200 */
[-C--:B------:R-:W-:Y:S08]  /*4900*/  HMMA.16816.F32 R68, R24, R8.reuse, R68 ;  /* 0x000000081844723c */ /* 0x080ff00000001844 */
[C---:B------:R-:W-:Y:S08]  /*4910*/  HMMA.16816.F32 R72, R32.reuse, R8, R72 ;  /* 0x000000082048723c */ /* 0x040ff00000001848 */
[-C--:B------:R-:W-:Y:S08]  /*4920*/  HMMA.16816.F32 R76, R32, R10.reuse, R76 ;  /* 0x0000000a204c723c */ /* 0x080ff0000000184c */
[----:B------:R-:W-:Y:S01]  /*4930*/  HMMA.16816.F32 R80, R24, R10, R80 ;  /* 0x0000000a1850723c */ /* 0x000fe20000001850 */
[----:B------:R-:W2:Y:S07]  /*4940*/  LDSM.16.MT88.4 R8, [R0+0xdc80] ;  /* 0x00dc80000008783b */ /* 0x000eae0000004200 */
[-C--:B----4-:R-:W-:Y:S08]  /*4950*/  HMMA.16816.F32 R36, R12, R16.reuse, R36 ;  /* 0x000000100c24723c */ /* 0x090ff00000001824 */
[C---:B---3--:R-:W-:Y:S08]  /*4960*/  HMMA.16816.F32 R40, R4.reuse, R16, R40 ;  /* 0x000000100428723c */ /* 0x048ff00000001828 */
        /* <DEDUP_REMOVED lines=21> */
[C---:B------:R-:W-:Y:S07]  /*4ac0*/  HMMA.16816.F32 R40, R132.reuse, R140, R40 ;  /* 0x0000008c8428723c */ /* 0x040fee0000001828 */
        /* <DEDUP_REMOVED lines=15> */
[----:B------:R-:W-:Y:S01]  /*4bc0*/  USHF.L.U32 UR21, UR17, 0x6, URZ ;  /* 0x0000000611157899 */ /* 0x000fe2000800063f */
[----:B------:R-:W3:Y:S01]  /*4bd0*/  LDL R154, [R1+0x20] ;  /* 0x00002000019a7983 */ /* 0x000ee20000100800 */
[----:B------:R-:W-:Y:S02]  /*4be0*/  UIMAD.WIDE.U32 UR22, UR17, UR6, URZ ;  /* 0x00000006111672a5 */ /* 0x000fe4000f8e003f */
[----:B------:R-:W-:Y:S01]  /*4bf0*/  USHF.R.S32.HI UR20, URZ, 0x1f, UR17 ;  /* 0x0000001f3f147899 */ /* 0x000fe20008011411 */
[----:B------:R-:W4:Y:S01]  /*4c00*/  LDL.64 R158, [R1+0x8] ;  /* 0x00000800019e7983 */ /* 0x000f220000100a00 */
[----:B------:R-:W-:Y:S02]  /*4c10*/  IMAD.U32 R8, RZ, RZ, UR21 ;  /* 0x00000015ff087e24 */ /* 0x000fe4000f8e00ff */
[----:B------:R-:W-:Y:S01]  /*4c20*/  IMAD.U32 R9, RZ, RZ, UR21 ;  /* 0x00000015ff097e24 */ /* 0x000fe2000f8e00ff */
[----:B------:R-:W4:Y:S01]  /*4c30*/  LDL.64 R152, [R1+0x30] ;  /* 0x0000300001987983 */ /* 0x000f220000100a00 */
[----:B------:R-:W-:Y:S02]  /*4c40*/  UIMAD UR20, UR20, UR6, URZ ;  /* 0x00000006141472a4 */ /* 0x000fe4000f8e023f */
[----:B------:R-:W-:Y:S01]  /*4c50*/  UIADD3 UR6, -UR21, UR5, URZ ;  /* 0x0000000515067290 */ /* 0x000fe2000fffe13f */
[----:B------:R-:W4:Y:S01]  /*4c60*/  LDL R237, [R1+0x14] ;  /* 0x0000140001ed7983 */ /* 0x000f220000100800 */
[----:B------:R-:W-:Y:S03]  /*4c70*/  UIMAD UR20, UR17, UR7, UR20 ;  /* 0x00000007111472a4 */ /* 0x000fe6000f8e0214 */
[----:B------:R-:W4:Y:S01]  /*4c80*/  LDL.64 R10, [R1+0x28] ;  /* 0x00002800010a7983 */ /* 0x000f220000100a00 */
[----:B------:R-:W-:Y:S03]  /*4c90*/  UIADD3 UR20, UR23, UR20, URZ ;  /* 0x0000001417147290 */ /* 0x000fe6000fffe03f */
[----:B------:R-:W1:Y:S02]  /*4ca0*/  S2R R0, SR_CTAID.Y ;  /* 0x0000000000007919 */ /* 0x000e640000002600 */
[----:B-1----:R-:W-:Y:S05]  /*4cb0*/  SHF.R.S32.HI R6, RZ, 0x1f, R0 ;  /* 0x0000001fff067819 */ /* 0x002fea0000011400 */
[----:B------:R-:W-:Y:S04]  /*4cc0*/  IMAD R6, R6, c[0x0][0x288], RZ ;  /* 0x0000a20006067a24 */ /* 0x000fe800078e02ff */
[----:B------:R-:W-:Y:S02]  /*4cd0*/  IMAD R6, R0, c[0x0][0x28c], R6 ;  /* 0x0000a30000067a24 */ /* 0x000fe400078e0206 */
[----:B--2---:R-:W-:Y:S02]  /*4ce0*/  IMAD.MOV.U32 R4, RZ, RZ, R162 ;  /* 0x000000ffff047224 */ /* 0x004fe400078e00a2 */
[----:B------:R-:W-:Y:S01]  /*4cf0*/  IMAD.MOV.U32 R5, RZ, RZ, R163 ;  /* 0x000000ffff057224 */ /* 0x000fe200078e00a3 */
[C---:B---3--:R-:W-:Y:S02]  /*4d00*/  LOP3.LUT P5, RZ, R154.reuse, 0x1, RZ, 0xc0, !PT ;  /* 0x000000019aff7812 */ /* 0x048fe400078ac0ff */
[----:B------:R-:W-:Y:S01]  /*4d10*/  LOP3.LUT P4, RZ, R154, 0x2, RZ, 0xc0, !PT ;  /* 0x000000029aff7812 */ /* 0x000fe2000788c0ff */
[----:B------:R-:W-:Y:S01]  /*4d20*/  IMAD.WIDE.U32 R4, R0, c[0x0][0x288], R4 ;  /* 0x0000a20000047a25 */ /* 0x000fe200078e0004 */
[----:B----4-:R-:W-:Y:S02]  /*4d30*/  ISETP.GE.OR P5, PT, R158, UR6, !P5 ;  /* 0x000000069e007c0c */ /* 0x010fe4000efa6670 */
[----:B------:R-:W-:Y:S02]  /*4d40*/  LOP3.LUT P2, RZ, R154, 0x4, RZ, 0xc0, !PT ;  /* 0x000000049aff7812 */ /* 0x000fe4000784c0ff */
[----:B------:R-:W-:Y:S02]  /*4d50*/  IADD3 R0, P0, R4, UR8, RZ ;  /* 0x0000000804007c10 */ /* 0x000fe4000ff1e0ff */
[----:B------:R-:W-:Y:S02]  /*4d60*/  ISETP.GE.OR P4, PT, R158, UR6, !P4 ;  /* 0x000000069e007c0c */ /* 0x000fe4000e786670 */
[----:B------:R-:W-:Y:S01]  /*4d70*/  IADD3.X R4, R5, UR13, R6, P0, !PT ;  /* 0x0000000d05047c10 */ /* 0x000fe200087fe406 */
[----:B------:R-:W-:Y:S01]  /*4d80*/  IMAD.U32 R5, RZ, RZ, UR22 ;  /* 0x00000016ff057e24 */ /* 0x000fe2000f8e00ff */
[----:B------:R-:W-:Y:S02]  /*4d90*/  LEA R6, P0, R0, c[0x0][0x280], 0x2 ;  /* 0x0000a00000067a11 */ /* 0x000fe400078010ff */
[----:B------:R-:W-:Y:S02]  /*4da0*/  ISETP.GE.OR P2, PT, R158, UR6, !P2 ;  /* 0x000000069e007c0c */ /* 0x000fe4000d746670 */
[----:B------:R-:W-:Y:S01]  /*4db0*/  LEA.HI.X R7, R0, c[0x0][0x284], R4, 0x2, P0 ;  /* 0x0000a10000077a11 */ /* 0x000fe200000f1404 */
[----:B------:R-:W-:Y:S01]  /*4dc0*/  IMAD.U32 R4, RZ, RZ, UR22 ;  /* 0x00000016ff047e24 */ /* 0x000fe2000f8e00ff */
[----:B------:R-:W-:Y:S01]  /*4dd0*/  LEA R6, P0, R8, R6, 0x2 ;  /* 0x0000000608067211 */ /* 0x000fe200078010ff */
[----:B------:R-:W-:Y:S03]  /*4de0*/  IMAD.U32 R0, RZ, RZ, UR20 ;  /* 0x00000014ff007e24 */ /* 0x000fe6000f8e00ff */
[----:B------:R-:W-:Y:S02]  /*4df0*/  LEA R4, P1, R4, R152, 0x7 ;  /* 0x0000009804047211 */ /* 0x000fe400078238ff */
[----:B------:R-:W-:Y:S02]  /*4e00*/  LEA.HI.X.SX32 R7, R9, R7, 0x2, P0 ;  /* 0x0000000709077211 */ /* 0x000fe400000f16ff */
[----:B------:R-:W-:Y:S01]  /*4e10*/  LEA.HI.X R5, R5, R153, R0, 0x7, P1 ;  /* 0x0000009905057211 */ /* 0x000fe200008f3c00 */
[----:B------:R-:W-:Y:S04]  /*4e20*/  @!P3 IMAD.SHL.U32 R0, R10, 0x10, RZ ;  /* 0x000000100a00b824 */ /* 0x000fe800078e00ff */
[----:B------:R-:W-:Y:S01]  /*4e30*/  @!PT LDS RZ, [RZ] ;  /* 0x00000000fffff984 */ /* 0x000fe20000000800 */
[----:B------:R-:W-:Y:S01]  /*4e40*/  @!PT LDS RZ, [RZ] ;  /* 0x00000000fffff984 */ /* 0x000fe20000000800 */
[----:B------:R-:W-:Y:S01]  /*4e50*/  @!PT LDS RZ, [RZ] ;  /* 0x00000000fffff984 */ /* 0x000fe20000000800 */
[----:B------:R1:W-:Y:S04]  /*4e60*/  LDGSTS.E.BYPASS.LTC128B.128 [R237+0xc080], [R4.64], !P5 ;  /* 0x0c08000004ed7fae */ /* 0x0003e8000e901d52 */
[----:B------:R1:W-:Y:S04]  /*4e70*/  LDGSTS.E.BYPASS.LTC128B.128 [R237+0xd080], [R4.64+0x40], !P4 ;  /* 0x0d08004004ed7fae */ /* 0x0003e8000e101d52 */
[----:B------:R1:W-:Y:S04]  /*4e80*/  LDGSTS.E.BYPASS.LTC128B.128 [R237+0xe080], [R4.64+0x80], !P2 ;  /* 0x0e08008004ed7fae */ /* 0x0003e8000d101d52 */
[----:B------:R1:W-:Y:S02]  /*4e90*/  @!P3 LDGSTS.E.BYPASS.LTC128B.128 [R0+0xf280], [R6.64] ;  /* 0x0f2800000600bfae */ /* 0x0003e4000b901d52 */
.L_x_24:
        /* <DEDUP_REMOVED lines=17> */
[----:B------:R-:W1:Y:S04]  /*4fb0*/  LDSM.16.MT88.2 R28, [R220+0x2800] ;  /* 0x00280000dc1c783b */ /* 0x000e680000004100 */
        /* <DEDUP_REMOVED lines=10> */
[----:B------:R-:W4:Y:S07]  /*5060*/  LDSM.16.MT88.2 R148, [R220+0xc00] ;  /* 0x000c0000dc94783b */ /* 0x000f2e0000004100 */
        /* <DEDUP_REMOVED lines=8> */
[-C--:B------:R-:W-:Y:S08]  /*50f0*/  HMMA.16816.F32 R12, R136, R28.reuse, R12 ;  /* 0x0000001c880c723c */ /* 0x080ff0000000180c */
[C---:B------:R-:W-:Y:S01]  /*5100*/  HMMA.16816.F32 R16, R132.reuse, R28, R16 ;  /* 0x0000001c8410723c */ /* 0x040fe20000001810 */
[----:B------:R-:W4:Y:S07]  /*5110*/  LDSM.16.MT88.2 R28, [R220+0x1000] ;  /* 0x00100000dc1c783b */ /* 0x000f2e0000004100 */
[-C--:B------:R-:W-:Y:S01]  /*5120*/  HMMA.16816.F32 R20, R132, R30.reuse, R20 ;  /* 0x0000001e8414723c */ /* 0x080fe20000001814 */
[----:B------:R-:W-:Y:S07]  /*5130*/  LDSM.16.M88.4 R132, [R228+0x2000] ;  /* 0x00200000e484783b */ /* 0x000fee0000000200 */
[----:B------:R-:W-:Y:S01]  /*5140*/  HMMA.16816.F32 R24, R136, R30, R24 ;  /* 0x0000001e8818723c */ /* 0x000fe20000001818 */
[----:B------:R-:W4:Y:S04]  /*5150*/  LDSM.16.MT88.2 R30, [R220+0x5000] ;  /* 0x00500000dc1e783b */ /* 0x000f280000004100 */
[----:B------:R-:W4:Y:S03]  /*5160*/  LDSM.16.MT88.2 R136, [R220+0x1400] ;  /* 0x00140000dc88783b */ /* 0x000f260000004100 */
[-C--:B------:R-:W-:Y:S01]  /*5170*/  HMMA.16816.F32 R4, R140, R148.reuse, R4 ;  /* 0x000000948c04723c */ /* 0x080fe20000001804 */
[----:B------:R-:W-:Y:S07]  /*5180*/  LDSM.16.MT88.2 R138, [R220+0x3400] ;  /* 0x00340000dc8a783b */ /* 0x000fee0000004100 */
[C---:B------:R-:W-:Y:S08]  /*5190*/  HMMA.16816.F32 R8, R152.reuse, R148, R8 ;  /* 0x000000949808723c */ /* 0x040ff00000001808 */
[-C--:B------:R-:W-:Y:S08]  /*51a0*/  HMMA.16816.F32 R12, R152, R156.reuse, R12 ;  /* 0x0000009c980c723c */ /* 0x080ff0000000180c */
[C---:B------:R-:W-:Y:S01]  /*51b0*/  HMMA.16816.F32 R16, R140.reuse, R156, R16 ;  /* 0x0000009c8c10723c */ /* 0x040fe20000001810 */
[----:B------:R-:W4:Y:S07]  /*51c0*/  LDSM.16.M88.4 R156, [R228+0x3000] ;  /* 0x00300000e49c783b */ /* 0x000f2e0000000200 */
        /* <DEDUP_REMOVED lines=11> */
[-C--:B------:R-:W-:Y:S01]  /*5280*/  HMMA.16816.F32 R20, R32, R30.reuse, R20 ;  /* 0x0000001e2014723c */ /* 0x080fe20000001814 */
[----:B------:R-:W-:Y:S07]  /*5290*/  LDSM.16.M88.4 R32, [R231+0x2000] ;  /* 0x00200000e720783b */ /* 0x000fee0000000200 */
[----:B------:R-:W-:Y:S01]  /*52a0*/  HMMA.16816.F32 R24, R144, R30, R24 ;  /* 0x0000001e9018723c */ /* 0x000fe20000001818 */
[----:B------:R-:W2:Y:S04]  /*52b0*/  LDSM.16.MT88.2 R30, [R220+0x5800] ;  /* 0x00580000dc1e783b */ /* 0x000ea80000004100 */
        /* <DEDUP_REMOVED lines=23> */
[-C--:B------:R-:W-:Y:S04]  /*5430*/  HMMA.16816.F32 R20, R140, R30.reuse, R20 ;  /* 0x0000001e8c14723c */ /* 0x080fe80000001814 */
        /* <DEDUP_REMOVED lines=34> */
[-C--:B-1---5:R-:W-:Y:S03]  /*5660*/  HMMA.16816.F32 R84, R4, R8.reuse, R84 ;  /* 0x000000080454723c */ /* 0x0a2fe60000001854 */
        /* <DEDUP_REMOVED lines=40> */
[----:B------:R-:W2:Y:S04]  /*58f0*/  LDSM.16.MT88.4 R8, [R0+0x7c80] ;  /* 0x007c80000008783b */ /* 0x000ea80000004200 */
        /* <DEDUP_REMOVED lines=26> */
.L_x_22:
[----:B----4-:R-:W3:Y:S01]  /*5aa0*/  LDL.LU.64 R8, [R1+0x28] ;  /* 0x0000280001087983 */ /* 0x010ee20000300a00 */
[----:B------:R-:W1:Y:S01]  /*5ab0*/  S2UR UR6, SR_CTAID.X ;  /* 0x00000000000679c3 */ /* 0x000e620000002500 */
[----:B------:R-:W-:Y:S01]  /*5ac0*/  MOV R0, 0x1 ;  /* 0x0000000100007802 */ /* 0x000fe20000000f00 */
[----:B------:R-:W-:Y:S01]  /*5ad0*/  USHF.R.S32.HI UR4, URZ, 0x1f, UR15 ;  /* 0x0000001f3f047899 */ /* 0x000fe2000801140f */
[----:B------:R-:W4:Y:S01]  /*5ae0*/  S2R R2, SR_CTAID.Y ;  /* 0x0000000000027919 */ /* 0x000f220000002600 */
[----:B------:R-:W-:Y:S01]  /*5af0*/  FMUL.FTZ R84, R84, c[0x0][0x298] ;  /* 0x0000a60054547a20 */ /* 0x000fe20000410000 */
[----:B------:R-:W-:Y:S01]  /*5b00*/  ISETP.NE.AND P1, PT, R0, c[0x0][0x338], PT ;  /* 0x0000ce0000007a0c */ /* 0x000fe20003f25270 */
[----:B-1----:R-:W-:-:S12]  /*5b10*/  UIMAD UR6, UR6, 0x3000, URZ ;  /* 0x00003000060678a4 */ /* 0x002fd8000f8e023f */
[----:B----4-:R-:W-:Y:S01]  /*5b20*/  @P1 IMAD.HI.U32 R0, R2, c[0x0][0x33c], RZ ;  /* 0x0000cf0002001a27 */ /* 0x010fe200078e00ff */
[----:B------:R-:W-:Y:S01]  /*5b30*/  USHF.R.S32.HI UR11, URZ, 0x1f, UR6 ;  /* 0x0000001f3f0b7899 */ /* 0x000fe20008011406 */
[----:B--2---:R-:W-:-:S03]  /*5b40*/  SHF.R.S32.HI R3, RZ, 0x1f, R2 ;  /* 0x0000001fff037819 */ /* 0x004fc60000011402 */
[----:B------:R-:W-:-:S04]  /*5b50*/  @P1 SHF.R.U32.HI R0, RZ, c[0x0][0x340], R0 ;  /* 0x0000d000ff001a19 */ /* 0x000fc80000011600 */
[----:B------:R-:W-:Y:S02]  /*5b60*/  @P1 SHF.R.S32.HI R6, RZ, 0x1f, R0 ;  /* 0x0000001fff061819 */ /* 0x000fe40000011400 */
[----:B------:R-:W-:Y:S02]  /*5b70*/  @P1 MOV R2, R0 ;  /* 0x0000000000021202 */ /* 0x000fe40000000f00 */
[----:B------:R-:W-:-:S05]  /*5b80*/  @P1 MOV R3, R6 ;  /* 0x0000000600031202 */ /* 0x000fca0000000f00 */
[C---:B------:R-:W-:Y:S02]  /*5b90*/  IMAD R0, R3.reuse, c[0x0][0x328], RZ ;  /* 0x0000ca0003007a24 */ /* 0x040fe400078e02ff */
[----:B------:R-:W-:Y:S02]  /*5ba0*/  IMAD R3, R3, c[0x0][0x300], RZ ;  /* 0x0000c00003037a24 */ /* 0x000fe400078e02ff */
[----:B------:R-:W-:Y:S02]  /*5bb0*/  IMAD R0, R2, c[0x0][0x32c], R0 ;  /* 0x0000cb0002007a24 */ /* 0x000fe400078e0200 */
[----:B------:R-:W-:Y:S02]  /*5bc0*/  FMUL.FTZ R85, R85, c[0x0][0x298] ;  /* 0x0000a60055557a20 */ /* 0x000fe40000410000 */
[----:B------:R-:W-:Y:S02]  /*5bd0*/  FMUL.FTZ R87, R87, c[0x0][0x298] ;  /* 0x0000a60057577a20 */ /* 0x000fe40000410000 */
[----:B------:R-:W-:-:S02]  /*5be0*/  FMUL.FTZ R88, R88, c[0x0][0x298] ;  /* 0x0000a60058587a20 */ /* 0x000fc40000410000 */
[----:B------:R-:W-:Y:S02]  /*5bf0*/  FMUL.FTZ R89, R89, c[0x0][0x298] ;  /* 0x0000a60059597a20 */ /* 0x000fe40000410000 */
[----:B------:R-:W-:Y:S02]  /*5c00*/  FMUL.FTZ R90, R90, c[0x0][0x298] ;  /* 0x0000a6005a5a7a20 */ /* 0x000fe40000410000 */
[----:B------:R-:W-:Y:S02]  /*5c10*/  FMUL.FTZ R91, R91, c[0x0][0x298] ;  /* 0x0000a6005b5b7a20 */ /* 0x000fe40000410000 */
        /* <DEDUP_REMOVED lines=39> */
[----:B------:R-:W-:Y:S01]  /*5e90*/  FMUL.FTZ R127, R127, c[0x0][0x298] ;  /* 0x0000a6007f7f7a20 */ /* 0x000fe20000410000 */
[----:B------:R-:W-:Y:S01]  /*5ea0*/  BAR.SYNC.DEFER_BLOCKING 0x1, 0x100 ;  /* 0x0044000000007b1d */ /* 0x000fe20000010000 */
[----:B---3--:R-:W-:-:S05]  /*5eb0*/  IADD3 R4, P0, R8, UR6, RZ ;  /* 0x0000000608047c10 */ /* 0x008fca000ff1e0ff */
[----:B------:R-:W-:Y:S02]  /*5ec0*/  ULDC.64 UR6, c[0x0][0x330] ;  /* 0x0000cc0000067ab9 */ /* 0x000fe40000000a00 */
[----:B------:R-:W-:Y:S01]  /*5ed0*/  UIMAD UR6, UR4, UR6, URZ ;  /* 0x00000006040672a4 */ /* 0x000fe2000f8e023f */
[----:B------:R-:W-:-:S03]  /*5ee0*/  LEA.HI.X.SX32 R5, R8, UR11, 0x1, P0 ;  /* 0x0000000b08057c11 */ /* 0x000fc600080f0eff */
[----:B------:R-:W-:Y:S02]  /*5ef0*/  UIMAD UR11, UR15, UR7, UR6 ;  /* 0x000000070f0b72a4 */ /* 0x000fe4000f8e0206 */
[C-C-:B------:R-:W-:Y:S01]  /*5f00*/  IMAD.WIDE.U32 R8, R2.reuse, c[0x0][0x328], R4.reuse ;  /* 0x0000ca0002087a25 */ /* 0x140fe200078e0004 */
[----:B------:R-:W-:Y:S02]  /*5f10*/  ULDC.64 UR6, c[0x0][0x308] ;  /* 0x0000c20000067ab9 */ /* 0x000fe40000000a00 */
[----:B------:R-:W-:Y:S01]  /*5f20*/  UIMAD UR6, UR4, UR6, URZ ;  /* 0x00000006040672a4 */ /* 0x000fe2000f8e023f */
[C---:B------:R-:W-:Y:S01]  /*5f30*/  IMAD.WIDE.U32 R6, R2.reuse, c[0x0][0x300], R4 ;  /* 0x0000c00002067a25 */ /* 0x040fe200078e0004 */
[----:B------:R-:W-:Y:S02]  /*5f40*/  IADD3 R5, R9, R0, RZ ;  /* 0x0000000009057210 */ /* 0x000fe40007ffe0ff */
[----:B------:R-:W-:Y:S01]  /*5f50*/  MOV R9, UR15 ;  /* 0x0000000f00097c02 */ /* 0x000fe20008000f00 */
[----:B------:R-:W-:Y:S01]  /*5f60*/  IMAD R2, R2, c[0x0][0x304], R3 ;  /* 0x0000c10002027a24 */ /* 0x000fe200078e0203 */
[----:B------:R-:W-:Y:S01]  /*5f70*/  MOV R4, R8 ;  /* 0x0000000800047202 */ /* 0x000fe20000000f00 */
[----:B------:R-:W-:Y:S01]  /*5f80*/  UIMAD UR6, UR15, UR7, UR6 ;  /* 0x000000070f0672a4 */ /* 0x000fe2000f8e0206 */
[----:B------:R-:W-:-:S02]  /*5f90*/  MOV R0, UR15 ;  /* 0x0000000f00007c02 */ /* 0x000fc40008000f00 */
[----:B------:R-:W-:Y:S01]  /*5fa0*/  IADD3 R3, R7, R2, RZ ;  /* 0x0000000207037210 */ /* 0x000fe20007ffe0ff */
[----:B------:R-:W-:Y:S01]  /*5fb0*/  IMAD.WIDE.U32 R8, R9, c[0x0][0x330], R4 ;  /* 0x0000cc0009087a25 */ /* 0x000fe200078e0004 */
[----:B------:R-:W-:-:S05]  /*5fc0*/  MOV R2, R6 ;  /* 0x0000000600027202 */ /* 0x000fca0000000f00 */
[----:B------:R-:W-:Y:S01]  /*5fd0*/  IMAD.WIDE.U32 R6, R0, c[0x0][0x308], R2 ;  /* 0x0000c20000067a25 */ /* 0x000fe200078e0002 */
[----:B------:R-:W-:Y:S02]  /*5fe0*/  IADD3 R0, R9, UR11, RZ ;  /* 0x0000000b09007c10 */ /* 0x000fe4000fffe0ff */
[----:B------:R-:W-:Y:S02]  /*5ff0*/  LEA R2, P1, R8, c[0x0][0x310], 0x2 ;  /* 0x0000c40008027a11 */ /* 0x000fe400078210ff */
[----:B------:R-:W-:Y:S02]  /*6000*/  LEA R4, P0, R6, c[0x0][0x2e8], 0x2 ;  /* 0x0000ba0006047a11 */ /* 0x000fe400078010ff */
[----:B------:R-:W-:Y:S02]  /*6010*/  LEA.HI.X R3, R8, c[0x0][0x314], R0, 0x2, P1 ;  /* 0x0000c50008037a11 */ /* 0x000fe400008f1400 */
[----:B------:R-:W-:-:S03]  /*6020*/  IADD3 R5, R7, UR6, RZ ;  /* 0x0000000607057c10 */ /* 0x000fc6000fffe0ff */
[----:B------:R-:W-:Y:S01]  /*6030*/  RED.E.ADD.F32.FTZ.RN.STRONG.GPU [R2.64], R36 ;  /* 0x000000240200798e */ /* 0x000fe2000c10e792 */
[----:B------:R-:W-:-:S03]  /*6040*/  LEA.HI.X R5, R6, c[0x0][0x2ec], R5, 0x2, P0 ;  /* 0x0000bb0006057a11 */ /* 0x000fc600000f1405 */
        /* <DEDUP_REMOVED lines=40> */
[----:B------:R-:W-:Y:S01]  /*62d0*/  RED.E.ADD.F32.FTZ.RN.STRONG.GPU [R2.64+0xa400], R81 ;  /* 0x00a400510200798e */ /* 0x000fe2000c10e792 */
[----:B------:R-:W-:-:S03]  /*62e0*/  FMUL.FTZ R7, R86, c[0x0][0x298] ;  /* 0x0000a60056077a20 */ /* 0x000fc60000410000 */
[----:B------:R-:W-:Y:S04]  /*62f0*/  RED.E.ADD.F32.FTZ.RN.STRONG.GPU [R2.64+0xa800], R82 ;  /* 0x00a800520200798e */ /* 0x000fe8000c10e792 */
[----:B------:R-:W-:Y:S04]  /*6300*/  RED.E.ADD.F32.FTZ.RN.STRONG.GPU [R2.64+0xac00], R83 ;  /* 0x00ac00530200798e */ /* 0x000fe8000c10e792 */
[----:B------:R-:W-:Y:S04]  /*6310*/  RED.E.ADD.F32.FTZ.RN.STRONG.GPU [R2.64+0xb000], R76 ;  /* 0x00b0004c0200798e */ /* 0x000fe8000c10e792 */
[----:B------:R-:W-:Y:S04]  /*6320*/  RED.E.ADD.F32.FTZ.RN.STRONG.GPU [R2.64+0xb400], R77 ;  /* 0x00b4004d0200798e */ /* 0x000fe8000c10e792 */
[----:B------:R-:W-:Y:S04]  /*6330*/  RED.E.ADD.F32.FTZ.RN.STRONG.GPU [R2.64+0xb800], R78 ;  /* 0x00b8004e0200798e */ /* 0x000fe8000c10e792 */
[----:B------:R-:W-:Y:S04]  /*6340*/  RED.E.ADD.F32.FTZ.RN.STRONG.GPU [R2.64+0xbc00], R79 ;  /* 0x00bc004f0200798e */ /* 0x000fe8000c10e792 */
[----:B------:R-:W-:Y:S04]  /*6350*/  RED.E.ADD.F32.FTZ.RN.STRONG.GPU [R4.64], R84 ;  /* 0x000000540400798e */ /* 0x000fe8000c10e792 */
        /* <DEDUP_REMOVED lines=47> */
[----:B------:R-:W-:Y:S05]  /*6650*/  EXIT ;  /* 0x000000000000794d */ /* 0x000fea0003800000 */
.L_x_26:
        /* <DEDUP_REMOVED lines=10> */
.L_x_1383:


//--------------------- .text._ZN7cutlass13device_kernelIN5flash19enable_sm80_to_sm89INS1_16FlashAttnBwdSm80INS1_25CollectiveMainloopBwdSm80ILi2ELi1EN4cute5tupleIJNS5_1CILi64EEENS7_ILi128EEENS7_ILi96EEEEEENS_6half_tEfNS_4arch4Sm80ELb0ELb0ELb1ELb0ELb1ELb0ELb0ELb0ELi2ELi2ELi4ELi2ELb1EEENS1_24CollectiveEpilogueBwdGQAISB_fSE_Li256ELb0ELb1EEENS1_19SingleTileSchedulerILb0ELb0ELb0ELi128EEEEEEEEEvNT_6ParamsE --------------------------
	.section	.text._ZN7cutlass13device_kernelIN5flash19enable_sm80_to_sm89INS1_16FlashAttnBwdSm80INS1_25CollectiveMainloopBwdSm80ILi2ELi1EN4cute5tupleIJNS5_1CILi64EEENS7_ILi128EEENS7_ILi96EEEEEENS_6half_tEfNS_4arch4Sm80ELb0ELb0ELb1ELb0ELb1ELb0ELb0ELb0ELi2ELi2ELi4ELi2ELb1EEENS1_24CollectiveEpilogueBwdGQAISB_fSE_Li256ELb0ELb1EEENS1_19SingleTileSchedulerILb0ELb0ELb0ELi128EEEEEEEEEvNT_6ParamsE,"ax",@progbits
	.sectioninfo	@"SHI_REGISTERS=255"
	.align	128
.text._ZN7cutlass13device_kernelIN5flash19enable_sm80_to_sm89INS1_16FlashAttnBwdSm80INS1_25CollectiveMainloopBwdSm80ILi2ELi1EN4cute5tupleIJNS5_1CILi64EEENS7_ILi128EEENS7_ILi96EEEEEENS_6half_tEfNS_4arch4Sm80ELb0ELb0ELb1ELb0ELb1ELb0ELb0ELb0ELi2ELi2ELi4ELi2ELb1EEENS1_24CollectiveEpilogueBwdGQAISB_fSE_Li256ELb0ELb1EEENS1_19SingleTileSchedulerILb0ELb0ELb0ELi128EEEEEEEEEvNT_6ParamsE:
        .type           _ZN7cutlass13device_kernelIN5flash19enable_sm80_to_sm89INS1_16FlashAttnBwdSm80INS1_25CollectiveMainloopBwdSm80ILi2ELi1EN4cute5tupleIJNS5_1CILi64EEENS7_ILi128EEENS7_ILi96EEEEEENS_6half_tEfNS_4arch4Sm80ELb0ELb0ELb1ELb0ELb1ELb0ELb0ELb0ELi2ELi2ELi4ELi2ELb1EEENS1_24CollectiveEpilogueBwdGQAISB_fSE_Li256ELb0ELb1EEENS1_19SingleTileSchedulerILb0ELb0ELb0ELi128EEEEEEEEEvNT_6ParamsE,@function
        .size           _ZN7cutlass13device_kernelIN5flash19enable_sm80_to_sm89INS1_16FlashAttnBwdSm80INS1_25CollectiveMainloopBwdSm80ILi2ELi1EN4cute5tupleIJNS5_1CILi64EEENS7_ILi128EEENS7_ILi96EEEEEENS_6half_tEfNS_4arch4Sm80ELb0ELb0ELb1ELb0ELb1ELb0ELb0ELb0ELi2ELi2ELi4ELi2ELb1EEENS1_24CollectiveEpilogueBwdGQAISB_fSE_Li256ELb0ELb1EEENS1_19SingleTileSchedulerILb0ELb0ELb0ELi128EEEEEEEEEvNT_6ParamsE,(.L_x_1384 - _ZN7cutlass13device_kernelIN5flash19enable_sm80_to_sm89INS1_16FlashAttnBwdSm80INS1_25CollectiveMainloopBwdSm80ILi2ELi1EN4cute5tupleIJNS5_1CILi64EEENS7_ILi128EEENS7_ILi96EEEEEENS_6half_tEfNS_4arch4Sm80ELb0ELb0ELb1ELb0ELb1ELb0ELb0ELb0ELi2ELi2ELi4ELi2ELb1EEENS1_24CollectiveEpilogueBwdGQAISB_fSE_Li256ELb0ELb1EEENS1_19SingleTileSchedulerILb0ELb0ELb0ELi128EEEEEEEEEvNT_6ParamsE)
        .other          _ZN7cutlass13device_kernelIN5flash19enable_sm80_to_sm89INS1_16FlashAttnBwdSm80INS1_25CollectiveMainloopBwdSm80ILi2ELi1EN4cute5tupleIJNS5_1CILi64EEENS7_ILi128EEENS7_ILi96EEEEEENS_6half_tEfNS_4arch4Sm80ELb0ELb0ELb1ELb0ELb1ELb0ELb0ELb0ELi2ELi2ELi4ELi2ELb1EEENS1_24CollectiveEpilogueBwdGQAISB_fSE_Li256ELb0ELb1EEENS1_19SingleTileSchedulerILb0ELb0ELb0ELi128EEEEEEEEEvNT_6ParamsE,@"STO_CUDA_ENTRY STV_DEFAULT"
_ZN7cutlass13device_kernelIN5flash19enable_sm80_to_sm89INS1_16FlashAttnBwdSm80INS1_25CollectiveMainloopBwdSm80ILi2ELi1EN4cute5tupleIJNS5_1CILi64EEENS7_ILi128EEENS7_ILi96EEEEEENS_6half_tEfNS_4arch4Sm80ELb0ELb0ELb1ELb0ELb1ELb0ELb0ELb0ELi2ELi2ELi4ELi2ELb1EEENS1_24CollectiveEpilogueBwdGQAISB_fSE_Li256ELb0ELb1EEENS1_19SingleTileSchedulerILb0ELb0ELb0ELi128EEEEEEEEEvNT_6ParamsE:
        /* <DEDUP_REMOVED lines=59> */
[----:B------:R-:W-:Y:S01]  /*03b0*/  ULDC UR9, c[0x0][0x168] ;  /* 0x00005a0000097ab9 */ /* 0x000fe20000000800 */
        /* <DEDUP_REMOVED lines=9> */
[----:B------:R-:W-:Y:S01]  /*0450*/  UISETP.GE.AND UP0, UPT, UR9, 0x1, UPT ;  /* 0x000000010900788c */ /* 0x000fe2000bf06270 */
        /* <DEDUP_REMOVED lines=69> */
[----:B------:R-:W-:Y:S01]  /*08b0*/  CS2R R72, SRZ ;  /* 0x0000000000487805 */ /* 0x000fe2000001ff00 */
[----:B------:R-:W-:Y:S01]  /*08c0*/  CS2R R70, SRZ ;  /* 0x0000000000467805 */ /* 0x000fe2000001ff00 */
[----:B------:R-:W-:Y:S01]  /*08d0*/  UIMAD UR4, UR17, UR5, UR4 ;  /* 0x00000005110472a4 */ /* 0x000fe2000f8e0204 */
[----:B------:R-:W-:Y:S01]  /*08e0*/  IMAD R7, R17, 0x8, R0 ;  /* 0x0000000811077824 */ /* 0x000fe200078e0200 */
[----:B------:R-:W-:Y:S01]  /*08f0*/  LEA R6, P0, R8, c[0x0][0x1c0], 0x1 ;  /* 0x0000700008067a11 */ /* 0x000fe200078008ff */
[C---:B------:R-:W-:Y:S01]  /*0900*/  IMAD R14, R42.reuse, c[0x0][0x17c], R10 ;  /* 0x00005f002a0e7a24 */ /* 0x040fe200078e020a */
[----:B------:R-:W-:Y:S01]  /*0910*/  CS2R R68, SRZ ;  /* 0x0000000000447805 */ /* 0x000fe2000001ff00 */
        /* <DEDUP_REMOVED lines=262> */
[----:B------:R-:W-:Y:S01]  /*1980*/  IMAD.SHL.U32 R235, R26, 0x2, RZ ;  /* 0x000000021aeb7824 */ /* 0x000fe200078e00ff */
[----:B------:R-:W-:Y:S01]  /*1990*/  LOP3.LUT P0, RZ, R11, 0x4, RZ, 0xc0, !PT ;  /* 0x000000040bff7812 */ /* 0x000fe2000780c0ff */
[----:B------:R-:W-:Y:S01]  /*19a0*/  IMAD R5, R33, c[0x0][0x238], RZ ;  /* 0x00008e0021057a24 */ /* 0x000fe200078e02ff */
[----:B------:R-:W-:Y:S01]  /*19b0*/  LEA.HI R0, R0, R14, RZ, 0x2 ;  /* 0x0000000e00007211 */ /* 0x000fe200078f10ff */
[----:B------:R-:W-:Y:S01]  /*19c0*/  ULDC.64 UR4, c[0x0][0x240] ;  /* 0x0000900000047ab9 */ /* 0x000fe20000000a00 */
[--C-:B------:R-:W-:Y:S01]  /*19d0*/  SHF.R.S32.HI R35, RZ, 0x1f, R34.reuse ;  /* 0x0000001fff237819 */ /* 0x100fe20000011422 */
[----:B------:R-:W-:Y:S01]  /*19e0*/  IMAD R5, R32, c[0x0][0x23c], R5 ;  /* 0x00008f0020057a24 */ /* 0x000fe200078e0205 */
[----:B------:R-:W-:Y:S01]  /*19f0*/  LOP3.LUT R4, R0, 0xfffffffc, RZ, 0xc0, !PT ;  /* 0xfffffffc00047812 */ /* 0x000fe200078ec0ff */
[----:B------:R-:W-:Y:S01]  /*1a00*/  UIMAD UR4, UR6, UR4, URZ ;  /* 0x00000004060472a4 */ /* 0x000fe2000f8e023f */
[C---:B------:R-:W-:Y:S01]  /*1a10*/  IADD3 R0, R235.reuse, 0xf480, RZ ;  /* 0x0000f480eb007810 */ /* 0x040fe20007ffe0ff */
[----:B--2---:R-:W-:Y:S01]  /*1a20*/  IMAD.WIDE.U32 R2, R32, c[0x0][0x238], R34 ;  /* 0x00008e0020027a25 */ /* 0x004fe200078e0022 */
[----:B------:R-:W-:Y:S01]  /*1a30*/  IADD3 R236, R235, 0xf4c0, RZ ;  /* 0x0000f4c0ebec7810 */ /* 0x000fe20007ffe0ff */
[----:B------:R-:W-:Y:S01]  /*1a40*/  UIMAD UR5, UR17, UR5, UR4 ;  /* 0x00000005110572a4 */ /* 0x000fe2000f8e0204 */
[----:B------:R1:W-:Y:S01]  /*1a50*/  STL [R1+0x2c], R35 ;  /* 0x00002c2301007387 */ /* 0x0003e20000100800 */
[----:B------:R-:W-:Y:S01]  /*1a60*/  @P0 IADD3 R236, R0, -0x40, RZ ;  /* 0xffffffc000ec0810 */ /* 0x000fe20007ffe0ff */
[----:B------:R-:W-:Y:S01]  /*1a70*/  IMAD.IADD R3, R3, 0x1, R5 ;  /* 0x0000000103037824 */ /* 0x000fe200078e0205 */
[----:B------:R-:W-:Y:S01]  /*1a80*/  LEA R226, R226, 0x13480, 0x1 ;  /* 0x00013480e2e27811 */ /* 0x000fe200078e08ff */
[----:B------:R-:W-:Y:S01]  /*1a90*/  IMAD.U32 R0, RZ, RZ, UR17 ;  /* 0x00000011ff007e24 */ /* 0x000fe2000f8e00ff */
[----:B------:R-:W-:Y:S01]  /*1aa0*/  LOP3.LUT R238, R238, 0xfffffffc, RZ, 0xc0, !PT ;  /* 0xfffffffceeee7812 */ /* 0x000fe200078ec0ff */
[----:B------:R-:W-:Y:S01]  /*1ab0*/  IMAD.SHL.U32 R225, R230, 0x2, RZ ;  /* 0x00000002e6e17824 */ /* 0x000fe200078e00ff */
[----:B------:R-:W-:Y:S01]  /*1ac0*/  UIADD3 UR9, UR9, 0x3f, URZ ;  /* 0x0000003f09097890 */ /* 0x000fe2000fffe03f */
[----:B------:R-:W-:Y:S01]  /*1ad0*/  IMAD.WIDE.U32 R6, R0, c[0x0][0x240], R2 ;  /* 0x0000900000067a25 */ /* 0x000fe200078e0002 */
[----:B------:R-:W-:Y:S01]  /*1ae0*/  IADD3 R238, R10, -R238, RZ ;  /* 0x800000ee0aee7210 */ /* 0x000fe20007ffe0ff */
[----:B------:R-:W-:Y:S01]  /*1af0*/  ULDC UR10, c[0x0][0x278] ;  /* 0x00009e00000a7ab9 */ /* 0x000fe20000000800 */
[----:B------:R-:W-:Y:S01]  /*1b00*/  IADD3 R225, R225, 0xc080, RZ ;  /* 0x0000c080e1e17810 */ /* 0x000fe20007ffe0ff */
[----:B------:R-:W-:Y:S01]  /*1b10*/  IMAD.IADD R4, R14, 0x1, -R4 ;  /* 0x000000010e047824 */ /* 0x000fe200078e0a04 */
[----:B------:R-:W-:Y:S01]  /*1b20*/  IADD3 R0, R7, UR5, RZ ;  /* 0x0000000507007c10 */ /* 0x000fe2000fffe0ff */
[----:B------:R1:W-:Y:S01]  /*1b30*/  STL.64 [R1+0x48], R6 ;  /* 0x0000480601007387 */ /* 0x0003e20000100a00 */
[----:B------:R-:W-:Y:S01]  /*1b40*/  USHF.R.S32.HI UR8, URZ, 0x1f, UR9 ;  /* 0x0000001f3f087899 */ /* 0x000fe20008011409 */
[----:B------:R-:W-:Y:S01]  /*1b50*/  IMAD R228, R232, 0x2, R226 ;  /* 0x00000002e8e47824 */ /* 0x000fe200078e02e2 */
[----:B------:R-:W-:Y:S01]  /*1b60*/  LEA R227, R231, R226, 0x1 ;  /* 0x000000e2e7e37211 */ /* 0x000fe200078e08ff */
[----:B------:R1:W-:Y:S01]  /*1b70*/  STL [R1+0x44], R0 ;  /* 0x0000440001007387 */ /* 0x0003e20000100800 */
[----:B------:R-:W-:Y:S01]  /*1b80*/  IMAD R4, R4, -0x8, R31 ;  /* 0xfffffff804047824 */ /* 0x000fe200078e021f */
[----:B------:R-:W-:Y:S01]  /*1b90*/  ULEA.HI UR8, UR8, UR9, URZ, 0x6 ;  /* 0x0000000908087291 */ /* 0x000fe2000f8f303f */
[----:B------:R-:W-:Y:S01]  /*1ba0*/  SHF.L.U32 R221, R221, 0x1, RZ ;  /* 0x00000001dddd7819 */ /* 0x000fe200000006ff */
[----:B------:R-:W-:Y:S01]  /*1bb0*/  ULDC UR7, c[0x0][0x290] ;  /* 0x0000a40000077ab9 */ /* 0x000fe20000000800 */
        /* <DEDUP_REMOVED lines=53> */
[C---:B------:R-:W-:Y:S01]  /*1f10*/  SHF.L.U32 R224, R230.reuse, 0x1, RZ ;  /* 0x00000001e6e07819 */ /* 0x040fe200000006ff */
[----:B------:R-:W-:Y:S01]  /*1f20*/  IMAD.IADD R234, R230, 0x1, R233 ;  /* 0x00000001e6ea7824 */ /* 0x000fe200078e02e9 */
[----:B------:R-:W-:-:S02]  /*1f30*/  UIMAD UR10, UR17, UR10, URZ ;  /* 0x0000000a110a72a4 */ /* 0x000fc4000f8e023f */
[----:B------:R-:W-:Y:S02]  /*1f40*/  UIMAD UR7, UR17, UR7, URZ ;  /* 0x00000007110772a4 */ /* 0x000fe4000f8e023f */
[----:B------:R-:W-:Y:S02]  /*1f50*/  UMOV UR4, URZ ;  /* 0x0000003f00047c82 */ /* 0x000fe40008000000 */
[----:B------:R-:W-:Y:S02]  /*1f60*/  UMOV UR18, 0x1 ;  /* 0x0000000100127882 */ /* 0x000fe40000000000 */
[----:B------:R-:W-:Y:S02]  /*1f70*/  UMOV UR14, URZ ;  /* 0x0000003f000e7c82 */ /* 0x000fe40008000000 */
[----:B------:R-:W-:Y:S02]  /*1f80*/  ULDC UR11, c[0x0][0x168] ;  /* 0x00005a00000b7ab9 */ /* 0x000fe40000000800 */
[----:B------:R-:W-:-:S02]  /*1f90*/  USHF.R.S32.HI UR17, URZ, 0x6, UR8 ;  /* 0x000000063f117899 */ /* 0x000fc40008011408 */
[----:B-1----:R-:W-:Y:S02]  /*1fa0*/  ULDC UR5, c[0x0][0x168] ;  /* 0x00005a0000057ab9 */ /* 0x002fe40000000800 */
.L_x_30:
        /* <DEDUP_REMOVED lines=218> */
.L_x_28:
        /* <DEDUP_REMOVED lines=533> */
.L_x_29:
        /* <DEDUP_REMOVED lines=192> */
.L_x_27:
[----:B--2-4-:R-:W2:Y:S01]  /*5aa0*/  LDL.64 R2, [R1+0x28] ;  /* 0x0000280001027983 */ /* 0x014ea20000100a00 */
[----:B------:R-:W1:Y:S01]  /*5ab0*/  S2UR UR11, SR_CTAID.Y ;  /* 0x00000000000b79c3 */ /* 0x000e620000002600 */
[----:B------:R-:W-:Y:S01]  /*5ac0*/  UMOV UR4, 0x1 ;  /* 0x0000000100047882 */ /* 0x000fe20000000000 */
[----:B------:R-:W-:Y:S01]  /*5ad0*/  BSSY B0, `(.L_x_31) ;  /* 0x0000058000007945 */ /* 0x000fe20003800000 */
[----:B------:R-:W-:Y:S01]  /*5ae0*/  ULDC.64 UR16, c[0x0][0x338] ;  /* 0x0000ce0000107ab9 */ /* 0x000fe20000000a00 */
[----:B------:R-:W-:Y:S01]  /*5af0*/  FMUL.FTZ R84, R84, c[0x0][0x298] ;  /* 0x0000a60054547a20 */ /* 0x000fe20000410000 */
[----:B------:R-:W-:Y:S01]  /*5b00*/  UISETP.NE.AND UP0, UPT, UR4, UR16, UPT ;  /* 0x000000100400728c */ /* 0x000fe2000bf05270 */
[----:B------:R-:W-:Y:S01]  /*5b10*/  FMUL.FTZ R85, R85, c[0x0][0x298] ;  /* 0x0000a60055557a20 */ /* 0x000fe20000410000 */
[----:B------:R-:W-:Y:S01]  /*5b20*/  ULDC UR9, c[0x0][0x340] ;  /* 0x0000d00000097ab9 */ /* 0x000fe20000000800 */
[----:B------:R-:W3:Y:S01]  /*5b30*/  S2UR UR8, SR_CTAID.X ;  /* 0x00000000000879c3 */ /* 0x000ee20000002500 */
[----:B------:R-:W-:Y:S01]  /*5b40*/  ULDC UR4, c[0x0][0x358] ;  /* 0x0000d60000047ab9 */ /* 0x000fe20000000800 */
[----:B------:R-:W-:Y:S01]  /*5b50*/  FMUL.FTZ R86, R86, c[0x0][0x298] ;  /* 0x0000a60056567a20 */ /* 0x000fe20000410000 */
[----:B------:R-:W-:Y:S01]  /*5b60*/  ULDC UR5, c[0x0][0x2f4] ;  /* 0x0000bd0000057ab9 */ /* 0x000fe20000000800 */
[----:B------:R-:W-:-:S02]  /*5b70*/  FMUL.FTZ R87, R87, c[0x0][0x298] ;  /* 0x0000a60057577a20 */ /* 0x000fc40000410000 */
[----:B------:R-:W-:Y:S02]  /*5b80*/  FMUL.FTZ R88, R88, c[0x0][0x298] ;  /* 0x0000a60058587a20 */ /* 0x000fe40000410000 */
[----:B------:R-:W4:Y:S01]  /*5b90*/  S2UR UR7, SR_CTAID.Z ;  /* 0x00000000000779c3 */ /* 0x000f220000002700 */
[----:B------:R-:W-:Y:S02]  /*5ba0*/  FMUL.FTZ R89, R89, c[0x0][0x298] ;  /* 0x0000a60059597a20 */ /* 0x000fe40000410000 */
[----:B------:R-:W-:Y:S02]  /*5bb0*/  FMUL.FTZ R90, R90, c[0x0][0x298] ;  /* 0x0000a6005a5a7a20 */ /* 0x000fe40000410000 */
[----:B------:R-:W-:Y:S02]  /*5bc0*/  FMUL.FTZ R91, R91, c[0x0][0x298] ;  /* 0x0000a6005b5b7a20 */ /* 0x000fe40000410000 */
[----:B------:R-:W-:Y:S01]  /*5bd0*/  FMUL.FTZ R96, R96, c[0x0][0x298] ;  /* 0x0000a60060607a20 */ /* 0x000fe20000410000 */
[----:B-1----:R-:W-:Y:S01]  /*5be0*/  UIMAD.WIDE.U32 UR18, UR11, UR17, URZ ;  /* 0x000000110b1272a5 */ /* 0x002fe2000f8e003f */
[----:B------:R-:W-:Y:S01]  /*5bf0*/  FMUL.FTZ R97, R97, c[0x0][0x298] ;  /* 0x0000a60061617a20 */ /* 0x000fe20000410000 */
[----:B------:R-:W-:Y:S01]  /*5c00*/  USHF.R.S32.HI UR15, URZ, 0x1f, UR11 ;  /* 0x0000001f3f0f7899 */ /* 0x000fe2000801140b */
[----:B------:R-:W-:Y:S01]  /*5c10*/  FMUL.FTZ R98, R98, c[0x0][0x298] ;  /* 0x0000a60062627a20 */ /* 0x000fe20000410000 */
[----:B------:R-:W-:Y:S01]  /*5c20*/  UMOV UR17, UR11 ;  /* 0x0000000b00117c82 */ /* 0x000fe20008000000 */
[----:B------:R-:W-:Y:S01]  /*5c30*/  FMUL.FTZ R99, R99, c[0x0][0x298] ;  /* 0x0000a60063637a20 */ /* 0x000fe20000410000 */
[----:B------:R-:W-:Y:S01]  /*5c40*/  @UP0 USHF.R.U32.HI UR17, URZ, UR9, UR19 ;  /* 0x000000093f110299 */ /* 0x000fe20008011613 */
[----:B------:R-:W-:Y:S01]  /*5c50*/  FMUL.FTZ R92, R92, c[0x0][0x298] ;  /* 0x0000a6005c5c7a20 */ /* 0x000fe20000410000 */
[----:B---3--:R-:W-:Y:S01]  /*5c60*/  UIMAD UR9, UR8, UR4, URZ ;  /* 0x00000004080972a4 */ /* 0x008fe2000f8e023f */
[----:B------:R-:W-:Y:S01]  /*5c70*/  FMUL.FTZ R93, R93, c[0x0][0x298] ;  /* 0x0000a6005d5d7a20 */ /* 0x000fe20000410000 */
[----:B------:R-:W-:Y:S01]  /*5c80*/  @UP0 USHF.R.S32.HI UR4, URZ, 0x1f, UR17 ;  /* 0x0000001f3f040899 */ /* 0x000fe20008011411 */
[----:B------:R-:W-:Y:S01]  /*5c90*/  FMUL.FTZ R94, R94, c[0x0][0x298] ;  /* 0x0000a6005e5e7a20 */ /* 0x000fe20000410000 */
[----:B------:R-:W-:Y:S01]  /*5ca0*/  UMOV UR14, UR11 ;  /* 0x0000000b000e7c82 */ /* 0x000fe20008000000 */
[----:B------:R-:W-:Y:S01]  /*5cb0*/  FMUL.FTZ R95, R95, c[0x0][0x298] ;  /* 0x0000a6005f5f7a20 */ /* 0x000fe20000410000 */
[----:B------:R-:W-:Y:S01]  /*5cc0*/  @UP0 UMOV UR14, UR17 ;  /* 0x00000011000e0c82 */ /* 0x000fe20008000000 */
[----:B------:R-:W-:Y:S01]  /*5cd0*/  FMUL.FTZ R100, R100, c[0x0][0x298] ;  /* 0x0000a60064647a20 */ /* 0x000fe20000410000 */
[----:B----4-:R-:W-:Y:S01]  /*5ce0*/  UIMAD UR10, UR7, UR5, URZ ;  /* 0x00000005070a72a4 */ /* 0x010fe2000f8e023f */
[----:B------:R-:W-:Y:S01]  /*5cf0*/  FMUL.FTZ R101, R101, c[0x0][0x298] ;  /* 0x0000a60065657a20 */ /* 0x000fe20000410000 */
[----:B------:R-:W-:Y:S01]  /*5d00*/  UIMAD UR5, UR9, UR5, URZ ;  /* 0x00000005090572a4 */ /* 0x000fe2000f8e023f */
[----:B------:R-:W-:Y:S01]  /*5d10*/  FMUL.FTZ R102, R102, c[0x0][0x298] ;  /* 0x0000a60066667a20 */ /* 0x000fe20000410000 */
[----:B------:R-:W-:Y:S01]  /*5d20*/  USHF.R.S32.HI UR18, URZ, 0x1f, UR10 ;  /* 0x0000001f3f127899 */ /* 0x000fe2000801140a */
[----:B------:R-:W-:Y:S01]  /*5d30*/  FMUL.FTZ R103, R103, c[0x0][0x298] ;  /* 0x0000a60067677a20 */ /* 0x000fe20000410000 */
[----:B------:R-:W-:Y:S01]  /*5d40*/  @UP0 UMOV UR15, UR4 ;  /* 0x00000004000f0c82 */ /* 0x000fe20008000000 */
[----:B------:R-:W-:Y:S01]  /*5d50*/  FMUL.FTZ R104, R104, c[0x0][0x298] ;  /* 0x0000a60068687a20 */ /* 0x000fe20000410000 */
[----:B------:R-:W-:Y:S01]  /*5d60*/  USHF.R.S32.HI UR9, URZ, 0x1f, UR5 ;  /* 0x0000001f3f097899 */ /* 0x000fe20008011405 */
[----:B------:R-:W-:Y:S01]  /*5d70*/  FMUL.FTZ R105, R105, c[0x0][0x298] ;  /* 0x0000a60069697a20 */ /* 0x000fe20000410000 */
[----:B------:R-:W-:Y:S01]  /*5d80*/  UIADD3 UR10, UP1, UP0, UR5, UR14, UR10 ;  /* 0x0000000e050a7290 */ /* 0x000fe2000f83e00a */
[----:B------:R-:W-:Y:S01]  /*5d90*/  FMUL.FTZ R106, R106, c[0x0][0x298] ;  /* 0x0000a6006a6a7a20 */ /* 0x000fe20000410000 */
[----:B------:R-:W-:Y:S01]  /*5da0*/  UIADD3 UR17, -UR17, URZ, URZ ;  /* 0x0000003f11117290 */ /* 0x000fe2000fffe13f */
[----:B------:R-:W-:Y:S01]  /*5db0*/  FMUL.FTZ R107, R107, c[0x0][0x298] ;  /* 0x0000a6006b6b7a20 */ /* 0x000fe20000410000 */
[----:B------:R-:W-:Y:S01]  /*5dc0*/  UIADD3.X UR18, UR9, UR15, UR18, UP1, UP0 ;  /* 0x0000000f09127290 */ /* 0x000fe20008fe0412 */
[----:B------:R-:W-:Y:S01]  /*5dd0*/  FMUL.FTZ R112, R112, c[0x0][0x298] ;  /* 0x0000a60070707a20 */ /* 0x000fe20000410000 */
[----:B------:R-:W-:Y:S01]  /*5de0*/  USHF.L.U32 UR9, UR10, 0x2, URZ ;  /* 0x000000020a097899 */ /* 0x000fe2000800063f */
[----:B------:R-:W-:Y:S01]  /*5df0*/  FMUL.FTZ R113, R113, c[0x0][0x298] ;  /* 0x0000a60071717a20 */ /* 0x000fe20000410000 */
[----:B------:R-:W-:Y:S01]  /*5e00*/  ULDC.64 UR4, c[0x0][0x350] ;  /* 0x0000d40000047ab9 */ /* 0x000fe20000000a00 */
[----:B------:R-:W-:Y:S01]  /*5e10*/  FMUL.FTZ R114, R114, c[0x0][0x298] ;  /* 0x0000a60072727a20 */ /* 0x000fe20000410000 */
[----:B------:R-:W-:Y:S01]  /*5e20*/  USHF.L.U64.HI UR10, UR10, 0x2, UR18 ;  /* 0x000000020a0a7899 */ /* 0x000fe20008010212 */
[----:B------:R-:W-:Y:S01]  /*5e30*/  FMUL.FTZ R115, R115, c[0x0][0x298] ;  /* 0x0000a60073737a20 */ /* 0x000fe20000410000 */
[----:B------:R-:W-:Y:S01]  /*5e40*/  UIADD3 UR4, UP0, UR9, UR4, URZ ;  /* 0x0000000409047290 */ /* 0x000fe2000ff1e03f */
[----:B------:R-:W-:Y:S01]  /*5e50*/  FMUL.FTZ R108, R108, c[0x0][0x298] ;  /* 0x0000a6006c6c7a20 */ /* 0x000fe20000410000 */
[----:B------:R-:W-:Y:S01]  /*5e60*/  UIMAD UR11, UR17, UR16, UR11 ;  /* 0x00000010110b72a4 */ /* 0x000fe2000f8e020b */
[----:B------:R-:W-:Y:S01]  /*5e70*/  FMUL.FTZ R109, R109, c[0x0][0x298] ;  /* 0x0000a6006d6d7a20 */ /* 0x000fe20000410000 */
[----:B------:R-:W-:Y:S01]  /*5e80*/  UIADD3.X UR5, UR10, UR5, URZ, UP0, !UPT ;  /* 0x000000050a057290 */ /* 0x000fe200087fe43f */
[----:B------:R-:W-:Y:S01]  /*5e90*/  FMUL.FTZ R110, R110, c[0x0][0x298] ;  /* 0x0000a6006e6e7a20 */ /* 0x000fe20000410000 */
[----:B------:R-:W-:Y:S01]  /*5ea0*/  MOV R4, UR4 ;  /* 0x0000000400047c02 */ /* 0x000fe20008000f00 */
[----:B------:R-:W-:-:S02]  /*5eb0*/  FMUL.FTZ R111, R111, c[0x0][0x298] ;  /* 0x0000a6006f6f7a20 */ /* 0x000fc40000410000 */
[----:B------:R-:W-:Y:S01]  /*5ec0*/  FMUL.FTZ R116, R116, c[0x0][0x298] ;  /* 0x0000a60074747a20 */ /* 0x000fe20000410000 */
[----:B------:R-:W-:Y:S01]  /*5ed0*/  MOV R5, UR5 ;  /* 0x0000000500057c02 */ /* 0x000fe20008000f00 */
        /* <DEDUP_REMOVED lines=14> */
[----:B------:R-:W-:Y:S01]  /*5fc0*/  FMUL.FTZ R127, R127, c[0x0][0x298] ;  /* 0x0000a6007f7f7a20 */ /* 0x000fe20000410000 */
[----:B------:R-:W-:Y:S01]  /*5fd0*/  BAR.SYNC.DEFER_BLOCKING 0x1, 0x100 ;  /* 0x0044000000007b1d */ /* 0x000fe20000010000 */
[----:B--2---:R-:W-:-:S13]  /*5fe0*/  ISETP.NE.AND P1, PT, R2, RZ, PT ;  /* 0x000000ff0200720c */ /* 0x004fda0003f25270 */
[----:B------:R-:W-:Y:S05]  /*5ff0*/  @P1 BRA `(.L_x_32) ;  /* 0x0000005000001947 */ /* 0x000fea0003800000 */
.L_x_33:
[----:B------:R-:W2:Y:S01]  /*6000*/  LDG.E.STRONG.GPU R0, [R4.64] ;  /* 0x0000000c04007981 */ /* 0x000ea2000c1ef900 */
[----:B------:R-:W-:Y:S01]  /*6010*/  YIELD ;  /* 0x0000000000007946 */ /* 0x000fe20003800000 */
[----:B--2---:R-:W-:Y:S01]  /*6020*/  ISETP.NE.AND P0, PT, R0, UR11, PT ;  /* 0x0000000b00007c0c */ /* 0x004fe2000bf05270 */
[----:B------:R-:W-:-:S12]  /*6030*/  CCTL.IVALL ;  /* 0x00000000ff00798f */ /* 0x000fd80002000000 */
[----:B------:R-:W-:Y:S05]  /*6040*/  @P0 BRA `(.L_x_33) ;  /* 0xffffffb000000947 */ /* 0x000fea000383ffff */
.L_x_32:
[----:B------:R-:W-:Y:S05]  /*6050*/  BSYNC B0 ;  /* 0x0000000000007941 */ /* 0x000fea0003800000 */
.L_x_31:
[----:B------:R-:W-:Y:S01]  /*6060*/  MOV R11, 0xffffffff ;  /* 0xffffffff000b7802 */ /* 0x000fe20000000f00 */
[----:B------:R-:W-:Y:S05]  /*6070*/  BRA.CONV ~URZ, `(.L_x_34) ;  /* 0x000000237f007947 */ /* 0x000fea000b800000 */
[----:B------:R-:W-:Y:S02]  /*6080*/  MOV R2, 0x60a0 ;  /* 0x000060a000027802 */ /* 0x000fe40000000f00 */
[----:B------:R-:W-:Y:S05]  /*6090*/  CALL.REL.NOINC `($__internal_0_$__cuda_sm70_warpsync) ;  /* 0x00000b3000007944 */ /* 0x000fea0003c00000 */
.L_x_34:
[----:B------:R-:W2:Y:S01]  /*60a0*/  LDL.LU.64 R2, [R1+0x28] ;  /* 0x0000280001027983 */ /* 0x000ea20000300a00 */
[----:B------:R-:W-:-:S03]  /*60b0*/  UIMAD UR4, UR8, 0x3000, URZ ;  /* 0x00003000080478a4 */ /* 0x000fc6000f8e023f */
[----:B------:R-:W1:Y:S01]  /*60c0*/  S2R R10, SR_CTAID.Z ;  /* 0x00000000000a7919 */ /* 0x000e620000002700 */
[----:B------:R-:W-:Y:S01]  /*60d0*/  USHF.R.S32.HI UR16, URZ, 0x1f, UR4 ;  /* 0x0000001f3f107899 */ /* 0x000fe20008011404 */
[----:B------:R-:W-:-:S06]  /*60e0*/  NOP ;  /* 0x0000000000007918 */ /* 0x000fcc0000000000 */
[C---:B--2---:R-:W-:Y:S01]  /*60f0*/  IADD3 R6, P0, R2.reuse, UR4, RZ ;  /* 0x0000000402067c10 */ /* 0x044fe2000ff1e0ff */
[----:B------:R-:W-:Y:S01]  /*6100*/  ULDC.64 UR4, c[0x0][0x328] ;  /* 0x0000ca0000047ab9 */ /* 0x000fe20000000a00 */
[----:B------:R-:W-:Y:S01]  /*6110*/  IMAD.U32 R3, RZ, RZ, UR15 ;  /* 0x0000000fff037e24 */ /* 0x000fe2000f8e00ff */
[----:B------:R-:W-:Y:S01]  /*6120*/  UIMAD UR4, UR15, UR4, URZ ;  /* 0x000000040f0472a4 */ /* 0x000fe2000f8e023f */
[----:B------:R-:W-:Y:S01]  /*6130*/  LEA.HI.X.SX32 R7, R2, UR16, 0x1, P0 ;  /* 0x0000001002077c11 */ /* 0x000fe200080f0eff */
[----:B------:R-:W-:Y:S02]  /*6140*/  IMAD.U32 R2, RZ, RZ, UR14 ;  /* 0x0000000eff027e24 */ /* 0x000fe4000f8e00ff */
[----:B------:R-:W-:Y:S02]  /*6150*/  UIMAD UR16, UR14, UR5, UR4 ;  /* 0x000000050e1072a4 */ /* 0x000fe4000f8e0204 */
[----:B------:R-:W-:Y:S01]  /*6160*/  IMAD.WIDE.U32 R2, R2, c[0x0][0x328], R6 ;  /* 0x0000ca0002027a25 */ /* 0x000fe200078e0006 */
[----:B------:R-:W-:-:S02]  /*6170*/  ULDC.64 UR4, c[0x0][0x330] ;  /* 0x0000cc0000047ab9 */ /* 0x000fc40000000a00 */
[----:B------:R-:W-:Y:S02]  /*6180*/  UIMAD UR4, UR6, UR4, URZ ;  /* 0x00000004060472a4 */ /* 0x000fe4000f8e023f */
[----:B------:R-:W-:Y:S02]  /*6190*/  IADD3 R3, R3, UR16, RZ ;  /* 0x0000001003037c10 */ /* 0x000fe4000fffe0ff */
[----:B------:R-:W-:-:S03]  /*61a0*/  UIMAD UR4, UR7, UR5, UR4 ;  /* 0x00000005070472a4 */ /* 0x000fc6000f8e0204 */
[----:B-1----:R-:W-:-:S05]  /*61b0*/  IMAD.WIDE.U32 R8, R10, c[0x0][0x330], R2 ;  /* 0x0000cc000a087a25 */ /* 0x002fca00078e0002 */
[----:B------:R-:W-:Y:S02]  /*61c0*/  IADD3 R0, R9, UR4, RZ ;  /* 0x0000000409007c10 */ /* 0x000fe4000fffe0ff */
[----:B------:R-:W-:-:S04]  /*61d0*/  LEA R2, P0, R8, c[0x0][0x310], 0x2 ;  /* 0x0000c40008027a11 */ /* 0x000fc800078010ff */
[----:B------:R-:W-:-:S05]  /*61e0*/  LEA.HI.X R3, R8, c[0x0][0x314], R0, 0x2, P0 ;  /* 0x0000c50008037a11 */ /* 0x000fca00000f1400 */
[----:B------:R1:W-:Y:S04]  /*61f0*/  RED.E.ADD.F32.FTZ.RN.STRONG.GPU [R2.64], R36 ;  /* 0x000000240200798e */ /* 0x0003e8000c10e78c */
[----:B------:R1:W-:Y:S04]  /*6200*/  RED.E.ADD.F32.FTZ.RN.STRONG.GPU [R2.64+0x400], R37 ;  /* 0x000400250200798e */ /* 0x0003e8000c10e78c */
        /* <DEDUP_REMOVED lines=45> */
[----:B------:R1:W-:Y:S01]  /*64e0*/  RED.E.ADD.F32.FTZ.RN.STRONG.GPU [R2.64+0xbc00], R79 ;  /* 0x00bc004f0200798e */ /* 0x0003e2000c10e78c */
[----:B------:R-:W-:Y:S05]  /*64f0*/  BRA.CONV ~URZ, `(.L_x_35) ;  /* 0x000000237f007947 */ /* 0x000fea000b800000 */
[----:B-1----:R-:W-:Y:S02]  /*6500*/  MOV R2, 0x6520 ;  /* 0x0000652000027802 */ /* 0x002fe40000000f00 */
[----:B------:R-:W-:Y:S05]  /*6510*/  CALL.REL.NOINC `($__internal_0_$__cuda_sm70_warpsync) ;  /* 0x000006b000007944 */ /* 0x000fea0003c00000 */
.L_x_35:
[----:B------:R-:W-:-:S06]  /*6520*/  NOP ;  /* 0x0000000000007918 */ /* 0x000fcc0000000000 */
[----:B------:R-:W-:Y:S01]  /*6530*/  BSSY B0, `(.L_x_36) ;  /* 0x000000b000007945 */ /* 0x000fe20003800000 */
[----:B------:R-:W-:Y:S05]  /*6540*/  @P1 BRA `(.L_x_37) ;  /* 0x0000009000001947 */ /* 0x000fea0003800000 */
[----:B------:R-:W-:Y:S01]  /*6550*/  @!PT LDS RZ, [RZ] ;  /* 0x00000000fffff984 */ /* 0x000fe20000000800 */
[----:B------:R-:W-:Y:S01]  /*6560*/  @!PT LDS RZ, [RZ] ;  /* 0x00000000fffff984 */ /* 0x000fe20000000800 */
[----:B------:R-:W-:Y:S01]  /*6570*/  @!PT LDS RZ, [RZ] ;  /* 0x00000000fffff984 */ /* 0x000fe20000000800 */
[----:B------:R-:W-:Y:S01]  /*6580*/  @!PT LDS RZ, [RZ] ;  /* 0x00000000fffff984 */ /* 0x000fe20000000800 */
[----:B------:R-:W-:Y:S06]  /*6590*/  MEMBAR.ALL.GPU ;  /* 0x0000000000007992 */ /* 0x000fec000000a000 */
[----:B------:R-:W-:Y:S01]  /*65a0*/  MOV R0, 0x1 ;  /* 0x0000000100007802 */ /* 0x000fe20000000f00 */
[----:B------:R-:W-:-:S00]  /*65b0*/  ERRBAR ;  /* 0x00000000000079ab */ /* 0x000fc00000000000 */
[----:B012345:R-:W-:-:S05]  /*65c0*/  CCTL.IVALL ;  /* 0x00000000ff00798f */ /* 0x03ffca0002000000 */
[----:B------:R2:W-:Y:S02]  /*65d0*/  RED.E.ADD.S32.STRONG.GPU [R4.64], R0 ;  /* 0x000000000400798e */ /* 0x0005e4000c10e38c */
.L_x_37:
[----:B------:R-:W-:Y:S05]  /*65e0*/  BSYNC B0 ;  /* 0x0000000000007941 */ /* 0x000fea0003800000 */
.L_x_36:
[----:B------:R-:W-:Y:S01]  /*65f0*/  ULDC.64 UR4, c[0x0][0x348] ;  /* 0x0000d20000047ab9 */ /* 0x000fe20000000a00 */
[----:B------:R-:W-:Y:S01]  /*6600*/  BSSY B0, `(.L_x_38) ;  /* 0x000000b000007945 */ /* 0x000fe20003800000 */
[----:B------:R-:W-:-:S04]  /*6610*/  UIADD3 UR4, UP0, UR9, UR4, URZ ;  /* 0x0000000409047290 */ /* 0x000fc8000ff1e03f */
[----:B------:R-:W-:Y:S02]  /*6620*/  UIADD3.X UR5, UR10, UR5, URZ, UP0, !UPT ;  /* 0x000000050a057290 */ /* 0x000fe400087fe43f */
[----:B--2---:R-:W-:-:S04]  /*6630*/  MOV R4, UR4 ;  /* 0x0000000400047c02 */ /* 0x004fc80008000f00 */
[----:B------:R-:W-:Y:S01]  /*6640*/  MOV R5, UR5 ;  /* 0x0000000500057c02 */ /* 0x000fe20008000f00 */
[----:B------:R-:W-:Y:S05]  /*6650*/  @P1 BRA `(.L_x_39) ;  /* 0x0000005000001947 */ /* 0x000fea0003800000 */
.L_x_40:
[----:B------:R-:W2:Y:S01]  /*6660*/  LDG.E.STRONG.GPU R0, [R4.64] ;  /* 0x0000000c04007981 */ /* 0x000ea2000c1ef900 */
[----:B------:R-:W-:Y:S01]  /*6670*/  YIELD ;  /* 0x0000000000007946 */ /* 0x000fe20003800000 */
[----:B--2---:R-:W-:Y:S01]  /*6680*/  ISETP.NE.AND P0, PT, R0, UR11, PT ;  /* 0x0000000b00007c0c */ /* 0x004fe2000bf05270 */
[----:B------:R-:W-:-:S12]  /*6690*/  CCTL.IVALL ;  /* 0x00000000ff00798f */ /* 0x000fd80002000000 */
[----:B------:R-:W-:Y:S05]  /*66a0*/  @P0 BRA `(.L_x_40) ;  /* 0xffffffb000000947 */ /* 0x000fea000383ffff */
.L_x_39:
[----:B------:R-:W-:Y:S05]  /*66b0*/  BSYNC B0 ;  /* 0x0000000000007941 */ /* 0x000fea0003800000 */
.L_x_38:
[----:B------:R-:W-:Y:S05]  /*66c0*/  BRA.CONV ~URZ, `(.L_x_41) ;  /* 0x000000237f007947 */ /* 0x000fea000b800000 */
[----:B-1----:R-:W-:Y:S02]  /*66d0*/  MOV R2, 0x66f0 ;  /* 0x000066f000027802 */ /* 0x002fe40000000f00 */
[----:B------:R-:W-:Y:S05]  /*66e0*/  CALL.REL.NOINC `($__internal_0_$__cuda_sm70_warpsync) ;  /* 0x000004e000007944 */ /* 0x000fea0003c00000 */
.L_x_41:
[----:B------:R-:W-:Y:S01]  /*66f0*/  ULDC.64 UR4, c[0x0][0x300] ;  /* 0x0000c00000047ab9 */ /* 0x000fe20000000a00 */
[----:B-1----:R-:W-:Y:S01]  /*6700*/  IMAD.U32 R2, RZ, RZ, UR14 ;  /* 0x0000000eff027e24 */ /* 0x002fe2000f8e00ff */
[----:B------:R-:W-:Y:S01]  /*6710*/  UIMAD UR4, UR15, UR4, URZ ;  /* 0x000000040f0472a4 */ /* 0x000fe2000f8e023f */
[----:B------:R-:W-:Y:S02]  /*6720*/  IMAD.U32 R3, RZ, RZ, UR15 ;  /* 0x0000000fff037e24 */ /* 0x000fe4000f8e00ff */
[----:B------:R-:W-:Y:S01]  /*6730*/  IMAD.WIDE.U32 R2, R2, c[0x0][0x300], R6 ;  /* 0x0000c00002027a25 */ /* 0x000fe200078e0006 */
[----:B------:R-:W-:-:S03]  /*6740*/  UIMAD UR16, UR14, UR5, UR4 ;  /* 0x000000050e1072a4 */ /* 0x000fc6000f8e0204 */
[----:B------:R-:W-:Y:S02]  /*6750*/  ULDC.64 UR4, c[0x0][0x308] ;  /* 0x0000c20000047ab9 */ /* 0x000fe40000000a00 */
[----:B------:R-:W-:Y:S01]  /*6760*/  UIMAD UR4, UR6, UR4, URZ ;  /* 0x00000004060472a4 */ /* 0x000fe2000f8e023f */
[----:B------:R-:W-:-:S03]  /*6770*/  IADD3 R3, R3, UR16, RZ ;  /* 0x0000001003037c10 */ /* 0x000fc6000fffe0ff */
[----:B------:R-:W-:Y:S02]  /*6780*/  UIMAD UR4, UR7, UR5, UR4 ;  /* 0x00000005070472a4 */ /* 0x000fe4000f8e0204 */
[----:B------:R-:W-:-:S05]  /*6790*/  IMAD.WIDE.U32 R6, R10, c[0x0][0x308], R2 ;  /* 0x0000c2000a067a25 */ /* 0x000fca00078e0002 */
[----:B------:R-:W-:Y:S02]  /*67a0*/  IADD3 R0, R7, UR4, RZ ;  /* 0x0000000407007c10 */ /* 0x000fe4000fffe0ff */
[----:B------:R-:W-:-:S04]  /*67b0*/  LEA R2, P0, R6, c[0x0][0x2e8], 0x2 ;  /* 0x0000ba0006027a11 */ /* 0x000fc800078010ff */
[----:B------:R-:W-:Y:S01]  /*67c0*/  LEA.HI.X R3, R6, c[0x0][0x2ec], R0, 0x2, P0 ;  /* 0x0000bb0006037a11 */ /* 0x000fe200000f1400 */
[----:B------:R-:W-:-:S06]  /*67d0*/  NOP ;  /* 0x0000000000007918 */ /* 0x000fcc0000000000 */
        /* <DEDUP_REMOVED lines=51> */
.L_x_42:
[----:B------:R-:W-:-:S06]  /*6b10*/  NOP ;  /* 0x0000000000007918 */ /* 0x000fcc0000000000 */
[----:B------:R-:W-:Y:S05]  /*6b20*/  @P1 EXIT ;  /* 0x000000000000194d */ /* 0x000fea0003800000 */
        /* <DEDUP_REMOVED lines=8> */
[----:B------:R-:W-:Y:S01]  /*6bb0*/  RED.E.ADD.S32.STRONG.GPU [R4.64], R0 ;  /* 0x000000000400798e */ /* 0x000fe2000c10e38c */
[----:B------:R-:W-:Y:S05]  /*6bc0*/  EXIT ;  /* 0x000000000000794d */ /* 0x000fea0003800000 */
        .weak           $__internal_0_$__cuda_sm70_warpsync
        .type           $__internal_0_$__cuda_sm70_warpsync,@function
        .size           $__internal_0_$__cuda_sm70_warpsync,(.L_x_1384 - $__internal_0_$__cuda_sm70_warpsync)
$__internal_0_$__cuda_sm70_warpsync:
[----:B------:R-:W-:Y:S01]  /*6bd0*/  MOV R3, 0x0 ;  /* 0x0000000000037802 */ /* 0x000fe20000000f00 */
[----:B------:R-:W-:Y:S04]  /*6be0*/  WARPSYNC R11 ;  /* 0x0000000b00007348 */ /* 0x000fe80003800000 */
[----:B------:R-:W-:Y:S05]  /*6bf0*/  RET.REL.NODEC R2 `(_ZN7cutlass13device_kernelIN5flash19enable_sm80_to_sm89INS1_16FlashAttnBwdSm80INS1_25CollectiveMainloopBwdSm80ILi2ELi1EN4cute5tupleIJNS5_1CILi64EEENS7_ILi128EEENS7_ILi96EEEEEENS_6half_tEfNS_4arch4Sm80ELb0ELb0ELb1ELb0ELb1ELb0ELb0ELb0ELi2ELi2ELi4ELi2ELb1EEENS1_24CollectiveEpilogueBwdGQAISB_fSE_Li256ELb0ELb1EEENS1_19SingleTileSchedulerILb0ELb0ELb0ELi128EEEEEEEEEvNT_6ParamsE) ;  /* 0xffff940002007950 */ /* 0x000fea0003c3ffff */
.L_x_43:
        /* <DEDUP_REMOVED lines=16> */
.L_x_1384:


//--------------------- .text._ZN7cutlass13device_kernelIN5flash19enable_sm80_to_sm89INS1_16FlashAttnBwdSm80INS1_25CollectiveMainloopBwdSm80ILi2ELi1EN4cute5tupleIJNS5_1CILi64EEENS7_ILi128EEENS7_ILi96EEEEEENS_6half_tEfNS_4arch4Sm80ELb0ELb0ELb1ELb1ELb0ELb0ELb0ELb0ELi2ELi2ELi4ELi2ELb1EEENS1_21CollectiveEpilogueBwdISB_SC_SE_Li256ELb1ELb0ELi2EEENS1_19SingleTileSchedulerILb1ELb0ELb0ELi128EEEEEEEEEvNT_6ParamsE --------------------------
	.section	.text._ZN7cutlass13device_kernelIN5flash19enable_sm80_to_sm89INS1_16FlashAttnBwdSm80INS1_25CollectiveMainloopBwdSm80ILi2ELi1EN4cute5tupleIJNS5_1CILi64EEENS7_ILi128EEENS7_ILi96EEEEEENS_6half_tEfNS_4arch4Sm80ELb0ELb0ELb1ELb1ELb0ELb0ELb0ELb0ELi2ELi2ELi4ELi2ELb1EEENS1_21CollectiveEpilogueBwdISB_SC_SE_Li256ELb1ELb0ELi2EEENS1_19SingleTileSchedulerILb1ELb0ELb0ELi128EEEEEEEEEvNT_6ParamsE,"ax",@progbits
	.sectioninfo	@"SHI_REGISTERS=255"
	.align	128
.text._ZN7cutlass13device_kernelIN5flash19enable_sm80_to_sm89INS1_16FlashAttnBwdSm80INS1_25CollectiveMainloopBwdSm80ILi2ELi1EN4cute5tupleIJNS5_1CILi64EEENS7_ILi128EEENS7_ILi96EEEEEENS_6half_tEfNS_4arch4Sm80ELb0ELb0ELb1ELb1ELb0ELb0ELb0ELb0ELi2ELi2ELi4ELi2ELb1EEENS1_21CollectiveEpilogueBwdISB_SC_SE_Li256ELb1ELb0ELi2EEENS1_19SingleTileSchedulerILb1ELb0ELb0ELi128EEEEEEEEEvNT_6ParamsE:
        .type           _ZN7cutlass13device_kernelIN5flash19enable_sm80_to_sm89INS1_16FlashAttnBwdSm80INS1_25CollectiveMainloopBwdSm80ILi2ELi1EN4cute5tupleIJNS5_1CILi64EEENS7_ILi128EEENS7_ILi96EEEEEENS_6half_tEfNS_4arch4Sm80ELb0ELb0ELb1ELb1ELb0ELb0ELb0ELb0ELi2ELi2ELi4ELi2ELb1EEENS1_21CollectiveEpilogueBwdISB_SC_SE_Li256ELb1ELb0ELi2EEENS1_19SingleTileSchedulerILb1ELb0ELb0ELi128EEEEEEEEEvNT_6ParamsE,@function
        .size           _ZN7cutlass13device_kernelIN5flash19enable_sm80_to_sm89INS1_16FlashAttnBwdSm80INS1_25CollectiveMainloopBwdSm80ILi2ELi1EN4cute5tupleIJNS5_1CILi64EEENS7_ILi128EEENS7_ILi96EEEEEENS_6half_tEfNS_4arch4Sm80ELb0ELb0ELb1ELb1ELb0ELb0ELb0ELb0ELi2ELi2ELi4ELi2ELb1EEENS1_21CollectiveEpilogueBwdISB_SC_SE_Li256ELb1ELb0ELi2EEENS1_19SingleTileSchedulerILb1ELb0ELb0ELi128EEEEEEEEEvNT_6ParamsE,(.L_x_1386 - _ZN7cutlass13device_kernelIN5flash19enable_sm80_to_sm89INS1_16FlashAttnBwdSm80INS1_25CollectiveMainloopBwdSm80ILi2ELi1EN4cute5tupleIJNS5_1CILi64EEENS7_ILi128EEENS7_ILi96EEEEEENS_6half_tEfNS_4arch4Sm80ELb0ELb0ELb1ELb1ELb0ELb0ELb0ELb0ELi2ELi2ELi4ELi2ELb1EEENS1_21CollectiveEpilogueBwdISB_SC_SE_Li256ELb1ELb0ELi2EEENS1_19SingleTileSchedulerILb1ELb0ELb0ELi128EEEEEEEEEvNT_6ParamsE)
        .other          _ZN7cutlass13device_kernelIN5flash19enable_sm80_to_sm89INS1_16FlashAttnBwdSm80INS1_25CollectiveMainloopBwdSm80ILi2ELi1EN4cute5tupleIJNS5_1CILi64EEENS7_ILi128EEENS7_ILi96EEEEEENS_6half_tEfNS_4arch4Sm80ELb0ELb0ELb1ELb1ELb0ELb0ELb0ELb0ELi2ELi2ELi4ELi2ELb1EEENS1_21CollectiveEpilogueBwdISB_SC_SE_Li256ELb1ELb0ELi2EEENS1_19SingleTileSchedulerILb1ELb0ELb0ELi128EEEEEEEEEvNT_6ParamsE,@"STO_CUDA_ENTRY STV_DEFAULT"
_ZN7cutlass13device_kernelIN5flash19enable_sm80_to_sm89INS1_16FlashAttnBwdSm80INS1_25CollectiveMainloopBwdSm80ILi2ELi1EN4cute5tupleIJNS5_1CILi64EEENS7_ILi128EEENS7_ILi96EEEEEENS_6half_tEfNS_4arch4Sm80ELb0ELb0ELb1ELb1ELb0ELb0ELb0ELb0ELi2ELi2ELi4ELi2ELb1EEENS1_21CollectiveEpilogueBwdISB_SC_SE_Li256ELb1ELb0ELi2EEENS1_19SingleTileSchedulerILb1ELb0ELb0ELi128EEEEEEEEEvNT_6ParamsE:
[----:B------:R-:W-:Y:S02]  /*0000*/  MOV R1, c[0x0][0x28] ;  /* 0x00000a0000017a02 */ /* 0x000fe40000000f00 */
[----:B------:R-:W1:Y:S01]  /*0010*/  S2R R87, SR_TID.X ;  /* 0x0000000000577919 */ /* 0x000e620000002100 */
[----:B------:R-:W-:Y:S01]  /*0020*/  IMAD.MOV.U32 R10, RZ, RZ, 0x4 ;  /* 0x00000004ff0a7424 */ /* 0x000fe200078e00ff */
[----:B------:R-:W-:Y:S01]  /*0030*/  ULDC.64 UR12, c[0x0][0x118] ;  /* 0x00004600000c7ab9 */ /* 0x000fe20000000a00 */
[----:B------:R-:W-:Y:S01]  /*0040*/  IADD3 R1, R1, -0x58, RZ ;  /* 0xffffffa801017810 */ /* 0x000fe20007ffe0ff */
[----:B------:R-:W2:Y:S04]  /*0050*/  S2R R5, SR_CTAID.Z ;  /* 0x0000000000057919 */ /* 0x000ea80000002700 */
[----:B------:R-:W3:Y:S04]  /*0060*/  S2R R27, SR_CTAID.X ;  /* 0x00000000001b7919 */ /* 0x000ee80000002500 */
[----:B------:R-:W4:Y:S01]  /*0070*/  S2R R85, SR_CTAID.Y ;  /* 0x0000000000557919 */ /* 0x000f220000002600 */
[----:B-1----:R-:W-:Y:S01]  /*0080*/  SHF.R.U32.HI R0, RZ, 0x5, R87 ;  /* 0x00000005ff007819 */ /* 0x002fe20000011657 */
[----:B--2---:R-:W-:-:S05]  /*0090*/  IMAD.WIDE R2, R5, R10, c[0x0][0x3c0] ;  /* 0x0000f00005027625 */ /* 0x004fca00078e020a */
[----:B------:R-:W1:Y:S02]  /*00a0*/  SHFL.IDX PT, R0, R0, RZ, 0x1f ;  /* 0x00001fff00007589 */ /* 0x000e6400000e0000 */
[----:B-1----:R-:W-:-:S13]  /*00b0*/  ISETP.NE.AND P0, PT, R0, RZ, PT ;  /* 0x000000ff0000720c */ /* 0x002fda0003f05270 */
[----:B------:R-:W-:Y:S05]  /*00c0*/  @!P0 BRA `(.L_x_44) ;  /* 0x0000013000008947 */ /* 0x000fea0003800000 */
[----:B---34-:R-:W-:-:S04]  /*00d0*/  ISETP.NE.U32.AND P0, PT, RZ, c[0x0][0x3c0], PT ;  /* 0x0000f000ff007a0c */ /* 0x018fc80003f05070 */
[----:B------:R-:W-:-:S13]  /*00e0*/  ISETP.NE.AND.EX P0, PT, RZ, c[0x0][0x3c4], PT, P0 ;  /* 0x0000f100ff007a0c */ /* 0x000fda0003f05300 */
[----:B------:R-:W-:Y:S05]  /*00f0*/  @!P0 BRA `(.L_x_45) ;  /* 0x0000002000008947 */ /* 0x000fea0003800000 */
[----:B------:R1:W5:Y:S01]  /*0100*/  LDG.E R0, [R2.64] ;  /* 0x0000000c02007981 */ /* 0x000362000c1e1900 */
[----:B------:R-:W-:Y:S05]  /*0110*/  BRA `(.L_x_46) ;  /* 0x0000009000007947 */ /* 0x000fea0003800000 */
.L_x_45:
[----:B------:R-:W-:-:S04]  /*0120*/  ISETP.NE.U32.AND P0, PT, RZ, c[0x0][0x3b8], PT ;  /* 0x0000ee00ff007a0c */ /* 0x000fc80003f05070 */
[----:B------:R-:W-:-:S13]  /*0130*/  ISETP.NE.AND.EX P0, PT, RZ, c[0x0][0x3bc], PT, P0 ;  /* 0x0000ef00ff007a0c */ /* 0x000fda0003f05300 */
[----:B------:R-:W-:Y:S05]  /*0140*/  @!P0 BRA `(.L_x_47) ;  /* 0x0000005000008947 */ /* 0x000fea0003800000 */
[----:B------:R-:W-:-:S05]  /*0150*/  IMAD.WIDE R2, R5, R10, c[0x0][0x3b8] ;  /* 0x0000ee0005027625 */ /* 0x000fca00078e020a */
[----:B------:R-:W2:Y:S04]  /*0160*/  LDG.E R4, [R2.64] ;  /* 0x0000000c02047981 */ /* 0x000ea8000c1e1900 */
[----:B------:R-:W2:Y:S02]  /*0170*/  LDG.E R0, [R2.64+0x4] ;  /* 0x0000040c02007981 */ /* 0x000ea4000c1e1900 */
[----:B--2---:R-:W-:Y:S01]  /*0180*/  IADD3 R0, -R4, R0, RZ ;  /* 0x0000000004007210 */ /* 0x004fe20007ffe1ff */
[----:B------:R-:W-:Y:S05]  /*0190*/  BRA `(.L_x_46) ;  /* 0x0000001000007947 */ /* 0x000fea0003800000 */
.L_x_47:
[----:B------:R-:W-:Y:S02]  /*01a0*/  MOV R0, c[0x0][0x3a4] ;  /* 0x0000e90000007a02 */ /* 0x000fe40000000f00 */
.L_x_46:
[----:B-1----:R-:W-:-:S05]  /*01b0*/  IMAD.SHL.U32 R2, R27, 0x80, RZ ;  /* 0x000000801b027824 */ /* 0x002fca00078e00ff */
[----:B-----5:R-:W-:-:S04]  /*01c0*/  ISETP.GE.AND P0, PT, R2, R0, PT ;  /* 0x000000000200720c */ /* 0x020fc80003f06270 */
[----:B------:R-:W-:-:S05]  /*01d0*/  SEL R0, R5, 0xffffffff, !P0 ;  /* 0xffffffff05007807 */ /* 0x000fca0004000000 */
[----:B------:R1:W-:Y:S01]  /*01e0*/  STL [R1+0x4c], R0 ;  /* 0x00004c0001007387 */ /* 0x0003e20000100800 */
[----:B------:R-:W-:Y:S05]  /*01f0*/  BRA `(.L_x_48) ;  /* 0x0000012000007947 */ /* 0x000fea0003800000 */
.L_x_44:
[----:B---34-:R-:W-:-:S04]  /*0200*/  ISETP.NE.U32.AND P0, PT, RZ, c[0x0][0x3c0], PT ;  /* 0x0000f000ff007a0c */ /* 0x018fc80003f05070 */
[----:B------:R-:W-:-:S13]  /*0210*/  ISETP.NE.AND.EX P0, PT, RZ, c[0x0][0x3c4], PT, P0 ;  /* 0x0000f100ff007a0c */ /* 0x000fda0003f05300 */
[----:B------:R-:W-:Y:S05]  /*0220*/  @!P0 BRA `(.L_x_49) ;  /* 0x0000002000008947 */ /* 0x000fea0003800000 */
[----:B------:R1:W5:Y:S01]  /*0230*/  LDG.E R0, [R2.64] ;  /* 0x0000000c02007981 */ /* 0x000362000c1e1900 */
[----:B------:R-:W-:Y:S05]  /*0240*/  BRA `(.L_x_50) ;  /* 0x0000009000007947 */ /* 0x000fea0003800000 */
.L_x_49:
        /* <DEDUP_REMOVED lines=8> */
.L_x_51:
[----:B------:R-:W-:Y:S02]  /*02d0*/  MOV R0, c[0x0][0x3a4] ;  /* 0x0000e90000007a02 */ /* 0x000fe40000000f00 */
.L_x_50:
[----:B-1----:R-:W-:-:S05]  /*02e0*/  IMAD.SHL.U32 R2, R27, 0x80, RZ ;  /* 0x000000801b027824 */ /* 0x002fca00078e00ff */
[----:B-----5:R-:W-:-:S04]  /*02f0*/  ISETP.GE.AND P0, PT, R2, R0, PT ;  /* 0x000000000200720c */ /* 0x020fc80003f06270 */
[----:B------:R-:W-:-:S05]  /*0300*/  SEL R0, R5, 0xffffffff, !P0 ;  /* 0xffffffff05007807 */ /* 0x000fca0004000000 */
[----:B------:R1:W-:Y:S04]  /*0310*/  STL [R1+0x4c], R0 ;  /* 0x00004c0001007387 */ /* 0x0003e80000100800 */
.L_x_48:
[----:B------:R-:W2:Y:S02]  /*0320*/  LDL R89, [R1+0x4c] ;  /* 0x00004c0001597983 */ /* 0x000ea40000100800 */
[----:B--2---:R-:W-:-:S13]  /*0330*/  ISETP.GE.AND P0, PT, R89, RZ, PT ;  /* 0x000000ff5900720c */ /* 0x004fda0003f06270 */
[----:B------:R-:W-:Y:S05]  /*0340*/  @!P0 EXIT ;  /* 0x000000000000894d */ /* 0x000fea0003800000 */
[----:B------:R-:W-:Y:S01]  /*0350*/  ISETP.NE.U32.AND P0, PT, RZ, c[0x0][0x2d8], PT ;  /* 0x0000b600ff007a0c */ /* 0x000fe20003f05070 */
[----:B------:R-:W-:Y:S01]  /*0360*/  IMAD.WIDE R6, R89, R10, c[0x0][0x2c8] ;  /* 0x0000b20059067625 */ /* 0x000fe200078e020a */
[----:B------:R-:W-:Y:S02]  /*0370*/  ISETP.NE.U32.AND P4, PT, RZ, c[0x0][0x2c8], PT ;  /* 0x0000b200ff007a0c */ /* 0x000fe40003f85070 */
[----:B------:R-:W-:Y:S02]  /*0380*/  ISETP.NE.AND.EX P0, PT, RZ, c[0x0][0x2dc], PT, P0 ;  /* 0x0000b700ff007a0c */ /* 0x000fe40003f05300 */
[----:B------:R-:W-:Y:S02]  /*0390*/  ISETP.NE.AND.EX P4, PT, RZ, c[0x0][0x2cc], PT, P4 ;  /* 0x0000b300ff007a0c */ /* 0x000fe40003f85340 */
[----:B------:R-:W-:-:S09]  /*03a0*/  ISETP.NE.U32.AND P3, PT, RZ, c[0x0][0x2d0], PT ;  /* 0x0000b400ff007a0c */ /* 0x000fd20003f65070 */
[----:B------:R-:W-:Y:S02]  /*03b0*/  @P0 IMAD.WIDE R2, R89, R10, c[0x0][0x2d8] ;  /* 0x0000b60059020625 */ /* 0x000fe400078e020a */
[----:B-1----:R-:W2:Y:S01]  /*03c0*/  @P4 LDG.E R0, [R6.64] ;  /* 0x0000000c06004981 */ /* 0x002ea2000c1e1900 */
[----:B------:R-:W-:-:S03]  /*03d0*/  ISETP.NE.AND.EX P3, PT, RZ, c[0x0][0x2d4], PT, P3 ;  /* 0x0000b500ff007a0c */ /* 0x000fc60003f65330 */
[----:B------:R-:W3:Y:S01]  /*03e0*/  @P0 LDG.E R2, [R2.64] ;  /* 0x0000000c02020981 */ /* 0x000ee2000c1e1900 */
[----:B------:R-:W-:Y:S01]  /*03f0*/  IMAD.MOV.U32 R15, RZ, RZ, RZ ;  /* 0x000000ffff0f7224 */ /* 0x000fe200078e00ff */
[----:B------:R-:W-:Y:S01]  /*0400*/  CS2R R8, SRZ ;  /* 0x0000000000087805 */ /* 0x000fe2000001ff00 */
[----:B------:R-:W-:-:S04]  /*0410*/  IMAD.WIDE R4, R89, R10, c[0x0][0x2d0] ;  /* 0x0000b40059047625 */ /* 0x000fc800078e020a */
[----:B------:R1:W5:Y:S04]  /*0420*/  @P4 LDG.E R15, [R6.64] ;  /* 0x0000000c060f4981 */ /* 0x000368000c1e1900 */
[----:B------:R1:W5:Y:S01]  /*0430*/  @P3 LDG.E R9, [R4.64] ;  /* 0x0000000c04093981 */ /* 0x000362000c1e1900 */
[----:B------:R-:W-:Y:S01]  /*0440*/  ULDC UR10, c[0x0][0x168] ;  /* 0x00005a00000a7ab9 */ /* 0x000fe20000000800 */
[----:B------:R-:W-:Y:S02]  /*0450*/  IMAD.MOV.U32 R17, RZ, RZ, c[0x0][0x198] ;  /* 0x00006600ff117624 */ /* 0x000fe400078e00ff */
[----:B--2---:R-:W-:Y:S01]  /*0460*/  @P4 IMAD R0, R89, 0x40, R0 ;  /* 0x0000004059004824 */ /* 0x004fe200078e0200 */
[----:B---3--:R2:W3:Y:S04]  /*0470*/  @P0 R2UR UR10, R2 ;  /* 0x00000000020a03c2 */ /* 0x0084e800000e0000 */
[----:B--2---:R-:W-:-:S04]  /*0480*/  @P4 SHF.R.S32.HI R2, RZ, 0x1f, R0 ;  /* 0x0000001fff024819 */ /* 0x004fc80000011400 */
[----:B------:R-:W-:-:S04]  /*0490*/  @P4 LEA.HI R0, R2, R0, RZ, 0x6 ;  /* 0x0000000002004211 */ /* 0x000fc800078f30ff */
[----:B------:R-:W-:Y:S01]  /*04a0*/  @P4 LOP3.LUT R8, R0, 0xffffffc0, RZ, 0xc0, !PT ;  /* 0xffffffc000084812 */ /* 0x000fe200078ec0ff */
[----:B---3--:R-:W-:Y:S05]  /*04b0*/  @P0 BRA `(.L_x_52) ;  /* 0x0000006000000947 */ /* 0x008fea0003800000 */
[----:B-1----:R-:W-:Y:S05]  /*04c0*/  @!P4 BRA `(.L_x_52) ;  /* 0x000000500000c947 */ /* 0x002fea0003800000 */
[----:B------:R-:W2:Y:S04]  /*04d0*/  LDG.E R2, [R6.64] ;  /* 0x0000000c06027981 */ /* 0x000ea8000c1e1900 */
[----:B------:R-:W3:Y:S01]  /*04e0*/  LDG.E R0, [R6.64+0x4] ;  /* 0x0000040c06007981 */ /* 0x000ee2000c1e1900 */
[----:B--2---:R-:W1:Y:S08]  /*04f0*/  R2UR UR10, R2 ;  /* 0x00000000020a73c2 */ /* 0x004e7000000e0000 */
[----:B---3--:R-:W1:Y:S02]  /*0500*/  R2UR UR4, R0 ;  /* 0x00000000000473c2 */ /* 0x008e6400000e0000 */
[----:B-1----:R-:W-:-:S06]  /*0510*/  UIADD3 UR10, -UR10, UR4, URZ ;  /* 0x000000040a0a7290 */ /* 0x002fcc000fffe13f */
.L_x_52:
[----:B-1----:R-:W-:-:S04]  /*0520*/  ISETP.NE.U32.AND P0, PT, RZ, c[0x0][0x2e0], PT ;  /* 0x0000b800ff007a0c */ /* 0x002fc80003f05070 */
[----:B------:R-:W-:-:S13]  /*0530*/  ISETP.NE.AND.EX P0, PT, RZ, c[0x0][0x2e4], PT, P0 ;  /* 0x0000b900ff007a0c */ /* 0x000fda0003f05300 */
[----:B------:R-:W-:Y:S05]  /*0540*/  @!P0 BRA `(.L_x_53) ;  /* 0x0000003000008947 */ /* 0x000fea0003800000 */
[----:B------:R-:W-:-:S05]  /*0550*/  IMAD.WIDE R2, R89, R10, c[0x0][0x2e0] ;  /* 0x0000b80059027625 */ /* 0x000fca00078e020a */
[----:B------:R1:W5:Y:S01]  /*0560*/  LDG.E R17, [R2.64] ;  /* 0x0000000c02117981 */ /* 0x000362000c1e1900 */
[----:B------:R-:W-:Y:S05]  /*0570*/  BRA `(.L_x_54) ;  /* 0x0000004000007947 */ /* 0x000fea0003800000 */
.L_x_53:
[----:B------:R-:W-:Y:S05]  /*0580*/  @!P3 BRA `(.L_x_54) ;  /* 0x000000300000b947 */ /* 0x000fea0003800000 */
[----:B------:R-:W2:Y:S04]  /*0590*/  LDG.E R0, [R4.64] ;  /* 0x0000000c04007981 */ /* 0x000ea8000c1e1900 */
[----:B------:R-:W2:Y:S02]  /*05a0*/  LDG.E R2, [R4.64+0x4] ;  /* 0x0000040c04027981 */ /* 0x000ea4000c1e1900 */
[----:B--2---:R-:W-:Y:S02]  /*05b0*/  IADD3 R17, -R0, R2, RZ ;  /* 0x0000000200117210 */ /* 0x004fe40007ffe1ff */
.L_x_54:
[----:B------:R-:W-:Y:S01]  /*05c0*/  UISETP.GE.AND UP0, UPT, UR10, 0x1, UPT ;  /* 0x000000010a00788c */ /* 0x000fe2000bf06270 */
[----:B------:R-:W-:Y:S01]  /*05d0*/  PLOP3.LUT P1, PT, PT, PT, PT, 0x80, 0x0 ;  /* 0x000000000000781c */ /* 0x000fe20003f2f070 */
[----:B------:R-:W-:Y:S01]  /*05e0*/  CS2R R10, SRZ ;  /* 0x00000000000a7805 */ /* 0x000fe2000001ff00 */
[----:B------:R-:W-:Y:S01]  /*05f0*/  IMAD.MOV.U32 R126, RZ, RZ, RZ ;  /* 0x000000ffff7e7224 */ /* 0x000fe200078e00ff */
[----:B------:R-:W-:Y:S01]  /*0600*/  CS2R R130, SRZ ;  /* 0x0000000000827805 */ /* 0x000fe2000001ff00 */
[----:B------:R-:W-:Y:S01]  /*0610*/  IMAD.MOV.U32 R124, RZ, RZ, RZ ;  /* 0x000000ffff7c7224 */ /* 0x000fe200078e00ff */
[----:B------:R-:W-:Y:S01]  /*0620*/  PLOP3.LUT P0, PT, PT, PT, UP0, 0x80, 0x0 ;  /* 0x000000000000781c */ /* 0x000fe20003f0f008 */
[----:B------:R-:W-:Y:S01]  /*0630*/  CS2R R128, SRZ ;  /* 0x0000000000807805 */ /* 0x000fe2000001ff00 */
[----:B------:R-:W-:Y:S01]  /*0640*/  CS2R R12, SRZ ;  /* 0x00000000000c7805 */ /* 0x000fe2000001ff00 */
[----:B------:R-:W-:Y:S01]  /*0650*/  MOV R122, RZ ;  /* 0x000000ff007a7202 */ /* 0x000fe20000000f00 */
[----:B------:R-:W-:Y:S01]  /*0660*/  CS2R R120, SRZ ;  /* 0x0000000000787805 */ /* 0x000fe2000001ff00 */
[----:B------:R-:W-:Y:S01]  /*0670*/  CS2R R118, SRZ ;  /* 0x0000000000767805 */ /* 0x000fe2000001ff00 */
[----:B------:R-:W-:Y:S01]  /*0680*/  CS2R R116, SRZ ;  /* 0x0000000000747805 */ /* 0x000fe2000001ff00 */
[----:B------:R-:W-:Y:S01]  /*0690*/  CS2R R110, SRZ ;  /* 0x00000000006e7805 */ /* 0x000fe2000001ff00 */
[----:B------:R-:W-:Y:S01]  /*06a0*/  CS2R R108, SRZ ;  /* 0x00000000006c7805 */ /* 0x000fe2000001ff00 */
[----:B------:R-:W-:Y:S01]  /*06b0*/  IMAD.MOV.U32 R114, RZ, RZ, RZ ;  /* 0x000000ffff727224 */ /* 0x000fe200078e00ff */
[----:B------:R-:W-:Y:S01]  /*06c0*/  MOV R14, RZ ;  /* 0x000000ff000e7202 */ /* 0x000fe20000000f00 */
[----:B------:R-:W-:Y:S01]  /*06d0*/  IMAD.MOV.U32 R112, RZ, RZ, RZ ;  /* 0x000000ffff707224 */ /* 0x000fe200078e00ff */
[----:B------:R-:W-:Y:S01]  /*06e0*/  CS2R R106, SRZ ;  /* 0x00000000006a7805 */ /* 0x000fe2000001ff00 */
[----:B------:R-:W-:Y:S01]  /*06f0*/  MOV R16, RZ ;  /* 0x000000ff00107202 */ /* 0x000fe20000000f00 */
[----:B------:R-:W-:Y:S01]  /*0700*/  IMAD.MOV.U32 R104, RZ, RZ, RZ ;  /* 0x000000ffff687224 */ /* 0x000fe200078e00ff */
[----:B------:R-:W-:Y:S01]  /*0710*/  CS2R R102, SRZ ;  /* 0x0000000000667805 */ /* 0x000fe2000001ff00 */
[----:B------:R-:W-:Y:S01]  /*0720*/  CS2R R18, SRZ ;  /* 0x0000000000127805 */ /* 0x000fe2000001ff00 */
[----:B------:R-:W-:Y:S01]  /*0730*/  MOV R100, RZ ;  /* 0x000000ff00647202 */ /* 0x000fe20000000f00 */
[----:B------:R-:W-:Y:S01]  /*0740*/  IMAD.MOV.U32 R94, RZ, RZ, RZ ;  /* 0x000000ffff5e7224 */ /* 0x000fe200078e00ff */
        /* <DEDUP_REMOVED lines=9> */
[----:B------:R-:W-:Y:S01]  /*07e0*/  MOV R26, RZ ;  /* 0x000000ff001a7202 */ /* 0x000fe20000000f00 */
[----:B------:R-:W-:Y:S01]  /*07f0*/  IMAD.MOV.U32 R84, RZ, RZ, RZ ;  /* 0x000000ffff547224 */ /* 0x000fe200078e00ff */
        /* <DEDUP_REMOVED lines=24> */
[----:B------:R-:W-:Y:S05]  /*0980*/  @!P0 BRA `(.L_x_55) ;  /* 0x0000586000008947 */ /* 0x000fea0003800000 */
[----:B-1----:R-:W-:Y:S01]  /*0990*/  IMAD.MOV.U32 R2, RZ, RZ, c[0x0][0x248] ;  /* 0x00009200ff027624 */ /* 0x002fe200078e00ff */
[--C-:B------:R-:W-:Y:S01]  /*09a0*/  SHF.R.S32.HI R38, RZ, 0x1f, R87.reuse ;  /* 0x0000001fff267819 */ /* 0x100fe20000011457 */
[----:B------:R-:W-:Y:S01]  /*09b0*/  IMAD R0, R8, 0x60, RZ ;  /* 0x0000006008007824 */ /* 0x000fe200078e02ff */
[----:B------:R-:W-:Y:S01]  /*09c0*/  SHF.R.S32.HI R5, RZ, 0x1f, R87 ;  /* 0x0000001fff057819 */ /* 0x000fe20000011457 */
[----:B------:R-:W-:Y:S01]  /*09d0*/  IMAD.SHL.U32 R4, R87, 0x4, RZ ;  /* 0x0000000457047824 */ /* 0x000fe200078e00ff */
[----:B------:R-:W-:Y:S01]  /*09e0*/  ISETP.NE.AND P2, PT, R2, 0x1, PT ;  /* 0x000000010200780c */ /* 0x000fe20003f45270 */
[----:B-----5:R-:W-:Y:S01]  /*09f0*/  IMAD R35, R27, -0x80, R17 ;  /* 0xffffff801b237824 */ /* 0x020fe200078e0211 */
[-C--:B------:R-:W-:Y:S01]  /*0a00*/  LEA.HI R33, R38, R87.reuse, RZ, 0x2 ;  /* 0x0000005726217211 */ /* 0x080fe200078f10ff */
[----:B------:R-:W-:Y:S01]  /*0a10*/  IMAD.MOV.U32 R226, RZ, RZ, 0x20 ;  /* 0x00000020ffe27424 */ /* 0x000fe200078e00ff */
[-C--:B------:R-:W-:Y:S01]  /*0a20*/  IADD3 R28, P0, R0, R87.reuse, RZ ;  /* 0x00000057001c7210 */ /* 0x080fe20007f1e0ff */
[----:B------:R-:W-:Y:S01]  /*0a30*/  IMAD.MOV.U32 R229, RZ, RZ, 0x10 ;  /* 0x00000010ffe57424 */ /* 0x000fe200078e00ff */
[----:B------:R-:W-:Y:S01]  /*0a40*/  LEA.HI R39, R38, R87, RZ, 0x4 ;  /* 0x0000005726277211 */ /* 0x000fe200078f20ff */
[----:B------:R-:W-:Y:S01]  /*0a50*/  UIADD3 UR6, UR10, 0x3f, URZ ;  /* 0x0000003f0a067890 */ /* 0x000fe2000fffe03f */
[----:B------:R-:W-:Y:S01]  /*0a60*/  SHF.R.S32.HI R3, RZ, 0x1f, R8 ;  /* 0x0000001fff037819 */ /* 0x000fe20000011408 */
[----:B------:R-:W-:Y:S01]  /*0a70*/  CS2R R130, SRZ ;  /* 0x0000000000827805 */ /* 0x000fe2000001ff00 */
[----:B------:R-:W-:Y:S01]  /*0a80*/  IADD3 R2, P1, R4, R8, RZ ;  /* 0x0000000804027210 */ /* 0x000fe20007f3e0ff */
[----:B------:R-:W-:Y:S01]  /*0a90*/  USHF.R.S32.HI UR5, URZ, 0x1f, UR6 ;  /* 0x0000001f3f057899 */ /* 0x000fe20008011406 */
[----:B------:R-:W-:Y:S01]  /*0aa0*/  SHF.R.S32.HI R52, RZ, 0x2, R33 ;  /* 0x00000002ff347819 */ /* 0x000fe20000011421 */
[----:B------:R-:W-:Y:S01]  /*0ab0*/  CS2R R128, SRZ ;  /* 0x0000000000807805 */ /* 0x000fe2000001ff00 */
[----:B------:R-:W-:Y:S01]  /*0ac0*/  LEA.HI.X.SX32 R29, R0, R5, 0x1, P0 ;  /* 0x00000005001d7211 */ /* 0x000fe200000f0eff */
[----:B------:R-:W-:Y:S01]  /*0ad0*/  @P2 IMAD.HI.U32 R5, R85, c[0x0][0x24c], RZ ;  /* 0x0000930055052a27 */ /* 0x000fe200078e00ff */
[----:B------:R-:W-:Y:S01]  /*0ae0*/  SHF.R.S32.HI R14, RZ, 0x4, R39 ;  /* 0x00000004ff0e7819 */ /* 0x000fe20000011427 */
[----:B------:R-:W-:Y:S01]  /*0af0*/  ULEA.HI UR5, UR5, UR6, URZ, 0x6 ;  /* 0x0000000605057291 */ /* 0x000fe2000f8f303f */
[----:B------:R-:W-:Y:S01]  /*0b00*/  LEA.HI.X.SX32 R3, R4, R3, 0x1, P1 ;  /* 0x0000000304037211 */ /* 0x000fe200008f0eff */
[--C-:B------:R-:W-:Y:S01]  /*0b10*/  IMAD.MOV.U32 R0, RZ, RZ, R85.reuse ;  /* 0x000000ffff007224 */ /* 0x100fe200078e0055 */
[----:B------:R-:W-:Y:S01]  /*0b20*/  SHF.R.S32.HI R4, RZ, 0x1f, R52 ;  /* 0x0000001fff047819 */ /* 0x000fe20000011434 */
[----:B------:R-:W-:Y:S01]  /*0b30*/  CS2R R126, SRZ ;  /* 0x00000000007e7805 */ /* 0x000fe2000001ff00 */
[C---:B------:R-:W-:Y:S01]  /*0b40*/  IADD3 R12, P1, R52.reuse, R15, RZ ;  /* 0x0000000f340c7210 */ /* 0x040fe20007f3e0ff */
[----:B------:R-:W-:Y:S01]  /*0b50*/  CS2R R124, SRZ ;  /* 0x00000000007c7805 */ /* 0x000fe2000001ff00 */
[----:B------:R-:W-:Y:S01]  /*0b60*/  IADD3 R10, P0, R52, R9, RZ ;  /* 0x00000009340a7210 */ /* 0x000fe20007f1e0ff */
[----:B------:R-:W-:Y:S01]  /*0b70*/  CS2R R122, SRZ ;  /* 0x00000000007a7805 */ /* 0x000fe2000001ff00 */
[----:B------:R-:W-:Y:S01]  /*0b80*/  SHF.R.S32.HI R41, RZ, 0x1f, R85 ;  /* 0x0000001fff297819 */ /* 0x000fe20000011455 */
[----:B------:R-:W-:Y:S01]  /*0b90*/  CS2R R120, SRZ ;  /* 0x0000000000787805 */ /* 0x000fe2000001ff00 */
[----:B------:R-:W-:Y:S01]  /*0ba0*/  LEA.HI R7, R39, R14, RZ, 0x1 ;  /* 0x0000000e27077211 */ /* 0x000fe200078f08ff */
[----:B------:R-:W-:Y:S01]  /*0bb0*/  CS2R R118, SRZ ;  /* 0x0000000000767805 */ /* 0x000fe2000001ff00 */
[-C--:B------:R-:W-:Y:S01]  /*0bc0*/  LEA.HI R40, R38, R87.reuse, RZ, 0x3 ;  /* 0x0000005726287211 */ /* 0x080fe200078f18ff */
[----:B------:R-:W-:Y:S01]  /*0bd0*/  IMAD R6, R41, c[0x0][0x270], RZ ;  /* 0x00009c0029067a24 */ /* 0x000fe200078e02ff */
[----:B------:R-:W-:Y:S01]  /*0be0*/  LOP3.LUT R16, R33, 0xfffffffc, RZ, 0xc0, !PT ;  /* 0xfffffffc21107812 */ /* 0x000fe200078ec0ff */
[----:B------:R-:W-:Y:S01]  /*0bf0*/  IMAD R13, R41, c[0x0][0x288], RZ ;  /* 0x0000a200290d7a24 */ /* 0x000fe200078e02ff */
[----:B------:R-:W-:Y:S01]  /*0c00*/  @P2 SHF.R.U32.HI R0, RZ, c[0x0][0x250], R5 ;  /* 0x00009400ff002a19 */ /* 0x000fe20000011605 */
[----:B------:R-:W-:Y:S01]  /*0c10*/  IMAD R6, R85, c[0x0][0x274], R6 ;  /* 0x00009d0055067a24 */ /* 0x000fe200078e0206 */
[-C--:B------:R-:W-:Y:S01]  /*0c20*/  LEA.HI.X.SX32 R15, R15, R4.reuse, 0x1, P1 ;  /* 0x000000040f0f7211 */ /* 0x080fe200008f0eff */
[----:B------:R-:W-:Y:S01]  /*0c30*/  IMAD.IADD R32, R87, 0x1, -R16 ;  /* 0x0000000157207824 */ /* 0x000fe200078e0a10 */
[----:B------:R-:W-:Y:S01]  /*0c40*/  LEA.HI.X.SX32 R11, R9, R4, 0x1, P0 ;  /* 0x00000004090b7211 */ /* 0x000fe200000f0eff */
[----:B------:R-:W-:Y:S01]  /*0c50*/  IMAD.WIDE.U32 R4, R85, c[0x0][0x270], R2 ;  /* 0x00009c0055047a25 */ /* 0x000fe200078e0002 */
[----:B------:R-:W-:Y:S01]  /*0c60*/  SHF.R.S32.HI R20, RZ, 0x1f, R89 ;  /* 0x0000001fff147819 */ /* 0x000fe20000011459 */
[----:B------:R-:W-:Y:S01]  /*0c70*/  CS2R R116, SRZ ;  /* 0x0000000000747805 */ /* 0x000fe2000001ff00 */
[----:B------:R-:W-:Y:S01]  /*0c80*/  SEL R31, R89, RZ, !P4 ;  /* 0x000000ff591f7207 */ /* 0x000fe20006000000 */
[----:B------:R-:W-:Y:S01]  /*0c90*/  IMAD.WIDE.U32 R8, R85, c[0x0][0x288], R2 ;  /* 0x0000a20055087a25 */ /* 0x000fe200078e0002 */
[----:B------:R-:W-:Y:S01]  /*0ca0*/  LOP3.LUT R2, R7, 0xfffffffe, RZ, 0xc0, !PT ;  /* 0xfffffffe07027812 */ /* 0x000fe200078ec0ff */
[----:B------:R-:W-:Y:S01]  /*0cb0*/  CS2R R114, SRZ ;  /* 0x0000000000727805 */ /* 0x000fe2000001ff00 */
[----:B------:R-:W-:Y:S01]  /*0cc0*/  SEL R24, R20, RZ, !P4 ;  /* 0x000000ff14187207 */ /* 0x000fe20006000000 */
[----:B------:R-:W-:Y:S01]  /*0cd0*/  IMAD.SHL.U32 R3, R40, 0x8, RZ ;  /* 0x0000000828037824 */ /* 0x000fe200078e00ff */
[----:B------:R-:W-:Y:S01]  /*0ce0*/  LEA.HI R37, R38, R87, RZ, 0x5 ;  /* 0x0000005726257211 */ /* 0x000fe200078f28ff */
[----:B------:R-:W-:Y:S01]  /*0cf0*/  IMAD.IADD R34, R14, 0x1, -R2 ;  /* 0x000000010e227824 */ /* 0x000fe200078e0a02 */
[----:B------:R-:W-:Y:S01]  /*0d00*/  SEL R20, R20, RZ, !P3 ;  /* 0x000000ff14147207 */ /* 0x000fe20005800000 */
[----:B------:R-:W-:Y:S01]  /*0d10*/  IMAD R13, R85, c[0x0][0x28c], R13 ;  /* 0x0000a300550d7a24 */ /* 0x000fe200078e020d */
[----:B------:R-:W-:Y:S01]  /*0d20*/  LOP3.LUT R3, R3, 0xc0, RZ, 0xc0, !PT ;  /* 0x000000c003037812 */ /* 0x000fe200078ec0ff */
[----:B------:R-:W-:Y:S01]  /*0d30*/  IMAD.SHL.U32 R2, R32, 0x8, RZ ;  /* 0x0000000820027824 */ /* 0x000fe200078e00ff */
[----:B------:R-:W-:Y:S01]  /*0d40*/  SHF.R.S32.HI R36, RZ, 0x5, R37 ;  /* 0x00000005ff247819 */ /* 0x000fe20000011425 */
[----:B------:R-:W-:Y:S01]  /*0d50*/  IMAD.IADD R7, R5, 0x1, R6 ;  /* 0x0000000105077824 */ /* 0x000fe200078e0206 */
[----:B------:R-:W-:Y:S01]  /*0d60*/  SHF.R.U32.HI R14, RZ, 0x3, R3 ;  /* 0x00000003ff0e7819 */ /* 0x000fe20000011603 */
[----:B------:R-:W-:Y:S01]  /*0d70*/  IMAD.IADD R5, R9, 0x1, R13 ;  /* 0x0000000109057824 */ /* 0x000fe200078e020d */
[----:B------:R-:W-:Y:S01]  /*0d80*/  LOP3.LUT R13, R3, 0x18, R2, 0xf8, !PT ;  /* 0x00000018030d7812 */ /* 0x000fe200078ef802 */
[----:B------:R-:W-:Y:S01]  /*0d90*/  IMAD.MOV.U32 R6, RZ, RZ, R4 ;  /* 0x000000ffff067224 */ /* 0x000fe200078e0004 */
[----:B------:R-:W-:Y:S01]  /*0da0*/  SHF.R.S32.HI R3, RZ, 0x1f, R0 ;  /* 0x0000001fff037819 */ /* 0x000fe20000011400 */
[----:B------:R-:W-:Y:S01]  /*0db0*/  IMAD.MOV.U32 R4, RZ, RZ, R8 ;  /* 0x000000ffff047224 */ /* 0x000fe200078e0008 */
[----:B------:R-:W-:Y:S01]  /*0dc0*/  LOP3.LUT R26, R13, R14, RZ, 0x3c, !PT ;  /* 0x0000000e0d1a7212 */ /* 0x000fe200078e3cff */
[----:B------:R-:W-:Y:S01]  /*0dd0*/  IMAD.WIDE R8, R27, 0x80, R10 ;  /* 0x000000801b087825 */ /* 0x000fe200078e020a */
[----:B------:R-:W-:Y:S01]  /*0de0*/  SEL R21, R89, RZ, !P3 ;  /* 0x000000ff59157207 */ /* 0x000fe20005800000 */
[----:B------:R-:W-:Y:S01]  /*0df0*/  CS2R R112, SRZ ;  /* 0x0000000000707805 */ /* 0x000fe2000001ff00 */
[C---:B------:R-:W-:Y:S01]  /*0e00*/  IADD3 R45, R2.reuse, 0x40, RZ ;  /* 0x00000040022d7810 */ /* 0x040fe20007ffe0ff */
[----:B------:R-:W-:Y:S01]  /*0e10*/  IMAD R13, R15, c[0x0][0x208], RZ ;  /* 0x000082000f0d7a24 */ /* 0x000fe200078e02ff */
[----:B------:R-:W-:Y:S01]  /*0e20*/  ISETP.GE.AND P3, PT, R2, c[0x0][0x1cc], PT ;  /* 0x0000730002007a0c */ /* 0x000fe20003f66270 */
[C---:B------:R-:W-:Y:S01]  /*0e30*/  IMAD R11, R3.reuse, c[0x0][0x1e0], RZ ;  /* 0x00007800030b7a24 */ /* 0x040fe200078e02ff */
[----:B------:R-:W-:Y:S01]  /*0e40*/  CS2R R110, SRZ ;  /* 0x00000000006e7805 */ /* 0x000fe2000001ff00 */
[----:B------:R-:W-:Y:S01]  /*0e50*/  IMAD R10, R3, c[0x0][0x1b0], RZ ;  /* 0x00006c00030a7a24 */ /* 0x000fe200078e02ff */
[----:B------:R-:W-:Y:S01]  /*0e60*/  SHF.R.S32.HI R3, RZ, 0x1f, R2 ;  /* 0x0000001fff037819 */ /* 0x000fe20000011402 */
[----:B------:R-:W-:Y:S01]  /*0e70*/  IMAD R14, R15, c[0x0][0x178], RZ ;  /* 0x00005e000f0e7a24 */ /* 0x000fe200078e02ff */
[----:B------:R-:W-:Y:S01]  /*0e80*/  CS2R R108, SRZ ;  /* 0x00000000006c7805 */ /* 0x000fe2000001ff00 */
[C---:B------:R-:W-:Y:S01]  /*0e90*/  IMAD R30, R12.reuse, c[0x0][0x20c], R13 ;  /* 0x000083000c1e7a24 */ /* 0x040fe200078e020d */
[----:B------:R-:W-:Y:S01]  /*0ea0*/  CS2R R106, SRZ ;  /* 0x00000000006a7805 */ /* 0x000fe2000001ff00 */
[----:B------:R-:W-:Y:S01]  /*0eb0*/  IMAD R27, R12, c[0x0][0x17c], R14 ;  /* 0x00005f000c1b7a24 */ /* 0x000fe200078e020e */
[----:B------:R-:W-:Y:S01]  /*0ec0*/  CS2R R104, SRZ ;  /* 0x0000000000687805 */ /* 0x000fe2000001ff00 */
[C---:B------:R-:W-:Y:S01]  /*0ed0*/  IMAD R13, R0.reuse, c[0x0][0x1e4], R11 ;  /* 0x00007900000d7a24 */ /* 0x040fe200078e020b */
[----:B------:R-:W-:Y:S01]  /*0ee0*/  CS2R R102, SRZ ;  /* 0x0000000000667805 */ /* 0x000fe2000001ff00 */
[----:B------:R-:W-:Y:S01]  /*0ef0*/  IMAD R25, R0, c[0x0][0x1b4], R10 ;  /* 0x00006d0000197a24 */ /* 0x000fe200078e020a */
[----:B------:R-:W-:Y:S01]  /*0f00*/  CS2R R100, SRZ ;  /* 0x0000000000647805 */ /* 0x000fe2000001ff00 */
[C-C-:B------:R-:W-:Y:S01]  /*0f10*/  IMAD.WIDE.U32 R16, R12.reuse, c[0x0][0x178], R2.reuse ;  /* 0x00005e000c107a25 */ /* 0x140fe200078e0002 */
[----:B------:R-:W-:Y:S01]  /*0f20*/  CS2R R98, SRZ ;  /* 0x0000000000627805 */ /* 0x000fe2000001ff00 */
[----:B------:R-:W-:Y:S01]  /*0f30*/  CS2R R96, SRZ ;  /* 0x0000000000607805 */ /* 0x000fe2000001ff00 */
[----:B------:R-:W-:Y:S01]  /*0f40*/  CS2R R94, SRZ ;  /* 0x00000000005e7805 */ /* 0x000fe2000001ff00 */
[--C-:B------:R-:W-:Y:S01]  /*0f50*/  IMAD.WIDE.U32 R18, R12, c[0x0][0x208], R2.reuse ;  /* 0x000082000c127a25 */ /* 0x100fe200078e0002 */
[----:B------:R-:W-:Y:S01]  /*0f60*/  CS2R R92, SRZ ;  /* 0x00000000005c7805 */ /* 0x000fe2000001ff00 */
[----:B------:R-:W-:Y:S01]  /*0f70*/  CS2R R90, SRZ ;  /* 0x00000000005a7805 */ /* 0x000fe2000001ff00 */
[----:B------:R-:W-:Y:S01]  /*0f80*/  CS2R R88, SRZ ;  /* 0x0000000000587805 */ /* 0x000fe2000001ff00 */
[C-C-:B------:R-:W-:Y:S01]  /*0f90*/  IMAD.WIDE.U32 R10, R0.reuse, c[0x0][0x1e0], R2.reuse ;  /* 0x00007800000a7a25 */ /* 0x140fe200078e0002 */
[----:B------:R-:W-:Y:S01]  /*0fa0*/  CS2R R82, SRZ ;  /* 0x0000000000527805 */ /* 0x000fe2000001ff00 */
[----:B------:R-:W-:Y:S01]  /*0fb0*/  CS2R R80, SRZ ;  /* 0x0000000000507805 */ /* 0x000fe2000001ff00 */
[----:B------:R-:W-:Y:S01]  /*0fc0*/  CS2R R78, SRZ ;  /* 0x00000000004e7805 */ /* 0x000fe2000001ff00 */
[----:B------:R-:W-:Y:S01]  /*0fd0*/  IMAD.WIDE.U32 R14, R0, c[0x0][0x1b0], R2 ;  /* 0x00006c00000e7a25 */ /* 0x000fe200078e0002 */
[----:B------:R-:W-:Y:S01]  /*0fe0*/  LEA.HI R3, R33, R52, RZ, 0x1 ;  /* 0x0000003421037211 */ /* 0x000fe200078f08ff */
[----:B------:R-:W-:Y:S01]  /*0ff0*/  CS2R R76, SRZ ;  /* 0x00000000004c7805 */ /* 0x000fe2000001ff00 */
[----:B------:R-:W-:Y:S01]  /*1000*/  CS2R R74, SRZ ;  /* 0x00000000004a7805 */ /* 0x000fe2000001ff00 */
[C---:B------:R-:W-:Y:S01]  /*1010*/  IMAD R12, R24.reuse, c[0x0][0x290], RZ ;  /* 0x0000a400180c7a24 */ /* 0x040fe200078e02ff */
[----:B------:R-:W-:Y:S01]  /*1020*/  LOP3.LUT R3, R3, 0x7fffffe, RZ, 0xc0, !PT ;  /* 0x07fffffe03037812 */ /* 0x000fe200078ec0ff */
[----:B------:R-:W-:Y:S01]  /*1030*/  IMAD R0, R24, c[0x0][0x278], RZ ;  /* 0x00009e0018007a24 */ /* 0x000fe200078e02ff */
[----:B------:R-:W-:Y:S01]  /*1040*/  CS2R R72, SRZ ;  /* 0x0000000000487805 */ /* 0x000fe2000001ff00 */
[----:B------:R-:W-:Y:S01]  /*1050*/  IMAD.IADD R11, R11, 0x1, R13 ;  /* 0x000000010b0b7824 */ /* 0x000fe200078e020d */
[----:B------:R-:W-:Y:S01]  /*1060*/  CS2R R70, SRZ ;  /* 0x0000000000467805 */ /* 0x000fe2000001ff00 */
[C---:B------:R-:W-:Y:S01]  /*1070*/  IMAD R22, R31.reuse, c[0x0][0x294], R12 ;  /* 0x0000a5001f167a24 */ /* 0x040fe200078e020c */
[----:B------:R-:W-:Y:S01]  /*1080*/  CS2R R68, SRZ ;  /* 0x0000000000447805 */ /* 0x000fe2000001ff00 */
[----:B------:R-:W-:Y:S01]  /*1090*/  IMAD.IADD R3, R52, 0x1, -R3 ;  /* 0x0000000134037824 */ /* 0x000fe200078e0a03 */
[----:B------:R-:W-:Y:S01]  /*10a0*/  CS2R R66, SRZ ;  /* 0x0000000000427805 */ /* 0x000fe2000001ff00 */
[C---:B------:R-:W-:Y:S01]  /*10b0*/  IMAD R0, R31.reuse, c[0x0][0x27c], R0 ;  /* 0x00009f001f007a24 */ /* 0x040fe200078e0200 */
[----:B------:R-:W-:Y:S01]  /*10c0*/  CS2R R64, SRZ ;  /* 0x0000000000407805 */ /* 0x000fe2000001ff00 */
[C---:B------:R-:W-:Y:S01]  /*10d0*/  IMAD.WIDE.U32 R12, R31.reuse, c[0x0][0x278], R6 ;  /* 0x00009e001f0c7a25 */ /* 0x040fe200078e0006 */
[----:B------:R-:W-:Y:S01]  /*10e0*/  CS2R R62, SRZ ;  /* 0x00000000003e7805 */ /* 0x000fe2000001ff00 */
[----:B------:R-:W-:Y:S01]  /*10f0*/  CS2R R60, SRZ ;  /* 0x00000000003c7805 */ /* 0x000fe2000001ff00 */
[----:B------:R-:W-:Y:S01]  /*1100*/  CS2R R58, SRZ ;  /* 0x00000000003a7805 */ /* 0x000fe2000001ff00 */
[----:B------:R-:W-:Y:S01]  /*1110*/  IMAD.WIDE.U32 R4, R31, c[0x0][0x290], R4 ;  /* 0x0000a4001f047a25 */ /* 0x000fe200078e0004 */
[----:B------:R-:W-:Y:S01]  /*1120*/  LEA R48, P1, R12, c[0x0][0x258], 0x2 ;  /* 0x000096000c307a11 */ /* 0x000fe200078210ff */
[----:B------:R-:W-:Y:S01]  /*1130*/  CS2R R56, SRZ ;  /* 0x0000000000387805 */ /* 0x000fe2000001ff00 */
[----:B------:R-:W-:Y:S01]  /*1140*/  CS2R R54, SRZ ;  /* 0x0000000000367805 */ /* 0x000fe2000001ff00 */
[----:B------:R-:W-:Y:S01]  /*1150*/  IMAD R3, R36, 0x8, R3 ;  /* 0x0000000824037824 */ /* 0x000fe200078e0203 */
[----:B------:R-:W-:Y:S01]  /*1160*/  LEA R42, P0, R4, c[0x0][0x280], 0x2 ;  /* 0x0000a000042a7a11 */ /* 0x000fe200078010ff */
[----:B------:R-:W-:Y:S01]  /*1170*/  IMAD.IADD R0, R13, 0x1, R0 ;  /* 0x000000010d007824 */ /* 0x000fe200078e0200 */
[----:B------:R-:W-:Y:S01]  /*1180*/  USHF.R.S32.HI UR8, URZ, 0x6, UR5 ;  /* 0x000000063f087899 */ /* 0x000fe20008011405 */
[----:B------:R-:W-:Y:S01]  /*1190*/  IMAD R23, R20, c[0x0][0x1e8], RZ ;  /* 0x00007a0014177a24 */ /* 0x000fe200078e02ff */
[----:B------:R-:W-:Y:S01]  /*11a0*/  UMOV UR4, URZ ;  /* 0x0000003f00047c82 */ /* 0x000fe20008000000 */
[----:B------:R-:W-:Y:S01]  /*11b0*/  IMAD.IADD R13, R5, 0x1, R22 ;  /* 0x00000001050d7824 */ /* 0x000fe200078e0216 */
[----:B------:R-:W-:Y:S01]  /*11c0*/  LEA.HI.X R49, R12, c[0x0][0x25c], R0, 0x2, P1 ;  /* 0x000097000c317a11 */ /* 0x000fe200008f1400 */
[----:B------:R-:W-:Y:S01]  /*11d0*/  IMAD.U32 R26, R3, 0x20, R26 ;  /* 0x00000020031a7824 */ /* 0x000fe200078e001a */
[----:B------:R-:W-:Y:S01]  /*11e0*/  UMOV UR9, 0x1 ;  /* 0x0000000100097882 */ /* 0x000fe20000000000 */
[C---:B------:R-:W-:Y:S01]  /*11f0*/  IMAD R3, R21.reuse, c[0x0][0x1ec], R23 ;  /* 0x00007b0015037a24 */ /* 0x040fe200078e0217 */
[----:B------:R-:W-:Y:S01]  /*1200*/  LEA.HI.X R43, R4, c[0x0][0x284], R13, 0x2, P0 ;  /* 0x0000a100042b7a11 */ /* 0x000fe200000f140d */
[----:B------:R-:W-:Y:S01]  /*1210*/  IMAD.WIDE.U32 R6, R21, c[0x0][0x1e8], R10 ;  /* 0x00007a0015067a25 */ /* 0x000fe200078e000a */
[----:B------:R-:W-:Y:S01]  /*1220*/  STL.64 [R1+0x38], R48 ;  /* 0x0000383001007387 */ /* 0x000fe20000100a00 */
[----:B------:R-:W-:-:S02]  /*1230*/  UMOV UR5, URZ ;  /* 0x0000003f00057c82 */ /* 0x000fc40008000000 */
[----:B------:R-:W-:Y:S01]  /*1240*/  IMAD.IADD R5, R15, 0x1, R25 ;  /* 0x000000010f057824 */ /* 0x000fe200078e0219 */
[----:B------:R-:W-:Y:S01]  /*1250*/  STL.64 [R1+0x30], R42 ;  /* 0x0000302a01007387 */ /* 0x000fe20000100a00 */
[----:B------:R-:W-:Y:S02]  /*1260*/  IMAD R0, R20, c[0x0][0x1b8], RZ ;  /* 0x00006e0014007a24 */ /* 0x000fe400078e02ff */
[----:B------:R-:W-:Y:S01]  /*1270*/  IMAD.MOV.U32 R4, RZ, RZ, R14 ;  /* 0x000000ffff047224 */ /* 0x000fe200078e000e */
[----:B------:R-:W-:Y:S01]  /*1280*/  STL [R1+0x2c], R45 ;  /* 0x00002c2d01007387 */ /* 0x000fe20000100800 */
[----:B------:R-:W-:Y:S02]  /*1290*/  IMAD.IADD R7, R7, 0x1, R3 ;  /* 0x0000000107077824 */ /* 0x000fe400078e0203 */
[----:B------:R-:W-:Y:S02]  /*12a0*/  IMAD R10, R9, c[0x0][0x1d8], RZ ;  /* 0x00007600090a7a24 */ /* 0x000fe400078e02ff */
[----:B------:R-:W-:-:S02]  /*12b0*/  IMAD R0, R21, c[0x0][0x1bc], R0 ;  /* 0x00006f0015007a24 */ /* 0x000fc400078e0200 */
[----:B------:R-:W-:-:S04]  /*12c0*/  IMAD.WIDE.U32 R4, R21, c[0x0][0x1b8], R4 ;  /* 0x00006e0015047a25 */ /* 0x000fc800078e0004 */
[C---:B------:R-:W-:Y:S02]  /*12d0*/  IMAD R10, R8.reuse, c[0x0][0x1dc], R10 ;  /* 0x00007700080a7a24 */ /* 0x040fe400078e020a */
[----:B------:R-:W-:-:S04]  /*12e0*/  IMAD.WIDE.U32 R12, R8, c[0x0][0x1d8], R6 ;  /* 0x00007600080c7a25 */ /* 0x000fc800078e0006 */
[----:B------:R-:W-:Y:S01]  /*12f0*/  IMAD.IADD R5, R5, 0x1, R0 ;  /* 0x0000000105057824 */ /* 0x000fe200078e0200 */
[----:B------:R-:W-:Y:S01]  /*1300*/  LEA R6, P0, R12, c[0x0][0x1c0], 0x1 ;  /* 0x000070000c067a11 */ /* 0x000fe200078008ff */
[----:B------:R-:W-:Y:S02]  /*1310*/  IMAD R3, R9, c[0x0][0x1a8], RZ ;  /* 0x00006a0009037a24 */ /* 0x000fe400078e02ff */
[----:B------:R-:W-:Y:S02]  /*1320*/  IMAD.IADD R0, R13, 0x1, R10 ;  /* 0x000000010d007824 */ /* 0x000fe400078e020a */
[----:B------:R-:W-:Y:S02]  /*1330*/  IMAD.MOV.U32 R21, RZ, RZ, c[0x0][0x1d8] ;  /* 0x00007600ff157624 */ /* 0x000fe400078e00ff */
[----:B------:R-:W-:Y:S01]  /*1340*/  IMAD R9, R8, c[0x0][0x1ac], R3 ;  /* 0x00006b0008097a24 */ /* 0x000fe200078e0203 */
[----:B------:R-:W-:Y:S01]  /*1350*/  LEA.HI.X R7, R12, c[0x0][0x1c4], R0, 0x1, P0 ;  /* 0x000071000c077a11 */ /* 0x000fe200000f0c00 */
[----:B------:R-:W-:Y:S01]  /*1360*/  IMAD.WIDE.U32 R10, R8, c[0x0][0x1a8], R4 ;  /* 0x00006a00080a7a25 */ /* 0x000fe200078e0004 */
[----:B------:R-:W-:-:S03]  /*1370*/  LEA R8, P1, R21, R6, 0x7 ;  /* 0x0000000615087211 */ /* 0x000fc600078238ff */
[----:B------:R-:W-:Y:S01]  /*1380*/  IMAD.MOV.U32 R23, RZ, RZ, c[0x0][0x1dc] ;  /* 0x00007700ff177624 */ /* 0x000fe200078e00ff */
[----:B------:R-:W-:Y:S01]  /*1390*/  LEA R4, P0, R10, c[0x0][0x190], 0x1 ;  /* 0x000064000a047a11 */ /* 0x000fe200078008ff */
[----:B------:R-:W-:Y:S02]  /*13a0*/  IMAD.IADD R0, R11, 0x1, R9 ;  /* 0x000000010b007824 */ /* 0x000fe400078e0209 */
[----:B------:R-:W-:Y:S01]  /*13b0*/  IMAD.IADD R17, R17, 0x1, R27 ;  /* 0x0000000111117824 */ /* 0x000fe200078e021b */
[----:B------:R-:W-:Y:S01]  /*13c0*/  LEA.HI.X R9, R21, R7, R23, 0x7, P1 ;  /* 0x0000000715097211 */ /* 0x000fe200008f3c17 */
[----:B------:R-:W-:Y:S01]  /*13d0*/  IMAD R3, R41, c[0x0][0x180], RZ ;  /* 0x0000600029037a24 */ /* 0x000fe200078e02ff */
[----:B------:R-:W-:Y:S01]  /*13e0*/  IADD3 R21, R2, 0x20, RZ ;  /* 0x0000002002157810 */ /* 0x000fe20007ffe0ff */
[----:B------:R-:W-:Y:S01]  /*13f0*/  IMAD.WIDE.U32 R16, R85, c[0x0][0x180], R16 ;  /* 0x0000600055107a25 */ /* 0x000fe200078e0010 */
[----:B------:R-:W-:Y:S02]  /*1400*/  LEA.HI.X R5, R10, c[0x0][0x194], R0, 0x1, P0 ;  /* 0x000065000a057a11 */ /* 0x000fe400000f0c00 */
[----:B------:R-:W-:Y:S01]  /*1410*/  ISETP.GE.AND P2, PT, R21, c[0x0][0x1cc], PT ;  /* 0x0000730015007a0c */ /* 0x000fe20003f46270 */
[----:B------:R-:W-:Y:S01]  /*1420*/  IMAD.IADD R0, R35, 0x1, -R52 ;  /* 0x0000000123007824 */ /* 0x000fe200078e0a34 */
[----:B------:R-:W-:Y:S01]  /*1430*/  ISETP.GE.AND P1, PT, R45, c[0x0][0x1cc], PT ;  /* 0x000073002d007a0c */ /* 0x000fe20003f26270 */
[----:B------:R-:W-:-:S02]  /*1440*/  IMAD R3, R85, c[0x0][0x184], R3 ;  /* 0x0000610055037a24 */ /* 0x000fc400078e0203 */
[----:B------:R-:W-:Y:S01]  /*1450*/  IMAD.SHL.U32 R44, R26, 0x2, RZ ;  /* 0x000000021a2c7824 */ /* 0x000fe200078e00ff */
[C---:B------:R-:W-:Y:S01]  /*1460*/  ISETP.LT.OR P6, PT, R0.reuse, 0x1, P3 ;  /* 0x000000010000780c */ /* 0x040fe20001fc1670 */
[----:B------:R-:W-:Y:S01]  /*1470*/  IMAD.IADD R11, R17, 0x1, R3 ;  /* 0x00000001110b7824 */ /* 0x000fe200078e0203 */
[C---:B------:R-:W-:Y:S01]  /*1480*/  ISETP.LT.OR P5, PT, R0.reuse, 0x1, P2 ;  /* 0x000000010000780c */ /* 0x040fe200017a1670 */
[----:B------:R-:W-:Y:S01]  /*1490*/  IMAD.IADD R15, R19, 0x1, R30 ;  /* 0x00000001130f7824 */ /* 0x000fe200078e021e */
[C---:B------:R-:W-:Y:S01]  /*14a0*/  ISETP.LT.OR P4, PT, R0.reuse, 0x1, P1 ;  /* 0x000000010000780c */ /* 0x040fe20000f81670 */
[----:B------:R-:W-:Y:S01]  /*14b0*/  IMAD.MOV.U32 R14, RZ, RZ, R18 ;  /* 0x000000ffff0e7224 */ /* 0x000fe200078e0012 */
[C---:B------:R-:W-:Y:S01]  /*14c0*/  ISETP.LT.OR P3, PT, R0.reuse, 0x41, P3 ;  /* 0x000000410000780c */ /* 0x040fe20001f61670 */
[----:B------:R-:W-:Y:S01]  /*14d0*/  IMAD.MOV.U32 R10, RZ, RZ, R16 ;  /* 0x000000ffff0a7224 */ /* 0x000fe200078e0010 */
[----:B------:R-:W-:Y:S01]  /*14e0*/  SHF.R.S32.HI R3, RZ, 0x1f, R33 ;  /* 0x0000001fff037819 */ /* 0x000fe20000011421 */
[----:B------:R-:W-:Y:S01]  /*14f0*/  IMAD.WIDE.U32 R12, R85, c[0x0][0x210], R14 ;  /* 0x00008400550c7a25 */ /* 0x000fe200078e000e */
[C---:B------:R-:W-:Y:S01]  /*1500*/  ISETP.LT.OR P2, PT, R0.reuse, 0x41, P2 ;  /* 0x000000410000780c */ /* 0x040fe20001741670 */
[----:B------:R-:W-:Y:S01]  /*1510*/  STL [R1+0xc], R44 ;  /* 0x00000c2c01007387 */ /* 0x000fe20000100800 */
[----:B------:R-:W-:Y:S01]  /*1520*/  ISETP.LT.OR P1, PT, R0, 0x41, P1 ;  /* 0x000000410000780c */ /* 0x000fe20000f21670 */
[----:B------:R-:W-:Y:S01]  /*1530*/  IMAD.MOV.U32 R15, RZ, RZ, c[0x0][0x1a8] ;  /* 0x00006a00ff0f7624 */ /* 0x000fe200078e00ff */
[----:B------:R-:W-:Y:S01]  /*1540*/  LEA.HI R3, R3, R52, RZ, 0x3 ;  /* 0x0000003403037211 */ /* 0x000fe200078f18ff */
[----:B------:R-:W-:Y:S01]  /*1550*/  @!PT LDS RZ, [RZ] ;  /* 0x00000000fffff984 */ /* 0x000fe20000000800 */
[----:B------:R-:W-:Y:S01]  /*1560*/  @!PT LDS RZ, [RZ] ;  /* 0x00000000fffff984 */ /* 0x000fe20000000800 */
[----:B------:R-:W-:Y:S01]  /*1570*/  @!PT LDS RZ, [RZ] ;  /* 0x00000000fffff984 */ /* 0x000fe20000000800 */
[----:B------:R1:W-:Y:S01]  /*1580*/  LDGSTS.E.BYPASS.LTC128B.128 [R44+0x6080], [R6.64], !P6 ;  /* 0x06080000062c7fae */ /* 0x0003e2000f101d4c */
[----:B------:R-:W-:Y:S01]  /*1590*/  LEA.HI R16, R38, R87, RZ, 0x6 ;  /* 0x0000005726107211 */ /* 0x000fe200078f30ff */
[----:B------:R-:W-:Y:S01]  /*15a0*/  IMAD.MOV.U32 R23, RZ, RZ, c[0x0][0x1ac] ;  /* 0x00006b00ff177624 */ /* 0x000fe200078e00ff */
[----:B------:R-:W-:Y:S01]  /*15b0*/  LOP3.LUT R3, R3, 0xfffffff8, RZ, 0xc0, !PT ;  /* 0xfffffff803037812 */ /* 0x000fe200078ec0ff */
[----:B------:R1:W-:Y:S01]  /*15c0*/  LDGSTS.E.BYPASS.LTC128B.128 [R44+0x8080], [R6.64+0x40], !P5 ;  /* 0x08080040062c7fae */ /* 0x0003e2000e901d4c */
[----:B------:R-:W-:Y:S01]  /*15d0*/  SHF.R.S32.HI R16, RZ, 0x6, R16 ;  /* 0x00000006ff107819 */ /* 0x000fe20000011410 */
[----:B------:R-:W-:Y:S01]  /*15e0*/  IMAD R20, R41, c[0x0][0x210], RZ ;  /* 0x0000840029147a24 */ /* 0x000fe200078e02ff */
[----:B------:R-:W-:Y:S01]  /*15f0*/  LEA R14, P0, R15, R4, 0x7 ;  /* 0x000000040f0e7211 */ /* 0x000fe200078038ff */
[----:B------:R1:W-:Y:S01]  /*1600*/  LDGSTS.E.BYPASS.LTC128B.128 [R44+0xa080], [R6.64+0x80], !P4 ;  /* 0x0a080080062c7fae */ /* 0x0003e2000e101d4c */
[----:B------:R-:W-:Y:S01]  /*1610*/  IMAD.IADD R3, R52, 0x1, -R3 ;  /* 0x0000000134037824 */ /* 0x000fe200078e0a03 */
[----:B------:R-:W-:Y:S01]  /*1620*/  ISETP.GE.AND P6, PT, R21, c[0x0][0x19c], PT ;  /* 0x0000670015007a0c */ /* 0x000fe20003fc6270 */
[----:B------:R-:W-:Y:S01]  /*1630*/  IMAD R20, R85, c[0x0][0x214], R20 ;  /* 0x0000850055147a24 */ /* 0x000fe200078e0214 */
[----:B------:R2:W-:Y:S01]  /*1640*/  LDGSTS.E.BYPASS.LTC128B.128 [R44+0x7080], [R8.64], !P3 ;  /* 0x07080000082c7fae */ /* 0x0005e2000d901d4c */
[----:B------:R-:W-:Y:S01]  /*1650*/  ISETP.GE.AND P3, PT, R2, c[0x0][0x19c], PT ;  /* 0x0000670002007a0c */ /* 0x000fe20003f66270 */
[----:B------:R-:W-:Y:S01]  /*1660*/  IMAD R22, R41, c[0x0][0x238], RZ ;  /* 0x00008e0029167a24 */ /* 0x000fe200078e02ff */
[----:B------:R-:W-:Y:S01]  /*1670*/  LEA.HI.X R15, R15, R5, R23, 0x7, P0 ;  /* 0x000000050f0f7211 */ /* 0x000fe200000f3c17 */
[----:B------:R2:W-:Y:S01]  /*1680*/  LDGSTS.E.BYPASS.LTC128B.128 [R44+0x9080], [R8.64+0x40], !P2 ;  /* 0x09080040082c7fae */ /* 0x0005e2000d101d4c */
[C---:B------:R-:W-:Y:S01]  /*1690*/  LOP3.LUT P2, RZ, R3.reuse, 0x4, RZ, 0xc0, !PT ;  /* 0x0000000403ff7812 */ /* 0x040fe2000784c0ff */
[----:B------:R-:W-:Y:S01]  /*16a0*/  IMAD.SHL.U32 R3, R3, 0x40, RZ ;  /* 0x0000004003037824 */ /* 0x000fe200078e00ff */
[----:B------:R-:W-:Y:S01]  /*16b0*/  ISETP.GE.AND P5, PT, R45, c[0x0][0x19c], PT ;  /* 0x000067002d007a0c */ /* 0x000fe20003fa6270 */
[----:B------:R2:W-:Y:S01]  /*16c0*/  LDGSTS.E.BYPASS.LTC128B.128 [R44+0xb080], [R8.64+0x80], !P1 ;  /* 0x0b080080082c7fae */ /* 0x0005e2000c901d4c */
[C---:B------:R-:W-:Y:S01]  /*16d0*/  ISETP.LT.OR P1, PT, R0.reuse, 0x1, P3 ;  /* 0x000000010000780c */ /* 0x040fe20001f21670 */
[----:B------:R-:W-:Y:S01]  /*16e0*/  IMAD.IADD R13, R13, 0x1, R20 ;  /* 0x000000010d0d7824 */ /* 0x000fe200078e0214 */
[----:B------:R-:W-:Y:S01]  /*16f0*/  LOP3.LUT R3, R3, 0x1c0, RZ, 0xc0, !PT ;  /* 0x000001c003037812 */ /* 0x000fe200078ec0ff */
[----:B------:R-:W0:Y:S01]  /*1700*/  LDGDEPBAR ;  /* 0x00000000000079af */ /* 0x000e220000000000 */
[C---:B------:R-:W-:Y:S01]  /*1710*/  ISETP.LT.OR P4, PT, R0.reuse, 0x1, P6 ;  /* 0x000000010000780c */ /* 0x040fe20003781670 */
[C---:B------:R-:W-:Y:S01]  /*1720*/  IMAD R22, R85.reuse, c[0x0][0x23c], R22 ;  /* 0x00008f0055167a24 */ /* 0x040fe200078e0216 */
[C---:B------:R-:W-:Y:S01]  /*1730*/  ISETP.LT.OR P3, PT, R0.reuse, 0x41, P3 ;  /* 0x000000410000780c */ /* 0x040fe20001f61670 */
[----:B------:R-:W-:Y:S01]  /*1740*/  IMAD.WIDE.U32 R18, R85, c[0x0][0x238], R28 ;  /* 0x00008e0055127a25 */ /* 0x000fe200078e001c */
[----:B------:R-:W-:Y:S01]  /*1750*/  ISETP.LT.OR P6, PT, R0, 0x41, P6 ;  /* 0x000000410000780c */ /* 0x000fe200037c1670 */
[----:B------:R-:W-:-:S04]  /*1760*/  CS2R R84, SRZ ;  /* 0x0000000000547805 */ /* 0x000fc8000001ff00 */
[----:B------:R3:W-:Y:S01]  /*1770*/  LDGSTS.E.BYPASS.LTC128B.128 [R44+0x80], [R4.64], !P1 ;  /* 0x00080000042c7fae */ /* 0x0007e2000c901d4c */
[----:B-1----:R-:W-:Y:S01]  /*1780*/  IMAD R6, R24, c[0x0][0x218], RZ ;  /* 0x0000860018067a24 */ /* 0x002fe200078e02ff */
[----:B------:R-:W-:Y:S01]  /*1790*/  ISETP.LT.OR P1, PT, R0, 0x1, P5 ;  /* 0x000000010000780c */ /* 0x000fe20002f21670 */
[----:B------:R-:W-:Y:S01]  /*17a0*/  IMAD R7, R24, c[0x0][0x188], RZ ;  /* 0x0000620018077a24 */ /* 0x000fe200078e02ff */
[----:B------:R-:W-:Y:S01]  /*17b0*/  ISETP.LT.OR P5, PT, R0, 0x41, P5 ;  /* 0x000000410000780c */ /* 0x000fe20002fa1670 */
[C---:B------:R-:W-:Y:S01]  /*17c0*/  IMAD R17, R31.reuse, c[0x0][0x21c], R6 ;  /* 0x000087001f117a24 */ /* 0x040fe200078e0206 */
[----:B------:R3:W-:Y:S01]  /*17d0*/  LDGSTS.E.BYPASS.LTC128B.128 [R44+0x2080], [R4.64+0x40], !P4 ;  /* 0x02080040042c7fae */ /* 0x0007e2000e101d4c */
[----:B------:R-:W-:Y:S01]  /*17e0*/  IMAD R7, R31, c[0x0][0x18c], R7 ;  /* 0x000063001f077a24 */ /* 0x000fe200078e0207 */
[----:B------:R-:W-:Y:S02]  /*17f0*/  ISETP.GE.AND P4, PT, R2, c[0x0][0x1fc], PT ;  /* 0x00007f0002007a0c */ /* 0x000fe40003f86270 */
[----:B--2---:R-:W-:Y:S01]  /*1800*/  LEA.HI R9, R37, R36, RZ, 0x1 ;  /* 0x0000002425097211 */ /* 0x004fe200078f08ff */
[----:B------:R-:W-:-:S04]  /*1810*/  IMAD.SHL.U32 R8, R16, 0x8, RZ ;  /* 0x0000000810087824 */ /* 0x000fc800078e00ff */
[----:B------:R3:W-:Y:S01]  /*1820*/  LDGSTS.E.BYPASS.LTC128B.128 [R44+0x4080], [R4.64+0x80], !P1 ;  /* 0x04080080042c7fae */ /* 0x0007e2000c901d4c */
[----:B------:R-:W-:Y:S02]  /*1830*/  ISETP.LT.AND P1, PT, R52, UR10, PT ;  /* 0x0000000a34007c0c */ /* 0x000fe4000bf21270 */
[----:B------:R-:W-:Y:S01]  /*1840*/  LOP3.LUT R6, R9, 0xfffffffe, RZ, 0xc0, !PT ;  /* 0xfffffffe09067812 */ /* 0x000fe200078ec0ff */
[----:B------:R1:W-:Y:S01]  /*1850*/  LDGSTS.E.BYPASS.LTC128B.128 [R44+0x1080], [R14.64], !P3 ;  /* 0x010800000e2c7fae */ /* 0x0003e2000d901d4c */
[----:B------:R-:W-:Y:S01]  /*1860*/  LOP3.LUT R216, R8, 0x18, RZ, 0xc0, !PT ;  /* 0x0000001808d87812 */ /* 0x000fe200078ec0ff */
[----:B------:R-:W-:Y:S01]  /*1870*/  IMAD.WIDE.U32 R8, R31, c[0x0][0x188], R10 ;  /* 0x000062001f087a25 */ /* 0x000fe200078e000a */
[----:B------:R-:W-:Y:S01]  /*1880*/  SHF.R.U32.HI R10, RZ, 0x3, R3 ;  /* 0x00000003ff0a7819 */ /* 0x000fe20000011603 */
[----:B------:R1:W-:Y:S01]  /*1890*/  LDGSTS.E.BYPASS.LTC128B.128 [R44+0x3080], [R14.64+0x40], !P6 ;  /* 0x030800400e2c7fae */ /* 0x0003e2000f101d4c */
[----:B------:R-:W-:Y:S01]  /*18a0*/  ISETP.GE.OR P3, PT, R2, c[0x0][0x1fc], !P1 ;  /* 0x00007f0002007a0c */ /* 0x000fe20004f66670 */
[----:B------:R-:W-:Y:S01]  /*18b0*/  IMAD.IADD R23, R36, 0x1, -R6 ;  /* 0x0000000124177824 */ /* 0x000fe200078e0a06 */
[----:B------:R-:W-:Y:S01]  /*18c0*/  LEA R50, P0, R8, c[0x0][0x160], 0x1 ;  /* 0x0000580008327a11 */ /* 0x000fe200078008ff */
[----:B------:R-:W-:Y:S01]  /*18d0*/  IMAD.IADD R11, R9, 0x1, R7 ;  /* 0x00000001090b7824 */ /* 0x000fe200078e0207 */
[----:B------:R-:W-:Y:S01]  /*18e0*/  LOP3.LUT R9, R10, R3, R216, 0x1e, !PT ;  /* 0x000000030a097212 */ /* 0x000fe200078e1ed8 */
[----:B------:R-:W-:Y:S01]  /*18f0*/  IMAD.SHL.U32 R20, R23, 0x400, RZ ;  /* 0x0000040017147824 */ /* 0x000fe200078e00ff */
[----:B------:R1:W-:Y:S01]  /*1900*/  LDGSTS.E.BYPASS.LTC128B.128 [R44+0x5080], [R14.64+0x80], !P5 ;  /* 0x050800800e2c7fae */ /* 0x0003e2000e901d4c */
[----:B------:R-:W-:Y:S01]  /*1910*/  IMAD.WIDE.U32 R6, R31, c[0x0][0x218], R12 ;  /* 0x000086001f067a25 */ /* 0x000fe200078e000c */
[----:B------:R-:W-:-:S02]  /*1920*/  LEA.HI.X R51, R8, c[0x0][0x164], R11, 0x1, P0 ;  /* 0x0000590008337a11 */ /* 0x000fc400000f0c0b */
[----:B------:R-:W0:Y:S01]  /*1930*/  LDGDEPBAR ;  /* 0x00000000000079af */ /* 0x000e220000000000 */
[----:B------:R-:W-:Y:S01]  /*1940*/  IMAD R3, R32, 0x2, R20 ;  /* 0x0000000220037824 */ /* 0x000fe200078e0214 */
[C---:B------:R-:W-:Y:S01]  /*1950*/  LEA R46, P0, R6.reuse, c[0x0][0x1f0], 0x1 ;  /* 0x00007c00062e7a11 */ /* 0x040fe200078008ff */
[----:B------:R-:W-:Y:S01]  /*1960*/  IMAD.IADD R7, R7, 0x1, R17 ;  /* 0x0000000107077824 */ /* 0x000fe200078e0211 */
[----:B------:R-:W-:Y:S01]  /*1970*/  ISETP.GE.AND P5, PT, R21, c[0x0][0x16c], PT ;  /* 0x00005b0015007a0c */ /* 0x000fe20003fa6270 */
[----:B------:R-:W-:Y:S01]  /*1980*/  IMAD.IADD R0, R3, 0x1, R9 ;  /* 0x0000000103007824 */ /* 0x000fe200078e0209 */
[----:B------:R-:W-:Y:S01]  /*1990*/  STL.64 [R1+0x20], R50 ;  /* 0x0000203201007387 */ /* 0x000fe20000100a00 */
[----:B------:R-:W-:Y:S01]  /*19a0*/  IMAD.IADD R3, R19, 0x1, R22 ;  /* 0x0000000113037824 */ /* 0x000fe200078e0216 */
[----:B------:R-:W-:Y:S01]  /*19b0*/  LEA.HI.X R47, R6, c[0x0][0x1f4], R7, 0x1, P0 ;  /* 0x00007d00062f7a11 */ /* 0x000fe200000f0c07 */
[----:B------:R-:W-:Y:S01]  /*19c0*/  IMAD.SHL.U32 R231, R0, 0x2, RZ ;  /* 0x0000000200e77824 */ /* 0x000fe200078e00ff */
[----:B------:R-:W-:-:S02]  /*19d0*/  LOP3.LUT R7, R40, 0xfffffff8, RZ, 0xc0, !PT ;  /* 0xfffffff828077812 */ /* 0x000fc400078ec0ff */
[----:B---3--:R-:W-:Y:S01]  /*19e0*/  LOP3.LUT R4, R39, 0xfffffff0, RZ, 0xc0, !PT ;  /* 0xfffffff027047812 */ /* 0x008fe200078ec0ff */
[----:B------:R-:W-:Y:S01]  /*19f0*/  STL.64 [R1+0x18], R46 ;  /* 0x0000182e01007387 */ /* 0x000fe20000100a00 */
[----:B------:R-:W-:Y:S01]  /*1a00*/  IADD3 R0, R231, 0xf480, RZ ;  /* 0x0000f480e7007810 */ /* 0x000fe20007ffe0ff */
[----:B------:R-:W-:Y:S01]  /*1a10*/  IMAD.IADD R7, R87, 0x1, -R7 ;  /* 0x0000000157077824 */ /* 0x000fe200078e0a07 */
[----:B------:R-:W-:Y:S02]  /*1a20*/  IADD3 R232, R231, 0xf4c0, RZ ;  /* 0x0000f4c0e7e87810 */ /* 0x000fe40007ffe0ff */
[----:B------:R-:W-:Y:S01]  /*1a30*/  @P2 IADD3 R232, R0, -0x40, RZ ;  /* 0xffffffc000e82810 */ /* 0x000fe20007ffe0ff */
[----:B------:R-:W-:Y:S01]  /*1a40*/  IMAD R0, R24, c[0x0][0x240], RZ ;  /* 0x0000900018007a24 */ /* 0x000fe200078e02ff */
[----:B------:R-:W-:Y:S02]  /*1a50*/  SHF.R.S32.HI R5, RZ, 0x1f, R16 ;  /* 0x0000001fff057819 */ /* 0x000fe40000011410 */
[----:B------:R-:W-:Y:S01]  /*1a60*/  ISETP.GE.AND P0, PT, R2, c[0x0][0x16c], PT ;  /* 0x00005b0002007a0c */ /* 0x000fe20003f06270 */
[----:B------:R-:W-:Y:S01]  /*1a70*/  IMAD.MOV.U32 R2, RZ, RZ, R18 ;  /* 0x000000ffff027224 */ /* 0x000fe200078e0012 */
[----:B------:R-:W-:Y:S01]  /*1a80*/  LEA.HI R10, R7, R7, RZ, 0x1 ;  /* 0x00000007070a7211 */ /* 0x000fe200078f08ff */
[----:B------:R-:W-:Y:S01]  /*1a90*/  IMAD R17, R31, c[0x0][0x244], R0 ;  /* 0x000091001f117a24 */ /* 0x000fe200078e0200 */
[----:B------:R-:W-:Y:S01]  /*1aa0*/  LEA.HI R5, R5, R16, RZ, 0x2 ;  /* 0x0000001005057211 */ /* 0x000fe200078f10ff */
[----:B------:R-:W-:Y:S01]  /*1ab0*/  IMAD.IADD R0, R87, 0x1, -R4 ;  /* 0x0000000157007824 */ /* 0x000fe200078e0a04 */
[----:B------:R-:W-:-:S04]  /*1ac0*/  DEPBAR.LE SB0, 0x1 ;  /* 0x000080400000791a */ /* 0x000fc80000000000 */
[----:B------:R-:W-:Y:S01]  /*1ad0*/  IMAD.WIDE.U32 R132, R31, c[0x0][0x240], R2 ;  /* 0x000090001f847a25 */ /* 0x000fe200078e0002 */
[----:B------:R-:W-:Y:S02]  /*1ae0*/  LOP3.LUT R3, R10, 0x7fffffe, RZ, 0xc0, !PT ;  /* 0x07fffffe0a037812 */ /* 0x000fe400078ec0ff */
[----:B------:R-:W-:Y:S01]  /*1af0*/  LOP3.LUT R2, R5, 0xfffffffc, RZ, 0xc0, !PT ;  /* 0xfffffffc05027812 */ /* 0x000fe200078ec0ff */
[----:B------:R-:W-:Y:S01]  /*1b00*/  IMAD R4, R34, 0x4, R16 ;  /* 0x0000000422047824 */ /* 0x000fe200078e0210 */
[----:B------:R-:W-:Y:S01]  /*1b10*/  LOP3.LUT R5, R37, 0xffffffe0, RZ, 0xc0, !PT ;  /* 0xffffffe025057812 */ /* 0x000fe200078ec0ff */
[----:B------:R-:W-:Y:S01]  /*1b20*/  IMAD.IADD R8, R7, 0x1, -R3 ;  /* 0x0000000107087824 */ /* 0x000fe200078e0a03 */
[----:B------:R-:W-:Y:S01]  /*1b30*/  SHF.R.S32.HI R11, RZ, 0x1f, R0 ;  /* 0x0000001fff0b7819 */ /* 0x000fe20000011400 */
[----:B------:R-:W-:Y:S01]  /*1b40*/  IMAD.IADD R9, R16, 0x1, -R2 ;  /* 0x0000000110097824 */ /* 0x000fe200078e0a02 */
[-C--:B------:R-:W-:Y:S01]  /*1b50*/  LEA.HI R6, R0, R0.reuse, RZ, 0x1 ;  /* 0x0000000000067211 */ /* 0x080fe200078f08ff */
[----:B------:R-:W-:Y:S01]  /*1b60*/  IMAD.IADD R2, R87, 0x1, -R5 ;  /* 0x0000000157027824 */ /* 0x000fe200078e0a05 */
[----:B------:R-:W-:Y:S01]  /*1b70*/  LEA.HI R3, R11, R0, RZ, 0x3 ;  /* 0x000000000b037211 */ /* 0x000fe200078f18ff */
[----:B------:R-:W-:Y:S01]  /*1b80*/  IMAD R12, R4, 0x8, R8 ;  /* 0x00000008040c7824 */ /* 0x000fe200078e0208 */
[----:B------:R-:W-:Y:S01]  /*1b90*/  LOP3.LUT R5, R6, 0x7fffffe, RZ, 0xc0, !PT ;  /* 0x07fffffe06057812 */ /* 0x000fe200078ec0ff */
[----:B------:R-:W-:Y:S01]  /*1ba0*/  IMAD.SHL.U32 R7, R7, 0x40, RZ ;  /* 0x0000004007077824 */ /* 0x000fe200078e00ff */
[----:B------:R-:W-:Y:S01]  /*1bb0*/  LOP3.LUT R4, R3, 0xfffffff8, RZ, 0xc0, !PT ;  /* 0xfffffff803047812 */ /* 0x000fe200078ec0ff */
[----:B------:R-:W-:Y:S01]  /*1bc0*/  STL.64 [R1+0x40], R132 ;  /* 0x0000408401007387 */ /* 0x000fe20000100a00 */
[----:B------:R-:W-:Y:S01]  /*1bd0*/  SHF.R.S32.HI R11, RZ, 0x1f, R2 ;  /* 0x0000001fff0b7819 */ /* 0x000fe20000011402 */
[----:B------:R-:W-:-:S02]  /*1be0*/  IMAD.IADD R8, R0, 0x1, -R5 ;  /* 0x0000000100087824 */ /* 0x000fc400078e0a05 */
[----:B------:R-:W-:Y:S01]  /*1bf0*/  BAR.SYNC.DEFER_BLOCKING 0x0 ;  /* 0x0000000000007b1d */ /* 0x000fe20000010000 */
[----:B------:R-:W-:Y:S01]  /*1c00*/  IMAD.IADD R13, R0, 0x1, -R4 ;  /* 0x00000001000d7824 */ /* 0x000fe200078e0a04 */
[----:B-1----:R-:W-:Y:S01]  /*1c10*/  LEA.HI R14, R11, R2, RZ, 0x2 ;  /* 0x000000020b0e7211 */ /* 0x002fe200078f10ff */
[----:B------:R-:W-:Y:S01]  /*1c20*/  IMAD.SHL.U32 R5, R36, 0x10, RZ ;  /* 0x0000001024057824 */ /* 0x000fe200078e00ff */
[----:B------:R-:W-:Y:S01]  /*1c30*/  SHF.R.S32.HI R0, RZ, 0x3, R3 ;  /* 0x00000003ff007819 */ /* 0x000fe20000011403 */
[----:B------:R-:W-:Y:S01]  /*1c40*/  IMAD R9, R9, -0x8, R35 ;  /* 0xfffffff809097824 */ /* 0x000fe200078e0223 */
[----:B------:R-:W-:Y:S01]  /*1c50*/  LOP3.LUT R3, R7, 0x1c0, RZ, 0xc0, !PT ;  /* 0x000001c007037812 */ /* 0x000fe200078ec0ff */
[----:B------:R-:W-:Y:S01]  /*1c60*/  CS2R R36, SRZ ;  /* 0x0000000000247805 */ /* 0x000fe2000001ff00 */
[----:B------:R-:W-:Y:S01]  /*1c70*/  LOP3.LUT R4, R14, 0xfffffffc, RZ, 0xc0, !PT ;  /* 0xfffffffc0e047812 */ /* 0x000fe200078ec0ff */
[C---:B------:R-:W-:Y:S01]  /*1c80*/  IMAD R15, R0.reuse, 0x8, R8 ;  /* 0x00000008000f7824 */ /* 0x040fe200078e0208 */
[----:B------:R-:W-:Y:S01]  /*1c90*/  SEL R11, RZ, 0x1, P0 ;  /* 0x00000001ff0b7807 */ /* 0x000fe20000000000 */
[----:B------:R-:W-:Y:S01]  /*1ca0*/  IMAD R20, R0, 0x200, R20 ;  /* 0x0000020000147824 */ /* 0x000fe200078e0214 */
[----:B------:R-:W-:Y:S01]  /*1cb0*/  LOP3.LUT R0, R3, 0x30, R5, 0xf8, !PT ;  /* 0x0000003003007812 */ /* 0x000fe200078ef805 */
[----:B------:R-:W-:Y:S01]  /*1cc0*/  IMAD.IADD R8, R2, 0x1, -R4 ;  /* 0x0000000102087824 */ /* 0x000fe200078e0a04 */
[----:B------:R-:W-:-:S02]  /*1cd0*/  ISETP.GE.AND P0, PT, R45, c[0x0][0x16c], PT ;  /* 0x00005b002d007a0c */ /* 0x000fc40003f06270 */
[----:B------:R-:W-:Y:S01]  /*1ce0*/  LOP3.LUT R2, R0, 0x8, R40, 0xf8, !PT ;  /* 0x0000000800027812 */ /* 0x000fe200078ef828 */
[----:B------:R-:W-:Y:S01]  /*1cf0*/  IMAD R238, R8, -0x2, R9 ;  /* 0xfffffffe08ee7824 */ /* 0x000fe200078e0209 */
[--C-:B------:R-:W-:Y:S02]  /*1d00*/  SHF.R.S32.HI R7, RZ, 0x1, R6.reuse ;  /* 0x00000001ff077819 */ /* 0x100fe40000011406 */
[----:B------:R-:W-:Y:S02]  /*1d10*/  SHF.R.S32.HI R5, RZ, 0x1f, R6 ;  /* 0x0000001fff057819 */ /* 0x000fe40000011406 */
[----:B------:R-:W-:Y:S02]  /*1d20*/  SHF.R.S32.HI R0, RZ, 0x1, R10 ;  /* 0x00000001ff007819 */ /* 0x000fe4000001140a */
[----:B------:R-:W-:Y:S02]  /*1d30*/  SHF.R.U32.HI R4, RZ, 0x3, R3 ;  /* 0x00000003ff047819 */ /* 0x000fe40000011603 */
[----:B------:R-:W-:-:S02]  /*1d40*/  SEL R6, RZ, 0x4, P0 ;  /* 0x00000004ff067807 */ /* 0x000fc40000000000 */
[----:B------:R-:W-:Y:S02]  /*1d50*/  LEA.HI R3, R5, R7, RZ, 0x2 ;  /* 0x0000000705037211 */ /* 0x000fe400078f10ff */
[C---:B------:R-:W-:Y:S01]  /*1d60*/  LOP3.LUT P0, RZ, R0.reuse, 0x2, RZ, 0xc0, !PT ;  /* 0x0000000200ff7812 */ /* 0x040fe2000780c0ff */
[----:B------:R-:W-:Y:S01]  /*1d70*/  IMAD.SHL.U32 R0, R0, 0x40, RZ ;  /* 0x0000004000007824 */ /* 0x000fe200078e00ff */
[----:B------:R-:W-:Y:S02]  /*1d80*/  LOP3.LUT R217, R2, R4, RZ, 0x3c, !PT ;  /* 0x0000000402d97212 */ /* 0x000fe400078e3cff */
[----:B------:R-:W-:Y:S01]  /*1d90*/  LOP3.LUT R2, R3, 0xfffffffc, RZ, 0xc0, !PT ;  /* 0xfffffffc03027812 */ /* 0x000fe200078ec0ff */
[----:B------:R-:W-:Y:S01]  /*1da0*/  IMAD.SHL.U32 R3, R34, 0x10, RZ ;  /* 0x0000001022037824 */ /* 0x000fe200078e00ff */
[----:B------:R-:W-:Y:S01]  /*1db0*/  LOP3.LUT R0, R0, 0xc0, RZ, 0xc0, !PT ;  /* 0x000000c000007812 */ /* 0x000fe200078ec0ff */
[----:B------:R-:W-:Y:S01]  /*1dc0*/  IMAD R217, R34, 0x200, R217 ;  /* 0x0000020022d97824 */ /* 0x000fe200078e02d9 */
[----:B------:R-:W-:Y:S01]  /*1dd0*/  LEA.HI R5, R38, R87, RZ, 0x7 ;  /* 0x0000005726057211 */ /* 0x000fe200078f38ff */
[----:B------:R-:W-:Y:S01]  /*1de0*/  IMAD.IADD R7, R7, 0x1, -R2 ;  /* 0x0000000107077824 */ /* 0x000fe200078e0a02 */
[----:B------:R-:W-:Y:S01]  /*1df0*/  LOP3.LUT R4, R0, 0x8, R40, 0xf8, !PT ;  /* 0x0000000800047812 */ /* 0x000fe200078ef828 */
[----:B------:R-:W-:Y:S01]  /*1e00*/  CS2R R38, SRZ ;  /* 0x0000000000267805 */ /* 0x000fe2000001ff00 */
[----:B------:R-:W-:Y:S01]  /*1e10*/  SHF.R.U32.HI R2, RZ, 0x3, R0 ;  /* 0x00000003ff027819 */ /* 0x000fe20000011600 */
[----:B------:R-:W-:Y:S01]  /*1e20*/  CS2R R40, SRZ ;  /* 0x0000000000287805 */ /* 0x000fe2000001ff00 */
[----:B------:R-:W-:Y:S01]  /*1e30*/  SEL R0, RZ, 0x2, P5 ;  /* 0x00000002ff007807 */ /* 0x000fe20002800000 */
[----:B------:R-:W-:Y:S01]  /*1e40*/  IMAD.SHL.U32 R217, R217, 0x2, RZ ;  /* 0x00000002d9d97824 */ /* 0x000fe200078e00ff */
[----:B------:R-:W-:-:S02]  /*1e50*/  LOP3.LUT R2, R4, R2, RZ, 0x3c, !PT ;  /* 0x0000000204027212 */ /* 0x000fc400078e3cff */
[----:B------:R-:W-:Y:S02]  /*1e60*/  IADD3 R6, R6, R0, R11 ;  /* 0x0000000006067210 */ /* 0x000fe40007ffe00b */
[----:B------:R-:W-:Y:S01]  /*1e70*/  SEL R0, R226, 0xffffffe0, !P0 ;  /* 0xffffffe0e2007807 */ /* 0x000fe20004000000 */
[----:B------:R-:W-:Y:S01]  /*1e80*/  IMAD.U32 R2, R12, 0x20, R2 ;  /* 0x000000200c027824 */ /* 0x000fe200078e0002 */
[----:B------:R-:W-:Y:S02]  /*1e90*/  SHF.R.U32.HI R5, RZ, 0x4, R5 ;  /* 0x00000004ff057819 */ /* 0x000fe40000011605 */
[----:B------:R-:W-:Y:S01]  /*1ea0*/  LOP3.LUT R3, R3, 0x10, RZ, 0xc0, !PT ;  /* 0x0000001003037812 */ /* 0x000fe200078ec0ff */
[----:B------:R-:W-:Y:S01]  /*1eb0*/  IMAD.SHL.U32 R218, R2, 0x2, RZ ;  /* 0x0000000202da7824 */ /* 0x000fe200078e00ff */
[----:B------:R-:W-:Y:S02]  /*1ec0*/  LOP3.LUT P0, RZ, R6, 0x1, RZ, 0xc0, !PT ;  /* 0x0000000106ff7812 */ /* 0x000fe4000780c0ff */
[----:B------:R-:W-:Y:S01]  /*1ed0*/  LOP3.LUT R10, R3, 0x8, R5, 0xf8, !PT ;  /* 0x00000008030a7812 */ /* 0x000fe200078ef805 */
[----:B------:R-:W-:Y:S01]  /*1ee0*/  IMAD.IADD R219, R218, 0x1, R0 ;  /* 0x00000001dadb7824 */ /* 0x000fe200078e0200 */
[----:B------:R-:W1:Y:S01]  /*1ef0*/  LDSM.16.M88.4 R168, [R218+0x6080] ;  /* 0x00608000daa8783b */ /* 0x000e620000000200 */
[----:B------:R-:W-:Y:S01]  /*1f00*/  SEL R3, RZ, 0xffffffff, P5 ;  /* 0xffffffffff037807 */ /* 0x000fe20002800000 */
[----:B------:R-:W-:Y:S01]  /*1f10*/  IMAD.SHL.U32 R0, R13, 0x40, RZ ;  /* 0x000000400d007824 */ /* 0x000fe200078e00ff */
[----:B------:R-:W-:Y:S01]  /*1f20*/  ISETP.GE.OR P0, PT, R52, UR10, !P0 ;  /* 0x0000000a34007c0c */ /* 0x000fe2000c706670 */
[----:B------:R-:W2:Y:S01]  /*1f30*/  LDSM.16.M88.4 R172, [R218+0x7080] ;  /* 0x00708000daac783b */ /* 0x000ea20000000200 */
[----:B------:R-:W-:Y:S01]  /*1f40*/  ISETP.GE.AND P2, PT, R21, c[0x0][0x1fc], PT ;  /* 0x00007f0015007a0c */ /* 0x000fe20003f46270 */
[----:B------:R-:W-:Y:S01]  /*1f50*/  IMAD.SHL.U32 R3, R3, 0x2, RZ ;  /* 0x0000000203037824 */ /* 0x000fe200078e00ff */
[----:B------:R-:W-:Y:S01]  /*1f60*/  LOP3.LUT P5, RZ, R6, 0x2, RZ, 0xc0, !PT ;  /* 0x0000000206ff7812 */ /* 0x000fe200078ac0ff */
[----:B------:R-:W3:Y:S01]  /*1f70*/  LDSM.16.M88.4 R176, [R219+0x6080] ;  /* 0x00608000dbb0783b */ /* 0x000ee20000000200 */
[----:B------:R-:W-:Y:S01]  /*1f80*/  SEL R4, RZ, 0xffffffff, P2 ;  /* 0xffffffffff047807 */ /* 0x000fe20001000000 */
[----:B------:R-:W-:Y:S01]  /*1f90*/  IMAD.SHL.U32 R5, R7, 0x40, RZ ;  /* 0x0000004007057824 */ /* 0x000fe200078e00ff */
[----:B------:R-:W-:Y:S01]  /*1fa0*/  LOP3.LUT R2, R3, 0x2, R11, 0xe2, !PT ;  /* 0x0000000203027812 */ /* 0x000fe200078ee20b */
[----:B------:R-:W4:Y:S01]  /*1fb0*/  LDSM.16.M88.4 R180, [R219+0x7080] ;  /* 0x00708000dbb4783b */ /* 0x000f220000000200 */
[----:B------:R-:W-:Y:S01]  /*1fc0*/  SEL R3, RZ, 0x1, P4 ;  /* 0x00000001ff037807 */ /* 0x000fe20002000000 */
[----:B------:R-:W-:Y:S01]  /*1fd0*/  IMAD.SHL.U32 R4, R4, 0x2, RZ ;  /* 0x0000000204047824 */ /* 0x000fe200078e00ff */
[----:B------:R-:W-:Y:S01]  /*1fe0*/  ISETP.GE.AND P4, PT, R45, c[0x0][0x1fc], PT ;  /* 0x00007f002d007a0c */ /* 0x000fe20003f86270 */
[----:B------:R-:W1:Y:S01]  /*1ff0*/  LDSM.16.M88.4 R184, [R218+0x8080] ;  /* 0x00808000dab8783b */ /* 0x000e620000000200 */
[----:B------:R-:W-:-:S02]  /*2000*/  ISETP.GT.AND P2, PT, R87, 0xf, PT ;  /* 0x0000000f5700780c */ /* 0x000fc40003f44270 */
[----:B------:R-:W-:Y:S01]  /*2010*/  LOP3.LUT R4, R4, 0x2, R3, 0xe2, !PT ;  /* 0x0000000204047812 */ /* 0x000fe200078ee203 */
[----:B------:R-:W1:Y:S01]  /*2020*/  LDSM.16.M88.4 R188, [R218+0x9080] ;  /* 0x00908000dabc783b */ /* 0x000e620000000200 */
[----:B------:R-:W-:Y:S01]  /*2030*/  ISETP.GE.OR P5, PT, R52, UR10, !P5 ;  /* 0x0000000a34007c0c */ /* 0x000fe2000efa6670 */
[----:B------:R-:W-:Y:S01]  /*2040*/  IMAD.SHL.U32 R3, R34, 0x8, RZ ;  /* 0x0000000822037824 */ /* 0x000fe200078e00ff */
[----:B------:R-:W-:Y:S01]  /*2050*/  LOP3.LUT R0, R0, 0x1c0, RZ, 0xc0, !PT ;  /* 0x000001c000007812 */ /* 0x000fe200078ec0ff */
[----:B------:R-:W1:Y:S01]  /*2060*/  LDSM.16.M88.4 R192, [R219+0x8080] ;  /* 0x00808000dbc0783b */ /* 0x000e620000000200 */
[----:B------:R-:W-:Y:S02]  /*2070*/  LOP3.LUT R5, R5, 0xc0, RZ, 0xc0, !PT ;  /* 0x000000c005057812 */ /* 0x000fe400078ec0ff */
[----:B------:R-:W-:Y:S01]  /*2080*/  LOP3.LUT R3, R3, 0x8, RZ, 0xc0, !PT ;  /* 0x0000000803037812 */ /* 0x000fe200078ec0ff */
[----:B------:R-:W1:Y:S01]  /*2090*/  LDSM.16.M88.4 R196, [R219+0x9080] ;  /* 0x00908000dbc4783b */ /* 0x000e620000000200 */
[----:B------:R-:W-:-:S02]  /*20a0*/  ISETP.GE.OR P6, PT, R21, c[0x0][0x1fc], !P1 ;  /* 0x00007f0015007a0c */ /* 0x000fc40004fc6670 */
[----:B------:R-:W-:Y:S01]  /*20b0*/  ISETP.GE.OR P1, PT, R45, c[0x0][0x1fc], !P1 ;  /* 0x00007f002d007a0c */ /* 0x000fe20004f26670 */
[----:B------:R-:W1:Y:S04]  /*20c0*/  LDSM.16.M88.4 R200, [R218+0xa080] ;  /* 0x00a08000dac8783b */ /* 0x000e680000000200 */
[----:B------:R-:W1:Y:S04]  /*20d0*/  LDSM.16.M88.4 R204, [R218+0xb080] ;  /* 0x00b08000dacc783b */ /* 0x000e680000000200 */
[----:B------:R-:W1:Y:S04]  /*20e0*/  LDSM.16.M88.4 R208, [R219+0xa080] ;  /* 0x00a08000dbd0783b */ /* 0x000e680000000200 */
[----:B------:R-:W1:Y:S04]  /*20f0*/  LDSM.16.M88.4 R212, [R219+0xb080] ;  /* 0x00b08000dbd4783b */ /* 0x000e680000000200 */
[----:B------:R-:W-:Y:S06]  /*2100*/  BAR.SYNC.DEFER_BLOCKING 0x0 ;  /* 0x0000000000007b1d */ /* 0x000fec0000010000 */
[----:B------:R2:W-:Y:S04]  /*2110*/  STL [R1+0x28], R2 ;  /* 0x0000280201007387 */ /* 0x0005e80000100800 */
[----:B------:R-:W-:Y:S01]  /*2120*/  @!PT LDS RZ, [RZ] ;  /* 0x00000000fffff984 */ /* 0x000fe20000000800 */
[----:B------:R-:W-:Y:S01]  /*2130*/  @!PT LDS RZ, [RZ] ;  /* 0x00000000fffff984 */ /* 0x000fe20000000800 */
[----:B------:R-:W-:Y:S01]  /*2140*/  @!PT LDS RZ, [RZ] ;  /* 0x00000000fffff984 */ /* 0x000fe20000000800 */
[----:B------:R1:W-:Y:S01]  /*2150*/  LDGSTS.E.BYPASS.LTC128B.128 [R44+0x6080], [R50.64], !P0 ;  /* 0x06080000322c7fae */ /* 0x0003e2000c101d4c */
[----:B------:R-:W-:-:S02]  /*2160*/  LOP3.LUT P0, RZ, R6, 0x4, RZ, 0xc0, !PT ;  /* 0x0000000406ff7812 */ /* 0x000fc4000780c0ff */
[----:B------:R-:W-:Y:S01]  /*2170*/  SHF.R.U32.HI R6, RZ, 0x3, R5 ;  /* 0x00000003ff067819 */ /* 0x000fe20000011605 */
[----:B------:R1:W-:Y:S01]  /*2180*/  LDGSTS.E.BYPASS.LTC128B.128 [R44+0x7080], [R50.64+0x40], !P5 ;  /* 0x07080040322c7fae */ /* 0x0003e2000e901d4c */
[----:B------:R-:W-:Y:S02]  /*2190*/  ISETP.GE.OR P0, PT, R52, UR10, !P0 ;  /* 0x0000000a34007c0c */ /* 0x000fe4000c706670 */
[----:B--2---:R-:W-:Y:S01]  /*21a0*/  SEL R2, RZ, 0x4, P4 ;  /* 0x00000004ff027807 */ /* 0x004fe20002000000 */
[----:B------:R-:W-:Y:S01]  /*21b0*/  CS2R R52, SRZ ;  /* 0x0000000000347805 */ /* 0x000fe2000001ff00 */
[----:B------:R-:W-:Y:S02]  /*21c0*/  LOP3.LUT R216, R6, R5, R216, 0x1e, !PT ;  /* 0x0000000506d87212 */ /* 0x000fe400078e1ed8 */
[----:B------:R-:W-:Y:S01]  /*21d0*/  LOP3.LUT R2, R4, R2, RZ, 0xfc, !PT ;  /* 0x0000000204027212 */ /* 0x000fe200078efcff */
[----:B------:R-:W-:Y:S01]  /*21e0*/  @!P2 IMAD.SHL.U32 R4, R87, 0x10, RZ ;  /* 0x000000105704a824 */ /* 0x000fe200078e00ff */
[----:B------:R-:W-:-:S02]  /*21f0*/  LOP3.LUT P5, RZ, R13, 0x4, RZ, 0xc0, !PT ;  /* 0x000000040dff7812 */ /* 0x000fc400078ac0ff */
[----:B------:R-:W-:Y:S01]  /*2200*/  LOP3.LUT P4, RZ, R13, 0x2, RZ, 0xc0, !PT ;  /* 0x000000020dff7812 */ /* 0x000fe2000788c0ff */
[----:B------:R2:W-:Y:S01]  /*2210*/  STL [R1+0x10], R2 ;  /* 0x0000100201007387 */ /* 0x0005e20000100800 */
[----:B------:R-:W-:Y:S02]  /*2220*/  SEL R226, R226, 0xffffffe0, !P5 ;  /* 0xffffffe0e2e27807 */ /* 0x000fe40006800000 */
[----:B------:R-:W-:Y:S01]  /*2230*/  SEL R227, R229, 0xfffffff0, !P4 ;  /* 0xfffffff0e5e37807 */ /* 0x000fe20006000000 */
[----:B------:R1:W-:Y:S01]  /*2240*/  LDGSTS.E.BYPASS.LTC128B.128 [R44+0x8080], [R50.64+0x80], !P0 ;  /* 0x08080080322c7fae */ /* 0x0003e2000c101d4c */
[----:B------:R-:W-:-:S03]  /*2250*/  LOP3.LUT P0, RZ, R7, 0x2, RZ, 0xc0, !PT ;  /* 0x0000000207ff7812 */ /* 0x000fc6000780c0ff */
[----:B------:R3:W-:Y:S01]  /*2260*/  @!P2 LDGSTS.E.BYPASS.LTC128B.128 [R4+0xf080], [R48.64] ;  /* 0x0f0800003004afae */ /* 0x0007e2000b901d4c */
[----:B------:R-:W-:-:S03]  /*2270*/  SEL R229, R229, 0xfffffff0, !P0 ;  /* 0xfffffff0e5e57807 */ /* 0x000fc60004000000 */
[----:B------:R-:W0:Y:S04]  /*2280*/  LDGDEPBAR ;  /* 0x00000000000079af */ /* 0x000e280000000000 */
[----:B------:R4:W-:Y:S01]  /*2290*/  LDGSTS.E.BYPASS.LTC128B.128 [R44+0xc080], [R46.64], !P3 ;  /* 0x0c0800002e2c7fae */ /* 0x0009e2000d901d4c */
[----:B------:R-:W-:-:S03]  /*22a0*/  ISETP.GE.AND P3, PT, R87, 0x10, PT ;  /* 0x000000105700780c */ /* 0x000fc60003f66270 */
[----:B------:R4:W-:Y:S04]  /*22b0*/  LDGSTS.E.BYPASS.LTC128B.128 [R44+0xd080], [R46.64+0x40], !P6 ;  /* 0x0d0800402e2c7fae */ /* 0x0009e8000f101d4c */
[----:B------:R4:W-:Y:S01]  /*22c0*/  LDGSTS.E.BYPASS.LTC128B.128 [R44+0xe080], [R46.64+0x80], !P1 ;  /* 0x0e0800802e2c7fae */ /* 0x0009e2000c901d4c */
[----:B--2---:R-:W-:-:S04]  /*22d0*/  SHF.R.U32.HI R2, RZ, 0x3, R0 ;  /* 0x00000003ff027819 */ /* 0x004fc80000011600 */
[--C-:B------:R-:W-:Y:S01]  /*22e0*/  LOP3.LUT R222, R2, R0, R3.reuse, 0x1e, !PT ;  /* 0x0000000002de7212 */ /* 0x100fe200078e1e03 */
[----:B------:R-:W-:Y:S01]  /*22f0*/  IMAD.SHL.U32 R0, R15, 0x20, RZ ;  /* 0x000000200f007824 */ /* 0x000fe200078e00ff */
[----:B------:R-:W-:Y:S01]  /*2300*/  SHF.R.S32.HI R2, RZ, 0x2, R14 ;  /* 0x00000002ff027819 */ /* 0x000fe2000001140e */
[----:B-1----:R-:W-:Y:S01]  /*2310*/  CS2R R50, SRZ ;  /* 0x0000000000327805 */ /* 0x002fe2000001ff00 */
[----:B------:R-:W-:Y:S01]  /*2320*/  LOP3.LUT R3, R6, R5, R3, 0x1e, !PT ;  /* 0x0000000506037212 */ /* 0x000fe200078e1e03 */
[----:B------:R-:W-:Y:S01]  /*2330*/  IMAD.IADD R216, R0, 0x1, R216 ;  /* 0x0000000100d87824 */ /* 0x000fe200078e02d8 */
[----:B---3--:R-:W-:Y:S01]  /*2340*/  CS2R R48, SRZ ;  /* 0x0000000000307805 */ /* 0x008fe2000001ff00 */
[C---:B------:R-:W-:Y:S02]  /*2350*/  IMAD R2, R23.reuse, 0x10, R2 ;  /* 0x0000001017027824 */ /* 0x040fe400078e0202 */
[----:B------:R-:W-:Y:S01]  /*2360*/  IMAD R4, R23, 0x200, R0 ;  /* 0x0000020017047824 */ /* 0x000fe200078e0200 */
[----:B------:R-:W-:Y:S01]  /*2370*/  LEA R216, R216, 0x80, 0x1 ;  /* 0x00000080d8d87811 */ /* 0x000fe200078e08ff */
[----:B------:R-:W-:Y:S01]  /*2380*/  IMAD.IADD R222, R20, 0x1, R222 ;  /* 0x0000000114de7824 */ /* 0x000fe200078e02de */
[----:B------:R1:W-:Y:S01]  /*2390*/  STL [R1+0x8], R2 ;  /* 0x0000080201007387 */ /* 0x0003e20000100800 */
[----:B------:R-:W-:-:S03]  /*23a0*/  IMAD.IADD R225, R4, 0x1, R3 ;  /* 0x0000000104e17824 */ /* 0x000fc600078e0203 */
[----:B------:R-:W-:Y:S01]  /*23b0*/  LEA R222, R222, 0x13480, 0x1 ;  /* 0x00013480dede7811 */ /* 0x000fe200078e08ff */
[C---:B------:R-:W-:Y:S02]  /*23c0*/  IMAD.SHL.U32 R221, R225.reuse, 0x2, RZ ;  /* 0x00000002e1dd7824 */ /* 0x040fe400078e00ff */
[----:B------:R-:W-:Y:S02]  /*23d0*/  IMAD.SHL.U32 R220, R225, 0x2, RZ ;  /* 0x00000002e1dc7824 */ /* 0x000fe400078e00ff */
[--C-:B------:R-:W-:Y:S01]  /*23e0*/  IMAD R223, R226, 0x2, R222.reuse ;  /* 0x00000002e2df7824 */ /* 0x100fe200078e02de */
[----:B------:R-:W-:Y:S01]  /*23f0*/  IADD3 R221, R221, 0xc080, RZ ;  /* 0x0000c080dddd7810 */ /* 0x000fe20007ffe0ff */
[C---:B------:R-:W-:Y:S01]  /*2400*/  IMAD R224, R227.reuse, 0x2, R222 ;  /* 0x00000002e3e07824 */ /* 0x040fe200078e02de */
[----:B----4-:R-:W-:Y:S01]  /*2410*/  CS2R R46, SRZ ;  /* 0x00000000002e7805 */ /* 0x010fe2000001ff00 */
[----:B------:R-:W-:Y:S01]  /*2420*/  CS2R R44, SRZ ;  /* 0x00000000002c7805 */ /* 0x000fe2000001ff00 */
[----:B------:R-:W-:-:S02]  /*2430*/  IMAD R227, R227, 0x2, R223 ;  /* 0x00000002e3e37824 */ /* 0x000fc400078e02df */
[----:B------:R-:W-:Y:S02]  /*2440*/  IMAD R226, R226, 0x2, R224 ;  /* 0x00000002e2e27824 */ /* 0x000fe400078e02e0 */
[----:B------:R-:W-:Y:S02]  /*2450*/  IMAD R221, R229, 0x2, R221 ;  /* 0x00000002e5dd7824 */ /* 0x000fe400078e02dd */
[----:B------:R-:W-:Y:S01]  /*2460*/  IMAD.IADD R230, R225, 0x1, R229 ;  /* 0x00000001e1e67824 */ /* 0x000fe200078e02e5 */
[----:B-1----:R-:W-:-:S05]  /*2470*/  LOP3.LUT R2, R6, R10, R5, 0x1e, !PT ;  /* 0x0000000a06027212 */ /* 0x002fca00078e1e05 */
[----:B------:R-:W-:Y:S02]  /*2480*/  IMAD.IADD R228, R0, 0x1, R2 ;  /* 0x0000000100e47824 */ /* 0x000fe400078e0202 */
[----:B------:R-:W-:Y:S02]  /*2490*/  @!P3 IMAD.SHL.U32 R0, R87, 0x10, RZ ;  /* 0x000000105700b824 */ /* 0x000fe400078e00ff */
[----:B------:R-:W-:-:S03]  /*24a0*/  CS2R R86, SRZ ;  /* 0x0000000000567805 */ /* 0x000fc6000001ff00 */
[----:B------:R1:W-:Y:S04]  /*24b0*/  @!P3 LDGSTS.E.BYPASS.LTC128B.128 [R0+0xf280], [R42.64] ;  /* 0x0f2800002a00bfae */ /* 0x0003e8000b901d4c */
[----:B------:R-:W0:Y:S04]  /*24c0*/  LDGDEPBAR ;  /* 0x00000000000079af */ /* 0x000e280000000000 */
[----:B------:R-:W0:Y:S01]  /*24d0*/  LDGDEPBAR ;  /* 0x00000000000079af */ /* 0x000e220000000000 */
[----:B-1----:R-:W-:Y:S01]  /*24e0*/  IMAD.IADD R0, R133, 0x1, R17 ;  /* 0x0000000185007824 */ /* 0x002fe200078e0211 */
[----:B------:R-:W-:-:S04]  /*24f0*/  CS2R R42, SRZ ;  /* 0x00000000002a7805 */ /* 0x000fc8000001ff00 */
[----:B------:R1:W-:Y:S03]  /*2500*/  STL [R1+0x48], R0 ;  /* 0x0000480001007387 */ /* 0x0003e60000100800 */
.L_x_58:
[----:B------:R-:W-:Y:S04]  /*2510*/  DEPBAR.LE SB0, 0x1 ;  /* 0x000080400000791a */ /* 0x000fe80000000000 */
[----:B------:R-:W-:Y:S01]  /*2520*/  BAR.SYNC.DEFER_BLOCKING 0x0 ;  /* 0x0000000000007b1d */ /* 0x000fe20000010000 */
[----:B-1----:R-:W-:Y:S01]  /*2530*/  MOV R0, UR4 ;  /* 0x0000000400007c02 */ /* 0x002fe20008000f00 */
[----:B------:R-:W-:Y:S01]  /*2540*/  UIADD3 UR15, UR5, 0x1, URZ ;  /* 0x00000001050f7890 */ /* 0x000fe2000fffe03f */
[----:B------:R-:W-:Y:S02]  /*2550*/  MOV R2, UR4 ;  /* 0x0000000400027c02 */ /* 0x000fe40008000f00 */
[----:B------:R-:W-:Y:S01]  /*2560*/  MOV R3, UR4 ;  /* 0x0000000400037c02 */ /* 0x000fe20008000f00 */
[----:B------:R-:W-:Y:S01]  /*2570*/  IMAD R0, R0, 0x1800, R225 ;  /* 0x0000180000007824 */ /* 0x000fe200078e02e1 */
[----:B------:R-:W-:Y:S01]  /*2580*/  UISETP.GE.AND UP0, UPT, UR15, UR8, UPT ;  /* 0x000000080f00728c */ /* 0x000fe2000bf06270 */
[----:B------:R-:W-:Y:S02]  /*2590*/  IMAD R2, R2, 0x1800, R229 ;  /* 0x0000180002027824 */ /* 0x000fe400078e02e5 */
[----:B------:R-:W-:Y:S01]  /*25a0*/  IMAD R3, R3, 0x1800, R230 ;  /* 0x0000180003037824 */ /* 0x000fe200078e02e6 */
[----:B------:R-:W-:Y:S02]  /*25b0*/  SHF.L.U32 R0, R0, 0x1, RZ ;  /* 0x0000000100007819 */ /* 0x000fe400000006ff */
[----:B------:R-:W-:Y:S02]  /*25c0*/  IADD3 R2, R225, R2, RZ ;  /* 0x00000002e1027210 */ /* 0x000fe40007ffe0ff */
[----:B------:R-:W-:Y:S02]  /*25d0*/  SHF.L.U32 R3, R3, 0x1, RZ ;  /* 0x0000000103037819 */ /* 0x000fe400000006ff */
[----:B------:R-:W-:Y:S02]  /*25e0*/  SHF.L.U32 R2, R2, 0x1, RZ ;  /* 0x0000000102027819 */ /* 0x000fe400000006ff */
[----:B------:R-:W-:Y:S01]  /*25f0*/  PLOP3.LUT P0, PT, PT, PT, UP0, 0x80, 0x0 ;  /* 0x000000000000781c */ /* 0x000fe20003f0f008 */
[----:B------:R-:W-:Y:S08]  /*2600*/  LDSM.16.M88.4 R16, [R218+0x80] ;  /* 0x00008000da10783b */ /* 0x000ff00000000200 */
        /* <DEDUP_REMOVED lines=17> */
[-C--:B------:R-:W-:Y:S08]  /*2720*/  HMMA.16816.F32 R28, R28, R134.reuse, RZ ;  /* 0x000000861c1c723c */ /* 0x080ff000000018ff */
[----:B------:R-:W-:Y:S01]  /*2730*/  HMMA.16816.F32 R32, R32, R134, RZ ;  /* 0x000000862020723c */ /* 0x000fe200000018ff */
[----:B------:R-:W-:Y:S07]  /*2740*/  LDSM.16.M88.4 R132, [R0+0x7080] ;  /* 0x007080000084783b */ /* 0x000fee0000000200 */
        /* <DEDUP_REMOVED lines=8> */
[----:B------:R-:W-:Y:S07]  /*27d0*/  LDSM.16.M88.4 R144, [R219+0x2080] ;  /* 0x00208000db90783b */ /* 0x000fee0000000200 */
[----:B------:R-:W-:Y:S01]  /*27e0*/  HMMA.16816.F32 R32, R136, R150, R32 ;  /* 0x000000968820723c */ /* 0x000fe20000001820 */
[----:B------:R-:W2:Y:S07]  /*27f0*/  LDSM.16.M88.4 R136, [R3+0x7080] ;  /* 0x007080000388783b */ /* 0x000eae0000000200 */
[-C--:B-1----:R-:W-:Y:S01]  /*2800*/  HMMA.16816.F32 R4, R132, R140.reuse, R4 ;  /* 0x0000008c8404723c */ /* 0x082fe20000001804 */
[----:B------:R-:W1:Y:S07]  /*2810*/  LDSM.16.M88.4 R148, [R2+0x7880] ;  /* 0x007880000294783b */ /* 0x000e6e0000000200 */
[C---:B------:R-:W-:Y:S08]  /*2820*/  HMMA.16816.F32 R8, R152.reuse, R140, R8 ;  /* 0x0000008c9808723c */ /* 0x040ff00000001808 */
[-C--:B------:R-:W-:Y:S08]  /*2830*/  HMMA.16816.F32 R12, R152, R142.reuse, R12 ;  /* 0x0000008e980c723c */ /* 0x080ff0000000180c */
[C---:B------:R-:W-:Y:S01]  /*2840*/  HMMA.16816.F32 R16, R132.reuse, R142, R16 ;  /* 0x0000008e8410723c */ /* 0x040fe20000001810 */
[----:B------:R-:W-:Y:S07]  /*2850*/  LDSM.16.M88.4 R140, [R0+0x8080] ;  /* 0x00808000008c783b */ /* 0x000fee0000000200 */
[-C--:B------:R-:W-:Y:S08]  /*2860*/  HMMA.16816.F32 R20, R132, R156.reuse, R20 ;  /* 0x0000009c8414723c */ /* 0x080ff00000001814 */
[C---:B------:R-:W-:Y:S08]  /*2870*/  HMMA.16816.F32 R24, R152.reuse, R156, R24 ;  /* 0x0000009c9818723c */ /* 0x040ff00000001818 */
[-C--:B------:R-:W-:Y:S01]  /*2880*/  HMMA.16816.F32 R28, R152, R158.reuse, R28 ;  /* 0x0000009e981c723c */ /* 0x080fe2000000181c */
[----:B------:R-:W3:Y:S07]  /*2890*/  LDSM.16.M88.4 R152, [R218+0x4080] ;  /* 0x00408000da98783b */ /* 0x000eee0000000200 */
[----:B------:R-:W-:Y:S01]  /*28a0*/  HMMA.16816.F32 R32, R132, R158, R32 ;  /* 0x0000009e8420723c */ /* 0x000fe20000001820 */
[----:B------:R-:W4:Y:S07]  /*28b0*/  LDSM.16.M88.4 R132, [R0+0x8880] ;  /* 0x008880000084783b */ /* 0x000f2e0000000200 */
[-C--:B--2---:R-:W-:Y:S01]  /*28c0*/  HMMA.16816.F32 R4, R136, R144.reuse, R4 ;  /* 0x000000908804723c */ /* 0x084fe20000001804 */
[----:B------:R-:W-:Y:S07]  /*28d0*/  LDSM.16.M88.4 R156, [R3+0x8080] ;  /* 0x00808000039c783b */ /* 0x000fee0000000200 */
[C---:B-1----:R-:W-:Y:S08]  /*28e0*/  HMMA.16816.F32 R8, R148.reuse, R144, R8 ;  /* 0x000000909408723c */ /* 0x042ff00000001808 */
[-C--:B------:R-:W-:Y:S08]  /*28f0*/  HMMA.16816.F32 R12, R148, R146.reuse, R12 ;  /* 0x00000092940c723c */ /* 0x080ff0000000180c */
[C---:B------:R-:W-:Y:S01]  /*2900*/  HMMA.16816.F32 R16, R136.reuse, R146, R16 ;  /* 0x000000928810723c */ /* 0x040fe20000001810 */
[----:B------:R-:W1:Y:S07]  /*2910*/  LDSM.16.M88.4 R144, [R218+0x5080] ;  /* 0x00508000da90783b */ /* 0x000e6e0000000200 */
[-C--:B------:R-:W-:Y:S08]  /*2920*/  HMMA.16816.F32 R20, R136, R160.reuse, R20 ;  /* 0x000000a08814723c */ /* 0x080ff00000001814 */
[C---:B------:R-:W-:Y:S08]  /*2930*/  HMMA.16816.F32 R24, R148.reuse, R160, R24 ;  /* 0x000000a09418723c */ /* 0x040ff00000001818 */
[-C--:B------:R-:W-:Y:S08]  /*2940*/  HMMA.16816.F32 R28, R148, R162.reuse, R28 ;  /* 0x000000a2941c723c */ /* 0x080ff0000000181c */
[----:B------:R-:W-:Y:S01]  /*2950*/  HMMA.16816.F32 R32, R136, R162, R32 ;  /* 0x000000a28820723c */ /* 0x000fe20000001820 */
[----:B------:R-:W2:Y:S07]  /*2960*/  LDSM.16.M88.4 R136, [R2+0x8880] ;  /* 0x008880000288783b */ /* 0x000eae0000000200 */
[-C--:B---3--:R-:W-:Y:S08]  /*2970*/  HMMA.16816.F32 R4, R140, R152.reuse, R4 ;  /* 0x000000988c04723c */ /* 0x088ff00000001804 */
[C---:B----4-:R-:W-:Y:S08]  /*2980*/  HMMA.16816.F32 R8, R132.reuse, R152, R8 ;  /* 0x000000988408723c */ /* 0x050ff00000001808 */
[-C--:B------:R-:W-:Y:S08]  /*2990*/  HMMA.16816.F32 R12, R132, R154.reuse, R12 ;  /* 0x0000009a840c723c */ /* 0x080ff0000000180c */
[C---:B------:R-:W-:Y:S08]  /*29a0*/  HMMA.16816.F32 R16, R140.reuse, R154, R16 ;  /* 0x0000009a8c10723c */ /* 0x040ff00000001810 */
[-C--:B-1----:R-:W-:Y:S08]  /*29b0*/  HMMA.16816.F32 R20, R140, R144.reuse, R20 ;  /* 0x000000908c14723c */ /* 0x082ff00000001814 */
        /* <DEDUP_REMOVED lines=92> */
[----:B--2-4-:R-:W2:Y:S01]  /*2f80*/  LDL R3, [R1+0x28] ;  /* 0x0000280001037983 */ /* 0x014ea20000100800 */
[----:B------:R-:W-:Y:S01]  /*2f90*/  ULDC.64 UR6, c[0x0][0x178] ;  /* 0x00005e0000067ab9 */ /* 0x000fe20000000a00 */
[----:B------:R-:W-:Y:S01]  /*2fa0*/  IMAD.U32 R5, RZ, RZ, UR9 ;  /* 0x00000009ff057e24 */ /* 0x000fe2000f8e00ff */
[----:B------:R-:W-:Y:S01]  /*2fb0*/  UIMAD UR14, UR15, -0x40, UR10 ;  /* 0xffffffc00f0e78a4 */ /* 0x000fe2000f8e020a */
[----:B---3--:R-:W3:Y:S01]  /*2fc0*/  LDL R2, [R1+0xc] ;  /* 0x00000c0001027983 */ /* 0x008ee20000100800 */
[----:B------:R-:W-:Y:S02]  /*2fd0*/  UIMAD.WIDE.U32 UR16, UR15, UR6, URZ ;  /* 0x000000060f1072a5 */ /* 0x000fe4000f8e003f */
[----:B------:R-:W-:Y:S01]  /*2fe0*/  USHF.R.S32.HI UR11, URZ, 0x1f, UR15 ;  /* 0x0000001f3f0b7899 */ /* 0x000fe2000801140f */
[----:B------:R-:W4:Y:S03]  /*2ff0*/  LDL R6, [R1+0x2c] ;  /* 0x00002c0001067983 */ /* 0x000f260000100800 */
[----:B------:R-:W-:Y:S01]  /*3000*/  UIMAD UR11, UR11, UR6, URZ ;  /* 0x000000060b0b72a4 */ /* 0x000fe2000f8e023f */
[----:B------:R-:W5:Y:S03]  /*3010*/  LDL.64 R12, [R1+0x20] ;  /* 0x00002000010c7983 */ /* 0x000f660000100a00 */
[----:B------:R-:W-:Y:S01]  /*3020*/  UIMAD UR11, UR15, UR7, UR11 ;  /* 0x000000070f0b72a4 */ /* 0x000fe2000f8e020b */
[----:B------:R-:W5:Y:S03]  /*3030*/  LDL.64 R10, [R1+0x38] ;  /* 0x00003800010a7983 */ /* 0x000f660000100a00 */
[----:B------:R-:W-:Y:S01]  /*3040*/  UIADD3 UR11, UR17, UR11, URZ ;  /* 0x0000000b110b7290 */ /* 0x000fe2000fffe03f */
[----:B------:R-:W1:Y:S02]  /*3050*/  S2R R4, SR_TID.X ;  /* 0x0000000000047919 */ /* 0x000e640000002100 */
[----:B-1----:R-:W-:Y:S01]  /*3060*/  SHF.R.S32.HI R8, RZ, 0x1f, R4 ;  /* 0x0000001fff087819 */ /* 0x002fe20000011404 */
[----:B------:R-:W-:Y:S03]  /*3070*/  IMAD.SHL.U32 R7, R4, 0x4, RZ ;  /* 0x0000000404077824 */ /* 0x000fe600078e00ff */
[----:B------:R-:W-:Y:S01]  /*3080*/  LEA.HI R8, R8, R4, RZ, 0x2 ;  /* 0x0000000408087211 */ /* 0x000fe200078f10ff */
[----:B------:R-:W-:Y:S03]  /*3090*/  IMAD.U32 R4, RZ, RZ, UR5 ;  /* 0x00000005ff047e24 */ /* 0x000fe6000f8e00ff */
[----:B------:R-:W-:Y:S02]  /*30a0*/  SHF.R.S32.HI R8, RZ, 0x2, R8 ;  /* 0x00000002ff087819 */ /* 0x000fe40000011408 */
[----:B------:R-:W-:Y:S02]  /*30b0*/  @!P2 LEA R4, R4, 0x40, 0x6 ;  /* 0x000000400404a811 */ /* 0x000fe400078e30ff */
[----:B------:R-:W-:Y:S02]  /*30c0*/  ISETP.LT.AND P1, PT, R8, UR14, PT ;  /* 0x0000000e08007c0c */ /* 0x000fe4000bf21270 */
[C---:B--2---:R-:W-:Y:S02]  /*30d0*/  LOP3.LUT P4, RZ, R3.reuse, 0x1, RZ, 0xc0, !PT ;  /* 0x0000000103ff7812 */ /* 0x044fe4000788c0ff */
[----:B------:R-:W-:Y:S01]  /*30e0*/  LOP3.LUT P3, RZ, R3, 0x2, RZ, 0xc0, !PT ;  /* 0x0000000203ff7812 */ /* 0x000fe2000786c0ff */
[----:B------:R-:W-:Y:S01]  /*30f0*/  IMAD.U32 R3, RZ, RZ, UR9 ;  /* 0x00000009ff037e24 */ /* 0x000fe2000f8e00ff */
[----:B---3--:R-:W-:Y:S01]  /*3100*/  IADD3 R0, R2, 0x6080, RZ ;  /* 0x0000608002007810 */ /* 0x008fe20007ffe0ff */
[----:B------:R-:W-:Y:S01]  /*3110*/  IMAD.U32 R2, RZ, RZ, UR16 ;  /* 0x00000010ff027e24 */ /* 0x000fe2000f8e00ff */
[C---:B------:R-:W-:Y:S01]  /*3120*/  ISETP.GE.OR P4, PT, R8.reuse, UR14, !P4 ;  /* 0x0000000e08007c0c */ /* 0x040fe2000e786670 */
[----:B------:R-:W-:Y:S01]  /*3130*/  @!P2 IMAD R7, R3, 0x40, R7 ;  /* 0x000000400307a824 */ /* 0x000fe200078e0207 */
[----:B------:R-:W-:Y:S01]  /*3140*/  ISETP.GE.OR P3, PT, R8, UR14, !P3 ;  /* 0x0000000e08007c0c */ /* 0x000fe2000df66670 */
[----:B------:R-:W-:Y:S01]  /*3150*/  IMAD.U32 R8, RZ, RZ, UR16 ;  /* 0x00000010ff087e24 */ /* 0x000fe2000f8e00ff */
[----:B----4-:R-:W-:Y:S01]  /*3160*/  ISETP.GE.OR P1, PT, R6, c[0x0][0x16c], !P1 ;  /* 0x00005b0006007a0c */ /* 0x010fe20004f26670 */
[----:B------:R-:W-:Y:S01]  /*3170*/  IMAD.U32 R6, RZ, RZ, UR11 ;  /* 0x0000000bff067e24 */ /* 0x000fe2000f8e00ff */
[----:B-----5:R-:W-:Y:S01]  /*3180*/  LEA R2, P0, R2, R12, 0x7 ;  /* 0x0000000c02027211 */ /* 0x020fe200078038ff */
[----:B------:R-:W-:Y:S03]  /*3190*/  IMAD R0, R5, 0x3000, R0 ;  /* 0x0000300005007824 */ /* 0x000fe600078e0200 */
[----:B------:R-:W-:Y:S01]  /*31a0*/  LEA.HI.X R3, R8, R13, R6, 0x7, P0 ;  /* 0x0000000d08037211 */ /* 0x000fe200000f3c06 */
[----:B------:R-:W-:Y:S02]  /*31b0*/  @!P2 IMAD.SHL.U32 R6, R7, 0x4, RZ ;  /* 0x000000040706a824 */ /* 0x000fe400078e00ff */
[----:B------:R-:W-:Y:S02]  /*31c0*/  @!P2 IMAD.WIDE R4, R4, 0x4, R10 ;  /* 0x000000040404a825 */ /* 0x000fe400078e020a */
[----:B------:R-:W-:Y:S01]  /*31d0*/  @!PT LDS RZ, [RZ] ;  /* 0x00000000fffff984 */ /* 0x000fe20000000800 */
[----:B------:R-:W-:Y:S01]  /*31e0*/  @!PT LDS RZ, [RZ] ;  /* 0x00000000fffff984 */ /* 0x000fe20000000800 */
[----:B------:R-:W-:Y:S01]  /*31f0*/  @!PT LDS RZ, [RZ] ;  /* 0x00000000fffff984 */ /* 0x000fe20000000800 */
[----:B------:R1:W-:Y:S04]  /*3200*/  LDGSTS.E.BYPASS.LTC128B.128 [R0], [R2.64], !P4 ;  /* 0x0000000002007fae */ /* 0x0003e8000e101d4c */
[----:B------:R1:W-:Y:S04]  /*3210*/  LDGSTS.E.BYPASS.LTC128B.128 [R0+0x1000], [R2.64+0x40], !P3 ;  /* 0x0100004002007fae */ /* 0x0003e8000d901d4c */
[----:B------:R1:W-:Y:S04]  /*3220*/  LDGSTS.E.BYPASS.LTC128B.128 [R0+0x2000], [R2.64+0x80], !P1 ;  /* 0x0200008002007fae */ /* 0x0003e8000c901d4c */
[----:B------:R1:W-:Y:S02]  /*3230*/  @!P2 LDGSTS.E.BYPASS.LTC128B.128 [R6+0xf080], [R4.64] ;  /* 0x0f0800000406afae */ /* 0x0003e4000b901d4c */
.L_x_56:
[-C--:B-12-4-:R-:W-:Y:S01]  /*3240*/  HMMA.16816.F32 R4, R132, R168.reuse, RZ ;  /* 0x000000a88404723c */ /* 0x096fe200000018ff */
[----:B---3--:R-:W-:Y:S01]  /*3250*/  LDS R0, [R159.X4+0xf280] ;  /* 0x00f280009f007984 */ /* 0x008fe20000004800 */
[----:B------:R-:W-:Y:S01]  /*3260*/  UIADD3 UR11, UR5, 0x1, URZ ;  /* 0x00000001050b7890 */ /* 0x000fe2000fffe03f */
[C---:B------:R-:W-:Y:S02]  /*3270*/  ISETP.GT.AND P0, PT, R238.reuse, 0x1, PT ;  /* 0x00000001ee00780c */ /* 0x040fe40003f04270 */
[----:B------:R1:W-:Y:S01]  /*3280*/  STL [R1+0x54], R85 ;  /* 0x0000545501007387 */ /* 0x0003e20000100800 */
[----:B------:R-:W-:Y:S02]  /*3290*/  MOV R3, R144 ;  /* 0x0000009000037202 */ /* 0x000fe40000000f00 */
[C---:B------:R-:W-:Y:S01]  /*32a0*/  HMMA.16816.F32 R8, R28.reuse, R168, RZ ;  /* 0x000000a81c08723c */ /* 0x040fe200000018ff */
[----:B------:R-:W-:Y:S01]  /*32b0*/  LDSM.16.M88.4 R144, [R220+0xd880] ;  /* 0x00d88000dc90783b */ /* 0x000fe20000000200 */
[C---:B------:R-:W-:Y:S02]  /*32c0*/  ISETP.GT.AND P1, PT, R238.reuse, RZ, PT ;  /* 0x000000ffee00720c */ /* 0x040fe40003f24270 */
[----:B------:R-:W-:Y:S02]  /*32d0*/  MOV R156, R153 ;  /* 0x00000099009c7202 */ /* 0x000fe40000000f00 */
[----:B------:R-:W-:Y:S02]  /*32e0*/  FSEL R164, R233, -INF , P1 ;  /* 0xff800000e9a47808 */ /* 0x000fe40000800000 */
[-C--:B------:R-:W-:Y:S01]  /*32f0*/  HMMA.16816.F32 R12, R28, R170.reuse, RZ ;  /* 0x000000aa1c0c723c */ /* 0x080fe200000018ff */
[----:B------:R-:W0:Y:S01]  /*3300*/  LDGDEPBAR ;  /* 0x00000000000079af */ /* 0x000e220000000000 */
[C---:B------:R-:W-:Y:S02]  /*3310*/  ISETP.GT.AND P6, PT, R238.reuse, 0x20, PT ;  /* 0x00000020ee00780c */ /* 0x040fe40003fc4270 */
[----:B------:R-:W-:Y:S02]  /*3320*/  FSEL R165, R235, -INF , P0 ;  /* 0xff800000eba57808 */ /* 0x000fe40000000000 */
[----:B------:R-:W-:Y:S02]  /*3330*/  FSEL R2, R163, -INF , P6 ;  /* 0xff800000a3027808 */ /* 0x000fe40003000000 */
[C---:B------:R-:W-:Y:S02]  /*3340*/  HMMA.16816.F32 R16, R132.reuse, R170, RZ ;  /* 0x000000aa8410723c */ /* 0x040fe400000018ff */
[C---:B------:R-:W-:Y:S02]  /*3350*/  ISETP.GT.AND P3, PT, R238.reuse, 0x41, PT ;  /* 0x00000041ee00780c */ /* 0x040fe40003f64270 */
[C---:B------:R-:W-:Y:S01]  /*3360*/  ISETP.GT.AND P5, PT, R238.reuse, 0x21, PT ;  /* 0x00000021ee00780c */ /* 0x040fe20003fa4270 */
[----:B-1----:R-:W2:Y:S01]  /*3370*/  LDL.LU R85, [R1+0x4] ;  /* 0x0000040001557983 */ /* 0x002ea20000300800 */
[----:B------:R-:W-:Y:S02]  /*3380*/  ISETP.GT.AND P4, PT, R238, 0x40, PT ;  /* 0x00000040ee00780c */ /* 0x000fe40003f84270 */
[-C--:B------:R-:W-:Y:S01]  /*3390*/  HMMA.16816.F32 R20, R132, R172.reuse, RZ ;  /* 0x000000ac8414723c */ /* 0x080fe200000018ff */
[----:B------:R-:W-:Y:S01]  /*33a0*/  FSEL R157, R156, -INF , P1 ;  /* 0xff8000009c9d7808 */ /* 0x000fe20000800000 */
[----:B------:R1:W-:Y:S06]  /*33b0*/  STL [R1+0x50], R84 ;  /* 0x0000505401007387 */ /* 0x0003ec0000100800 */
        /* <DEDUP_REMOVED lines=460> */
[----:B-12-4-:R-:W2:Y:S01]  /*5080*/  LDL R156, [R1+0x10] ;  /* 0x00001000019c7983 */ /* 0x016ea20000100800 */
[----:B------:R-:W-:Y:S02]  /*5090*/  ULDC.64 UR6, c[0x0][0x208] ;  /* 0x0000820000067ab9 */ /* 0x000fe40000000a00 */
[----:B------:R-:W-:Y:S01]  /*50a0*/  USHF.L.U32 UR14, UR11, 0x6, URZ ;  /* 0x000000060b0e7899 */ /* 0x000fe2000800063f */
[----:B------:R-:W3:Y:S01]  /*50b0*/  LDL.64 R154, [R1+0x18] ;  /* 0x00001800019a7983 */ /* 0x000ee20000100a00 */
[----:B------:R-:W-:Y:S02]  /*50c0*/  UIMAD.WIDE.U32 UR18, UR11, UR6, URZ ;  /* 0x000000060b1272a5 */ /* 0x000fe4000f8e003f */
[----:B------:R-:W-:Y:S01]  /*50d0*/  UIADD3 UR16, -UR14, UR10, URZ ;  /* 0x0000000a0e107290 */ /* 0x000fe2000fffe13f */
[----:B------:R-:W4:Y:S01]  /*50e0*/  LDL R237, [R1+0xc] ;  /* 0x00000c0001ed7983 */ /* 0x000f220000100800 */
[----:B------:R-:W-:Y:S01]  /*50f0*/  IMAD.U32 R6, RZ, RZ, UR14 ;  /* 0x0000000eff067e24 */ /* 0x000fe2000f8e00ff */
[----:B------:R-:W-:Y:S01]  /*5100*/  USHF.R.S32.HI UR15, URZ, 0x1f, UR11 ;  /* 0x0000001f3f0f7899 */ /* 0x000fe2000801140b */
[----:B------:R-:W-:Y:S01]  /*5110*/  IMAD.U32 R4, RZ, RZ, UR18 ;  /* 0x00000012ff047e24 */ /* 0x000fe2000f8e00ff */
[----:B------:R-:W3:Y:S01]  /*5120*/  LDL.64 R152, [R1+0x30] ;  /* 0x0000300001987983 */ /* 0x000ee20000100a00 */
[----:B------:R-:W-:Y:S01]  /*5130*/  IMAD.U32 R5, RZ, RZ, UR18 ;  /* 0x00000012ff057e24 */ /* 0x000fe2000f8e00ff */
[----:B------:R-:W-:Y:S02]  /*5140*/  UIMAD UR15, UR15, UR6, URZ ;  /* 0x000000060f0f72a4 */ /* 0x000fe4000f8e023f */
[----:B------:R-:W1:Y:S02]  /*5150*/  S2R R158, SR_TID.X ;  /* 0x00000000009e7919 */ /* 0x000e640000002100 */
[----:B------:R-:W-:Y:S04]  /*5160*/  UIMAD UR15, UR11, UR7, UR15 ;  /* 0x000000070b0f72a4 */ /* 0x000fe8000f8e020f */
[----:B------:R-:W-:Y:S06]  /*5170*/  UIADD3 UR15, UR19, UR15, URZ ;  /* 0x0000000f130f7290 */ /* 0x000fec000fffe03f */
[----:B------:R-:W-:Y:S01]  /*5180*/  IMAD.U32 R0, RZ, RZ, UR15 ;  /* 0x0000000fff007e24 */ /* 0x000fe2000f8e00ff */
[----:B-1----:R-:W-:Y:S04]  /*5190*/  SHF.R.S32.HI R159, RZ, 0x1f, R158 ;  /* 0x0000001fff9f7819 */ /* 0x002fe8000001149e */
[----:B------:R-:W-:Y:S04]  /*51a0*/  LEA.HI R159, R159, R158, RZ, 0x2 ;  /* 0x0000009e9f9f7211 */ /* 0x000fe800078f10ff */
[----:B------:R-:W-:Y:S02]  /*51b0*/  SHF.R.S32.HI R159, RZ, 0x2, R159 ;  /* 0x00000002ff9f7819 */ /* 0x000fe4000001149f */
[C---:B--2---:R-:W-:Y:S02]  /*51c0*/  LOP3.LUT P4, RZ, R156.reuse, 0x1, RZ, 0xc0, !PT ;  /* 0x000000019cff7812 */ /* 0x044fe4000788c0ff */
[C---:B------:R-:W-:Y:S02]  /*51d0*/  LOP3.LUT P3, RZ, R156.reuse, 0x2, RZ, 0xc0, !PT ;  /* 0x000000029cff7812 */ /* 0x040fe4000786c0ff */
[----:B------:R-:W-:Y:S02]  /*51e0*/  LOP3.LUT P1, RZ, R156, 0x4, RZ, 0xc0, !PT ;  /* 0x000000049cff7812 */ /* 0x000fe4000782c0ff */
[C---:B------:R-:W-:Y:S02]  /*51f0*/  ISETP.GE.OR P4, PT, R159.reuse, UR16, !P4 ;  /* 0x000000109f007c0c */ /* 0x040fe4000e786670 */
[C---:B------:R-:W-:Y:S02]  /*5200*/  ISETP.GE.OR P3, PT, R159.reuse, UR16, !P3 ;  /* 0x000000109f007c0c */ /* 0x040fe4000df66670 */
[----:B------:R-:W-:Y:S02]  /*5210*/  ISETP.GE.OR P1, PT, R159, UR16, !P1 ;  /* 0x000000109f007c0c */ /* 0x000fe4000cf26670 */
[----:B------:R-:W1:Y:S01]  /*5220*/  S2R R159, SR_TID.X ;  /* 0x00000000009f7919 */ /* 0x000e620000002100 */
[----:B---3--:R-:W-:Y:S01]  /*5230*/  LEA R4, P0, R4, R154, 0x7 ;  /* 0x0000009a04047211 */ /* 0x008fe200078038ff */
[----:B------:R-:W-:Y:S03]  /*5240*/  @!P2 IMAD.WIDE R6, R6, 0x4, R152 ;  /* 0x000000040606a825 */ /* 0x000fe600078e0298 */
[----:B------:R-:W-:Y:S05]  /*5250*/  LEA.HI.X R5, R5, R155, R0, 0x7, P0 ;  /* 0x0000009b05057211 */ /* 0x000fea00000f3c00 */
[----:B------:R-:W-:Y:S01]  /*5260*/  @!PT LDS RZ, [RZ] ;  /* 0x00000000fffff984 */ /* 0x000fe20000000800 */
[----:B------:R-:W-:Y:S01]  /*5270*/  @!PT LDS RZ, [RZ] ;  /* 0x00000000fffff984 */ /* 0x000fe20000000800 */
[----:B------:R-:W-:Y:S01]  /*5280*/  @!PT LDS RZ, [RZ] ;  /* 0x00000000fffff984 */ /* 0x000fe20000000800 */
[----:B----4-:R2:W-:Y:S04]  /*5290*/  LDGSTS.E.BYPASS.LTC128B.128 [R237+0xc080], [R4.64], !P4 ;  /* 0x0c08000004ed7fae */ /* 0x0105e8000e101d4c */
[----:B------:R2:W-:Y:S04]  /*52a0*/  LDGSTS.E.BYPASS.LTC128B.128 [R237+0xd080], [R4.64+0x40], !P3 ;  /* 0x0d08004004ed7fae */ /* 0x0005e8000d901d4c */
[----:B------:R2:W-:Y:S01]  /*52b0*/  LDGSTS.E.BYPASS.LTC128B.128 [R237+0xe080], [R4.64+0x80], !P1 ;  /* 0x0e08008004ed7fae */ /* 0x0005e2000c901d4c */
[----:B-1----:R-:W-:Y:S05]  /*52c0*/  @!P2 IMAD.SHL.U32 R0, R159, 0x10, RZ ;  /* 0x000000109f00a824 */ /* 0x002fea00078e00ff */
[----:B------:R2:W-:Y:S02]  /*52d0*/  @!P2 LDGSTS.E.BYPASS.LTC128B.128 [R0+0xf280], [R6.64] ;  /* 0x0f2800000600afae */ /* 0x0005e4000b901d4c */
.L_x_57:
[-C--:B-12-4-:R-:W-:Y:S01]  /*52e0*/  HMMA.16816.F32 R4, R20, R2.reuse, RZ ;  /* 0x000000021404723c */ /* 0x096fe200000018ff */
[----:B------:R-:W2:Y:S01]  /*52f0*/  LDL.64 R162, [R1+0x40] ;  /* 0x0000400001a27983 */ /* 0x000ea20000100a00 */
[----:B------:R-:W-:Y:S02]  /*5300*/  UIMAD UR5, UR5, 0x1800, URZ ;  /* 0x00001800050578a4 */ /* 0x000fe4000f8e023f */
[----:B------:R-:W-:Y:S01]  /*5310*/  UISETP.GE.AND UP0, UPT, UR11, UR8, UPT ;  /* 0x000000080b00728c */ /* 0x000fe2000bf06270 */
[----:B------:R-:W3:Y:S01]  /*5320*/  LDL R160, [R1+0x48] ;  /* 0x0000480001a07983 */ /* 0x000ee20000100800 */
[----:B------:R-:W-:Y:S02]  /*5330*/  UISETP.GE.AND UP1, UPT, UR9, 0x1, UPT ;  /* 0x000000010900788c */ /* 0x000fe4000bf26270 */
[C---:B------:R-:W-:Y:S01]  /*5340*/  HMMA.16816.F32 R8, R24.reuse, R2, RZ ;  /* 0x000000021808723c */ /* 0x040fe200000018ff */
[----:B------:R-:W-:Y:S01]  /*5350*/  LDSM.16.MT88.2 R2, [R216+0x800] ;  /* 0x00080000d802783b */ /* 0x000fe20000004100 */
[----:B------:R-:W-:Y:S02]  /*5360*/  UIADD3 UR6, UR4, 0x1, URZ ;  /* 0x0000000104067890 */ /* 0x000fe4000fffe03f */
[----:B------:R-:W-:Y:S01]  /*5370*/  UISETP.GE.AND UP2, UPT, UR4, 0x1, UPT ;  /* 0x000000010400788c */ /* 0x000fe2000bf46270 */
[----:B------:R-:W1:Y:S03]  /*5380*/  LDSM.16.M88.4 R132, [R223] ;  /* 0x00000000df84783b */ /* 0x000e660000000200 */
[-C--:B------:R-:W-:Y:S01]  /*5390*/  HMMA.16816.F32 R12, R24, R28.reuse, RZ ;  /* 0x0000001c180c723c */ /* 0x080fe200000018ff */
[----:B------:R-:W4:Y:S04]  /*53a0*/  LDSM.16.M88.4 R136, [R223+0x1000] ;  /* 0x00100000df88783b */ /* 0x000f280000000200 */
        /* <DEDUP_REMOVED lines=66> */
[----:B------:R-:W-:Y:S03]  /*57d0*/  UIADD3 UR5, UR9, 0x1, URZ ;  /* 0x0000000109057890 */ /* 0x000fe6000fffe03f */
[----:B---3--:R-:W-:Y:S01]  /*57e0*/  LEA.HI.X.SX32 R29, R29, R160, 0x1, P0 ;  /* 0x000000a01d1d7211 */ /* 0x008fe200000f0eff */
[----:B------:R-:W-:Y:S01]  /*57f0*/  USEL UR9, UR5, URZ, !UP1 ;  /* 0x0000003f05097287 */ /* 0x000fe2000c800000 */
[C---:B------:R-:W-:Y:S02]  /*5800*/  LEA R28, P0, R0.reuse, c[0x0][0x220], 0x2 ;  /* 0x00008800001c7a11 */ /* 0x040fe400078010ff */
[C---:B------:R-:W-:Y:S01]  /*5810*/  HMMA.16816.F32 R16, R140.reuse, R152, R16 ;  /* 0x000000988c10723c */ /* 0x040fe20000001810 */
[----:B------:R-:W-:Y:S03]  /*5820*/  UMOV UR5, UR11 ;  /* 0x0000000b00057c82 */ /* 0x000fe60008000000 */
        /* <DEDUP_REMOVED lines=107> */
[----:B------:R-:W-:Y:S01]  /*5ee0*/  FMUL.FTZ R84, R84, c[0x0][0x298] ;  /* 0x0000a60054547a20 */ /* 0x000fe20000410000 */
[----:B------:R-:W-:Y:S01]  /*5ef0*/  PLOP3.LUT P1, PT, PT, PT, PT, 0x8, 0x0 ;  /* 0x000000000000781c */ /* 0x000fe20003f2e170 */
        /* <DEDUP_REMOVED lines=47> */
.L_x_55:
[----:B------:R-:W-:Y:S05]  /*61f0*/  @P1 BRA `(.L_x_59) ;  /* 0x0000119000001947 */ /* 0x000fea0003800000 */
[----:B------:R-:W2:Y:S01]  /*6200*/  LDL R85, [R1+0x4c] ;  /* 0x00004c0001557983 */ /* 0x000ea20000100800 */
[----:B------:R-:W-:Y:S02]  /*6210*/  F2FP.PACK_AB R36, R37, R36 ;  /* 0x000000242524723e */ /* 0x000fe400000000ff */
[----:B------:R-:W-:Y:S01]  /*6220*/  F2FP.PACK_AB R38, R39, R38 ;  /* 0x000000262726723e */ /* 0x000fe200000000ff */
[----:B------:R-:W3:Y:S01]  /*6230*/  S2R R31, SR_TID.X ;  /* 0x00000000001f7919 */ /* 0x000ee20000002100 */
[----:B------:R-:W-:-:S02]  /*6240*/  F2FP.PACK_AB R48, R49, R48 ;  /* 0x000000303130723e */ /* 0x000fc400000000ff */
[----:B------:R-:W-:Y:S02]  /*6250*/  F2FP.PACK_AB R50, R51, R50 ;  /* 0x000000323332723e */ /* 0x000fe400000000ff */
[----:B------:R-:W-:Y:S02]  /*6260*/  F2FP.PACK_AB R40, R41, R40 ;  /* 0x000000282928723e */ /* 0x000fe400000000ff */
[----:B------:R-:W-:Y:S02]  /*6270*/  F2FP.PACK_AB R42, R43, R42 ;  /* 0x0000002a2b2a723e */ /* 0x000fe400000000ff */
[----:B------:R-:W-:Y:S02]  /*6280*/  F2FP.PACK_AB R44, R45, R44 ;  /* 0x0000002c2d2c723e */ /* 0x000fe400000000ff */
[----:B------:R-:W-:Y:S02]  /*6290*/  F2FP.PACK_AB R46, R47, R46 ;  /* 0x0000002e2f2e723e */ /* 0x000fe400000000ff */
[----:B------:R-:W-:-:S02]  /*62a0*/  F2FP.PACK_AB R52, R53, R52 ;  /* 0x000000343534723e */ /* 0x000fc400000000ff */
[----:B------:R-:W-:Y:S02]  /*62b0*/  F2FP.PACK_AB R54, R55, R54 ;  /* 0x000000363736723e */ /* 0x000fe400000000ff */
[----:B------:R-:W-:Y:S02]  /*62c0*/  F2FP.PACK_AB R64, R65, R64 ;  /* 0x000000404140723e */ /* 0x000fe400000000ff */
[----:B------:R-:W-:Y:S02]  /*62d0*/  F2FP.PACK_AB R66, R67, R66 ;  /* 0x000000424342723e */ /* 0x000fe400000000ff */
[----:B------:R-:W-:Y:S02]  /*62e0*/  F2FP.PACK_AB R56, R57, R56 ;  /* 0x000000383938723e */ /* 0x000fe400000000ff */
[----:B------:R-:W-:Y:S02]  /*62f0*/  F2FP.PACK_AB R58, R59, R58 ;  /* 0x0000003a3b3a723e */ /* 0x000fe400000000ff */
[----:B---3--:R-:W-:-:S02]  /*6300*/  SHF.R.S32.HI R30, RZ, 0x1f, R31 ;  /* 0x0000001fff1e7819 */ /* 0x008fc4000001141f */
[----:B------:R-:W-:Y:S02]  /*6310*/  F2FP.PACK_AB R60, R61, R60 ;  /* 0x0000003c3d3c723e */ /* 0x000fe400000000ff */
[CC--:B-1----:R-:W-:Y:S02]  /*6320*/  LEA.HI R3, R30.reuse, R31.reuse, RZ, 0x2 ;  /* 0x0000001f1e037211 */ /* 0x0c2fe400078f10ff */
[----:B------:R-:W-:Y:S02]  /*6330*/  LEA.HI R2, R30, R31, RZ, 0x5 ;  /* 0x0000001f1e027211 */ /* 0x000fe400078f28ff */
[--C-:B------:R-:W-:Y:S02]  /*6340*/  SHF.R.S32.HI R28, RZ, 0x2, R3.reuse ;  /* 0x00000002ff1c7819 */ /* 0x100fe40000011403 */
[----:B------:R-:W-:Y:S02]  /*6350*/  SHF.R.S32.HI R0, RZ, 0x1f, R3 ;  /* 0x0000001fff007819 */ /* 0x000fe40000011403 */
[----:B------:R-:W-:-:S02]  /*6360*/  SHF.R.S32.HI R27, RZ, 0x5, R2 ;  /* 0x00000005ff1b7819 */ /* 0x000fc40000011402 */
[----:B------:R-:W-:Y:S02]  /*6370*/  LEA.HI R0, R0, R28, RZ, 0x3 ;  /* 0x0000001c00007211 */ /* 0x000fe400078f18ff */
[----:B------:R-:W-:Y:S02]  /*6380*/  LOP3.LUT R3, R3, 0xfffffffc, RZ, 0xc0, !PT ;  /* 0xfffffffc03037812 */ /* 0x000fe400078ec0ff */
[----:B------:R-:W-:Y:S02]  /*6390*/  LOP3.LUT R0, R0, 0xfffffff8, RZ, 0xc0, !PT ;  /* 0xfffffff800007812 */ /* 0x000fe400078ec0ff */
[----:B------:R-:W-:Y:S01]  /*63a0*/  LEA.HI R7, R30, R31, RZ, 0x7 ;  /* 0x0000001f1e077211 */ /* 0x000fe200078f38ff */
[----:B------:R-:W-:Y:S01]  /*63b0*/  IMAD.IADD R29, R31, 0x1, -R3 ;  /* 0x000000011f1d7824 */ /* 0x000fe200078e0a03 */
[----:B------:R-:W-:Y:S01]  /*63c0*/  F2FP.PACK_AB R62, R63, R62 ;  /* 0x0000003e3f3e723e */ /* 0x000fe200000000ff */
[----:B------:R-:W-:Y:S01]  /*63d0*/  IMAD.IADD R4, R28, 0x1, -R0 ;  /* 0x000000011c047824 */ /* 0x000fe200078e0a00 */
[----:B------:R-:W-:-:S02]  /*63e0*/  SHF.R.S32.HI R0, RZ, 0x1f, R2 ;  /* 0x0000001fff007819 */ /* 0x000fc40000011402 */
[----:B------:R-:W-:Y:S02]  /*63f0*/  SHF.R.U32.HI R7, RZ, 0x4, R7 ;  /* 0x00000004ff077819 */ /* 0x000fe40000011607 */
[----:B------:R-:W-:Y:S02]  /*6400*/  LEA.HI R2, R4, R4, RZ, 0x1 ;  /* 0x0000000404027211 */ /* 0x000fe400078f08ff */
[----:B------:R-:W-:Y:S02]  /*6410*/  LEA.HI R0, R0, R27, RZ, 0x2 ;  /* 0x0000001b00007211 */ /* 0x000fe400078f10ff */
[----:B------:R-:W-:Y:S02]  /*6420*/  SHF.R.S32.HI R6, RZ, 0x1, R2 ;  /* 0x00000001ff067819 */ /* 0x000fe40000011402 */
[----:B------:R-:W-:Y:S02]  /*6430*/  LOP3.LUT R0, R0, 0x7ffffc, RZ, 0xc0, !PT ;  /* 0x007ffffc00007812 */ /* 0x000fe400078ec0ff */
[----:B------:R-:W-:Y:S01]  /*6440*/  LOP3.LUT R3, R2, 0x3fffffe, RZ, 0xc0, !PT ;  /* 0x03fffffe02037812 */ /* 0x000fe200078ec0ff */
[C---:B------:R-:W-:Y:S01]  /*6450*/  IMAD.SHL.U32 R5, R6.reuse, 0x40, RZ ;  /* 0x0000004006057824 */ /* 0x040fe200078e00ff */
[----:B------:R-:W-:Y:S01]  /*6460*/  LOP3.LUT P0, RZ, R6, 0x2, RZ, 0xc0, !PT ;  /* 0x0000000206ff7812 */ /* 0x000fe2000780c0ff */
[----:B------:R-:W-:Y:S01]  /*6470*/  IMAD.IADD R0, R27, 0x1, -R0 ;  /* 0x000000011b007824 */ /* 0x000fe200078e0a00 */
[----:B------:R-:W-:Y:S01]  /*6480*/  F2FP.PACK_AB R68, R69, R68 ;  /* 0x000000444544723e */ /* 0x000fe200000000ff */
[----:B------:R-:W-:Y:S01]  /*6490*/  IMAD.IADD R3, R4, 0x1, -R3 ;  /* 0x0000000104037824 */ /* 0x000fe200078e0a03 */
[----:B------:R-:W-:Y:S01]  /*64a0*/  LOP3.LUT R2, R5, 0xc0, RZ, 0xc0, !PT ;  /* 0x000000c005027812 */ /* 0x000fe200078ec0ff */
[----:B------:R-:W-:Y:S01]  /*64b0*/  IMAD R0, R0, 0x100, R29 ;  /* 0x0000010000007824 */ /* 0x000fe200078e021d */
[----:B------:R-:W-:-:S02]  /*64c0*/  F2FP.PACK_AB R70, R71, R70 ;  /* 0x000000464746723e */ /* 0x000fc400000000ff */
[----:B------:R-:W-:Y:S01]  /*64d0*/  LOP3.LUT R4, R2, 0x8, R7, 0xf8, !PT ;  /* 0x0000000802047812 */ /* 0x000fe200078ef807 */
[----:B------:R-:W-:Y:S01]  /*64e0*/  IMAD R0, R3, 0x10, R0 ;  /* 0x0000001003007824 */ /* 0x000fe200078e0200 */
[----:B------:R-:W-:Y:S02]  /*64f0*/  SHF.R.U32.HI R2, RZ, 0x3, R2 ;  /* 0x00000003ff027819 */ /* 0x000fe40000011602 */
[----:B------:R-:W-:Y:S02]  /*6500*/  F2FP.PACK_AB R80, R81, R80 ;  /* 0x000000505150723e */ /* 0x000fe400000000ff */
[----:B------:R-:W-:Y:S02]  /*6510*/  LOP3.LUT R2, R4, R2, RZ, 0x3c, !PT ;  /* 0x0000000204027212 */ /* 0x000fe400078e3cff */
[----:B------:R-:W-:Y:S02]  /*6520*/  F2FP.PACK_AB R82, R83, R82 ;  /* 0x000000525352723e */ /* 0x000fe400000000ff */
[----:B------:R-:W-:Y:S01]  /*6530*/  F2FP.PACK_AB R72, R73, R72 ;  /* 0x000000484948723e */ /* 0x000fe200000000ff */
[----:B------:R-:W-:Y:S01]  /*6540*/  IMAD.U32 R0, R0, 0x2, R2 ;  /* 0x0000000200007824 */ /* 0x000fe200078e0002 */
[----:B------:R-:W-:-:S02]  /*6550*/  F2FP.PACK_AB R74, R75, R74 ;  /* 0x0000004a4b4a723e */ /* 0x000fc400000000ff */
[----:B------:R-:W-:Y:S01]  /*6560*/  F2FP.PACK_AB R76, R77, R76 ;  /* 0x0000004c4d4c723e */ /* 0x000fe200000000ff */
[----:B------:R-:W-:Y:S01]  /*6570*/  IMAD.SHL.U32 R0, R0, 0x2, RZ ;  /* 0x0000000200007824 */ /* 0x000fe200078e00ff */
[----:B------:R-:W-:Y:S01]  /*6580*/  BAR.SYNC.DEFER_BLOCKING 0x1, 0x100 ;  /* 0x0044000000007b1d */ /* 0x000fe20000010000 */
[----:B------:R-:W-:Y:S02]  /*6590*/  F2FP.PACK_AB R78, R79, R78 ;  /* 0x0000004e4f4e723e */ /* 0x000fe400000000ff */
[----:B------:R-:W-:Y:S02]  /*65a0*/  F2FP.PACK_AB R26, R26, R84 ;  /* 0x000000541a1a723e */ /* 0x000fe400000000ff */
[C---:B------:R-:W-:Y:S02]  /*65b0*/  IADD3 R2, R0.reuse, 0x20, RZ ;  /* 0x0000002000027810 */ /* 0x040fe40007ffe0ff */
[----:B------:R-:W-:Y:S02]  /*65c0*/  @P0 IADD3 R2, R0, -0x20, RZ ;  /* 0xffffffe000020810 */ /* 0x000fe40007ffe0ff */
[----:B------:R-:W-:-:S02]  /*65d0*/  F2FP.PACK_AB R25, R25, R86 ;  /* 0x000000561919723e */ /* 0x000fc400000000ff */
[----:B------:R-:W-:Y:S02]  /*65e0*/  F2FP.PACK_AB R22, R22, R96 ;  /* 0x000000601616723e */ /* 0x000fe400000000ff */
[----:B------:R-:W-:Y:S02]  /*65f0*/  F2FP.PACK_AB R21, R21, R98 ;  /* 0x000000621515723e */ /* 0x000fe400000000ff */
[----:B------:R-:W-:Y:S02]  /*6600*/  F2FP.PACK_AB R24, R24, R88 ;  /* 0x000000581818723e */ /* 0x000fe400000000ff */
[----:B------:R-:W-:Y:S02]  /*6610*/  F2FP.PACK_AB R23, R23, R90 ;  /* 0x0000005a1717723e */ /* 0x000fe400000000ff */
[----:B------:R-:W-:Y:S02]  /*6620*/  F2FP.PACK_AB R20, R20, R92 ;  /* 0x0000005c1414723e */ /* 0x000fe400000000ff */
[----:B------:R-:W-:-:S02]  /*6630*/  F2FP.PACK_AB R19, R19, R94 ;  /* 0x0000005e1313723e */ /* 0x000fc400000000ff */
[----:B------:R-:W-:Y:S01]  /*6640*/  F2FP.PACK_AB R18, R18, R100 ;  /* 0x000000641212723e */ /* 0x000fe200000000ff */
[----:B------:R-:W-:Y:S01]  /*6650*/  STS [R0+0x6080], R36 ;  /* 0x0060802400007388 */ /* 0x000fe20000000800 */
[----:B-----5:R-:W-:Y:S02]  /*6660*/  F2FP.PACK_AB R17, R103, R102 ;  /* 0x000000666711723e */ /* 0x020fe400000000ff */
[----:B------:R-:W-:Y:S01]  /*6670*/  F2FP.PACK_AB R14, R14, R112 ;  /* 0x000000700e0e723e */ /* 0x000fe200000000ff */
[----:B------:R-:W-:Y:S01]  /*6680*/  STS [R0+0x6280], R38 ;  /* 0x0062802600007388 */ /* 0x000fe20000000800 */
[----:B------:R-:W-:Y:S02]  /*6690*/  F2FP.PACK_AB R13, R13, R114 ;  /* 0x000000720d0d723e */ /* 0x000fe400000000ff */
[----:B------:R-:W-:Y:S01]  /*66a0*/  F2FP.PACK_AB R16, R16, R104 ;  /* 0x000000681010723e */ /* 0x000fe200000000ff */
[----:B------:R-:W-:Y:S01]  /*66b0*/  STS [R2+0x6080], R48 ;  /* 0x0060803002007388 */ /* 0x000fe20000000800 */
[----:B------:R-:W-:-:S02]  /*66c0*/  F2FP.PACK_AB R15, R107, R106 ;  /* 0x0000006a6b0f723e */ /* 0x000fc400000000ff */
[----:B------:R-:W-:Y:S01]  /*66d0*/  F2FP.PACK_AB R9, R109, R108 ;  /* 0x0000006c6d09723e */ /* 0x000fe200000000ff */
[----:B------:R-:W-:Y:S01]  /*66e0*/  STS [R2+0x6280], R50 ;  /* 0x0062803202007388 */ /* 0x000fe20000000800 */
[----:B------:R-:W-:Y:S02]  /*66f0*/  F2FP.PACK_AB R8, R111, R110 ;  /* 0x0000006e6f08723e */ /* 0x000fe400000000ff */
        /* <DEDUP_REMOVED lines=12> */
[----:B------:R-:W-:Y:S01]  /*67c0*/  ISETP.NE.U32.AND P0, PT, RZ, c[0x0][0x360], PT ;  /* 0x0000d800ff007a0c */ /* 0x000fe20003f05070 */
[----:B------:R-:W-:Y:S01]  /*67d0*/  STS [R0+0x8080], R52 ;  /* 0x0080803400007388 */ /* 0x000fe20000000800 */
[----:B------:R-:W-:-:S02]  /*67e0*/  ISETP.NE.U32.AND P1, PT, RZ, c[0x0][0x358], PT ;  /* 0x0000d600ff007a0c */ /* 0x000fc40003f25070 */
[----:B------:R-:W-:Y:S01]  /*67f0*/  ISETP.NE.AND.EX P0, PT, RZ, c[0x0][0x364], PT, P0 ;  /* 0x0000d900ff007a0c */ /* 0x000fe20003f05300 */
[----:B------:R-:W-:Y:S01]  /*6800*/  STS [R0+0x8280], R54 ;  /* 0x0082803600007388 */ /* 0x000fe20000000800 */
[----:B------:R-:W-:-:S03]  /*6810*/  ISETP.NE.AND.EX P1, PT, RZ, c[0x0][0x35c], PT, P1 ;  /* 0x0000d700ff007a0c */ /* 0x000fc60003f25310 */
        /* <DEDUP_REMOVED lines=31> */
[----:B------:R2:W-:Y:S04]  /*6a10*/  STS [R0+0x4280], R6 ;  /* 0x0042800600007388 */ /* 0x0005e80000000800 */
[----:B------:R-:W-:Y:S04]  /*6a20*/  STS [R2+0x4080], R4 ;  /* 0x0040800402007388 */ /* 0x000fe80000000800 */
[----:B------:R-:W-:Y:S04]  /*6a30*/  STS [R2+0x4280], R3 ;  /* 0x0042800302007388 */ /* 0x000fe80000000800 */
[----:B------:R-:W-:Y:S04]  /*6a40*/  STS [R0+0x5080], R5 ;  /* 0x0050800500007388 */ /* 0x000fe80000000800 */
[----:B------:R-:W-:Y:S01]  /*6a50*/  STS [R0+0x5280], R12 ;  /* 0x0052800c00007388 */ /* 0x000fe20000000800 */
[----:B-1----:R-:W-:-:S03]  /*6a60*/  IMAD.MOV.U32 R8, RZ, RZ, 0x4 ;  /* 0x00000004ff087424 */ /* 0x002fc600078e00ff */
[----:B------:R-:W-:Y:S04]  /*6a70*/  STS [R2+0x5080], R11 ;  /* 0x0050800b02007388 */ /* 0x000fe80000000800 */
[----:B------:R1:W-:Y:S01]  /*6a80*/  STS [R2+0x5280], R10 ;  /* 0x0052800a02007388 */ /* 0x0003e20000000800 */
[----:B--2---:R-:W-:-:S03]  /*6a90*/  IMAD.WIDE R6, R85, R8, c[0x0][0x358] ;  /* 0x0000d60055067625 */ /* 0x004fc600078e0208 */
[----:B------:R-:W-:Y:S01]  /*6aa0*/  BAR.SYNC.DEFER_BLOCKING 0x1, 0x100 ;  /* 0x0044000000007b1d */ /* 0x000fe20000010000 */
[----:B-1----:R-:W-:Y:S02]  /*6ab0*/  IMAD.MOV.U32 R10, RZ, RZ, c[0x0][0x2f0] ;  /* 0x0000bc00ff0a7624 */ /* 0x002fe400078e00ff */
[----:B------:R-:W-:-:S03]  /*6ac0*/  @P0 IMAD.WIDE R2, R85, R8, c[0x0][0x360] ;  /* 0x0000d80055020625 */ /* 0x000fc600078e0208 */
[----:B------:R-:W2:Y:S04]  /*6ad0*/  @P1 LDG.E R0, [R6.64] ;  /* 0x0000000c06001981 */ /* 0x000ea8000c1e1900 */
[----:B------:R1:W5:Y:S01]  /*6ae0*/  @P0 LDG.E R10, [R2.64] ;  /* 0x0000000c020a0981 */ /* 0x000362000c1e1900 */
[----:B------:R-:W-:Y:S02]  /*6af0*/  CS2R R4, SRZ ;  /* 0x0000000000047805 */ /* 0x000fe4000001ff00 */
[--C-:B--2---:R-:W-:Y:S01]  /*6b00*/  @P1 SHF.R.S32.HI R5, RZ, 0x1f, R0.reuse ;  /* 0x0000001fff051819 */ /* 0x104fe20000011400 */
[----:B------:R-:W-:Y:S01]  /*6b10*/  @P1 IMAD.MOV.U32 R4, RZ, RZ, R0 ;  /* 0x000000ffff041224 */ /* 0x000fe200078e0000 */
[----:B------:R-:W-:Y:S05]  /*6b20*/  @P0 BRA `(.L_x_60) ;  /* 0x0000004000000947 */ /* 0x000fea0003800000 */
[----:B-1----:R-:W-:Y:S05]  /*6b30*/  @!P1 BRA `(.L_x_60) ;  /* 0x0000003000009947 */ /* 0x002fea0003800000 */
[----:B------:R-:W2:Y:S04]  /*6b40*/  LDG.E R2, [R6.64] ;  /* 0x0000000c06027981 */ /* 0x000ea8000c1e1900 */
[----:B------:R-:W2:Y:S02]  /*6b50*/  LDG.E R0, [R6.64+0x4] ;  /* 0x0000040c06007981 */ /* 0x000ea4000c1e1900 */
[----:B--2--5:R-:W-:-:S02]  /*6b60*/  IADD3 R10, -R2, R0, RZ ;  /* 0x00000000020a7210 */ /* 0x024fc40007ffe1ff */
.L_x_60:
[----:B-1----:R-:W-:Y:S01]  /*6b70*/  LEA.HI R0, R30, R31, RZ, 0x3 ;  /* 0x0000001f1e007211 */ /* 0x002fe200078f18ff */
[----:B------:R-:W-:Y:S01]  /*6b80*/  IMAD.SHL.U32 R2, R29, 0x8, RZ ;  /* 0x000000081d027824 */ /* 0x000fe200078e00ff */
[----:B------:R-:W-:Y:S01]  /*6b90*/  LEA.HI R3, R28, R28, RZ, 0x1 ;  /* 0x0000001c1c037211 */ /* 0x000fe200078f08ff */
[----:B------:R-:W1:Y:S01]  /*6ba0*/  S2R R11, SR_CTAID.X ;  /* 0x00000000000b7919 */ /* 0x000e620000002500 */
[----:B------:R-:W-:Y:S01]  /*6bb0*/  SHF.R.S32.HI R8, RZ, 0x1f, R85 ;  /* 0x0000001fff087819 */ /* 0x000fe20000011455 */
[----:B------:R-:W-:Y:S01]  /*6bc0*/  IMAD.SHL.U32 R0, R0, 0x8, RZ ;  /* 0x0000000800007824 */ /* 0x000fe200078e00ff */
[----:B------:R-:W-:Y:S01]  /*6bd0*/  LOP3.LUT R3, R3, 0x3fffffe, RZ, 0xc0, !PT ;  /* 0x03fffffe03037812 */ /* 0x000fe200078ec0ff */
[----:B------:R-:W2:Y:S01]  /*6be0*/  S2R R31, SR_CTAID.Y ;  /* 0x00000000001f7919 */ /* 0x000ea20000002600 */
[----:B------:R-:W-:Y:S01]  /*6bf0*/  SEL R30, R8, RZ, !P1 ;  /* 0x000000ff081e7207 */ /* 0x000fe20004800000 */
[----:B------:R-:W-:Y:S01]  /*6c00*/  BSSY B0, `(.L_x_61) ;  /* 0x0000036000007945 */ /* 0x000fe20003800000 */
[----:B------:R-:W-:Y:S01]  /*6c10*/  LOP3.LUT R0, R0, 0xc0, RZ, 0xc0, !PT ;  /* 0x000000c000007812 */ /* 0x000fe200078ec0ff */
[C---:B------:R-:W-:Y:S01]  /*6c20*/  IMAD.IADD R3, R28.reuse, 0x1, -R3 ;  /* 0x000000011c037824 */ /* 0x040fe200078e0a03 */
[----:B------:R-:W-:Y:S01]  /*6c30*/  IADD3 R4, P0, R28, R4, RZ ;  /* 0x000000041c047210 */ /* 0x000fe20007f1e0ff */
[----:B------:R-:W-:Y:S01]  /*6c40*/  IMAD R8, R30, c[0x0][0x340], RZ ;  /* 0x0000d0001e087a24 */ /* 0x000fe200078e02ff */
[----:B------:R-:W-:Y:S01]  /*6c50*/  LOP3.LUT R6, R0, 0x18, R2, 0xf8, !PT ;  /* 0x0000001800067812 */ /* 0x000fe200078ef802 */
[----:B------:R-:W-:Y:S01]  /*6c60*/  IMAD R3, R27, 0x8, R3 ;  /* 0x000000081b037824 */ /* 0x000fe200078e0203 */
[----:B------:R-:W-:-:S02]  /*6c70*/  SHF.R.U32.HI R0, RZ, 0x3, R0 ;  /* 0x00000003ff007819 */ /* 0x000fc40000011600 */
[----:B------:R-:W-:Y:S02]  /*6c80*/  SEL R14, R85, RZ, !P1 ;  /* 0x000000ff550e7207 */ /* 0x000fe40004800000 */
[----:B------:R-:W-:Y:S02]  /*6c90*/  LOP3.LUT R0, R6, R0, RZ, 0x3c, !PT ;  /* 0x0000000006007212 */ /* 0x000fe400078e3cff */
[----:B------:R-:W-:Y:S01]  /*6ca0*/  LEA.HI.X.SX32 R5, R28, R5, 0x1, P0 ;  /* 0x000000051c057211 */ /* 0x000fe200000f0eff */
[----:B------:R-:W-:Y:S01]  /*6cb0*/  IMAD R8, R14, c[0x0][0x344], R8 ;  /* 0x0000d1000e087a24 */ /* 0x000fe200078e0208 */
[----:B------:R-:W-:Y:S01]  /*6cc0*/  IADD3 R15, R2, 0x20, RZ ;  /* 0x00000020020f7810 */ /* 0x000fe20007ffe0ff */
[----:B------:R-:W-:Y:S01]  /*6cd0*/  IMAD.U32 R0, R3, 0x20, R0 ;  /* 0x0000002003007824 */ /* 0x000fe200078e0000 */
[----:B------:R-:W-:Y:S01]  /*6ce0*/  SHF.R.S32.HI R3, RZ, 0x1f, R2 ;  /* 0x0000001fff037819 */ /* 0x000fe20000011402 */
[----:B-1---5:R-:W-:Y:S02]  /*6cf0*/  IMAD R10, R11, -0x80, R10 ;  /* 0xffffff800b0a7824 */ /* 0x022fe400078e020a */
[----:B------:R-:W-:Y:S01]  /*6d00*/  IMAD.SHL.U32 R0, R0, 0x2, RZ ;  /* 0x0000000200007824 */ /* 0x000fe200078e00ff */
[----:B--2---:R-:W-:Y:S01]  /*6d10*/  SHF.R.S32.HI R68, RZ, 0x1f, R31 ;  /* 0x0000001fff447819 */ /* 0x004fe2000001141f */
[----:B------:R-:W-:Y:S01]  /*6d20*/  IMAD.WIDE.U32 R6, R31, c[0x0][0x338], R2 ;  /* 0x0000ce001f067a25 */ /* 0x000fe200078e0002 */
[----:B------:R-:W-:-:S02]  /*6d30*/  IMNMX R29, R10, 0x80, PT ;  /* 0x000000800a1d7817 */ /* 0x000fc40003800200 */
[----:B------:R1:W2:Y:S01]  /*6d40*/  LDS.128 R40, [R0+0x7080] ;  /* 0x0070800000287984 */ /* 0x0002a20000000c00 */
[----:B------:R-:W-:Y:S01]  /*6d50*/  IMAD R9, R68, c[0x0][0x338], RZ ;  /* 0x0000ce0044097a24 */ /* 0x000fe200078e02ff */
[----:B------:R-:W-:Y:S02]  /*6d60*/  ISETP.GE.AND P4, PT, R28, R29, PT ;  /* 0x0000001d1c00720c */ /* 0x000fe40003f86270 */
[----:B------:R1:W3:Y:S01]  /*6d70*/  LDS.128 R36, [R0+0x9080] ;  /* 0x0090800000247984 */ /* 0x0002e20000000c00 */
[----:B------:R-:W-:-:S03]  /*6d80*/  IMAD.WIDE R4, R11, 0x80, R4 ;  /* 0x000000800b047825 */ /* 0x000fc600078e0204 */
[----:B------:R1:W4:Y:S01]  /*6d90*/  LDS.128 R32, [R0+0xb080] ;  /* 0x00b0800000207984 */ /* 0x0003220000000c00 */
[----:B------:R-:W-:-:S03]  /*6da0*/  IMAD R9, R31, c[0x0][0x33c], R9 ;  /* 0x0000cf001f097a24 */ /* 0x000fc600078e0209 */
[----:B------:R1:W1:Y:S01]  /*6db0*/  LDS.128 R52, [R0+0x80] ;  /* 0x0000800000347984 */ /* 0x0002620000000c00 */
[----:B------:R-:W-:-:S03]  /*6dc0*/  IMAD.IADD R7, R7, 0x1, R9 ;  /* 0x0000000107077824 */ /* 0x000fc600078e0209 */
[----:B------:R1:W1:Y:S01]  /*6dd0*/  LDS.128 R48, [R0+0x2080] ;  /* 0x0020800000307984 */ /* 0x0002620000000c00 */
[----:B------:R-:W-:-:S03]  /*6de0*/  IMAD.WIDE.U32 R12, R14, c[0x0][0x340], R6 ;  /* 0x0000d0000e0c7a25 */ /* 0x000fc600078e0006 */
[----:B------:R1:W1:Y:S01]  /*6df0*/  LDS.128 R44, [R0+0x4080] ;  /* 0x00408000002c7984 */ /* 0x0002620000000c00 */
[----:B------:R-:W-:-:S03]  /*6e00*/  IMAD.IADD R9, R13, 0x1, R8 ;  /* 0x000000010d097824 */ /* 0x000fc600078e0208 */
[----:B------:R1:W1:Y:S04]  /*6e10*/  LDS.128 R60, [R0+0x1080] ;  /* 0x00108000003c7984 */ /* 0x0002680000000c00 */
[----:B------:R1:W1:Y:S04]  /*6e20*/  LDS.128 R56, [R0+0x3080] ;  /* 0x0030800000387984 */ /* 0x0002680000000c00 */
[----:B------:R1:W1:Y:S01]  /*6e30*/  LDS.128 R64, [R0+0x5080] ;  /* 0x0050800000407984 */ /* 0x0002620000000c00 */
[----:B------:R-:W-:Y:S05]  /*6e40*/  @P4 BRA `(.L_x_62) ;  /* 0x0000011000004947 */ /* 0x000fea0003800000 */
[C---:B------:R-:W-:Y:S01]  /*6e50*/  ISETP.GE.AND P3, PT, R2.reuse, c[0x0][0x324], PT ;  /* 0x0000c90002007a0c */ /* 0x040fe20003f66270 */
[----:B------:R-:W5:Y:S01]  /*6e60*/  LDS.128 R24, [R0+0x8080] ;  /* 0x0080800000187984 */ /* 0x000f620000000c00 */
[----:B------:R-:W-:Y:S01]  /*6e70*/  IMAD.MOV.U32 R8, RZ, RZ, R12 ;  /* 0x000000ffff087224 */ /* 0x000fe200078e000c */
[----:B------:R-:W-:-:S02]  /*6e80*/  IADD3 R6, R2, 0x40, RZ ;  /* 0x0000004002067810 */ /* 0x000fc40007ffe0ff */
[----:B------:R-:W-:Y:S01]  /*6e90*/  LDS.128 R16, [R0+0xa080] ;  /* 0x00a0800000107984 */ /* 0x000fe20000000c00 */
[----:B------:R-:W-:Y:S01]  /*6ea0*/  IMAD.WIDE.U32 R10, R4, c[0x0][0x330], R8 ;  /* 0x0000cc00040a7a25 */ /* 0x000fe200078e0008 */
[----:B------:R-:W-:Y:S02]  /*6eb0*/  ISETP.GE.AND P2, PT, R15, c[0x0][0x324], PT ;  /* 0x0000c9000f007a0c */ /* 0x000fe40003f46270 */
[----:B------:R-:W-:Y:S02]  /*6ec0*/  ISETP.GE.AND P1, PT, R6, c[0x0][0x324], PT ;  /* 0x0000c90006007a0c */ /* 0x000fe40003f26270 */
[----:B------:R-:W-:Y:S02]  /*6ed0*/  LEA R6, P0, R10, c[0x0][0x318], 0x1 ;  /* 0x0000c6000a067a11 */ /* 0x000fe400078008ff */
[----:B------:R4:W3:Y:S02]  /*6ee0*/  @!P3 LDS.128 R20, [R0+0x6080] ;  /* 0x006080000014b984 */ /* 0x0008e40000000c00 */
[----:B-1--4-:R-:W-:-:S04]  /*6ef0*/  IMAD R0, R5, c[0x0][0x330], RZ ;  /* 0x0000cc0005007a24 */ /* 0x012fc800078e02ff */
[----:B------:R-:W-:-:S04]  /*6f00*/  IMAD R0, R4, c[0x0][0x334], R0 ;  /* 0x0000cd0004007a24 */ /* 0x000fc800078e0200 */
[----:B------:R-:W-:-:S05]  /*6f10*/  IMAD.IADD R0, R11, 0x1, R0 ;  /* 0x000000010b007824 */ /* 0x000fca00078e0200 */
[----:B------:R-:W-:-:S05]  /*6f20*/  LEA.HI.X R7, R10, c[0x0][0x31c], R0, 0x1, P0 ;  /* 0x0000c7000a077a11 */ /* 0x000fca00000f0c00 */
[----:B-----5:R1:W-:Y:S04]  /*6f30*/  @!P2 STG.E.128 [R6.64+0x40], R24 ;  /* 0x000040180600a986 */ /* 0x0203e8000c101d0c */
[----:B---3--:R1:W-:Y:S04]  /*6f40*/  @!P3 STG.E.128 [R6.64], R20 ;  /* 0x000000140600b986 */ /* 0x0083e8000c101d0c */
[----:B------:R1:W-:Y:S02]  /*6f50*/  @!P1 STG.E.128 [R6.64+0x80], R16 ;  /* 0x0000801006009986 */ /* 0x0003e4000c101d0c */
.L_x_62:
[----:B------:R-:W-:Y:S05]  /*6f60*/  BSYNC B0 ;  /* 0x0000000000007941 */ /* 0x000fea0003800000 */
.L_x_61:
[----:B------:R-:W-:Y:S01]  /*6f70*/  IADD3 R28, R28, 0x40, RZ ;  /* 0x000000401c1c7810 */ /* 0x000fe20007ffe0ff */
[----:B------:R-:W-:Y:S03]  /*6f80*/  BSSY B0, `(.L_x_63) ;  /* 0x0000014000007945 */ /* 0x000fe60003800000 */
[----:B------:R-:W-:-:S13]  /*6f90*/  ISETP.GE.AND P3, PT, R28, R29, PT ;  /* 0x0000001d1c00720c */ /* 0x000fda0003f66270 */
[----:B------:R-:W-:Y:S05]  /*6fa0*/  @P3 BRA `(.L_x_64) ;  /* 0x0000011000003947 */ /* 0x000fea0003800000 */
[----:B-1----:R-:W-:Y:S01]  /*6fb0*/  IADD3 R0, P0, R4, 0x40, RZ ;  /* 0x0000004004007810 */ /* 0x002fe20007f1e0ff */
[----:B------:R-:W-:Y:S01]  /*6fc0*/  IMAD.MOV.U32 R7, RZ, RZ, R9 ;  /* 0x000000ffff077224 */ /* 0x000fe200078e0009 */
[C---:B------:R-:W-:Y:S02]  /*6fd0*/  IADD3 R10, R2.reuse, 0x40, RZ ;  /* 0x00000040020a7810 */ /* 0x040fe40007ffe0ff */
[----:B------:R-:W-:Y:S01]  /*6fe0*/  ISETP.GE.AND P2, PT, R2, c[0x0][0x324], PT ;  /* 0x0000c90002007a0c */ /* 0x000fe20003f46270 */
[----:B------:R-:W-:Y:S01]  /*6ff0*/  IMAD.X R6, RZ, RZ, R5, P0 ;  /* 0x000000ffff067224 */ /* 0x000fe200000e0605 */
[----:B------:R-:W-:Y:S02]  /*7000*/  ISETP.GE.AND P0, PT, R10, c[0x0][0x324], PT ;  /* 0x0000c9000a007a0c */ /* 0x000fe40003f06270 */
[----:B------:R-:W-:Y:S01]  /*7010*/  ISETP.GE.AND P1, PT, R15, c[0x0][0x324], PT ;  /* 0x0000c9000f007a0c */ /* 0x000fe20003f26270 */
[----:B------:R-:W-:Y:S02]  /*7020*/  IMAD R11, R6, c[0x0][0x330], RZ ;  /* 0x0000cc00060b7a24 */ /* 0x000fe400078e02ff */
[----:B------:R-:W-:-:S04]  /*7030*/  IMAD.MOV.U32 R6, RZ, RZ, R12 ;  /* 0x000000ffff067224 */ /* 0x000fc800078e000c */
[----:B------:R-:W-:-:S04]  /*7040*/  IMAD.WIDE.U32 R8, R0, c[0x0][0x330], R6 ;  /* 0x0000cc0000087a25 */ /* 0x000fc800078e0006 */
[----:B------:R-:W-:Y:S01]  /*7050*/  IMAD R0, R0, c[0x0][0x334], R11 ;  /* 0x0000cd0000007a24 */ /* 0x000fe200078e020b */
[----:B------:R-:W-:-:S03]  /*7060*/  LEA R6, P5, R8, c[0x0][0x318], 0x1 ;  /* 0x0000c60008067a11 */ /* 0x000fc600078a08ff */
[----:B------:R-:W-:-:S05]  /*7070*/  IMAD.IADD R0, R9, 0x1, R0 ;  /* 0x0000000109007824 */ /* 0x000fca00078e0200 */
[----:B------:R-:W-:-:S05]  /*7080*/  LEA.HI.X R7, R8, c[0x0][0x31c], R0, 0x1, P5 ;  /* 0x0000c70008077a11 */ /* 0x000fca00028f0c00 */
[----:B--2---:R1:W-:Y:S04]  /*7090*/  @!P2 STG.E.128 [R6.64], R40 ;  /* 0x000000280600a986 */ /* 0x0043e8000c101d0c */
[----:B---3--:R1:W-:Y:S04]  /*70a0*/  @!P1 STG.E.128 [R6.64+0x40], R36 ;  /* 0x0000402406009986 */ /* 0x0083e8000c101d0c */
[----:B----4-:R1:W-:Y:S02]  /*70b0*/  @!P0 STG.E.128 [R6.64+0x80], R32 ;  /* 0x0000802006008986 */ /* 0x0103e4000c101d0c */
.L_x_64:
[----:B------:R-:W-:Y:S05]  /*70c0*/  BSYNC B0 ;  /* 0x0000000000007941 */ /* 0x000fea0003800000 */
.L_x_63:
[----:B-1----:R-:W-:Y:S01]  /*70d0*/  IMAD R0, R68, c[0x0][0x308], RZ ;  /* 0x0000c20044007a24 */ /* 0x002fe200078e02ff */
[----:B------:R-:W-:Y:S01]  /*70e0*/  BSSY B0, `(.L_x_65) ;  /* 0x0000017000007945 */ /* 0x000fe20003800000 */
[----:B------:R-:W-:-:S04]  /*70f0*/  IMAD.WIDE.U32 R6, R31, c[0x0][0x308], R2 ;  /* 0x0000c2001f067a25 */ /* 0x000fc800078e0002 */
[----:B------:R-:W-:Y:S02]  /*7100*/  IMAD R0, R31, c[0x0][0x30c], R0 ;  /* 0x0000c3001f007a24 */ /* 0x000fe400078e0200 */
[----:B------:R-:W-:-:S03]  /*7110*/  IMAD R8, R30, c[0x0][0x310], RZ ;  /* 0x0000c4001e087a24 */ /* 0x000fc600078e02ff */
[----:B------:R-:W-:Y:S01]  /*7120*/  IADD3 R7, R7, R0, RZ ;  /* 0x0000000007077210 */ /* 0x000fe20007ffe0ff */
[----:B------:R-:W-:-:S04]  /*7130*/  IMAD R0, R14, c[0x0][0x314], R8 ;  /* 0x0000c5000e007a24 */ /* 0x000fc800078e0208 */
[----:B------:R-:W-:-:S05]  /*7140*/  IMAD.WIDE.U32 R10, R14, c[0x0][0x310], R6 ;  /* 0x0000c4000e0a7a25 */ /* 0x000fca00078e0006 */
[----:B------:R-:W-:Y:S01]  /*7150*/  IADD3 R7, R11, R0, RZ ;  /* 0x000000000b077210 */ /* 0x000fe20007ffe0ff */
[----:B------:R-:W-:Y:S05]  /*7160*/  @P4 BRA `(.L_x_66) ;  /* 0x000000e000004947 */ /* 0x000fea0003800000 */
[----:B------:R-:W-:Y:S01]  /*7170*/  IMAD R0, R5, c[0x0][0x300], RZ ;  /* 0x0000c00005007a24 */ /* 0x000fe200078e02ff */
[C---:B------:R-:W-:Y:S01]  /*7180*/  IADD3 R8, R2.reuse, 0x40, RZ ;  /* 0x0000004002087810 */ /* 0x040fe20007ffe0ff */
[----:B------:R-:W-:Y:S01]  /*7190*/  IMAD.MOV.U32 R6, RZ, RZ, R10 ;  /* 0x000000ffff067224 */ /* 0x000fe200078e000a */
[----:B------:R-:W-:Y:S01]  /*71a0*/  ISETP.GE.AND P4, PT, R2, c[0x0][0x2f4], PT ;  /* 0x0000bd0002007a0c */ /* 0x000fe20003f86270 */
[----:B------:R-:W-:Y:S01]  /*71b0*/  IMAD R0, R4, c[0x0][0x304], R0 ;  /* 0x0000c10004007a24 */ /* 0x000fe200078e0200 */
[----:B------:R-:W-:Y:S01]  /*71c0*/  ISETP.GE.AND P1, PT, R8, c[0x0][0x2f4], PT ;  /* 0x0000bd0008007a0c */ /* 0x000fe20003f26270 */
[----:B------:R-:W-:Y:S01]  /*71d0*/  IMAD.WIDE.U32 R12, R4, c[0x0][0x300], R6 ;  /* 0x0000c000040c7a25 */ /* 0x000fe200078e0006 */
[----:B------:R-:W-:-:S03]  /*71e0*/  ISETP.GE.AND P2, PT, R15, c[0x0][0x2f4], PT ;  /* 0x0000bd000f007a0c */ /* 0x000fc60003f46270 */
[----:B------:R-:W-:Y:S01]  /*71f0*/  IMAD.IADD R0, R13, 0x1, R0 ;  /* 0x000000010d007824 */ /* 0x000fe200078e0200 */
[----:B------:R-:W-:-:S04]  /*7200*/  LEA R8, P0, R12, c[0x0][0x2e8], 0x1 ;  /* 0x0000ba000c087a11 */ /* 0x000fc800078008ff */
[----:B------:R-:W-:-:S05]  /*7210*/  LEA.HI.X R9, R12, c[0x0][0x2ec], R0, 0x1, P0 ;  /* 0x0000bb000c097a11 */ /* 0x000fca00000f0c00 */
[----:B------:R1:W-:Y:S04]  /*7220*/  @!P4 STG.E.128 [R8.64], R52 ;  /* 0x000000340800c986 */ /* 0x0003e8000c101d0c */
[----:B------:R1:W-:Y:S04]  /*7230*/  @!P2 STG.E.128 [R8.64+0x40], R48 ;  /* 0x000040300800a986 */ /* 0x0003e8000c101d0c */
[----:B------:R1:W-:Y:S02]  /*7240*/  @!P1 STG.E.128 [R8.64+0x80], R44 ;  /* 0x0000802c08009986 */ /* 0x0003e4000c101d0c */
.L_x_66:
[----:B------:R-:W-:Y:S05]  /*7250*/  BSYNC B0 ;  /* 0x0000000000007941 */ /* 0x000fea0003800000 */
.L_x_65:
[----:B------:R-:W-:Y:S05]  /*7260*/  @P3 EXIT ;  /* 0x000000000000394d */ /* 0x000fea0003800000 */
[----:B------:R-:W-:Y:S01]  /*7270*/  IADD3 R3, P0, R4, 0x40, RZ ;  /* 0x0000004004037810 */ /* 0x000fe20007f1e0ff */
[----:B------:R-:W-:Y:S01]  /*7280*/  IMAD.MOV.U32 R6, RZ, RZ, R10 ;  /* 0x000000ffff067224 */ /* 0x000fe200078e000a */
[----:B------:R-:W-:-:S02]  /*7290*/  ISETP.GE.AND P1, PT, R2, c[0x0][0x2f4], PT ;  /* 0x0000bd0002007a0c */ /* 0x000fc40003f26270 */
[----:B------:R-:W-:Y:S01]  /*72a0*/  IADD3 R2, R2, 0x40, RZ ;  /* 0x0000004002027810 */ /* 0x000fe20007ffe0ff */
[----:B------:R-:W-:Y:S01]  /*72b0*/  IMAD.X R0, RZ, RZ, R5, P0 ;  /* 0x000000ffff007224 */ /* 0x000fe200000e0605 */
[----:B------:R-:W-:Y:S01]  /*72c0*/  ISETP.GE.AND P0, PT, R15, c[0x0][0x2f4], PT ;  /* 0x0000bd000f007a0c */ /* 0x000fe20003f06270 */
[----:B------:R-:W-:-:S04]  /*72d0*/  IMAD.WIDE.U32 R6, R3, c[0x0][0x300], R6 ;  /* 0x0000c00003067a25 */ /* 0x000fc800078e0006 */
        /* <DEDUP_REMOVED lines=11> */
.L_x_59:
[----:B------:R-:W2:Y:S01]  /*7390*/  LDL R10, [R1+0x4c] ;  /* 0x00004c00010a7983 */ /* 0x000ea20000100800 */
[----:B------:R-:W-:Y:S01]  /*73a0*/  ISETP.NE.U32.AND P1, PT, RZ, c[0x0][0x358], PT ;  /* 0x0000d600ff007a0c */ /* 0x000fe20003f25070 */
[----:B-1----:R-:W-:Y:S01]  /*73b0*/  IMAD.MOV.U32 R2, RZ, RZ, 0x4 ;  /* 0x00000004ff027424 */ /* 0x002fe200078e00ff */
[----:B------:R-:W-:-:S02]  /*73c0*/  ISETP.NE.U32.AND P0, PT, RZ, c[0x0][0x360], PT ;  /* 0x0000d800ff007a0c */ /* 0x000fc40003f05070 */
[----:B------:R-:W-:Y:S02]  /*73d0*/  ISETP.NE.AND.EX P1, PT, RZ, c[0x0][0x35c], PT, P1 ;  /* 0x0000d700ff007a0c */ /* 0x000fe40003f25310 */
[----:B------:R-:W-:Y:S01]  /*73e0*/  ISETP.NE.AND.EX P0, PT, RZ, c[0x0][0x364], PT, P0 ;  /* 0x0000d900ff007a0c */ /* 0x000fe20003f05300 */
[----:B--2---:R-:W-:-:S10]  /*73f0*/  IMAD.WIDE R4, R10, R2, c[0x0][0x358] ;  /* 0x0000d6000a047625 */ /* 0x004fd400078e0202 */
[----:B------:R-:W2:Y:S01]  /*7400*/  @P1 LDG.E R0, [R4.64] ;  /* 0x0000000c04001981 */ /* 0x000ea2000c1e1900 */
[----:B------:R-:W-:Y:S02]  /*7410*/  IMAD.MOV.U32 R7, RZ, RZ, c[0x0][0x2f0] ;  /* 0x0000bc00ff077624 */ /* 0x000fe400078e00ff */
[----:B------:R-:W-:-:S05]  /*7420*/  @P0 IMAD.WIDE R2, R10, R2, c[0x0][0x360] ;  /* 0x0000d8000a020625 */ /* 0x000fca00078e0202 */
[----:B------:R1:W5:Y:S02]  /*7430*/  @P0 LDG.E R7, [R2.64] ;  /* 0x0000000c02070981 */ /* 0x000364000c1e1900 */
[----:B-1----:R-:W-:Y:S02]  /*7440*/  CS2R R2, SRZ ;  /* 0x0000000000027805 */ /* 0x002fe4000001ff00 */
[--C-:B--2---:R-:W-:Y:S01]  /*7450*/  @P1 SHF.R.S32.HI R3, RZ, 0x1f, R0.reuse ;  /* 0x0000001fff031819 */ /* 0x104fe20000011400 */
[----:B------:R-:W-:Y:S01]  /*7460*/  @P1 IMAD.MOV.U32 R2, RZ, RZ, R0 ;  /* 0x000000ffff021224 */ /* 0x000fe200078e0000 */
[----:B------:R-:W-:Y:S05]  /*7470*/  @P0 BRA `(.L_x_67) ;  /* 0x0000004000000947 */ /* 0x000fea0003800000 */
[----:B------:R-:W-:Y:S05]  /*7480*/  @!P1 BRA `(.L_x_67) ;  /* 0x0000003000009947 */ /* 0x000fea0003800000 */
[----:B------:R1:W2:Y:S04]  /*7490*/  LDG.E R0, [R4.64] ;  /* 0x0000000c04007981 */ /* 0x0002a8000c1e1900 */
[----:B-1----:R-:W2:Y:S02]  /*74a0*/  LDG.E R4, [R4.64+0x4] ;  /* 0x0000040c04047981 */ /* 0x002ea4000c1e1900 */
[----:B--2--5:R-:W-:-:S02]  /*74b0*/  IADD3 R7, -R0, R4, RZ ;  /* 0x0000000400077210 */ /* 0x024fc40007ffe1ff */
.L_x_67:
[----:B------:R-:W1:Y:S01]  /*74c0*/  S2R R4, SR_TID.X ;  /* 0x0000000000047919 */ /* 0x000e620000002100 */
[----:B-----5:R-:W-:Y:S01]  /*74d0*/  SEL R15, R10, RZ, !P1 ;  /* 0x000000ff0a0f7207 */ /* 0x020fe20004800000 */
[----:B------:R-:W-:Y:S02]  /*74e0*/  BSSY B0, `(.L_x_68) ;  /* 0x000002a000007945 */ /* 0x000fe40003800000 */
[----:B------:R-:W2:Y:S04]  /*74f0*/  S2R R20, SR_CTAID.Y ;  /* 0x0000000000147919 */ /* 0x000ea80000002600 */
[----:B------:R-:W3:Y:S01]  /*7500*/  S2R R9, SR_CTAID.X ;  /* 0x0000000000097919 */ /* 0x000ee20000002500 */
[----:B-1----:R-:W-:-:S04]  /*7510*/  SHF.R.S32.HI R14, RZ, 0x1f, R4 ;  /* 0x0000001fff0e7819 */ /* 0x002fc80000011404 */
[----:B------:R-:W-:Y:S02]  /*7520*/  LEA.HI R14, R14, R4, RZ, 0x2 ;  /* 0x000000040e0e7211 */ /* 0x000fe400078f10ff */
[----:B--2---:R-:W-:Y:S02]  /*7530*/  SHF.R.S32.HI R21, RZ, 0x1f, R20 ;  /* 0x0000001fff157819 */ /* 0x004fe40000011414 */
[----:B------:R-:W-:Y:S01]  /*7540*/  LOP3.LUT R0, R14, 0x1ffffffc, RZ, 0xc0, !PT ;  /* 0x1ffffffc0e007812 */ /* 0x000fe200078ec0ff */
[----:B---3--:R-:W-:Y:S01]  /*7550*/  IMAD R16, R9, -0x80, R7 ;  /* 0xffffff8009107824 */ /* 0x008fe200078e0207 */
[----:B------:R-:W-:Y:S01]  /*7560*/  SHF.R.S32.HI R14, RZ, 0x2, R14 ;  /* 0x00000002ff0e7819 */ /* 0x000fe2000001140e */
[----:B------:R-:W-:Y:S02]  /*7570*/  IMAD R8, R21, c[0x0][0x308], RZ ;  /* 0x0000c20015087a24 */ /* 0x000fe400078e02ff */
[----:B------:R-:W-:Y:S01]  /*7580*/  IMAD.IADD R0, R4, 0x1, -R0 ;  /* 0x0000000104007824 */ /* 0x000fe200078e0a00 */
[----:B------:R-:W-:Y:S01]  /*7590*/  ISETP.GE.AND P4, PT, R14, R16, PT ;  /* 0x000000100e00720c */ /* 0x000fe20003f86270 */
[----:B------:R-:W-:Y:S01]  /*75a0*/  IMAD R8, R20, c[0x0][0x30c], R8 ;  /* 0x0000c30014087a24 */ /* 0x000fe200078e0208 */
[----:B------:R-:W-:Y:S01]  /*75b0*/  IADD3 R6, P0, R14, R2, RZ ;  /* 0x000000020e067210 */ /* 0x000fe20007f1e0ff */
[----:B------:R-:W-:Y:S01]  /*75c0*/  IMAD.SHL.U32 R12, R0, 0x8, RZ ;  /* 0x00000008000c7824 */ /* 0x000fe200078e00ff */
[----:B------:R-:W-:-:S02]  /*75d0*/  SHF.R.S32.HI R0, RZ, 0x1f, R10 ;  /* 0x0000001fff007819 */ /* 0x000fc4000001140a */
[----:B------:R-:W-:Y:S02]  /*75e0*/  LEA.HI.X.SX32 R7, R14, R3, 0x1, P0 ;  /* 0x000000030e077211 */ /* 0x000fe400000f0eff */
[----:B------:R-:W-:Y:S02]  /*75f0*/  SHF.R.S32.HI R13, RZ, 0x1f, R12 ;  /* 0x0000001fff0d7819 */ /* 0x000fe4000001140c */
[----:B------:R-:W-:Y:S01]  /*7600*/  SEL R19, R0, RZ, !P1 ;  /* 0x000000ff00137207 */ /* 0x000fe20004800000 */
[----:B------:R-:W-:Y:S01]  /*7610*/  IMAD.WIDE R6, R9, 0x80, R6 ;  /* 0x0000008009067825 */ /* 0x000fe200078e0206 */
[C---:B------:R-:W-:Y:S02]  /*7620*/  IADD3 R17, R12.reuse, 0x20, RZ ;  /* 0x000000200c117810 */ /* 0x040fe40007ffe0ff */
[----:B------:R-:W-:Y:S01]  /*7630*/  IADD3 R18, R12, 0x40, RZ ;  /* 0x000000400c127810 */ /* 0x000fe20007ffe0ff */
[----:B------:R-:W-:-:S04]  /*7640*/  IMAD.WIDE.U32 R4, R20, c[0x0][0x308], R12 ;  /* 0x0000c20014047a25 */ /* 0x000fc800078e000c */
[----:B------:R-:W-:Y:S02]  /*7650*/  IMAD.IADD R5, R8, 0x1, R5 ;  /* 0x0000000108057824 */ /* 0x000fe400078e0205 */
[----:B------:R-:W-:Y:S02]  /*7660*/  IMAD R2, R19, c[0x0][0x310], RZ ;  /* 0x0000c40013027a24 */ /* 0x000fe400078e02ff */
[----:B------:R-:W-:-:S04]  /*7670*/  IMAD.WIDE.U32 R10, R15, c[0x0][0x310], R4 ;  /* 0x0000c4000f0a7a25 */ /* 0x000fc800078e0004 */
[----:B------:R-:W-:-:S04]  /*7680*/  IMAD R2, R15, c[0x0][0x314], R2 ;  /* 0x0000c5000f027a24 */ /* 0x000fc800078e0202 */
[----:B------:R-:W-:Y:S01]  /*7690*/  IMAD.IADD R3, R11, 0x1, R2 ;  /* 0x000000010b037824 */ /* 0x000fe200078e0202 */
        /* <DEDUP_REMOVED lines=11> */
[----:B------:R1:W-:Y:S04]  /*7750*/  @!P3 STG.E.128 [R4.64], RZ ;  /* 0x000000ff0400b986 */ /* 0x0003e8000c101d0c */
[----:B------:R1:W-:Y:S04]  /*7760*/  @!P2 STG.E.128 [R4.64+0x40], RZ ;  /* 0x000040ff0400a986 */ /* 0x0003e8000c101d0c */
[----:B------:R1:W-:Y:S02]  /*7770*/  @!P1 STG.E.128 [R4.64+0x80], RZ ;  /* 0x000080ff04009986 */ /* 0x0003e4000c101d0c */
.L_x_69:
[----:B------:R-:W-:Y:S05]  /*7780*/  BSYNC B0 ;  /* 0x0000000000007941 */ /* 0x000fea0003800000 */
.L_x_68:
[----:B------:R-:W-:Y:S01]  /*7790*/  IADD3 R14, R14, 0x40, RZ ;  /* 0x000000400e0e7810 */ /* 0x000fe20007ffe0ff */
[----:B------:R-:W-:Y:S03]  /*77a0*/  BSSY B0, `(.L_x_70) ;  /* 0x0000012000007945 */ /* 0x000fe60003800000 */
[----:B------:R-:W-:-:S13]  /*77b0*/  ISETP.GE.AND P3, PT, R14, R16, PT ;  /* 0x000000100e00720c */ /* 0x000fda0003f66270 */
        /* <DEDUP_REMOVED lines=8> */
[----:B-1----:R-:W-:-:S04]  /*7840*/  IMAD.WIDE.U32 R4, R0, c[0x0][0x300], R2 ;  /* 0x0000c00000047a25 */ /* 0x002fc800078e0002 */
[----:B------:R-:W-:Y:S01]  /*7850*/  IMAD R0, R0, c[0x0][0x304], R8 ;  /* 0x0000c10000007a24 */ /* 0x000fe200078e0208 */
[----:B------:R-:W-:-:S03]  /*7860*/  LEA R2, P5, R4, c[0x0][0x2e8], 0x1 ;  /* 0x0000ba0004027a11 */ /* 0x000fc600078a08ff */
[----:B------:R-:W-:-:S05]  /*7870*/  IMAD.IADD R0, R5, 0x1, R0 ;  /* 0x0000000105007824 */ /* 0x000fca00078e0200 */
[----:B------:R-:W-:-:S05]  /*7880*/  LEA.HI.X R3, R4, c[0x0][0x2ec], R0, 0x1, P5 ;  /* 0x0000bb0004037a11 */ /* 0x000fca00028f0c00 */
[----:B------:R1:W-:Y:S04]  /*7890*/  @!P2 STG.E.128 [R2.64], RZ ;  /* 0x000000ff0200a986 */ /* 0x0003e8000c101d0c */
[----:B------:R1:W-:Y:S04]  /*78a0*/  @!P1 STG.E.128 [R2.64+0x40], RZ ;  /* 0x000040ff02009986 */ /* 0x0003e8000c101d0c */
[----:B------:R1:W-:Y:S02]  /*78b0*/  @!P0 STG.E.128 [R2.64+0x80], RZ ;  /* 0x000080ff02008986 */ /* 0x0003e4000c101d0c */
.L_x_71:
[----:B------:R-:W-:Y:S05]  /*78c0*/  BSYNC B0 ;  /* 0x0000000000007941 */ /* 0x000fea0003800000 */
.L_x_70:
[----:B------:R-:W-:Y:S01]  /*78d0*/  IMAD R0, R21, c[0x0][0x338], RZ ;  /* 0x0000ce0015007a24 */ /* 0x000fe200078e02ff */
[----:B------:R-:W-:Y:S01]  /*78e0*/  BSSY B0, `(.L_x_72) ;  /* 0x0000016000007945 */ /* 0x000fe20003800000 */
[----:B-1----:R-:W-:-:S04]  /*78f0*/  IMAD.WIDE.U32 R2, R20, c[0x0][0x338], R12 ;  /* 0x0000ce0014027a25 */ /* 0x002fc800078e000c */
        /* <DEDUP_REMOVED lines=20> */
.L_x_73:
[----:B------:R-:W-:Y:S05]  /*7a40*/  BSYNC B0 ;  /* 0x0000000000007941 */ /* 0x000fea0003800000 */
.L_x_72:
        /* <DEDUP_REMOVED lines=12> */
[----:B------:R1:W-:Y:S01]  /*7b10*/  @!P0 STG.E.128 [R2.64+0x40], RZ ;  /* 0x000040ff02008986 */ /* 0x0003e2000c101d0c */
[----:B------:R-:W-:-:S03]  /*7b20*/  ISETP.GE.AND P0, PT, R18, c[0x0][0x324], PT ;  /* 0x0000c90012007a0c */ /* 0x000fc60003f06270 */
[----:B------:R1:W-:Y:S10]  /*7b30*/  @!P1 STG.E.128 [R2.64], RZ ;  /* 0x000000ff02009986 */ /* 0x0003f4000c101d0c */
[----:B------:R-:W-:Y:S05]  /*7b40*/  @P0 EXIT ;  /* 0x000000000000094d */ /* 0x000fea0003800000 */
[----:B------:R-:W-:Y:S01]  /*7b50*/  STG.E.128 [R2.64+0x80], RZ ;  /* 0x000080ff02007986 */ /* 0x000fe2000c101d0c */
[----:B------:R-:W-:Y:S05]  /*7b60*/  EXIT ;  /* 0x000000000000794d */ /* 0x000fea0003800000 */
.L_x_74:
        /* <DEDUP_REMOVED lines=9> */
.L_x_1386:


//--------------------- .text._ZN7cutlass13device_kernelIN5flash19enable_sm80_to_sm89INS1_16FlashAttnBwdSm80INS1_25CollectiveMainloopBwdSm80ILi2ELi1EN4cute5tupleIJNS5_1CILi64EEENS7_ILi128EEENS7_ILi96EEEEEENS_6half_tEfNS_4arch4Sm80ELb0ELb0ELb1ELb1ELb1ELb0ELb0ELb0ELi2ELi2ELi4ELi2ELb1EEENS1_21CollectiveEpilogueBwdISB_SC_SE_Li256ELb1ELb0ELi2EEENS1_19SingleTileSchedulerILb1ELb0ELb0ELi128EEEEEEEEEvNT_6ParamsE --------------------------
	.section	.text._ZN7cutlass13device_kernelIN5flash19enable_sm80_to_sm89INS1_16FlashAttnBwdSm80INS1_25CollectiveMainloopBwdSm80ILi2ELi1EN4cute5tupleIJNS5_1CILi64EEENS7_ILi128EEENS7_ILi96EEEEEENS_6half_tEfNS_4arch4Sm80ELb0ELb0ELb1ELb1ELb1ELb0ELb0ELb0ELi2ELi2ELi4ELi2ELb1EEENS1_21CollectiveEpilogueBwdISB_SC_SE_Li256ELb1ELb0ELi2EEENS1_19SingleTileSchedulerILb1ELb0ELb0ELi128EEEEEEEEEvNT_6ParamsE,"ax",@progbits
	.sectioninfo	@"SHI_REGISTERS=255"
	.align	128
.text._ZN7cutlass13device_kernelIN5flash19enable_sm80_to_sm89INS1_16FlashAttnBwdSm80INS1_25CollectiveMainloopBwdSm80ILi2ELi1EN4cute5tupleIJNS5_1CILi64EEENS7_ILi128EEENS7_ILi96EEEEEENS_6half_tEfNS_4arch4Sm80ELb0ELb0ELb1ELb1ELb1ELb0ELb0ELb0ELi2ELi2ELi4ELi2ELb1EEENS1_21CollectiveEpilogueBwdISB_SC_SE_Li256ELb1ELb0ELi2EEENS1_19SingleTileSchedulerILb1ELb0ELb0ELi128EEEEEEEEEvNT_6ParamsE:
        .type           _ZN7cutlass13device_kernelIN5flash19enable_sm80_to_sm89INS1_16FlashAttnBwdSm80INS1_25CollectiveMainloopBwdSm80ILi2ELi1EN4cute5tupleIJNS5_1CILi64EEENS7_ILi128EEENS7_ILi96EEEEEENS_6half_tEfNS_4arch4Sm80ELb0ELb0ELb1ELb1ELb1ELb0ELb0ELb0ELi2ELi2ELi4ELi2ELb1EEENS1_21CollectiveEpilogueBwdISB_SC_SE_Li256ELb1ELb0ELi2EEENS1_19SingleTileSchedulerILb1ELb0ELb0ELi128EEEEEEEEEvNT_6ParamsE,@function
        .size           _ZN7cutlass13device_kernelIN5flash19enable_sm80_to_sm89INS1_16FlashAttnBwdSm80INS1_25CollectiveMainloopBwdSm80ILi2ELi1EN4cute5tupleIJNS5_1CILi64EEENS7_ILi128EEENS7_ILi96EEEEEENS_6half_tEfNS_4arch4Sm80ELb0ELb0ELb1ELb1ELb1ELb0ELb0ELb0ELi2ELi2ELi4ELi2ELb1EEENS1_21CollectiveEpilogueBwdISB_SC_SE_Li256ELb1ELb0ELi2EEENS1_19SingleTileSchedulerILb1ELb0ELb0ELi128EEEEEEEEEvNT_6ParamsE,(.L_x_1387 - _ZN7cutlass13device_kernelIN5flash19enable_sm80_to_sm89INS1_16FlashAttnBwdSm80INS1_25CollectiveMainloopBwdSm80ILi2ELi1EN4cute5tupleIJNS5_1CILi64EEENS7_ILi128EEENS7_ILi96EEEEEENS_6half_tEfNS_4arch4Sm80ELb0ELb0ELb1ELb1ELb1ELb0ELb0ELb0ELi2ELi2ELi4ELi2ELb1EEENS1_21CollectiveEpilogueBwdISB_SC_SE_Li256ELb1ELb0ELi2EEENS1_19SingleTileSchedulerILb1ELb0ELb0ELi128EEEEEEEEEvNT_6ParamsE)
        .other          _ZN7cutlass13device_kernelIN5flash19enable_sm80_to_sm89INS1_16FlashAttnBwdSm80INS1_25CollectiveMainloopBwdSm80ILi2ELi1EN4cute5tupleIJNS5_1CILi64EEENS7_ILi128EEENS7_ILi96EEEEEENS_6half_tEfNS_4arch4Sm80ELb0ELb0ELb1ELb1ELb1ELb0ELb0ELb0ELi2ELi2ELi4ELi2ELb1EEENS1_21CollectiveEpilogueBwdISB_SC_SE_Li256ELb1ELb0ELi2EEENS1_19SingleTileSchedulerILb1ELb0ELb0ELi128EEEEEEEEEvNT_6ParamsE,@"STO_CUDA_ENTRY STV_DEFAULT"
_ZN7cutlass13device_kernelIN5flash19enable_sm80_to_sm89INS1_16FlashAttnBwdSm80INS1_25CollectiveMainloopBwdSm80ILi2ELi1EN4cute5tupleIJNS5_1CILi64EEENS7_ILi128EEENS7_ILi96EEEEEENS_6half_tEfNS_4arch4Sm80ELb0ELb0ELb1ELb1ELb1ELb0ELb0ELb0ELi2ELi2ELi4ELi2ELb1EEENS1_21CollectiveEpilogueBwdISB_SC_SE_Li256ELb1ELb0ELi2EEENS1_19SingleTileSchedulerILb1ELb0ELb0ELi128EEEEEEEEEvNT_6ParamsE:
        /* <DEDUP_REMOVED lines=18> */
.L_x_76:
        /* <DEDUP_REMOVED lines=8> */
.L_x_78:
[----:B------:R-:W-:Y:S02]  /*01a0*/  MOV R0, c[0x0][0x3a4] ;  /* 0x0000e90000007a02 */ /* 0x000fe40000000f00 */
.L_x_77:
[----:B-1----:R-:W-:-:S05]  /*01b0*/  IMAD.SHL.U32 R2, R27, 0x80, RZ ;  /* 0x000000801b027824 */ /* 0x002fca00078e00ff */
[----:B-----5:R-:W-:-:S04]  /*01c0*/  ISETP.GE.AND P0, PT, R2, R0, PT ;  /* 0x000000000200720c */ /* 0x020fc80003f06270 */
[----:B------:R-:W-:-:S05]  /*01d0*/  SEL R0, R5, 0xffffffff, !P0 ;  /* 0xffffffff05007807 */ /* 0x000fca0004000000 */
[----:B------:R1:W-:Y:S01]  /*01e0*/  STL [R1+0x4c], R0 ;  /* 0x00004c0001007387 */ /* 0x0003e20000100800 */
[----:B------:R-:W-:Y:S05]  /*01f0*/  BRA `(.L_x_79) ;  /* 0x0000012000007947 */ /* 0x000fea0003800000 */
.L_x_75:
[----:B---34-:R-:W-:-:S04]  /*0200*/  ISETP.NE.U32.AND P0, PT, RZ, c[0x0][0x3c0], PT ;  /* 0x0000f000ff007a0c */ /* 0x018fc80003f05070 */
[----:B------:R-:W-:-:S13]  /*0210*/  ISETP.NE.AND.EX P0, PT, RZ, c[0x0][0x3c4], PT, P0 ;  /* 0x0000f100ff007a0c */ /* 0x000fda0003f05300 */
[----:B------:R-:W-:Y:S05]  /*0220*/  @!P0 BRA `(.L_x_80) ;  /* 0x0000002000008947 */ /* 0x000fea0003800000 */
[----:B------:R1:W5:Y:S01]  /*0230*/  LDG.E R0, [R2.64] ;  /* 0x0000000c02007981 */ /* 0x000362000c1e1900 */
[----:B------:R-:W-:Y:S05]  /*0240*/  BRA `(.L_x_81) ;  /* 0x0000009000007947 */ /* 0x000fea0003800000 */
.L_x_80:
        /* <DEDUP_REMOVED lines=8> */
.L_x_82:
[----:B------:R-:W-:Y:S02]  /*02d0*/  MOV R0, c[0x0][0x3a4] ;  /* 0x0000e90000007a02 */ /* 0x000fe40000000f00 */
.L_x_81:
[----:B-1----:R-:W-:-:S05]  /*02e0*/  IMAD.SHL.U32 R2, R27, 0x80, RZ ;  /* 0x000000801b027824 */ /* 0x002fca00078e00ff */
[----:B-----5:R-:W-:-:S04]  /*02f0*/  ISETP.GE.AND P0, PT, R2, R0, PT ;  /* 0x000000000200720c */ /* 0x020fc80003f06270 */
[----:B------:R-:W-:-:S05]  /*0300*/  SEL R0, R5, 0xffffffff, !P0 ;  /* 0xffffffff05007807 */ /* 0x000fca0004000000 */
[----:B------:R1:W-:Y:S04]  /*0310*/  STL [R1+0x4c], R0 ;  /* 0x00004c0001007387 */ /* 0x0003e80000100800 */
.L_x_79:
        /* <DEDUP_REMOVED lines=32> */
.L_x_83:
[----:B-1----:R-:W-:-:S04]  /*0520*/  ISETP.NE.U32.AND P0, PT, RZ, c[0x0][0x2e0], PT ;  /* 0x0000b800ff007a0c */ /* 0x002fc80003f05070 */
[----:B------:R-:W-:-:S13]  /*0530*/  ISETP.NE.AND.EX P0, PT, RZ, c[0x0][0x2e4], PT, P0 ;  /* 0x0000b900ff007a0c */ /* 0x000fda0003f05300 */
[----:B------:R-:W-:Y:S05]  /*0540*/  @!P0 BRA `(.L_x_84) ;  /* 0x0000003000008947 */ /* 0x000fea0003800000 */
[----:B------:R-:W-:-:S05]  /*0550*/  IMAD.WIDE R2, R89, R10, c[0x0][0x2e0] ;  /* 0x0000b80059027625 */ /* 0x000fca00078e020a */
[----:B------:R1:W5:Y:S01]  /*0560*/  LDG.E R17, [R2.64] ;  /* 0x0000000c02117981 */ /* 0x000362000c1e1900 */
[----:B------:R-:W-:Y:S05]  /*0570*/  BRA `(.L_x_85) ;  /* 0x0000004000007947 */ /* 0x000fea0003800000 */
.L_x_84:
[----:B------:R-:W-:Y:S05]  /*0580*/  @!P3 BRA `(.L_x_85) ;  /* 0x000000300000b947 */ /* 0x000fea0003800000 */
[----:B------:R-:W2:Y:S04]  /*0590*/  LDG.E R0, [R4.64] ;  /* 0x0000000c04007981 */ /* 0x000ea8000c1e1900 */
[----:B------:R-:W2:Y:S02]  /*05a0*/  LDG.E R2, [R4.64+0x4] ;  /* 0x0000040c04027981 */ /* 0x000ea4000c1e1900 */
[----:B--2---:R-:W-:Y:S02]  /*05b0*/  IADD3 R17, -R0, R2, RZ ;  /* 0x0000000200117210 */ /* 0x004fe40007ffe1ff */
.L_x_85:
        /* <DEDUP_REMOVED lines=501> */
.L_x_89:
        /* <DEDUP_REMOVED lines=211> */
.L_x_87:
        /* <DEDUP_REMOVED lines=522> */
.L_x_88:
        /* <DEDUP_REMOVED lines=241> */
.L_x_86:
        /* <DEDUP_REMOVED lines=152> */
.L_x_91:
        /* <DEDUP_REMOVED lines=63> */
.L_x_93:
[----:B------:R-:W-:Y:S05]  /*6f60*/  BSYNC B0 ;  /* 0x0000000000007941 */ /* 0x000fea0003800000 */
.L_x_92:
        /* <DEDUP_REMOVED lines=21> */
.L_x_95:
[----:B------:R-:W-:Y:S05]  /*70c0*/  BSYNC B0 ;  /* 0x0000000000007941 */ /* 0x000fea0003800000 */
.L_x_94:
        /* <DEDUP_REMOVED lines=24> */
.L_x_97:
[----:B------:R-:W-:Y:S05]  /*7250*/  BSYNC B0 ;  /* 0x0000000000007941 */ /* 0x000fea0003800000 */
.L_x_96:
        /* <DEDUP_REMOVED lines=19> */
.L_x_90:
        /* <DEDUP_REMOVED lines=19> */
.L_x_98:
        /* <DEDUP_REMOVED lines=44> */
.L_x_100:
[----:B------:R-:W-:Y:S05]  /*7780*/  BSYNC B0 ;  /* 0x0000000000007941 */ /* 0x000fea0003800000 */
.L_x_99:
        /* <DEDUP_REMOVED lines=19> */
.L_x_102:
[----:B------:R-:W-:Y:S05]  /*78c0*/  BSYNC B0 ;  /* 0x0000000000007941 */ /* 0x000fea0003800000 */
.L_x_101:
        /* <DEDUP_REMOVED lines=23> */
.L_x_104:
[----:B------:R-:W-:Y:S05]  /*7a40*/  BSYNC B0 ;  /* 0x0000000000007941 */ /* 0x000fea0003800000 */
.L_x_103:
        /* <DEDUP_REMOVED lines=18> */
.L_x_105:
        /* <DEDUP_REMOVED lines=9> */
.L_x_1387:


//--------------------- .text._ZN7cutlass13device_kernelIN5flash19enable_sm80_to_sm89INS1_16FlashAttnBwdSm80INS1_25CollectiveMainloopBwdSm80ILi2ELi1EN4cute5tupleIJNS5_1CILi64EEENS7_ILi128EEENS7_ILi96EEEEEENS_6half_tEfNS_4arch4Sm80ELb0ELb0ELb1ELb1ELb0ELb0ELb0ELb0ELi2ELi2ELi4ELi2ELb1EEENS1_24CollectiveEpilogueBwdGQAISB_fSE_Li256ELb1ELb0EEENS1_19SingleTileSchedulerILb1ELb0ELb0ELi128EEEEEEEEEvNT_6ParamsE --------------------------
	.section	.text._ZN7cutlass13device_kernelIN5flash19enable_sm80_to_sm89INS1_16FlashAttnBwdSm80INS1_25CollectiveMainloopBwdSm80ILi2ELi1EN4cute5tupleIJNS5_1CILi64EEENS7_ILi128EEENS7_ILi96EEEEEENS_6half_tEfNS_4arch4Sm80ELb0ELb0ELb1ELb1ELb0ELb0ELb0ELb0ELi2ELi2ELi4ELi2ELb1EEENS1_24CollectiveEpilogueBwdGQAISB_fSE_Li256ELb1ELb0EEENS1_19SingleTileSchedulerILb1ELb0ELb0ELi128EEEEEEEEEvNT_6ParamsE,"ax",@progbits
	.sectioninfo	@"SHI_REGISTERS=255"
	.align	128
.text._ZN7cutlass13device_kernelIN5flash19enable_sm80_to_sm89INS1_16FlashAttnBwdSm80INS1_25CollectiveMainloopBwdSm80ILi2ELi1EN4cute5tupleIJNS5_1CILi64EEENS7_ILi128EEENS7_ILi96EEEEEENS_6half_tEfNS_4arch4Sm80ELb0ELb0ELb1ELb1ELb0ELb0ELb0ELb0ELi2ELi2ELi4ELi2ELb1EEENS1_24CollectiveEpilogueBwdGQAISB_fSE_Li256ELb1ELb0EEENS1_19SingleTileSchedulerILb1ELb0ELb0ELi128EEEEEEEEEvNT_6ParamsE:
        .type           _ZN7cutlass13device_kernelIN5flash19enable_sm80_to_sm89INS1_16FlashAttnBwdSm80INS1_25CollectiveMainloopBwdSm80ILi2ELi1EN4cute5tupleIJNS5_1CILi64EEENS7_ILi128EEENS7_ILi96EEEEEENS_6half_tEfNS_4arch4Sm80ELb0ELb0ELb1ELb1ELb0ELb0ELb0ELb0ELi2ELi2ELi4ELi2ELb1EEENS1_24CollectiveEpilogueBwdGQAISB_fSE_Li256ELb1ELb0EEENS1_19SingleTileSchedulerILb1ELb0ELb0ELi128EEEEEEEEEvNT_6ParamsE,@function
        .size           _ZN7cutlass13device_kernelIN5flash19enable_sm80_to_sm89INS1_16FlashAttnBwdSm80INS1_25CollectiveMainloopBwdSm80ILi2ELi1EN4cute5tupleIJNS5_1CILi64EEENS7_ILi128EEENS7_ILi96EEEEEENS_6half_tEfNS_4arch4Sm80ELb0ELb0ELb1ELb1ELb0ELb0ELb0ELb0ELi2ELi2ELi4ELi2ELb1EEENS1_24CollectiveEpilogueBwdGQAISB_fSE_Li256ELb1ELb0EEENS1_19SingleTileSchedulerILb1ELb0ELb0ELi128EEEEEEEEEvNT_6ParamsE,(.L_x_1388 - _ZN7cutlass13device_kernelIN5flash19enable_sm80_to_sm89INS1_16FlashAttnBwdSm80INS1_25CollectiveMainloopBwdSm80ILi2ELi1EN4cute5tupleIJNS5_1CILi64EEENS7_ILi128EEENS7_ILi96EEEEEENS_6half_tEfNS_4arch4Sm80ELb0ELb0ELb1ELb1ELb0ELb0ELb0ELb0ELi2ELi2ELi4ELi2ELb1EEENS1_24CollectiveEpilogueBwdGQAISB_fSE_Li256ELb1ELb0EEENS1_19SingleTileSchedulerILb1ELb0ELb0ELi128EEEEEEEEEvNT_6ParamsE)
        .other          _ZN7cutlass13device_kernelIN5flash19enable_sm80_to_sm89INS1_16FlashAttnBwdSm80INS1_25CollectiveMainloopBwdSm80ILi2ELi1EN4cute5tupleIJNS5_1CILi64EEENS7_ILi128EEENS7_ILi96EEEEEENS_6half_tEfNS_4arch4Sm80ELb0ELb0ELb1ELb1ELb0ELb0ELb0ELb0ELi2ELi2ELi4ELi2ELb1EEENS1_24CollectiveEpilogueBwdGQAISB_fSE_Li256ELb1ELb0EEENS1_19SingleTileSchedulerILb1ELb0ELb0ELi128EEEEEEEEEvNT_6ParamsE,@"STO_CUDA_ENTRY STV_DEFAULT"
_ZN7cutlass13device_kernelIN5flash19enable_sm80_to_sm89INS1_16FlashAttnBwdSm80INS1_25CollectiveMainloopBwdSm80ILi2ELi1EN4cute5tupleIJNS5_1CILi64EEENS7_ILi128EEENS7_ILi96EEEEEENS_6half_tEfNS_4arch4Sm80ELb0ELb0ELb1ELb1ELb0ELb0ELb0ELb0ELi2ELi2ELi4ELi2ELb1EEENS1_24CollectiveEpilogueBwdGQAISB_fSE_Li256ELb1ELb0EEENS1_19SingleTileSchedulerILb1ELb0ELb0ELi128EEEEEEEEEvNT_6ParamsE:
        /* <DEDUP_REMOVED lines=18> */
.L_x_107:
        /* <DEDUP_REMOVED lines=8> */
.L_x_109:
[----:B------:R-:W-:Y:S02]  /*01a0*/  MOV R0, c[0x0][0x3ac] ;  /* 0x0000eb0000007a02 */ /* 0x000fe40000000f00 */
.L_x_108:
[----:B-1----:R-:W-:-:S05]  /*01b0*/  IMAD.SHL.U32 R2, R18, 0x80, RZ ;  /* 0x0000008012027824 */ /* 0x002fca00078e00ff */
[----:B-----5:R-:W-:-:S04]  /*01c0*/  ISETP.GE.AND P0, PT, R2, R0, PT ;  /* 0x000000000200720c */ /* 0x020fc80003f06270 */
[----:B------:R-:W-:-:S05]  /*01d0*/  SEL R0, R5, 0xffffffff, !P0 ;  /* 0xffffffff05007807 */ /* 0x000fca0004000000 */
[----:B------:R1:W-:Y:S01]  /*01e0*/  STL [R1+0x4c], R0 ;  /* 0x00004c0001007387 */ /* 0x0003e20000100800 */
[----:B------:R-:W-:Y:S05]  /*01f0*/  BRA `(.L_x_110) ;  /* 0x0000012000007947 */ /* 0x000fea0003800000 */
.L_x_106:
[----:B---34-:R-:W-:-:S04]  /*0200*/  ISETP.NE.U32.AND P0, PT, RZ, c[0x0][0x3c8], PT ;  /* 0x0000f200ff007a0c */ /* 0x018fc80003f05070 */
[----:B------:R-:W-:-:S13]  /*0210*/  ISETP.NE.AND.EX P0, PT, RZ, c[0x0][0x3cc], PT, P0 ;  /* 0x0000f300ff007a0c */ /* 0x000fda0003f05300 */
[----:B------:R-:W-:Y:S05]  /*0220*/  @!P0 BRA `(.L_x_111) ;  /* 0x0000002000008947 */ /* 0x000fea0003800000 */
[----:B------:R1:W5:Y:S01]  /*0230*/  LDG.E R0, [R2.64] ;  /* 0x0000000c02007981 */ /* 0x000362000c1e1900 */
[----:B------:R-:W-:Y:S05]  /*0240*/  BRA `(.L_x_112) ;  /* 0x0000009000007947 */ /* 0x000fea0003800000 */
.L_x_111:
        /* <DEDUP_REMOVED lines=8> */
.L_x_113:
[----:B------:R-:W-:Y:S02]  /*02d0*/  MOV R0, c[0x0][0x3ac] ;  /* 0x0000eb0000007a02 */ /* 0x000fe40000000f00 */
.L_x_112:
[----:B-1----:R-:W-:-:S05]  /*02e0*/  IMAD.SHL.U32 R2, R18, 0x80, RZ ;  /* 0x0000008012027824 */ /* 0x002fca00078e00ff */
[----:B-----5:R-:W-:-:S04]  /*02f0*/  ISETP.GE.AND P0, PT, R2, R0, PT ;  /* 0x000000000200720c */ /* 0x020fc80003f06270 */
[----:B------:R-:W-:-:S05]  /*0300*/  SEL R0, R5, 0xffffffff, !P0 ;  /* 0xffffffff05007807 */ /* 0x000fca0004000000 */
[----:B------:R1:W-:Y:S04]  /*0310*/  STL [R1+0x4c], R0 ;  /* 0x00004c0001007387 */ /* 0x0003e80000100800 */
.L_x_110:
        /* <DEDUP_REMOVED lines=8> */
[----:B------:R-:W-:-:S04]  /*03a0*/  ISETP.NE.U32.AND P3, PT, RZ, c[0x0][0x2d0], PT ;  /* 0x0000b400ff007a0c */ /* 0x000fc80003f65070 */
[----:B------:R-:W-:-:S05]  /*03b0*/  ISETP.NE.AND.EX P3, PT, RZ, c[0x0][0x2d4], PT, P3 ;  /* 0x0000b500ff007a0c */ /* 0x000fca0003f65330 */
[CC--:B------:R-:W-:Y:S02]  /*03c0*/  @P0 IMAD.WIDE R2, R21.reuse, R13.reuse, c[0x0][0x2d8] ;  /* 0x0000b60015020625 */ /* 0x0c0fe400078e020d */
[----:B-1----:R-:W2:Y:S04]  /*03d0*/  @P4 LDG.E R0, [R4.64] ;  /* 0x0000000c04004981 */ /* 0x002ea8000c1e1900 */
[----:B------:R1:W3:Y:S04]  /*03e0*/  @P0 LDG.E R8, [R2.64] ;  /* 0x0000000c02080981 */ /* 0x0002e8000c1e1900 */
[----:B------:R-:W4:Y:S01]  /*03f0*/  @P4 LDG.E R7, [R4.64] ;  /* 0x0000000c04074981 */ /* 0x000f22000c1e1900 */
[----:B-1----:R-:W-:-:S05]  /*0400*/  IMAD.WIDE R2, R21, R13, c[0x0][0x2d0] ;  /* 0x0000b40015027625 */ /* 0x002fca00078e020d */
[----:B------:R-:W5:Y:S01]  /*0410*/  @P3 LDG.E R6, [R2.64] ;  /* 0x0000000c02063981 */ /* 0x000f62000c1e1900 */
[----:B------:R-:W-:Y:S01]  /*0420*/  ULDC UR10, c[0x0][0x168] ;  /* 0x00005a00000a7ab9 */ /* 0x000fe20000000800 */
[----:B------:R-:W-:Y:S01]  /*0430*/  CS2R R10, SRZ ;  /* 0x00000000000a7805 */ /* 0x000fe2000001ff00 */
[----:B------:R-:W-:Y:S02]  /*0440*/  IMAD.MOV.U32 R12, RZ, RZ, RZ ;  /* 0x000000ffff0c7224 */ /* 0x000fe400078e00ff */
[----:B------:R-:W-:Y:S02]  /*0450*/  IMAD.MOV.U32 R17, RZ, RZ, c[0x0][0x198] ;  /* 0x00006600ff117624 */ /* 0x000fe400078e00ff */
[----:B--2---:R-:W-:Y:S01]  /*0460*/  @P4 IMAD R0, R21, 0x40, R0 ;  /* 0x0000004015004824 */ /* 0x004fe200078e0200 */
[----:B---3--:R1:W2:Y:S04]  /*0470*/  @P0 R2UR UR10, R8 ;  /* 0x00000000080a03c2 */ /* 0x0082a800000e0000 */
[----:B-1----:R-:W-:-:S04]  /*0480*/  @P4 SHF.R.S32.HI R8, RZ, 0x1f, R0 ;  /* 0x0000001fff084819 */ /* 0x002fc80000011400 */
[----:B------:R-:W-:Y:S02]  /*0490*/  @P4 LEA.HI R0, R8, R0, RZ, 0x6 ;  /* 0x0000000008004211 */ /* 0x000fe400078f30ff */
[----:B------:R-:W-:Y:S01]  /*04a0*/  CS2R R8, SRZ ;  /* 0x0000000000087805 */ /* 0x000fe2000001ff00 */
[--C-:B-----5:R-:W-:Y:S01]  /*04b0*/  @P3 SHF.R.S32.HI R11, RZ, 0x1f, R6.reuse ;  /* 0x0000001fff0b3819 */ /* 0x120fe20000011406 */
[--C-:B----4-:R-:W-:Y:S01]  /*04c0*/  @P4 IMAD.MOV.U32 R8, RZ, RZ, R7.reuse ;  /* 0x000000ffff084224 */ /* 0x110fe200078e0007 */
[----:B------:R-:W-:Y:S01]  /*04d0*/  @P4 SHF.R.S32.HI R9, RZ, 0x1f, R7 ;  /* 0x0000001fff094819 */ /* 0x000fe20000011407 */
[----:B------:R-:W-:Y:S01]  /*04e0*/  @P3 IMAD.MOV.U32 R10, RZ, RZ, R6 ;  /* 0x000000ffff0a3224 */ /* 0x000fe200078e0006 */
[----:B------:R-:W-:Y:S01]  /*04f0*/  @P4 LOP3.LUT R12, R0, 0xffffffc0, RZ, 0xc0, !PT ;  /* 0xffffffc0000c4812 */ /* 0x000fe200078ec0ff */
[----:B--2---:R-:W-:Y:S05]  /*0500*/  @P0 BRA `(.L_x_114) ;  /* 0x0000006000000947 */ /* 0x004fea0003800000 */
[----:B------:R-:W-:Y:S05]  /*0510*/  @!P4 BRA `(.L_x_114) ;  /* 0x000000500000c947 */ /* 0x000fea0003800000 */
[----:B------:R1:W2:Y:S04]  /*0520*/  LDG.E R0, [R4.64] ;  /* 0x0000000c04007981 */ /* 0x0002a8000c1e1900 */
[----:B-1----:R-:W3:Y:S01]  /*0530*/  LDG.E R4, [R4.64+0x4] ;  /* 0x0000040c04047981 */ /* 0x002ee2000c1e1900 */
[----:B--2---:R-:W1:Y:S08]  /*0540*/  R2UR UR10, R0 ;  /* 0x00000000000a73c2 */ /* 0x004e7000000e0000 */
[----:B---3--:R-:W1:Y:S02]  /*0550*/  R2UR UR4, R4 ;  /* 0x00000000040473c2 */ /* 0x008e6400000e0000 */
[----:B-1----:R-:W-:-:S06]  /*0560*/  UIADD3 UR10, -UR10, UR4, URZ ;  /* 0x000000040a0a7290 */ /* 0x002fcc000fffe13f */
.L_x_114:
[----:B------:R-:W-:-:S04]  /*0570*/  ISETP.NE.U32.AND P0, PT, RZ, c[0x0][0x2e0], PT ;  /* 0x0000b800ff007a0c */ /* 0x000fc80003f05070 */
[----:B------:R-:W-:-:S13]  /*0580*/  ISETP.NE.AND.EX P0, PT, RZ, c[0x0][0x2e4], PT, P0 ;  /* 0x0000b900ff007a0c */ /* 0x000fda0003f05300 */
[----:B------:R-:W-:Y:S05]  /*0590*/  @!P0 BRA `(.L_x_115) ;  /* 0x0000003000008947 */ /* 0x000fea0003800000 */
[----:B------:R-:W-:-:S05]  /*05a0*/  IMAD.WIDE R2, R21, R13, c[0x0][0x2e0] ;  /* 0x0000b80015027625 */ /* 0x000fca00078e020d */
[----:B------:R1:W5:Y:S01]  /*05b0*/  LDG.E R17, [R2.64] ;  /* 0x0000000c02117981 */ /* 0x000362000c1e1900 */
[----:B------:R-:W-:Y:S05]  /*05c0*/  BRA `(.L_x_116) ;  /* 0x0000004000007947 */ /* 0x000fea0003800000 */
.L_x_115:
[----:B------:R-:W-:Y:S05]  /*05d0*/  @!P3 BRA `(.L_x_116) ;  /* 0x000000300000b947 */ /* 0x000fea0003800000 */
[----:B------:R1:W2:Y:S04]  /*05e0*/  LDG.E R0, [R2.64] ;  /* 0x0000000c02007981 */ /* 0x0002a8000c1e1900 */
[----:B-1----:R-:W2:Y:S02]  /*05f0*/  LDG.E R2, [R2.64+0x4] ;  /* 0x0000040c02027981 */ /* 0x002ea4000c1e1900 */
[----:B--2---:R-:W-:Y:S02]  /*0600*/  IADD3 R17, -R0, R2, RZ ;  /* 0x0000000200117210 */ /* 0x004fe40007ffe1ff */
.L_x_116:
[----:B------:R-:W-:Y:S01]  /*0610*/  UISETP.GE.AND UP0, UPT, UR10, 0x1, UPT ;  /* 0x000000010a00788c */ /* 0x000fe2000bf06270 */
[----:B------:R-:W-:Y:S01]  /*0620*/  PLOP3.LUT P1, PT, PT, PT, PT, 0x80, 0x0 ;  /* 0x000000000000781c */ /* 0x000fe20003f2f070 */
[----:B------:R-:W-:Y:S01]  /*0630*/  CS2R R126, SRZ ;  /* 0x00000000007e7805 */ /* 0x000fe2000001ff00 */
[----:B------:R-:W-:Y:S01]  /*0640*/  CS2R R124, SRZ ;  /* 0x00000000007c7805 */ /* 0x000fe2000001ff00 */
[----:B------:R-:W-:Y:S01]  /*0650*/  CS2R R130, SRZ ;  /* 0x0000000000827805 */ /* 0x000fe2000001ff00 */
[----:B------:R-:W-:Y:S01]  /*0660*/  CS2R R128, SRZ ;  /* 0x0000000000807805 */ /* 0x000fe2000001ff00 */
[----:B------:R-:W-:Y:S01]  /*0670*/  PLOP3.LUT P0, PT, PT, PT, UP0, 0x80, 0x0 ;  /* 0x000000000000781c */ /* 0x000fe20003f0f008 */
        /* <DEDUP_REMOVED lines=46> */
[----:B------:R-:W-:Y:S01]  /*0960*/  SHF.R.S32.HI R38, RZ, 0x1f, R133 ;  /* 0x0000001fff267819 */ /* 0x000fe20000011485 */
[----:B------:R-:W-:Y:S01]  /*0970*/  IMAD R0, R12, 0x60, RZ ;  /* 0x000000600c007824 */ /* 0x000fe200078e02ff */
[----:B------:R-:W-:Y:S01]  /*0980*/  SHF.R.S32.HI R3, RZ, 0x1f, R12 ;  /* 0x0000001fff037819 */ /* 0x000fe2000001140c */
[----:B------:R-:W-:Y:S01]  /*0990*/  IMAD.SHL.U32 R4, R133, 0x4, RZ ;  /* 0x0000000485047824 */ /* 0x000fe200078e00ff */
[----:B------:R-:W-:Y:S01]  /*09a0*/  ISETP.NE.AND P2, PT, R2, 0x1, PT ;  /* 0x000000010200780c */ /* 0x000fe20003f45270 */
[----:B-----5:R-:W-:Y:S01]  /*09b0*/  IMAD R35, R18, -0x80, R17 ;  /* 0xffffff8012237824 */ /* 0x020fe200078e0211 */
[-C--:B------:R-:W-:Y:S01]  /*09c0*/  LEA.HI R33, R38, R133.reuse, RZ, 0x2 ;  /* 0x0000008526217211 */ /* 0x080fe200078f10ff */
[----:B------:R-:W-:Y:S01]  /*09d0*/  IMAD.MOV.U32 R226, RZ, RZ, 0x20 ;  /* 0x00000020ffe27424 */ /* 0x000fe200078e00ff */
[----:B------:R-:W-:Y:S01]  /*09e0*/  SHF.R.S32.HI R5, RZ, 0x1f, R133 ;  /* 0x0000001fff057819 */ /* 0x000fe20000011485 */
[----:B------:R-:W-:Y:S01]  /*09f0*/  IMAD.MOV.U32 R229, RZ, RZ, 0x10 ;  /* 0x00000010ffe57424 */ /* 0x000fe200078e00ff */
[----:B------:R-:W-:Y:S01]  /*0a00*/  IADD3 R2, P1, R4, R12, RZ ;  /* 0x0000000c04027210 */ /* 0x000fe20007f3e0ff */
[----:B------:R-:W-:Y:S01]  /*0a10*/  UIADD3 UR6, UR10, 0x3f, URZ ;  /* 0x0000003f0a067890 */ /* 0x000fe2000fffe03f */
[-C--:B------:R-:W-:Y:S01]  /*0a20*/  IADD3 R28, P0, R0, R133.reuse, RZ ;  /* 0x00000085001c7210 */ /* 0x080fe20007f1e0ff */
[----:B------:R-:W-:Y:S01]  /*0a30*/  CS2R R130, SRZ ;  /* 0x0000000000827805 */ /* 0x000fe2000001ff00 */
[----:B------:R-:W-:Y:S01]  /*0a40*/  LEA.HI R39, R38, R133, RZ, 0x4 ;  /* 0x0000008526277211 */ /* 0x000fe200078f20ff */
[----:B------:R-:W-:Y:S01]  /*0a50*/  USHF.R.S32.HI UR5, URZ, 0x1f, UR6 ;  /* 0x0000001f3f057899 */ /* 0x000fe20008011406 */
[----:B------:R-:W-:Y:S01]  /*0a60*/  SHF.R.S32.HI R52, RZ, 0x2, R33 ;  /* 0x00000002ff347819 */ /* 0x000fe20000011421 */
[----:B------:R-:W-:Y:S01]  /*0a70*/  CS2R R128, SRZ ;  /* 0x0000000000807805 */ /* 0x000fe2000001ff00 */
[----:B------:R-:W-:Y:S01]  /*0a80*/  LEA.HI.X.SX32 R3, R4, R3, 0x1, P1 ;  /* 0x0000000304037211 */ /* 0x000fe200008f0eff */
[----:B------:R-:W-:Y:S01]  /*0a90*/  @P2 IMAD.HI.U32 R4, R132, c[0x0][0x24c], RZ ;  /* 0x0000930084042a27 */ /* 0x000fe200078e00ff */
[----:B------:R-:W-:Y:S01]  /*0aa0*/  LEA.HI.X.SX32 R29, R0, R5, 0x1, P0 ;  /* 0x00000005001d7211 */ /* 0x000fe200000f0eff */
[----:B------:R-:W-:Y:S01]  /*0ab0*/  ULEA.HI UR5, UR5, UR6, URZ, 0x6 ;  /* 0x0000000605057291 */ /* 0x000fe2000f8f303f */
[----:B------:R-:W-:Y:S01]  /*0ac0*/  SHF.R.S32.HI R14, RZ, 0x4, R39 ;  /* 0x00000004ff0e7819 */ /* 0x000fe20000011427 */
[----:B------:R-:W-:Y:S01]  /*0ad0*/  IMAD.MOV.U32 R0, RZ, RZ, R132 ;  /* 0x000000ffff007224 */ /* 0x000fe200078e0084 */
[----:B------:R-:W-:Y:S01]  /*0ae0*/  SHF.R.S32.HI R5, RZ, 0x1f, R52 ;  /* 0x0000001fff057819 */ /* 0x000fe20000011434 */
[----:B------:R-:W-:Y:S01]  /*0af0*/  CS2R R126, SRZ ;  /* 0x00000000007e7805 */ /* 0x000fe2000001ff00 */
[C---:B------:R-:W-:Y:S01]  /*0b00*/  IADD3 R12, P1, R52.reuse, R8, RZ ;  /* 0x00000008340c7210 */ /* 0x040fe20007f3e0ff */
[----:B------:R-:W-:Y:S01]  /*0b10*/  CS2R R124, SRZ ;  /* 0x00000000007c7805 */ /* 0x000fe2000001ff00 */
[----:B------:R-:W-:Y:S01]  /*0b20*/  IADD3 R10, P0, R52, R10, RZ ;  /* 0x0000000a340a7210 */ /* 0x000fe20007f1e0ff */
[----:B------:R-:W-:Y:S01]  /*0b30*/  CS2R R122, SRZ ;  /* 0x00000000007a7805 */ /* 0x000fe2000001ff00 */
[----:B------:R-:W-:Y:S01]  /*0b40*/  SHF.R.S32.HI R41, RZ, 0x1f, R132 ;  /* 0x0000001fff297819 */ /* 0x000fe20000011484 */
[----:B------:R-:W-:Y:S01]  /*0b50*/  IMAD.X R15, R5, 0x1, R9, P1 ;  /* 0x00000001050f7824 */ /* 0x000fe200008e0609 */
[----:B------:R-:W-:Y:S01]  /*0b60*/  LEA.HI R7, R39, R14, RZ, 0x1 ;  /* 0x0000000e27077211 */ /* 0x000fe200078f08ff */
[----:B------:R-:W-:Y:S01]  /*0b70*/  IMAD.X R11, R5, 0x1, R11, P0 ;  /* 0x00000001050b7824 */ /* 0x000fe200000e060b */
[-C--:B------:R-:W-:Y:S01]  /*0b80*/  LEA.HI R40, R38, R133.reuse, RZ, 0x3 ;  /* 0x0000008526287211 */ /* 0x080fe200078f18ff */
[C---:B------:R-:W-:Y:S01]  /*0b90*/  IMAD.WIDE.U32 R8, R132.reuse, c[0x0][0x288], R2 ;  /* 0x0000a20084087a25 */ /* 0x040fe200078e0002 */
[----:B------:R-:W-:Y:S01]  /*0ba0*/  LOP3.LUT R16, R33, 0xfffffffc, RZ, 0xc0, !PT ;  /* 0xfffffffc21107812 */ /* 0x000fe200078ec0ff */
[----:B------:R-:W-:Y:S01]  /*0bb0*/  CS2R R120, SRZ ;  /* 0x0000000000787805 */ /* 0x000fe2000001ff00 */
[----:B------:R-:W-:Y:S01]  /*0bc0*/  @P2 SHF.R.U32.HI R0, RZ, c[0x0][0x250], R4 ;  /* 0x00009400ff002a19 */ /* 0x000fe20000011604 */
[----:B------:R-:W-:Y:S01]  /*0bd0*/  IMAD.WIDE.U32 R4, R132, c[0x0][0x270], R2 ;  /* 0x00009c0084047a25 */ /* 0x000fe200078e0002 */
[----:B------:R-:W-:Y:S01]  /*0be0*/  LOP3.LUT R2, R7, 0xfffffffe, RZ, 0xc0, !PT ;  /* 0xfffffffe07027812 */ /* 0x000fe200078ec0ff */
[----:B------:R-:W-:Y:S01]  /*0bf0*/  CS2R R118, SRZ ;  /* 0x0000000000767805 */ /* 0x000fe2000001ff00 */
[----:B------:R-:W-:Y:S01]  /*0c00*/  SHF.R.S32.HI R20, RZ, 0x1f, R21 ;  /* 0x0000001fff147819 */ /* 0x000fe20000011415 */
[----:B------:R-:W-:Y:S01]  /*0c10*/  IMAD R6, R41, c[0x0][0x270], RZ ;  /* 0x00009c0029067a24 */ /* 0x000fe200078e02ff */
[----:B------:R-:W-:Y:S01]  /*0c20*/  SEL R31, R21, RZ, !P4 ;  /* 0x000000ff151f7207 */ /* 0x000fe20006000000 */
[----:B------:R-:W-:Y:S01]  /*0c30*/  IMAD R13, R41, c[0x0][0x288], RZ ;  /* 0x0000a200290d7a24 */ /* 0x000fe200078e02ff */
[----:B------:R-:W-:Y:S01]  /*0c40*/  SEL R24, R20, RZ, !P4 ;  /* 0x000000ff14187207 */ /* 0x000fe20006000000 */
[----:B------:R-:W-:Y:S01]  /*0c50*/  IMAD.SHL.U32 R3, R40, 0x8, RZ ;  /* 0x0000000828037824 */ /* 0x000fe200078e00ff */
[----:B------:R-:W-:Y:S01]  /*0c60*/  LEA.HI R37, R38, R133, RZ, 0x5 ;  /* 0x0000008526257211 */ /* 0x000fe200078f28ff */
[----:B------:R-:W-:Y:S01]  /*0c70*/  IMAD.IADD R32, R133, 0x1, -R16 ;  /* 0x0000000185207824 */ /* 0x000fe200078e0a10 */
[----:B------:R-:W-:Y:S01]  /*0c80*/  SEL R20, R20, RZ, !P3 ;  /* 0x000000ff14147207 */ /* 0x000fe20005800000 */
[----:B------:R-:W-:Y:S01]  /*0c90*/  IMAD R6, R132, c[0x0][0x274], R6 ;  /* 0x00009d0084067a24 */ /* 0x000fe200078e0206 */
[----:B------:R-:W-:Y:S01]  /*0ca0*/  LOP3.LUT R3, R3, 0xc0, RZ, 0xc0, !PT ;  /* 0x000000c003037812 */ /* 0x000fe200078ec0ff */
[----:B------:R-:W-:Y:S01]  /*0cb0*/  IMAD.IADD R34, R14, 0x1, -R2 ;  /* 0x000000010e227824 */ /* 0x000fe200078e0a02 */
[----:B------:R-:W-:Y:S01]  /*0cc0*/  SHF.R.S32.HI R36, RZ, 0x5, R37 ;  /* 0x00000005ff247819 */ /* 0x000fe20000011425 */
[----:B------:R-:W-:Y:S01]  /*0cd0*/  IMAD R13, R132, c[0x0][0x28c], R13 ;  /* 0x0000a300840d7a24 */ /* 0x000fe200078e020d */
[----:B------:R-:W-:Y:S01]  /*0ce0*/  SHF.R.U32.HI R14, RZ, 0x3, R3 ;  /* 0x00000003ff0e7819 */ /* 0x000fe20000011603 */
[----:B------:R-:W-:Y:S01]  /*0cf0*/  IMAD.SHL.U32 R2, R32, 0x8, RZ ;  /* 0x0000000820027824 */ /* 0x000fe200078e00ff */
[----:B------:R-:W-:Y:S01]  /*0d00*/  SEL R21, R21, RZ, !P3 ;  /* 0x000000ff15157207 */ /* 0x000fe20005800000 */
[----:B------:R-:W-:Y:S01]  /*0d10*/  IMAD.IADD R7, R5, 0x1, R6 ;  /* 0x0000000105077824 */ /* 0x000fe200078e0206 */
[----:B------:R-:W-:Y:S01]  /*0d20*/  CS2R R116, SRZ ;  /* 0x0000000000747805 */ /* 0x000fe2000001ff00 */
[----:B------:R-:W-:Y:S01]  /*0d30*/  IMAD.IADD R5, R9, 0x1, R13 ;  /* 0x0000000109057824 */ /* 0x000fe200078e020d */
[----:B------:R-:W-:Y:S01]  /*0d40*/  LOP3.LUT R13, R3, 0x18, R2, 0xf8, !PT ;  /* 0x00000018030d7812 */ /* 0x000fe200078ef802 */
[----:B------:R-:W-:Y:S01]  /*0d50*/  IMAD.MOV.U32 R6, RZ, RZ, R4 ;  /* 0x000000ffff067224 */ /* 0x000fe200078e0004 */
[----:B------:R-:W-:Y:S01]  /*0d60*/  SHF.R.S32.HI R3, RZ, 0x1f, R0 ;  /* 0x0000001fff037819 */ /* 0x000fe20000011400 */
[----:B------:R-:W-:Y:S01]  /*0d70*/  IMAD.MOV.U32 R4, RZ, RZ, R8 ;  /* 0x000000ffff047224 */ /* 0x000fe200078e0008 */
[----:B------:R-:W-:Y:S01]  /*0d80*/  LOP3.LUT R26, R13, R14, RZ, 0x3c, !PT ;  /* 0x0000000e0d1a7212 */ /* 0x000fe200078e3cff */
[----:B------:R-:W-:Y:S01]  /*0d90*/  IMAD.WIDE R8, R18, 0x80, R10 ;  /* 0x0000008012087825 */ /* 0x000fe200078e020a */
[C---:B------:R-:W-:Y:S01]  /*0da0*/  IADD3 R45, R2.reuse, 0x40, RZ ;  /* 0x00000040022d7810 */ /* 0x040fe20007ffe0ff */
[----:B------:R-:W-:Y:S01]  /*0db0*/  CS2R R114, SRZ ;  /* 0x0000000000727805 */ /* 0x000fe2000001ff00 */
[----:B------:R-:W-:Y:S01]  /*0dc0*/  ISETP.GE.AND P3, PT, R2, c[0x0][0x1cc], PT ;  /* 0x0000730002007a0c */ /* 0x000fe20003f66270 */
[----:B------:R-:W-:Y:S01]  /*0dd0*/  IMAD R13, R15, c[0x0][0x208], RZ ;  /* 0x000082000f0d7a24 */ /* 0x000fe200078e02ff */
[----:B------:R-:W-:Y:S01]  /*0de0*/  CS2R R112, SRZ ;  /* 0x0000000000707805 */ /* 0x000fe2000001ff00 */
        /* <DEDUP_REMOVED lines=53> */
[----:B------:R-:W-:Y:S01]  /*1140*/  CS2R R56, SRZ ;  /* 0x0000000000387805 */ /* 0x000fe2000001ff00 */
[----:B------:R-:W-:Y:S01]  /*1150*/  IMAD R23, R20, c[0x0][0x1e8], RZ ;  /* 0x00007a0014177a24 */ /* 0x000fe200078e02ff */
[----:B------:R-:W-:Y:S01]  /*1160*/  CS2R R54, SRZ ;  /* 0x0000000000367805 */ /* 0x000fe2000001ff00 */
[----:B------:R-:W-:Y:S01]  /*1170*/  IMAD.IADD R13, R5, 0x1, R22 ;  /* 0x00000001050d7824 */ /* 0x000fe200078e0216 */
[----:B------:R-:W-:Y:S01]  /*1180*/  LEA.HI.X R49, R12, c[0x0][0x25c], R0, 0x2, P1 ;  /* 0x000097000c317a11 */ /* 0x000fe200008f1400 */
[----:B------:R-:W-:Y:S01]  /*1190*/  IMAD.U32 R26, R3, 0x20, R26 ;  /* 0x00000020031a7824 */ /* 0x000fe200078e001a */
[----:B------:R-:W-:Y:S01]  /*11a0*/  USHF.R.S32.HI UR8, URZ, 0x6, UR5 ;  /* 0x000000063f087899 */ /* 0x000fe20008011405 */
[C---:B------:R-:W-:Y:S01]  /*11b0*/  IMAD R3, R21.reuse, c[0x0][0x1ec], R23 ;  /* 0x00007b0015037a24 */ /* 0x040fe200078e0217 */
[----:B------:R-:W-:Y:S01]  /*11c0*/  LEA.HI.X R43, R4, c[0x0][0x284], R13, 0x2, P0 ;  /* 0x0000a100042b7a11 */ /* 0x000fe200000f140d */
[----:B------:R-:W-:Y:S01]  /*11d0*/  IMAD.WIDE.U32 R6, R21, c[0x0][0x1e8], R10 ;  /* 0x00007a0015067a25 */ /* 0x000fe200078e000a */
[----:B------:R-:W-:Y:S01]  /*11e0*/  STL.64 [R1+0x38], R48 ;  /* 0x0000383001007387 */ /* 0x000fe20000100a00 */
[----:B------:R-:W-:-:S02]  /*11f0*/  UMOV UR4, URZ ;  /* 0x0000003f00047c82 */ /* 0x000fc40008000000 */
[----:B------:R-:W-:Y:S01]  /*1200*/  IMAD.IADD R5, R15, 0x1, R25 ;  /* 0x000000010f057824 */ /* 0x000fe200078e0219 */
[----:B------:R-:W-:Y:S01]  /*1210*/  STL.64 [R1+0x30], R42 ;  /* 0x0000302a01007387 */ /* 0x000fe20000100a00 */
[----:B------:R-:W-:Y:S01]  /*1220*/  IMAD R0, R20, c[0x0][0x1b8], RZ ;  /* 0x00006e0014007a24 */ /* 0x000fe200078e02ff */
[----:B------:R-:W-:Y:S01]  /*1230*/  UMOV UR9, 0x1 ;  /* 0x0000000100097882 */ /* 0x000fe20000000000 */
[----:B------:R-:W-:Y:S01]  /*1240*/  IMAD.MOV.U32 R4, RZ, RZ, R14 ;  /* 0x000000ffff047224 */ /* 0x000fe200078e000e */
[----:B------:R-:W-:Y:S01]  /*1250*/  STL [R1+0x2c], R45 ;  /* 0x00002c2d01007387 */ /* 0x000fe20000100800 */
[----:B------:R-:W-:Y:S01]  /*1260*/  IMAD.IADD R7, R7, 0x1, R3 ;  /* 0x0000000107077824 */ /* 0x000fe200078e0203 */
[----:B------:R-:W-:Y:S01]  /*1270*/  UMOV UR5, URZ ;  /* 0x0000003f00057c82 */ /* 0x000fe20008000000 */
        /* <DEDUP_REMOVED lines=34> */
[----:B------:R-:W-:Y:S01]  /*14a0*/  ISETP.LT.OR P3, PT, R0, 0x41, P3 ;  /* 0x000000410000780c */ /* 0x000fe20001f61670 */
        /* <DEDUP_REMOVED lines=36> */
[----:B------:R-:W-:Y:S01]  /*16f0*/  ISETP.LT.OR P4, PT, R0, 0x1, P6 ;  /* 0x000000010000780c */ /* 0x000fe20003781670 */
[----:B------:R-:W-:Y:S01]  /*1700*/  IMAD R22, R132, c[0x0][0x23c], R22 ;  /* 0x00008f0084167a24 */ /* 0x000fe200078e0216 */
[----:B------:R-:W-:Y:S01]  /*1710*/  ISETP.LT.OR P3, PT, R0, 0x41, P3 ;  /* 0x000000410000780c */ /* 0x000fe20001f61670 */
[----:B------:R-:W-:Y:S01]  /*1720*/  IMAD.WIDE.U32 R18, R132, c[0x0][0x238], R28 ;  /* 0x00008e0084127a25 */ /* 0x000fe200078e001c */
[----:B------:R-:W-:-:S05]  /*1730*/  ISETP.LT.OR P6, PT, R0, 0x41, P6 ;  /* 0x000000410000780c */ /* 0x000fca00037c1670 */
        /* <DEDUP_REMOVED lines=210> */
[----:B------:R-:W-:-:S05]  /*2460*/  @!P3 IMAD.SHL.U32 R0, R133, 0x10, RZ ;  /* 0x000000108500b824 */ /* 0x000fca00078e00ff */
[----:B------:R1:W-:Y:S04]  /*2470*/  @!P3 LDGSTS.E.BYPASS.LTC128B.128 [R0+0xf280], [R42.64] ;  /* 0x0f2800002a00bfae */ /* 0x0003e8000b901d4c */
[----:B------:R-:W0:Y:S04]  /*2480*/  LDGDEPBAR ;  /* 0x00000000000079af */ /* 0x000e280000000000 */
[----:B------:R-:W0:Y:S01]  /*2490*/  LDGDEPBAR ;  /* 0x00000000000079af */ /* 0x000e220000000000 */
[----:B-1----:R-:W-:Y:S01]  /*24a0*/  IMAD.IADD R0, R135, 0x1, R17 ;  /* 0x0000000187007824 */ /* 0x002fe200078e0211 */
[----:B------:R-:W-:-:S04]  /*24b0*/  CS2R R42, SRZ ;  /* 0x00000000002a7805 */ /* 0x000fc8000001ff00 */
[----:B------:R1:W-:Y:S03]  /*24c0*/  STL [R1+0x48], R0 ;  /* 0x0000480001007387 */ /* 0x0003e60000100800 */
.L_x_120:
        /* <DEDUP_REMOVED lines=211> */
.L_x_118:
        /* <DEDUP_REMOVED lines=522> */
.L_x_119:
        /* <DEDUP_REMOVED lines=241> */
.L_x_117:
[----:B------:R-:W-:Y:S05]  /*61b0*/  @P1 EXIT ;  /* 0x000000000000194d */ /* 0x000fea0003800000 */
[----:B------:R-:W2:Y:S01]  /*61c0*/  LDL.LU R9, [R1+0x4c] ;  /* 0x00004c0001097983 */ /* 0x000ea20000300800 */
[----:B------:R-:W-:-:S04]  /*61d0*/  ISETP.NE.U32.AND P2, PT, RZ, c[0x0][0x360], PT ;  /* 0x0000d800ff007a0c */ /* 0x000fc80003f45070 */
[----:B------:R-:W-:-:S13]  /*61e0*/  ISETP.NE.AND.EX P2, PT, RZ, c[0x0][0x364], PT, P2 ;  /* 0x0000d900ff007a0c */ /* 0x000fda0003f45320 */
[----:B-1----:R-:W-:-:S04]  /*61f0*/  @P2 IMAD.MOV.U32 R2, RZ, RZ, 0x4 ;  /* 0x00000004ff022424 */ /* 0x002fc800078e00ff */
[----:B--2---:R-:W-:-:S05]  /*6200*/  @P2 IMAD.WIDE R2, R9, R2, c[0x0][0x360] ;  /* 0x0000d80009022625 */ /* 0x004fca00078e0202 */
[----:B------:R1:W2:Y:S01]  /*6210*/  @P2 LDG.E R0, [R2.64] ;  /* 0x0000000c02002981 */ /* 0x0002a2000c1e1900 */
[----:B------:R-:W3:Y:S01]  /*6220*/  S2UR UR5, SR_CTAID.X ;  /* 0x00000000000579c3 */ /* 0x000ee20000002500 */
[----:B------:R-:W-:Y:S02]  /*6230*/  MOV R4, 0x1 ;  /* 0x0000000100047802 */ /* 0x000fe40000000f00 */
[----:B------:R-:W4:Y:S04]  /*6240*/  S2R R5, SR_TID.X ;  /* 0x0000000000057919 */ /* 0x000f280000002100 */
[----:B------:R-:W-:Y:S01]  /*6250*/  BAR.SYNC.DEFER_BLOCKING 0x1, 0x100 ;  /* 0x0044000000007b1d */ /* 0x000fe20000010000 */
[----:B------:R-:W-:-:S05]  /*6260*/  ISETP.NE.AND P0, PT, R4, c[0x0][0x338], PT ;  /* 0x0000ce0004007a0c */ /* 0x000fca0003f05270 */
[----:B-1----:R-:W1:Y:S01]  /*6270*/  S2R R3, SR_CTAID.Y ;  /* 0x0000000000037919 */ /* 0x002e620000002600 */
[----:B---3--:R-:W-:Y:S01]  /*6280*/  UIMAD UR5, UR5, 0x3000, URZ ;  /* 0x00003000050578a4 */ /* 0x008fe2000f8e023f */
[----:B----4-:R-:W-:-:S03]  /*6290*/  SHF.R.S32.HI R6, RZ, 0x1f, R5 ;  /* 0x0000001fff067819 */ /* 0x010fc60000011405 */
[----:B------:R-:W-:-:S03]  /*62a0*/  USHF.R.S32.HI UR4, URZ, 0x1f, UR5 ;  /* 0x0000001f3f047899 */ /* 0x000fc60008011405 */
[----:B-1----:R-:W-:-:S04]  /*62b0*/  @P0 IMAD.HI.U32 R4, R3, c[0x0][0x33c], RZ ;  /* 0x0000cf0003040a27 */ /* 0x002fc800078e00ff */
[----:B--2---:R-:W-:-:S05]  /*62c0*/  @P2 IMAD R0, R9, 0x80, R0 ;  /* 0x0000008009002824 */ /* 0x004fca00078e0200 */
[----:B------:R-:W-:-:S04]  /*62d0*/  @P2 SHF.R.S32.HI R2, RZ, 0x1f, R0 ;  /* 0x0000001fff022819 */ /* 0x000fc80000011400 */
[----:B------:R-:W-:Y:S01]  /*62e0*/  @P2 LEA.HI R2, R2, R0, RZ, 0x7 ;  /* 0x0000000002022211 */ /* 0x000fe200078f38ff */
[----:B------:R-:W-:Y:S01]  /*62f0*/  IMAD.MOV.U32 R0, RZ, RZ, R3 ;  /* 0x000000ffff007224 */ /* 0x000fe200078e0003 */
[----:B------:R-:W-:Y:S02]  /*6300*/  @P0 SHF.R.U32.HI R0, RZ, c[0x0][0x340], R4 ;  /* 0x0000d000ff000a19 */ /* 0x000fe40000011604 */
[----:B------:R-:W-:Y:S02]  /*6310*/  @P2 SHF.R.S32.HI R2, RZ, 0x7, R2 ;  /* 0x00000007ff022819 */ /* 0x000fe40000011402 */
[----:B------:R-:W-:-:S03]  /*6320*/  SHF.R.S32.HI R4, RZ, 0x1f, R0 ;  /* 0x0000001fff047819 */ /* 0x000fc60000011400 */
[----:B------:R-:W-:-:S05]  /*6330*/  @P2 IMAD R2, R2, 0x3000, RZ ;  /* 0x0000300002022824 */ /* 0x000fca00078e02ff */
[----:B------:R-:W-:Y:S02]  /*6340*/  @P2 SHF.R.S32.HI R3, RZ, 0x1f, R2 ;  /* 0x0000001fff032819 */ /* 0x000fe40000011402 */
[----:B------:R-:W-:-:S06]  /*6350*/  @!P2 CS2R R2, SRZ ;  /* 0x000000000002a805 */ /* 0x000fcc000001ff00 */
[----:B------:R-:W-:Y:S01]  /*6360*/  IADD3 R2, P1, P0, R2, UR5, R5 ;  /* 0x0000000502027c10 */ /* 0x000fe2000f83e005 */
[C---:B------:R-:W-:Y:S02]  /*6370*/  IMAD R5, R4.reuse, c[0x0][0x328], RZ ;  /* 0x0000ca0004057a24 */ /* 0x040fe400078e02ff */
[----:B------:R-:W-:Y:S01]  /*6380*/  IMAD R4, R4, c[0x0][0x300], RZ ;  /* 0x0000c00004047a24 */ /* 0x000fe200078e02ff */
[----:B------:R-:W-:Y:S01]  /*6390*/  IADD3.X R3, R3, UR4, R6, P1, P0 ;  /* 0x0000000403037c10 */ /* 0x000fe20008fe0406 */
[C---:B------:R-:W-:Y:S01]  /*63a0*/  IMAD R7, R0.reuse, c[0x0][0x32c], R5 ;  /* 0x0000cb0000077a24 */ /* 0x040fe200078e0205 */
[----:B------:R-:W-:Y:S01]  /*63b0*/  SHF.R.S32.HI R6, RZ, 0x1f, R9 ;  /* 0x0000001fff067819 */ /* 0x000fe20000011409 */
[C---:B------:R-:W-:Y:S02]  /*63c0*/  IMAD R8, R0.reuse, c[0x0][0x304], R4 ;  /* 0x0000c10000087a24 */ /* 0x040fe400078e0204 */
[----:B------:R-:W-:-:S04]  /*63d0*/  IMAD.WIDE.U32 R4, R0, c[0x0][0x328], R2 ;  /* 0x0000ca0000047a25 */ /* 0x000fc800078e0002 */
[----:B------:R-:W-:Y:S01]  /*63e0*/  IMAD.WIDE.U32 R2, R0, c[0x0][0x300], R2 ;  /* 0x0000c00000027a25 */ /* 0x000fe200078e0002 */
[----:B------:R-:W-:Y:S02]  /*63f0*/  SEL R0, R6, RZ, !P2 ;  /* 0x000000ff06007207 */ /* 0x000fe40005000000 */
[----:B------:R-:W-:Y:S01]  /*6400*/  SEL R6, R9, RZ, !P2 ;  /* 0x000000ff09067207 */ /* 0x000fe20005000000 */
[----:B------:R-:W-:Y:S01]  /*6410*/  IMAD.IADD R5, R5, 0x1, R7 ;  /* 0x0000000105057824 */ /* 0x000fe200078e0207 */
[----:B------:R-:W-:Y:S01]  /*6420*/  IADD3 R3, R3, R8, RZ ;  /* 0x0000000803037210 */ /* 0x000fe20007ffe0ff */
[C---:B------:R-:W-:Y:S02]  /*6430*/  IMAD R10, R0.reuse, c[0x0][0x330], RZ ;  /* 0x0000cc00000a7a24 */ /* 0x040fe400078e02ff */
[----:B------:R-:W-:Y:S02]  /*6440*/  IMAD R0, R0, c[0x0][0x308], RZ ;  /* 0x0000c20000007a24 */ /* 0x000fe400078e02ff */
[----:B------:R-:W-:-:S02]  /*6450*/  IMAD R10, R6, c[0x0][0x334], R10 ;  /* 0x0000cd00060a7a24 */ /* 0x000fc400078e020a */
[----:B------:R-:W-:-:S04]  /*6460*/  IMAD.WIDE.U32 R8, R6, c[0x0][0x330], R4 ;  /* 0x0000cc0006087a25 */ /* 0x000fc800078e0004 */
[----:B------:R-:W-:Y:S01]  /*6470*/  IMAD R0, R6, c[0x0][0x30c], R0 ;  /* 0x0000c30006007a24 */ /* 0x000fe200078e0200 */
[----:B------:R-:W-:Y:S01]  /*6480*/  LEA R4, P1, R8, c[0x0][0x310], 0x2 ;  /* 0x0000c40008047a11 */ /* 0x000fe200078210ff */
[----:B------:R-:W-:-:S04]  /*6490*/  IMAD.WIDE.U32 R6, R6, c[0x0][0x308], R2 ;  /* 0x0000c20006067a25 */ /* 0x000fc800078e0002 */
[----:B------:R-:W-:Y:S01]  /*64a0*/  IMAD.IADD R3, R9, 0x1, R10 ;  /* 0x0000000109037824 */ /* 0x000fe200078e020a */
[----:B------:R-:W-:Y:S02]  /*64b0*/  IADD3 R0, R7, R0, RZ ;  /* 0x0000000007007210 */ /* 0x000fe40007ffe0ff */
[----:B------:R-:W-:Y:S02]  /*64c0*/  LEA R2, P0, R6, c[0x0][0x2e8], 0x2 ;  /* 0x0000ba0006027a11 */ /* 0x000fe400078010ff */
[----:B------:R-:W-:Y:S02]  /*64d0*/  LEA.HI.X R5, R8, c[0x0][0x314], R3, 0x2, P1 ;  /* 0x0000c50008057a11 */ /* 0x000fe400008f1403 */
[----:B------:R-:W-:-:S03]  /*64e0*/  LEA.HI.X R3, R6, c[0x0][0x2ec], R0, 0x2, P0 ;  /* 0x0000bb0006037a11 */ /* 0x000fc600000f1400 */
        /* <DEDUP_REMOVED lines=97> */
.L_x_121:
        /* <DEDUP_REMOVED lines=16> */
.L_x_1388:


//--------------------- .text._ZN7cutlass13device_kernelIN5flash19enable_sm80_to_sm89INS1_16FlashAttnBwdSm80INS1_25CollectiveMainloopBwdSm80ILi2ELi1EN4cute5tupleIJNS5_1CILi64EEENS7_ILi128EEENS7_ILi96EEEEEENS_6half_tEfNS_4arch4Sm80ELb0ELb0ELb1ELb1ELb1ELb0ELb0ELb0ELi2ELi2ELi4ELi2ELb1EEENS1_24CollectiveEpilogueBwdGQAISB_fSE_Li256ELb1ELb1EEENS1_19SingleTileSchedulerILb1ELb0ELb0ELi128EEEEEEEEEvNT_6ParamsE --------------------------
	.section	.text._ZN7cutlass13device_kernelIN5flash19enable_sm80_to_sm89INS1_16FlashAttnBwdSm80INS1_25CollectiveMainloopBwdSm80ILi2ELi1EN4cute5tupleIJNS5_1CILi64EEENS7_ILi128EEENS7_ILi96EEEEEENS_6half_tEfNS_4arch4Sm80ELb0ELb0ELb1ELb1ELb1ELb0ELb0ELb0ELi2ELi2ELi4ELi2ELb1EEENS1_24CollectiveEpilogueBwdGQAISB_fSE_Li256ELb1ELb1EEENS1_19SingleTileSchedulerILb1ELb0ELb0ELi128EEEEEEEEEvNT_6ParamsE,"ax",@progbits
	.sectioninfo	@"SHI_REGISTERS=255"
	.align	128
.text._ZN7cutlass13device_kernelIN5flash19enable_sm80_to_sm89INS1_16FlashAttnBwdSm80INS1_25CollectiveMainloopBwdSm80ILi2ELi1EN4cute5tupleIJNS5_1CILi64EEENS7_ILi128EEENS7_ILi96EEEEEENS_6half_tEfNS_4arch4Sm80ELb0ELb0ELb1ELb1ELb1ELb0ELb0ELb0ELi2ELi2ELi4ELi2ELb1EEENS1_24CollectiveEpilogueBwdGQAISB_fSE_Li256ELb1ELb1EEENS1_19SingleTileSchedulerILb1ELb0ELb0ELi128EEEEEEEEEvNT_6ParamsE:
        .type           _ZN7cutlass13device_kernelIN5flash19enable_sm80_to_sm89INS1_16FlashAttnBwdSm80INS1_25CollectiveMainloopBwdSm80ILi2ELi1EN4cute5tupleIJNS5_1CILi64EEENS7_ILi128EEENS7_ILi96EEEEEENS_6half_tEfNS_4arch4Sm80ELb0ELb0ELb1ELb1ELb1ELb0ELb0ELb0ELi2ELi2ELi4ELi2ELb1EEENS1_24CollectiveEpilogueBwdGQAISB_fSE_Li256ELb1ELb1EEENS1_19SingleTileSchedulerILb1ELb0ELb0ELi128EEEEEEEEEvNT_6ParamsE,@function
        .size           _ZN7cutlass13device_kernelIN5flash19enable_sm80_to_sm89INS1_16FlashAttnBwdSm80INS1_25CollectiveMainloopBwdSm80ILi2ELi1EN4cute5tupleIJNS5_1CILi64EEENS7_ILi128EEENS7_ILi96EEEEEENS_6half_tEfNS_4arch4Sm80ELb0ELb0ELb1ELb1ELb1ELb0ELb0ELb0ELi2ELi2ELi4ELi2ELb1EEENS1_24CollectiveEpilogueBwdGQAISB_fSE_Li256ELb1ELb1EEENS1_19SingleTileSchedulerILb1ELb0ELb0ELi128EEEEEEEEEvNT_6ParamsE,(.L_x_1389 - _ZN7cutlass13device_kernelIN5flash19enable_sm80_to_sm89INS1_16FlashAttnBwdSm80INS1_25CollectiveMainloopBwdSm80ILi2ELi1EN4cute5tupleIJNS5_1CILi64EEENS7_ILi128EEENS7_ILi96EEEEEENS_6half_tEfNS_4arch4Sm80ELb0ELb0ELb1ELb1ELb1ELb0ELb0ELb0ELi2ELi2ELi4ELi2ELb1EEENS1_24CollectiveEpilogueBwdGQAISB_fSE_Li256ELb1ELb1EEENS1_19SingleTileSchedulerILb1ELb0ELb0ELi128EEEEEEEEEvNT_6ParamsE)
        .other          _ZN7cutlass13device_kernelIN5flash19enable_sm80_to_sm89INS1_16FlashAttnBwdSm80INS1_25CollectiveMainloopBwdSm80ILi2ELi1EN4cute5tupleIJNS5_1CILi64EEENS7_ILi128EEENS7_ILi96EEEEEENS_6half_tEfNS_4arch4Sm80ELb0ELb0ELb1ELb1ELb1ELb0ELb0ELb0ELi2ELi2ELi4ELi2ELb1EEENS1_24CollectiveEpilogueBwdGQAISB_fSE_Li256ELb1ELb1EEENS1_19SingleTileSchedulerILb1ELb0ELb0ELi128EEEEEEEEEvNT_6ParamsE,@"STO_CUDA_ENTRY STV_DEFAULT"
_ZN7cutlass13device_kernelIN5flash19enable_sm80_to_sm89INS1_16FlashAttnBwdSm80INS1_25CollectiveMainloopBwdSm80ILi2ELi1EN4cute5tupleIJNS5_1CILi64EEENS7_ILi128EEENS7_ILi96EEEEEENS_6half_tEfNS_4arch4Sm80ELb0ELb0ELb1ELb1ELb1ELb0ELb0ELb0ELi2ELi2ELi4ELi2ELb1EEENS1_24CollectiveEpilogueBwdGQAISB_fSE_Li256ELb1ELb1EEENS1_19SingleTileSchedulerILb1ELb0ELb0ELi128EEEEEEEEEvNT_6ParamsE:
        /* <DEDUP_REMOVED lines=18> */
.L_x_123:
        /* <DEDUP_REMOVED lines=8> */
.L_x_125:
[----:B------:R-:W-:Y:S02]  /*01a0*/  MOV R0, c[0x0][0x3ac] ;  /* 0x0000eb0000007a02 */ /* 0x000fe40000000f00 */
.L_x_124:
[----:B-1----:R-:W-:-:S05]  /*01b0*/  IMAD.SHL.U32 R2, R18, 0x80, RZ ;  /* 0x0000008012027824 */ /* 0x002fca00078e00ff */
[----:B-----5:R-:W-:-:S04]  /*01c0*/  ISETP.GE.AND P0, PT, R2, R0, PT ;  /* 0x000000000200720c */ /* 0x020fc80003f06270 */
[----:B------:R-:W-:-:S05]  /*01d0*/  SEL R0, R5, 0xffffffff, !P0 ;  /* 0xffffffff05007807 */ /* 0x000fca0004000000 */
[----:B------:R1:W-:Y:S01]  /*01e0*/  STL [R1+0x4c], R0 ;  /* 0x00004c0001007387 */ /* 0x0003e20000100800 */
[----:B------:R-:W-:Y:S05]  /*01f0*/  BRA `(.L_x_126) ;  /* 0x0000012000007947 */ /* 0x000fea0003800000 */
.L_x_122:
[----:B---34-:R-:W-:-:S04]  /*0200*/  ISETP.NE.U32.AND P0, PT, RZ, c[0x0][0x3c8], PT ;  /* 0x0000f200ff007a0c */ /* 0x018fc80003f05070 */
[----:B------:R-:W-:-:S13]  /*0210*/  ISETP.NE.AND.EX P0, PT, RZ, c[0x0][0x3cc], PT, P0 ;  /* 0x0000f300ff007a0c */ /* 0x000fda0003f05300 */
[----:B------:R-:W-:Y:S05]  /*0220*/  @!P0 BRA `(.L_x_127) ;  /* 0x0000002000008947 */ /* 0x000fea0003800000 */
[----:B------:R1:W5:Y:S01]  /*0230*/  LDG.E R0, [R2.64] ;  /* 0x0000000c02007981 */ /* 0x000362000c1e1900 */
[----:B------:R-:W-:Y:S05]  /*0240*/  BRA `(.L_x_128) ;  /* 0x0000009000007947 */ /* 0x000fea0003800000 */
.L_x_127:
        /* <DEDUP_REMOVED lines=8> */
.L_x_129:
[----:B------:R-:W-:Y:S02]  /*02d0*/  MOV R0, c[0x0][0x3ac] ;  /* 0x0000eb0000007a02 */ /* 0x000fe40000000f00 */
.L_x_128:
[----:B-1----:R-:W-:-:S05]  /*02e0*/  IMAD.SHL.U32 R2, R18, 0x80, RZ ;  /* 0x0000008012027824 */ /* 0x002fca00078e00ff */
[----:B-----5:R-:W-:-:S04]  /*02f0*/  ISETP.GE.AND P0, PT, R2, R0, PT ;  /* 0x000000000200720c */ /* 0x020fc80003f06270 */
[----:B------:R-:W-:-:S05]  /*0300*/  SEL R0, R5, 0xffffffff, !P0 ;  /* 0xffffffff05007807 */ /* 0x000fca0004000000 */
[----:B------:R1:W-:Y:S04]  /*0310*/  STL [R1+0x4c], R0 ;  /* 0x00004c0001007387 */ /* 0x0003e80000100800 */
.L_x_126:
        /* <DEDUP_REMOVED lines=37> */
.L_x_130:
[----:B------:R-:W-:-:S04]  /*0570*/  ISETP.NE.U32.AND P0, PT, RZ, c[0x0][0x2e0], PT ;  /* 0x0000b800ff007a0c */ /* 0x000fc80003f05070 */
[----:B------:R-:W-:-:S13]  /*0580*/  ISETP.NE.AND.EX P0, PT, RZ, c[0x0][0x2e4], PT, P0 ;  /* 0x0000b900ff007a0c */ /* 0x000fda0003f05300 */
[----:B------:R-:W-:Y:S05]  /*0590*/  @!P0 BRA `(.L_x_131) ;  /* 0x0000003000008947 */ /* 0x000fea0003800000 */
[----:B------:R-:W-:-:S05]  /*05a0*/  IMAD.WIDE R2, R21, R13, c[0x0][0x2e0] ;  /* 0x0000b80015027625 */ /* 0x000fca00078e020d */
[----:B------:R1:W5:Y:S01]  /*05b0*/  LDG.E R17, [R2.64] ;  /* 0x0000000c02117981 */ /* 0x000362000c1e1900 */
[----:B------:R-:W-:Y:S05]  /*05c0*/  BRA `(.L_x_132) ;  /* 0x0000004000007947 */ /* 0x000fea0003800000 */
.L_x_131:
[----:B------:R-:W-:Y:S05]  /*05d0*/  @!P3 BRA `(.L_x_132) ;  /* 0x000000300000b947 */ /* 0x000fea0003800000 */
[----:B------:R1:W2:Y:S04]  /*05e0*/  LDG.E R0, [R2.64] ;  /* 0x0000000c02007981 */ /* 0x0002a8000c1e1900 */
[----:B-1----:R-:W2:Y:S02]  /*05f0*/  LDG.E R2, [R2.64+0x4] ;  /* 0x0000040c02027981 */ /* 0x002ea4000c1e1900 */
[----:B--2---:R-:W-:Y:S02]  /*0600*/  IADD3 R17, -R0, R2, RZ ;  /* 0x0000000200117210 */ /* 0x004fe40007ffe1ff */
.L_x_132:
        /* <DEDUP_REMOVED lines=492> */
.L_x_136:
        /* <DEDUP_REMOVED lines=211> */
.L_x_134:
        /* <DEDUP_REMOVED lines=522> */
.L_x_135:
        /* <DEDUP_REMOVED lines=241> */
.L_x_133:
[----:B------:R-:W-:Y:S05]  /*61b0*/  @P1 EXIT ;  /* 0x000000000000194d */ /* 0x000fea0003800000 */
[----:B------:R-:W2:Y:S01]  /*61c0*/  LDL.LU R8, [R1+0x4c] ;  /* 0x00004c0001087983 */ /* 0x000ea20000300800 */
[----:B------:R-:W-:-:S04]  /*61d0*/  ISETP.NE.U32.AND P1, PT, RZ, c[0x0][0x360], PT ;  /* 0x0000d800ff007a0c */ /* 0x000fc80003f25070 */
[----:B------:R-:W-:-:S13]  /*61e0*/  ISETP.NE.AND.EX P1, PT, RZ, c[0x0][0x364], PT, P1 ;  /* 0x0000d900ff007a0c */ /* 0x000fda0003f25310 */
[----:B-1----:R-:W-:Y:S01]  /*61f0*/  @P1 IMAD.MOV.U32 R2, RZ, RZ, 0x4 ;  /* 0x00000004ff021424 */ /* 0x002fe200078e00ff */
[----:B------:R-:W1:Y:S01]  /*6200*/  S2UR UR6, SR_CTAID.X ;  /* 0x00000000000679c3 */ /* 0x000e620000002500 */
[----:B------:R-:W3:Y:S02]  /*6210*/  S2R R5, SR_CTAID.Y ;  /* 0x0000000000057919 */ /* 0x000ee40000002600 */
[----:B--2---:R-:W-:-:S06]  /*6220*/  @P1 IMAD.WIDE R2, R8, R2, c[0x0][0x360] ;  /* 0x0000d80008021625 */ /* 0x004fcc00078e0202 */
[----:B------:R2:W4:Y:S01]  /*6230*/  @P1 LDG.E R2, [R2.64] ;  /* 0x0000000c02021981 */ /* 0x000522000c1e1900 */
[----:B------:R-:W-:Y:S01]  /*6240*/  IMAD.MOV.U32 R0, RZ, RZ, 0x1 ;  /* 0x00000001ff007424 */ /* 0x000fe200078e00ff */
[----:B------:R-:W-:Y:S01]  /*6250*/  ULDC UR5, c[0x0][0x358] ;  /* 0x0000d60000057ab9 */ /* 0x000fe20000000800 */
[----:B---3--:R-:W-:Y:S01]  /*6260*/  IMAD.MOV.U32 R7, RZ, RZ, R5 ;  /* 0x000000ffff077224 */ /* 0x008fe200078e0005 */
[----:B------:R-:W3:Y:S01]  /*6270*/  S2R R4, SR_TID.X ;  /* 0x0000000000047919 */ /* 0x000ee20000002100 */
[----:B-1----:R-:W-:-:S03]  /*6280*/  UIMAD UR5, UR6, UR5, URZ ;  /* 0x00000005060572a4 */ /* 0x002fc6000f8e023f */
[----:B------:R-:W-:Y:S01]  /*6290*/  BAR.SYNC.DEFER_BLOCKING 0x1, 0x100 ;  /* 0x0044000000007b1d */ /* 0x000fe20000010000 */
[----:B------:R-:W-:Y:S01]  /*62a0*/  ISETP.NE.AND P0, PT, R0, c[0x0][0x338], PT ;  /* 0x0000ce0000007a0c */ /* 0x000fe20003f05270 */
[C---:B------:R-:W-:Y:S01]  /*62b0*/  IMAD R0, R8.reuse, c[0x0][0x2f4], RZ ;  /* 0x0000bd0008007a24 */ /* 0x040fe200078e02ff */
[----:B------:R-:W-:Y:S02]  /*62c0*/  SHF.R.S32.HI R16, RZ, 0x1f, R8 ;  /* 0x0000001fff107819 */ /* 0x000fe40000011408 */
[----:B------:R-:W-:Y:S01]  /*62d0*/  SEL R12, R8, RZ, !P1 ;  /* 0x000000ff080c7207 */ /* 0x000fe20004800000 */
[----:B------:R-:W-:Y:S01]  /*62e0*/  ULDC UR4, c[0x0][0x2f4] ;  /* 0x0000bd0000047ab9 */ /* 0x000fe20000000800 */
[----:B------:R-:W-:Y:S01]  /*62f0*/  SHF.R.S32.HI R15, RZ, 0x1f, R0 ;  /* 0x0000001fff0f7819 */ /* 0x000fe20000011400 */
[----:B------:R-:W-:Y:S01]  /*6300*/  UIMAD UR5, UR5, UR4, URZ ;  /* 0x00000004050572a4 */ /* 0x000fe2000f8e023f */
[----:B------:R-:W-:Y:S01]  /*6310*/  BSSY B0, `(.L_x_137) ;  /* 0x000001c000007945 */ /* 0x000fe20003800000 */
[----:B------:R-:W-:-:S02]  /*6320*/  SEL R16, R16, RZ, !P1 ;  /* 0x000000ff10107207 */ /* 0x000fc40004800000 */
[----:B------:R-:W-:Y:S02]  /*6330*/  USHF.R.S32.HI UR4, URZ, 0x1f, UR5 ;  /* 0x0000001f3f047899 */ /* 0x000fe40008011405 */
[----:B--2---:R-:W-:-:S05]  /*6340*/  @P0 IMAD.HI.U32 R3, R5, c[0x0][0x33c], RZ ;  /* 0x0000cf0005030a27 */ /* 0x004fca00078e00ff */
[----:B------:R-:W-:-:S04]  /*6350*/  @P0 SHF.R.U32.HI R7, RZ, c[0x0][0x340], R3 ;  /* 0x0000d000ff070a19 */ /* 0x000fc80000011603 */
[--C-:B------:R-:W-:Y:S01]  /*6360*/  IADD3 R0, P2, P0, R0, UR5, R7.reuse ;  /* 0x0000000500007c10 */ /* 0x100fe2000f85e007 */
[--C-:B------:R-:W-:Y:S01]  /*6370*/  IMAD.MOV R6, RZ, RZ, -R7.reuse ;  /* 0x000000ffff067224 */ /* 0x100fe200078e0a07 */
[----:B------:R-:W-:-:S03]  /*6380*/  SHF.R.S32.HI R13, RZ, 0x1f, R7 ;  /* 0x0000001fff0d7819 */ /* 0x000fc60000011407 */
[----:B------:R-:W-:Y:S01]  /*6390*/  IMAD.SHL.U32 R14, R0, 0x4, RZ ;  /* 0x00000004000e7824 */ /* 0x000fe200078e00ff */
[----:B------:R-:W-:Y:S01]  /*63a0*/  IADD3.X R15, R15, UR4, R13, P2, P0 ;  /* 0x000000040f0f7c10 */ /* 0x000fe200097e040d */
[----:B------:R-:W-:Y:S01]  /*63b0*/  IMAD R6, R6, c[0x0][0x338], R5 ;  /* 0x0000ce0006067a24 */ /* 0x000fe200078e0205 */
[----:B---3--:R-:W-:Y:S02]  /*63c0*/  ISETP.NE.AND P2, PT, R4, RZ, PT ;  /* 0x000000ff0400720c */ /* 0x008fe40003f45270 */
[----:B------:R-:W-:Y:S02]  /*63d0*/  SHF.L.U64.HI R15, R0, 0x2, R15 ;  /* 0x00000002000f7819 */ /* 0x000fe4000001020f */
[----:B------:R-:W-:-:S04]  /*63e0*/  IADD3 R4, P0, R14, c[0x0][0x350], RZ ;  /* 0x0000d4000e047a10 */ /* 0x000fc80007f1e0ff */
[----:B------:R-:W-:Y:S01]  /*63f0*/  IADD3.X R5, R15, c[0x0][0x354], RZ, P0, !PT ;  /* 0x0000d5000f057a10 */ /* 0x000fe200007fe4ff */
[----:B----4-:R-:W-:-:S05]  /*6400*/  @P1 IMAD R2, R8, 0x80, R2 ;  /* 0x0000008008021824 */ /* 0x010fca00078e0202 */
[----:B------:R-:W-:-:S04]  /*6410*/  @P1 SHF.R.S32.HI R3, RZ, 0x1f, R2 ;  /* 0x0000001fff031819 */ /* 0x000fc80000011402 */
[----:B------:R-:W-:-:S04]  /*6420*/  @P1 LEA.HI R2, R3, R2, RZ, 0x7 ;  /* 0x0000000203021211 */ /* 0x000fc800078f38ff */
[----:B------:R-:W-:-:S05]  /*6430*/  @P1 SHF.R.S32.HI R2, RZ, 0x7, R2 ;  /* 0x00000007ff021819 */ /* 0x000fca0000011402 */
[----:B------:R-:W-:-:S05]  /*6440*/  @P1 IMAD R2, R2, 0x3000, RZ ;  /* 0x0000300002021824 */ /* 0x000fca00078e02ff */
[----:B------:R-:W-:Y:S02]  /*6450*/  @P1 SHF.R.S32.HI R3, RZ, 0x1f, R2 ;  /* 0x0000001fff031819 */ /* 0x000fe40000011402 */
[----:B------:R-:W-:Y:S01]  /*6460*/  @!P1 CS2R R2, SRZ ;  /* 0x0000000000029805 */ /* 0x000fe2000001ff00 */
[----:B------:R-:W-:Y:S05]  /*6470*/  @P2 BRA `(.L_x_138) ;  /* 0x0000005000002947 */ /* 0x000fea0003800000 */
.L_x_139:
[----:B------:R-:W2:Y:S01]  /*6480*/  LDG.E.STRONG.GPU R0, [R4.64] ;  /* 0x0000000c04007981 */ /* 0x000ea2000c1ef900 */
[----:B------:R-:W-:Y:S01]  /*6490*/  YIELD ;  /* 0x0000000000007946 */ /* 0x000fe20003800000 */
[----:B--2---:R-:W-:Y:S01]  /*64a0*/  ISETP.NE.AND P0, PT, R0, R6, PT ;  /* 0x000000060000720c */ /* 0x004fe20003f05270 */
[----:B------:R-:W-:-:S12]  /*64b0*/  CCTL.IVALL ;  /* 0x00000000ff00798f */ /* 0x000fd80002000000 */
[----:B------:R-:W-:Y:S05]  /*64c0*/  @P0 BRA `(.L_x_139) ;  /* 0xffffffb000000947 */ /* 0x000fea000383ffff */
.L_x_138:
[----:B------:R-:W-:Y:S05]  /*64d0*/  BSYNC B0 ;  /* 0x0000000000007941 */ /* 0x000fea0003800000 */
.L_x_137:
[----:B-----5:R-:W-:Y:S01]  /*64e0*/  MOV R17, 0xffffffff ;  /* 0xffffffff00117802 */ /* 0x020fe20000000f00 */
[----:B------:R-:W-:Y:S05]  /*64f0*/  BRA.CONV ~URZ, `(.L_x_140) ;  /* 0x000000237f007947 */ /* 0x000fea000b800000 */
[----:B------:R-:W-:Y:S02]  /*6500*/  MOV R8, 0x6520 ;  /* 0x0000652000087802 */ /* 0x000fe40000000f00 */
[----:B------:R-:W-:Y:S05]  /*6510*/  CALL.REL.NOINC `($__internal_1_$__cuda_sm70_warpsync) ;  /* 0x00000aa000007944 */ /* 0x000fea0003c00000 */
.L_x_140:
[----:B------:R-:W1:Y:S01]  /*6520*/  S2R R0, SR_TID.X ;  /* 0x0000000000007919 */ /* 0x000e620000002100 */
[----:B------:R-:W-:Y:S01]  /*6530*/  UIMAD UR5, UR6, 0x3000, URZ ;  /* 0x00003000060578a4 */ /* 0x000fe2000f8e023f */
[----:B------:R-:W-:-:S06]  /*6540*/  NOP ;  /* 0x0000000000007918 */ /* 0x000fcc0000000000 */
[----:B------:R-:W-:Y:S01]  /*6550*/  USHF.R.S32.HI UR4, URZ, 0x1f, UR5 ;  /* 0x0000001f3f047899 */ /* 0x000fe20008011405 */
[--C-:B-1----:R-:W-:Y:S02]  /*6560*/  SHF.R.S32.HI R8, RZ, 0x1f, R0.reuse ;  /* 0x0000001fff087819 */ /* 0x102fe40000011400 */
[----:B------:R-:W-:Y:S01]  /*6570*/  IADD3 R10, P1, P0, R2, UR5, R0 ;  /* 0x00000005020a7c10 */ /* 0x000fe2000f83e000 */
[----:B------:R-:W-:-:S03]  /*6580*/  IMAD R0, R13, c[0x0][0x328], RZ ;  /* 0x0000ca000d007a24 */ /* 0x000fc600078e02ff */
[----:B------:R-:W-:Y:S01]  /*6590*/  IADD3.X R11, R3, UR4, R8, P1, P0 ;  /* 0x00000004030b7c10 */ /* 0x000fe20008fe0408 */
[C---:B------:R-:W-:Y:S02]  /*65a0*/  IMAD R0, R7.reuse, c[0x0][0x32c], R0 ;  /* 0x0000cb0007007a24 */ /* 0x040fe400078e0200 */
[----:B------:R-:W-:Y:S02]  /*65b0*/  IMAD R8, R16, c[0x0][0x330], RZ ;  /* 0x0000cc0010087a24 */ /* 0x000fe400078e02ff */
[----:B------:R-:W-:-:S05]  /*65c0*/  IMAD.WIDE.U32 R2, R7, c[0x0][0x328], R10 ;  /* 0x0000ca0007027a25 */ /* 0x000fca00078e000a */
[----:B------:R-:W-:Y:S01]  /*65d0*/  IADD3 R3, R3, R0, RZ ;  /* 0x0000000003037210 */ /* 0x000fe20007ffe0ff */
[----:B------:R-:W-:-:S04]  /*65e0*/  IMAD R0, R12, c[0x0][0x334], R8 ;  /* 0x0000cd000c007a24 */ /* 0x000fc800078e0208 */
[----:B------:R-:W-:-:S05]  /*65f0*/  IMAD.WIDE.U32 R8, R12, c[0x0][0x330], R2 ;  /* 0x0000cc000c087a25 */ /* 0x000fca00078e0002 */
[----:B------:R-:W-:Y:S02]  /*6600*/  IADD3 R0, R9, R0, RZ ;  /* 0x0000000009007210 */ /* 0x000fe40007ffe0ff */
        /* <DEDUP_REMOVED lines=51> */
[----:B------:R-:W-:Y:S02]  /*6940*/  MOV R8, 0x6960 ;  /* 0x0000696000087802 */ /* 0x000fe40000000f00 */
[----:B-1----:R-:W-:Y:S05]  /*6950*/  CALL.REL.NOINC `($__internal_1_$__cuda_sm70_warpsync) ;  /* 0x0000066000007944 */ /* 0x002fea0003c00000 */
.L_x_141:
        /* <DEDUP_REMOVED lines=12> */
.L_x_143:
[----:B------:R-:W-:Y:S05]  /*6a20*/  BSYNC B0 ;  /* 0x0000000000007941 */ /* 0x000fea0003800000 */
.L_x_142:
[----:B--2---:R-:W-:Y:S01]  /*6a30*/  IADD3 R4, P0, R14, c[0x0][0x348], RZ ;  /* 0x0000d2000e047a10 */ /* 0x004fe20007f1e0ff */
[----:B------:R-:W-:Y:S03]  /*6a40*/  BSSY B0, `(.L_x_144) ;  /* 0x0000008000007945 */ /* 0x000fe60003800000 */
[----:B------:R-:W-:Y:S01]  /*6a50*/  IADD3.X R5, R15, c[0x0][0x34c], RZ, P0, !PT ;  /* 0x0000d3000f057a10 */ /* 0x000fe200007fe4ff */
[----:B------:R-:W-:Y:S05]  /*6a60*/  @P2 BRA `(.L_x_145) ;  /* 0x0000005000002947 */ /* 0x000fea0003800000 */
.L_x_146:
[----:B------:R-:W2:Y:S01]  /*6a70*/  LDG.E.STRONG.GPU R0, [R4.64] ;  /* 0x0000000c04007981 */ /* 0x000ea2000c1ef900 */
[----:B------:R-:W-:Y:S01]  /*6a80*/  YIELD ;  /* 0x0000000000007946 */ /* 0x000fe20003800000 */
[----:B--2---:R-:W-:Y:S01]  /*6a90*/  ISETP.NE.AND P0, PT, R0, R6, PT ;  /* 0x000000060000720c */ /* 0x004fe20003f05270 */
[----:B------:R-:W-:-:S12]  /*6aa0*/  CCTL.IVALL ;  /* 0x00000000ff00798f */ /* 0x000fd80002000000 */
[----:B------:R-:W-:Y:S05]  /*6ab0*/  @P0 BRA `(.L_x_146) ;  /* 0xffffffb000000947 */ /* 0x000fea000383ffff */
.L_x_145:
[----:B------:R-:W-:Y:S05]  /*6ac0*/  BSYNC B0 ;  /* 0x0000000000007941 */ /* 0x000fea0003800000 */
.L_x_144:
[----:B------:R-:W-:Y:S05]  /*6ad0*/  BRA.CONV ~URZ, `(.L_x_147) ;  /* 0x000000237f007947 */ /* 0x000fea000b800000 */
[----:B------:R-:W-:Y:S02]  /*6ae0*/  MOV R8, 0x6b00 ;  /* 0x00006b0000087802 */ /* 0x000fe40000000f00 */
[----:B-1----:R-:W-:Y:S05]  /*6af0*/  CALL.REL.NOINC `($__internal_1_$__cuda_sm70_warpsync) ;  /* 0x000004c000007944 */ /* 0x002fea0003c00000 */
.L_x_147:
[----:B-1----:R-:W-:Y:S01]  /*6b00*/  MOV R2, R10 ;  /* 0x0000000a00027202 */ /* 0x002fe20000000f00 */
[----:B------:R-:W-:Y:S01]  /*6b10*/  IMAD R0, R13, c[0x0][0x300], RZ ;  /* 0x0000c0000d007a24 */ /* 0x000fe200078e02ff */
[----:B------:R-:W-:Y:S01]  /*6b20*/  MOV R3, R11 ;  /* 0x0000000b00037202 */ /* 0x000fe20000000f00 */
[----:B------:R-:W-:Y:S01]  /*6b30*/  IMAD R6, R16, c[0x0][0x308], RZ ;  /* 0x0000c20010067a24 */ /* 0x000fe200078e02ff */
[----:B------:R-:W-:-:S06]  /*6b40*/  NOP ;  /* 0x0000000000007918 */ /* 0x000fcc0000000000 */
[----:B------:R-:W-:-:S04]  /*6b50*/  IMAD.WIDE.U32 R2, R7, c[0x0][0x300], R2 ;  /* 0x0000c00007027a25 */ /* 0x000fc800078e0002 */
[----:B------:R-:W-:-:S05]  /*6b60*/  IMAD R0, R7, c[0x0][0x304], R0 ;  /* 0x0000c10007007a24 */ /* 0x000fca00078e0200 */
        /* <DEDUP_REMOVED lines=57> */
.L_x_148:
        /* <DEDUP_REMOVED lines=12> */
        .weak           $__internal_1_$__cuda_sm70_warpsync
        .type           $__internal_1_$__cuda_sm70_warpsync,@function
        .size           $__internal_1_$__cuda_sm70_warpsync,(.L_x_1389 - $__internal_1_$__cuda_sm70_warpsync)
$__internal_1_$__cuda_sm70_warpsync:
[----:B------:R-:W-:Y:S01]  /*6fc0*/  MOV R9, 0x0 ;  /* 0x0000000000097802 */ /* 0x000fe20000000f00 */
[----:B------:R-:W-:Y:S04]  /*6fd0*/  WARPSYNC R17 ;  /* 0x0000001100007348 */ /* 0x000fe80003800000 */
[----:B------:R-:W-:Y:S05]  /*6fe0*/  RET.REL.NODEC R8 `(_ZN7cutlass13device_kernelIN5flash19enable_sm80_to_sm89INS1_16FlashAttnBwdSm80INS1_25CollectiveMainloopBwdSm80ILi2ELi1EN4cute5tupleIJNS5_1CILi64EEENS7_ILi128EEENS7_ILi96EEEEEENS_6half_tEfNS_4arch4Sm80ELb0ELb0ELb1ELb1ELb1ELb0ELb0ELb0ELi2ELi2ELi4ELi2ELb1EEENS1_24CollectiveEpilogueBwdGQAISB_fSE_Li256ELb1ELb1EEENS1_19SingleTileSchedulerILb1ELb0ELb0ELi128EEEEEEEEEvNT_6ParamsE) ;  /* 0xffff901008007950 */ /* 0x000fea0003c3ffff */
.L_x_149:
        /* <DEDUP_REMOVED lines=9> */
.L_x_1389:


//--------------------- .text._ZN7cutlass13device_kernelIN5flash19enable_sm80_to_sm89INS1_16FlashAttnBwdSm80INS1_25CollectiveMainloopBwdSm80ILi2ELi1EN4cute5tupleIJNS5_1CILi64EEENS7_ILi128EEENS7_ILi96EEEEEENS_6half_tEfNS_4arch4Sm80ELb0ELb1ELb1ELb0ELb0ELb0ELb0ELb0ELi2ELi2ELi4ELi2ELb1EEENS1_21CollectiveEpilogueBwdISB_SC_SE_Li256ELb0ELb0ELi2EEENS1_19SingleTileSchedulerILb0ELb0ELb0ELi128EEEEEEEEEvNT_6ParamsE --------------------------
	.section	.text._ZN7cutlass13device_kernelIN5flash19enable_sm80_to_sm89INS1_16FlashAttnBwdSm80INS1_25CollectiveMainloopBwdSm80ILi2ELi1EN4cute5tupleIJNS5_1CILi64EEENS7_ILi128EEENS7_ILi96EEEEEENS_6half_tEfNS_4arch4Sm80ELb0ELb1ELb1ELb0ELb0ELb0ELb0ELb0ELi2ELi2ELi4ELi2ELb1EEENS1_21CollectiveEpilogueBwdISB_SC_SE_Li256ELb0ELb0ELi2EEENS1_19SingleTileSchedulerILb0ELb0ELb0ELi128EEEEEEEEEvNT_6ParamsE,"ax",@progbits
	.sectioninfo	@"SHI_REGISTERS=255"
	.align	128
.text._ZN7cutlass13device_kernelIN5flash19enable_sm80_to_sm89INS1_16FlashAttnBwdSm80INS1_25CollectiveMainloopBwdSm80ILi2ELi1EN4cute5tupleIJNS5_1CILi64EEENS7_ILi128EEENS7_ILi96EEEEEENS_6half_tEfNS_4arch4Sm80ELb0ELb1ELb1ELb0ELb0ELb0ELb0ELb0ELi2ELi2ELi4ELi2ELb1EEENS1_21CollectiveEpilogueBwdISB_SC_SE_Li256ELb0ELb0ELi2EEENS1_19SingleTileSchedulerILb0ELb0ELb0ELi128EEEEEEEEEvNT_6ParamsE:
        .type           _ZN7cutlass13device_kernelIN5flash19enable_sm80_to_sm89INS1_16FlashAttnBwdSm80INS1_25CollectiveMainloopBwdSm80ILi2ELi1EN4cute5tupleIJNS5_1CILi64EEENS7_ILi128EEENS7_ILi96EEEEEENS_6half_tEfNS_4arch4Sm80ELb0ELb1ELb1ELb0ELb0ELb0ELb0ELb0ELi2ELi2ELi4ELi2ELb1EEENS1_21CollectiveEpilogueBwdISB_SC_SE_Li256ELb0ELb0ELi2EEENS1_19SingleTileSchedulerILb0ELb0ELb0ELi128EEEEEEEEEvNT_6ParamsE,@function
        .size           _ZN7cutlass13device_kernelIN5flash19enable_sm80_to_sm89INS1_16FlashAttnBwdSm80INS1_25CollectiveMainloopBwdSm80ILi2ELi1EN4cute5tupleIJNS5_1CILi64EEENS7_ILi128EEENS7_ILi96EEEEEENS_6half_tEfNS_4arch4Sm80ELb0ELb1ELb1ELb0ELb0ELb0ELb0ELb0ELi2ELi2ELi4ELi2ELb1EEENS1_21CollectiveEpilogueBwdISB_SC_SE_Li256ELb0ELb0ELi2EEENS1_19SingleTileSchedulerILb0ELb0ELb0ELi128EEEEEEEEEvNT_6ParamsE,(.L_x_1391 - _ZN7cutlass13device_kernelIN5flash19enable_sm80_to_sm89INS1_16FlashAttnBwdSm80INS1_25CollectiveMainloopBwdSm80ILi2ELi1EN4cute5tupleIJNS5_1CILi64EEENS7_ILi128EEENS7_ILi96EEEEEENS_6half_tEfNS_4arch4Sm80ELb0ELb1ELb1ELb0ELb0ELb0ELb0ELb0ELi2ELi2ELi4ELi2ELb1EEENS1_21CollectiveEpilogueBwdISB_SC_SE_Li256ELb0ELb0ELi2EEENS1_19SingleTileSchedulerILb0ELb0ELb0ELi128EEEEEEEEEvNT_6ParamsE)
        .other          _ZN7cutlass13device_kernelIN5flash19enable_sm80_to_sm89INS1_16FlashAttnBwdSm80INS1_25CollectiveMainloopBwdSm80ILi2ELi1EN4cute5tupleIJNS5_1CILi64EEENS7_ILi128EEENS7_ILi96EEEEEENS_6half_tEfNS_4arch4Sm80ELb0ELb1ELb1ELb0ELb0ELb0ELb0ELb0ELi2ELi2ELi4ELi2ELb1EEENS1_21CollectiveEpilogueBwdISB_SC_SE_Li256ELb0ELb0ELi2EEENS1_19SingleTileSchedulerILb0ELb0ELb0ELi128EEEEEEEEEvNT_6ParamsE,@"STO_CUDA_ENTRY STV_DEFAULT"
_ZN7cutlass13device_kernelIN5flash19enable_sm80_to_sm89INS1_16FlashAttnBwdSm80INS1_25CollectiveMainloopBwdSm80ILi2ELi1EN4cute5tupleIJNS5_1CILi64EEENS7_ILi128EEENS7_ILi96EEEEEENS_6half_tEfNS_4arch4Sm80ELb0ELb1ELb1ELb0ELb0ELb0ELb0ELb0ELi2ELi2ELi4ELi2ELb1EEENS1_21CollectiveEpilogueBwdISB_SC_SE_Li256ELb0ELb0ELi2EEENS1_19SingleTileSchedulerILb0ELb0ELb0ELi128EEEEEEEEEvNT_6ParamsE:
[----:B------:R-:W-:-:S03]  /*0000*/  MOV R1, c[0x0][0x28] ;  /* 0x00000a0000017a02 */ /* 0x000fc60000000f00 */
[----:B------:R-:W1:Y:S01]  /*0010*/  S2UR UR9, SR_CTAID.Z ;  /* 0x00000000000979c3 */ /* 0x000e620000002700 */
[----:B------:R-:W-:Y:S02]  /*0020*/  IADD3 R1, R1, -0xb8, RZ ;  /* 0xffffff4801017810 */ /* 0x000fe40007ffe0ff */
[----:B-1----:R-:W-:-:S13]  /*0030*/  ISETP.LE.AND P0, PT, RZ, UR9, PT ;  /* 0x00000009ff007c0c */ /* 0x002fda000bf03270 */
[----:B------:R-:W-:Y:S05]  /*0040*/  @!P0 EXIT ;  /* 0x000000000000894d */ /* 0x000fea0003800000 */
[----:B------:R-:W1:Y:S01]  /*0050*/  S2R R4, SR_TID.X ;  /* 0x0000000000047919 */ /* 0x000e620000002100 */
[----:B------:R-:W2:Y:S01]  /*0060*/  S2UR UR8, SR_CTAID.X ;  /* 0x00000000000879c3 */ /* 0x000ea20000002500 */
[----:B------:R-:W-:Y:S02]  /*0070*/  ULDC UR5, c[0x0][0x168] ;  /* 0x00005a0000057ab9 */ /* 0x000fe40000000800 */
[----:B------:R-:W3:Y:S01]  /*0080*/  S2R R35, SR_CTAID.Y ;  /* 0x0000000000237919 */ /* 0x000ee20000002600 */
[----:B------:R-:W-:-:S04]  /*0090*/  UIADD3 UR5, UR5, 0x3f, URZ ;  /* 0x0000003f05057890 */ /* 0x000fc8000fffe03f */
[----:B------:R-:W-:-:S04]  /*00a0*/  USHF.R.S32.HI UR4, URZ, 0x1f, UR5 ;  /* 0x0000001f3f047899 */ /* 0x000fc80008011405 */
[----:B------:R-:W-:-:S04]  /*00b0*/  ULEA.HI UR4, UR4, UR5, URZ, 0x6 ;  /* 0x0000000504047291 */ /* 0x000fc8000f8f303f */
[----:B------:R-:W-:Y:S01]  /*00c0*/  USHF.R.S32.HI UR12, URZ, 0x6, UR4 ;  /* 0x000000063f0c7899 */ /* 0x000fe20008011404 */
[----:B-1----:R1:W-:Y:S01]  /*00d0*/  STL [R1+0x58], R4 ;  /* 0x0000580401007387 */ /* 0x0023e20000100800 */
[----:B--2---:R-:W-:-:S13]  /*00e0*/  ISETP.LE.AND P0, PT, RZ, UR8, PT ;  /* 0x00000008ff007c0c */ /* 0x004fda000bf03270 */
[----:B------:R-:W-:Y:S05]  /*00f0*/  @!P0 BRA `(.L_x_150) ;  /* 0x000000c000008947 */ /* 0x000fea0003800000 */
[----:B---3--:R-:W-:Y:S02]  /*0100*/  ULDC UR4, c[0x0][0x168] ;  /* 0x00005a0000047ab9 */ /* 0x008fe40000000800 */
[----:B------:R-:W-:-:S04]  /*0110*/  ULEA UR4, UR8, UR4, 0x7 ;  /* 0x0000000408047291 */ /* 0x000fc8000f8e383f */
[----:B------:R-:W-:-:S03]  /*0120*/  UIADD3 UR5, UR4, 0xbf, URZ ;  /* 0x000000bf04057890 */ /* 0x000fc6000fffe03f */
[----:B------:R-:W-:Y:S02]  /*0130*/  ULDC UR4, c[0x0][0x198] ;  /* 0x0000660000047ab9 */ /* 0x000fe40000000800 */
[----:B------:R-:W-:-:S03]  /*0140*/  UIADD3 UR4, UR5, -UR4, URZ ;  /* 0x8000000405047290 */ /* 0x000fc6000fffe03f */
[----:B------:R-:W-:Y:S02]  /*0150*/  ULDC UR5, c[0x0][0x2a0] ;  /* 0x0000a80000057ab9 */ /* 0x000fe40000000800 */
[----:B------:R-:W-:-:S04]  /*0160*/  UIADD3 UR5, UR4, UR5, URZ ;  /* 0x0000000504057290 */ /* 0x000fc8000fffe03f */
[----:B------:R-:W-:-:S04]  /*0170*/  USHF.R.S32.HI UR4, URZ, 0x1f, UR5 ;  /* 0x0000001f3f047899 */ /* 0x000fc80008011405 */
[----:B------:R-:W-:-:S04]  /*0180*/  ULEA.HI UR4, UR4, UR5, URZ, 0x6 ;  /* 0x0000000504047291 */ /* 0x000fc8000f8f303f */
[----:B------:R-:W-:-:S04]  /*0190*/  USHF.R.S32.HI UR4, URZ, 0x6, UR4 ;  /* 0x000000063f047899 */ /* 0x000fc80008011404 */
[----:B------:R-:W-:-:S04]  /*01a0*/  UISETP.LT.AND UP0, UPT, UR12, UR4, UPT ;  /* 0x000000040c00728c */ /* 0x000fc8000bf01270 */
[----:B------:R-:W-:Y:S02]  /*01b0*/  USEL UR12, UR12, UR4, UP0 ;  /* 0x000000040c0c7287 */ /* 0x000fe40008000000 */
.L_x_150:
[----:B---3--:R-:W-:Y:S01]  /*01c0*/  USHF.L.U32 UR11, UR8, 0x7, URZ ;  /* 0x00000007080b7899 */ /* 0x008fe2000800063f */
[----:B------:R-:W-:Y:S01]  /*01d0*/  PLOP3.LUT P1, PT, PT, PT, PT, 0x80, 0x0 ;  /* 0x000000000000781c */ /* 0x000fe20003f2f070 */
[----:B------:R-:W-:Y:S01]  /*01e0*/  ULDC UR5, c[0x0][0x168] ;  /* 0x00005a0000057ab9 */ /* 0x000fe20000000800 */
[----:B------:R-:W-:Y:S01]  /*01f0*/  CS2R R126, SRZ ;  /* 0x00000000007e7805 */ /* 0x000fe2000001ff00 */
[----:B------:R-:W-:Y:S01]  /*0200*/  UIADD3 UR5, UR11, UR5, URZ ;  /* 0x000000050b057290 */ /* 0x000fe2000fffe03f */
[----:B------:R-:W-:Y:S01]  /*0210*/  CS2R R124, SRZ ;  /* 0x00000000007c7805 */ /* 0x000fe2000001ff00 */
[----:B------:R-:W-:Y:S01]  /*0220*/  ULDC UR4, c[0x0][0x198] ;  /* 0x0000660000047ab9 */ /* 0x000fe20000000800 */
[----:B------:R-:W-:Y:S01]  /*0230*/  CS2R R130, SRZ ;  /* 0x0000000000827805 */ /* 0x000fe2000001ff00 */
[----:B------:R-:W-:Y:S01]  /*0240*/  UIADD3 UR4, UR5, -UR4, URZ ;  /* 0x8000000405047290 */ /* 0x000fe2000fffe03f */
[----:B------:R-:W-:Y:S01]  /*0250*/  CS2R R12, SRZ ;  /* 0x00000000000c7805 */ /* 0x000fe2000001ff00 */
[----:B------:R-:W-:Y:S01]  /*0260*/  ULDC.64 UR18, c[0x0][0x118] ;  /* 0x0000460000127ab9 */ /* 0x000fe20000000a00 */
[----:B------:R-:W-:Y:S01]  /*0270*/  IMAD.MOV.U32 R128, RZ, RZ, RZ ;  /* 0x000000ffff807224 */ /* 0x000fe200078e00ff */
[----:B------:R-:W-:Y:S01]  /*0280*/  MOV R122, RZ ;  /* 0x000000ff007a7202 */ /* 0x000fe20000000f00 */
[----:B------:R-:W-:Y:S01]  /*0290*/  IMAD.MOV.U32 R15, RZ, RZ, RZ ;  /* 0x000000ffff0f7224 */ /* 0x000fe200078e00ff */
[----:B------:R-:W-:Y:S01]  /*02a0*/  CS2R R16, SRZ ;  /* 0x0000000000107805 */ /* 0x000fe2000001ff00 */
[----:B------:R-:W-:Y:S01]  /*02b0*/  IMAD.U32 R0, RZ, RZ, UR4 ;  /* 0x00000004ff007e24 */ /* 0x000fe2000f8e00ff */
[----:B------:R-:W-:Y:S01]  /*02c0*/  MOV R118, RZ ;  /* 0x000000ff00767202 */ /* 0x000fe20000000f00 */
[----:B------:R-:W-:Y:S01]  /*02d0*/  IMAD.MOV.U32 R120, RZ, RZ, RZ ;  /* 0x000000ffff787224 */ /* 0x000fe200078e00ff */
[----:B------:R-:W-:Y:S01]  /*02e0*/  CS2R R18, SRZ ;  /* 0x0000000000127805 */ /* 0x000fe2000001ff00 */
[----:B------:R-:W-:Y:S01]  /*02f0*/  IMAD.MOV.U32 R116, RZ, RZ, RZ ;  /* 0x000000ffff747224 */ /* 0x000fe200078e00ff */
[----:B------:R-:W-:Y:S01]  /*0300*/  IADD3 R0, R0, -c[0x0][0x2a4], RZ ;  /* 0x8000a90000007a10 */ /* 0x000fe20007ffe0ff */
[----:B------:R-:W-:Y:S01]  /*0310*/  IMAD.MOV.U32 R110, RZ, RZ, RZ ;  /* 0x000000ffff6e7224 */ /* 0x000fe200078e00ff */
[----:B------:R-:W-:Y:S01]  /*0320*/  MOV R108, RZ ;  /* 0x000000ff006c7202 */ /* 0x000fe20000000f00 */
[----:B------:R-:W-:Y:S01]  /*0330*/  CS2R R20, SRZ ;  /* 0x0000000000147805 */ /* 0x000fe2000001ff00 */
[----:B------:R-:W-:Y:S01]  /*0340*/  SHF.R.S32.HI R2, RZ, 0x1f, R0 ;  /* 0x0000001fff027819 */ /* 0x000fe20000011400 */
[----:B------:R-:W-:Y:S01]  /*0350*/  IMAD.MOV.U32 R114, RZ, RZ, RZ ;  /* 0x000000ffff727224 */ /* 0x000fe200078e00ff */
[----:B------:R-:W-:Y:S01]  /*0360*/  MOV R112, RZ ;  /* 0x000000ff00707202 */ /* 0x000fe20000000f00 */
[----:B------:R-:W-:Y:S01]  /*0370*/  CS2R R22, SRZ ;  /* 0x0000000000167805 */ /* 0x000fe2000001ff00 */
[----:B------:R-:W-:Y:S01]  /*0380*/  LEA.HI R0, R2, R0, RZ, 0x6 ;  /* 0x0000000002007211 */ /* 0x000fe200078f30ff */
[----:B------:R-:W-:Y:S01]  /*0390*/  IMAD.MOV.U32 R106, RZ, RZ, RZ ;  /* 0x000000ffff6a7224 */ /* 0x000fe200078e00ff */
[----:B------:R-:W-:Y:S01]  /*03a0*/  MOV R104, RZ ;  /* 0x000000ff00687202 */ /* 0x000fe20000000f00 */
[----:B------:R-:W-:Y:S01]  /*03b0*/  CS2R R24, SRZ ;  /* 0x0000000000187805 */ /* 0x000fe2000001ff00 */
[----:B------:R-:W2:Y:S01]  /*03c0*/  R2UR UR10, R0 ;  /* 0x00000000000a73c2 */ /* 0x000ea200000e0000 */
[----:B------:R-:W-:Y:S01]  /*03d0*/  IMAD.MOV.U32 R102, RZ, RZ, RZ ;  /* 0x000000ffff667224 */ /* 0x000fe200078e00ff */
[----:B------:R-:W-:Y:S01]  /*03e0*/  MOV R100, RZ ;  /* 0x000000ff00647202 */ /* 0x000fe20000000f00 */
[----:B------:R-:W-:Y:S01]  /*03f0*/  CS2R R26, SRZ ;  /* 0x00000000001a7805 */ /* 0x000fe2000001ff00 */
        /* <DEDUP_REMOVED lines=20> */
[----:B--2---:R-:W-:Y:S01]  /*0540*/  USHF.R.S32.HI UR10, URZ, 0x6, UR10 ;  /* 0x000000063f0a7899 */ /* 0x004fe2000801140a */
[----:B------:R-:W-:Y:S01]  /*0550*/  CS2R R60, SRZ ;  /* 0x00000000003c7805 */ /* 0x000fe2000001ff00 */
[----:B------:R-:W-:Y:S01]  /*0560*/  CS2R R66, SRZ ;  /* 0x0000000000427805 */ /* 0x000fe2000001ff00 */
[----:B------:R-:W-:Y:S01]  /*0570*/  CS2R R64, SRZ ;  /* 0x0000000000407805 */ /* 0x000fe2000001ff00 */
[----:B------:R-:W-:Y:S01]  /*0580*/  UISETP.LT.AND UP0, UPT, URZ, UR10, UPT ;  /* 0x0000000a3f00728c */ /* 0x000fe2000bf01270 */
[----:B------:R-:W-:Y:S01]  /*0590*/  CS2R R58, SRZ ;  /* 0x00000000003a7805 */ /* 0x000fe2000001ff00 */
[----:B------:R-:W-:Y:S01]  /*05a0*/  CS2R R56, SRZ ;  /* 0x0000000000387805 */ /* 0x000fe2000001ff00 */
[----:B------:R-:W-:Y:S01]  /*05b0*/  CS2R R54, SRZ ;  /* 0x0000000000367805 */ /* 0x000fe2000001ff00 */
[----:B------:R-:W-:Y:S01]  /*05c0*/  USEL UR10, URZ, UR10, !UP0 ;  /* 0x0000000a3f0a7287 */ /* 0x000fe2000c000000 */
[----:B------:R-:W-:Y:S01]  /*05d0*/  CS2R R52, SRZ ;  /* 0x0000000000347805 */ /* 0x000fe2000001ff00 */
[----:B------:R-:W-:Y:S01]  /*05e0*/  CS2R R46, SRZ ;  /* 0x00000000002e7805 */ /* 0x000fe2000001ff00 */
[----:B------:R-:W-:Y:S01]  /*05f0*/  CS2R R44, SRZ ;  /* 0x00000000002c7805 */ /* 0x000fe2000001ff00 */
[----:B------:R-:W-:Y:S01]  /*0600*/  UISETP.GT.AND UP0, UPT, UR12, UR10, UPT ;  /* 0x0000000a0c00728c */ /* 0x000fe2000bf04270 */
[----:B------:R-:W-:Y:S01]  /*0610*/  CS2R R50, SRZ ;  /* 0x0000000000327805 */ /* 0x000fe2000001ff00 */
[----:B------:R-:W-:Y:S01]  /*0620*/  CS2R R48, SRZ ;  /* 0x0000000000307805 */ /* 0x000fe2000001ff00 */
[----:B------:R-:W-:Y:S01]  /*0630*/  CS2R R42, SRZ ;  /* 0x00000000002a7805 */ /* 0x000fe2000001ff00 */
[----:B------:R-:W-:Y:S01]  /*0640*/  CS2R R40, SRZ ;  /* 0x0000000000287805 */ /* 0x000fe2000001ff00 */
[----:B------:R-:W-:Y:S01]  /*0650*/  CS2R R38, SRZ ;  /* 0x0000000000267805 */ /* 0x000fe2000001ff00 */
[----:B------:R-:W-:Y:S01]  /*0660*/  PLOP3.LUT P0, PT, PT, PT, UP0, 0x80, 0x0 ;  /* 0x000000000000781c */ /* 0x000fe20003f0f008 */
[----:B------:R-:W-:-:S12]  /*0670*/  CS2R R36, SRZ ;  /* 0x0000000000247805 */ /* 0x000fd8000001ff00 */
[----:B------:R-:W-:Y:S05]  /*0680*/  @!P0 BRA `(.L_x_151) ;  /* 0x00006a0000008947 */ /* 0x000fea0003800000 */
[--C-:B------:R-:W-:Y:S01]  /*0690*/  IMAD.MOV.U32 R136, RZ, RZ, R4.reuse ;  /* 0x000000ffff887224 */ /* 0x100fe200078e0004 */
[----:B------:R-:W-:Y:S01]  /*06a0*/  SHF.R.S32.HI R18, RZ, 0x1f, R35 ;  /* 0x0000001fff127819 */ /* 0x000fe20000011423 */
[----:B------:R-:W-:Y:S01]  /*06b0*/  IMAD.MOV.U32 R136, RZ, RZ, R4 ;  /* 0x000000ffff887224 */ /* 0x000fe200078e0004 */
[----:B------:R-:W-:Y:S01]  /*06c0*/  USHF.L.U32 UR13, UR10, 0x6, URZ ;  /* 0x000000060a0d7899 */ /* 0x000fe2000800063f */
[----:B------:R-:W-:Y:S01]  /*06d0*/  IMAD.MOV.U32 R0, RZ, RZ, c[0x0][0x248] ;  /* 0x00009200ff007624 */ /* 0x000fe200078e00ff */
[----:B------:R-:W-:Y:S01]  /*06e0*/  ULDC.64 UR6, c[0x0][0x278] ;  /* 0x00009e0000067ab9 */ /* 0x000fe20000000a00 */
[C---:B------:R-:W-:Y:S01]  /*06f0*/  IMAD.SHL.U32 R6, R136.reuse, 0x4, RZ ;  /* 0x0000000488067824 */ /* 0x040fe200078e00ff */
[----:B------:R-:W-:Y:S01]  /*0700*/  ISETP.GT.AND P1, PT, R136, 0xf, PT ;  /* 0x0000000f8800780c */ /* 0x000fe20003f24270 */
[----:B------:R-:W-:Y:S01]  /*0710*/  ULDC.64 UR4, c[0x0][0x290] ;  /* 0x0000a40000047ab9 */ /* 0x000fe20000000a00 */
[----:B------:R-:W-:Y:S01]  /*0720*/  ISETP.NE.AND P0, PT, R0, 0x1, PT ;  /* 0x000000010000780c */ /* 0x000fe20003f05270 */
[----:B------:R-:W-:Y:S01]  /*0730*/  IMAD R0, R18, c[0x0][0x270], RZ ;  /* 0x00009c0012007a24 */ /* 0x000fe200078e02ff */
[----:B------:R-:W-:Y:S01]  /*0740*/  SHF.R.S32.HI R7, RZ, 0x1f, R6 ;  /* 0x0000001fff077819 */ /* 0x000fe20000011406 */
[----:B------:R-:W-:Y:S01]  /*0750*/  UIMAD.WIDE.U32 UR14, UR9, UR6, URZ ;  /* 0x00000006090e72a5 */ /* 0x000fe2000f8e003f */
[----:B------:R-:W-:Y:S01]  /*0760*/  SHF.R.S32.HI R25, RZ, 0x1f, R136 ;  /* 0x0000001fff197819 */ /* 0x000fe20000011488 */
[----:B-1----:R-:W-:Y:S01]  /*0770*/  IMAD.U32 R4, RZ, RZ, UR13 ;  /* 0x0000000dff047e24 */ /* 0x002fe2000f8e00ff */
[----:B------:R-:W-:Y:S01]  /*0780*/  UIMAD.WIDE.U32 UR20, UR9, UR4, URZ ;  /* 0x00000004091472a5 */ /* 0x000fe2000f8e003f */
[----:B------:R-:W-:Y:S01]  /*0790*/  IMAD.WIDE.U32 R2, R35, c[0x0][0x270], R6 ;  /* 0x00009c0023027a25 */ /* 0x000fe200078e0006 */
[CC--:B------:R-:W-:Y:S01]  /*07a0*/  LEA.HI R10, R25.reuse, R136.reuse, RZ, 0x2 ;  /* 0x00000088190a7211 */ /* 0x0c0fe200078f10ff */
[----:B------:R-:W-:Y:S01]  /*07b0*/  USHF.R.S32.HI UR16, URZ, 0x1f, UR9 ;  /* 0x0000001f3f107899 */ /* 0x000fe20008011409 */
[-C--:B------:R-:W-:Y:S01]  /*07c0*/  LEA.HI R24, R25, R136.reuse, RZ, 0x3 ;  /* 0x0000008819187211 */ /* 0x080fe200078f18ff */
[C---:B------:R-:W-:Y:S01]  /*07d0*/  IMAD R0, R35.reuse, c[0x0][0x274], R0 ;  /* 0x00009d0023007a24 */ /* 0x040fe200078e0200 */
[----:B------:R-:W-:Y:S01]  /*07e0*/  @!P1 IADD3 R29, P4, P3, R4, UR14, R2 ;  /* 0x0000000e041d9c10 */ /* 0x000fe2000fb9e002 */
[----:B------:R-:W-:Y:S01]  /*07f0*/  IMAD.MOV.U32 R137, RZ, RZ, R5 ;  /* 0x000000ffff897224 */ /* 0x000fe200078e0005 */
[----:B------:R-:W-:Y:S01]  /*0800*/  SHF.R.S32.HI R38, RZ, 0x2, R10 ;  /* 0x00000002ff267819 */ /* 0x000fe2000001140a */
[----:B------:R-:W-:Y:S01]  /*0810*/  @P0 IMAD.HI.U32 R5, R35, c[0x0][0x24c], RZ ;  /* 0x0000930023050a27 */ /* 0x000fe200078e00ff */
[----:B------:R-:W-:Y:S01]  /*0820*/  UIMAD UR4, UR16, UR4, URZ ;  /* 0x00000004100472a4 */ /* 0x000fe2000f8e023f */
[-C--:B------:R-:W-:Y:S01]  /*0830*/  LEA.HI R26, R25, R136.reuse, RZ, 0x5 ;  /* 0x00000088191a7211 */ /* 0x080fe200078f28ff */
[----:B------:R-:W-:Y:S01]  /*0840*/  UIMAD UR6, UR16, UR6, URZ ;  /* 0x00000006100672a4 */ /* 0x000fe2000f8e023f */
[----:B------:R-:W-:Y:S01]  /*0850*/  IMAD.IADD R14, R3, 0x1, R0 ;  /* 0x00000001030e7824 */ /* 0x000fe200078e0200 */
[----:B------:R-:W-:Y:S01]  /*0860*/  SHF.R.S32.HI R39, RZ, 0x1f, R38 ;  /* 0x0000001fff277819 */ /* 0x000fe20000011426 */
[C---:B------:R-:W-:Y:S01]  /*0870*/  IMAD.WIDE.U32 R2, R35.reuse, c[0x0][0x288], R6 ;  /* 0x0000a20023027a25 */ /* 0x040fe200078e0006 */
[----:B------:R-:W-:Y:S01]  /*0880*/  UIMAD UR5, UR9, UR5, UR4 ;  /* 0x00000005090572a4 */ /* 0x000fe2000f8e0204 */
[----:B------:R1:W-:Y:S01]  /*0890*/  STL.64 [R1+0x50], R6 ;  /* 0x0000500601007387 */ /* 0x0003e20000100a00 */
[----:B------:R-:W-:Y:S01]  /*08a0*/  USHF.R.S32.HI UR4, URZ, 0x1f, UR13 ;  /* 0x0000001f3f047899 */ /* 0x000fe2000801140d */
[----:B------:R-:W-:Y:S01]  /*08b0*/  IMAD.U32 R4, RZ, RZ, UR20 ;  /* 0x00000014ff047e24 */ /* 0x000fe2000f8e00ff */
[----:B------:R-:W-:Y:S01]  /*08c0*/  UIMAD UR6, UR9, UR7, UR6 ;  /* 0x00000007090672a4 */ /* 0x000fe2000f8e0206 */
[----:B------:R-:W-:Y:S01]  /*08d0*/  IMAD.MOV.U32 R8, RZ, RZ, R35 ;  /* 0x000000ffff087224 */ /* 0x000fe200078e0023 */
[----:B------:R-:W-:Y:S01]  /*08e0*/  @P0 SHF.R.U32.HI R8, RZ, c[0x0][0x250], R5 ;  /* 0x00009400ff080a19 */ /* 0x000fe20000011605 */
[----:B------:R-:W-:Y:S01]  /*08f0*/  IMAD R0, R18, c[0x0][0x288], RZ ;  /* 0x0000a20012007a24 */ /* 0x000fe200078e02ff */
[----:B------:R-:W-:Y:S01]  /*0900*/  IADD3 R31, P2, P0, R2, UR13, R4 ;  /* 0x0000000d021f7c10 */ /* 0x000fe2000f85e004 */
[----:B------:R-:W-:Y:S01]  /*0910*/  IMAD.U32 R2, RZ, RZ, UR8 ;  /* 0x00000008ff027e24 */ /* 0x000fe2000f8e00ff */
[----:B------:R-:W-:Y:S01]  /*0920*/  SHF.R.S32.HI R11, RZ, 0x1f, R8 ;  /* 0x0000001fff0b7819 */ /* 0x000fe20000011408 */
[----:B------:R-:W-:Y:S01]  /*0930*/  IMAD R0, R35, c[0x0][0x28c], R0 ;  /* 0x0000a30023007a24 */ /* 0x000fe200078e0200 */
[----:B------:R-:W-:Y:S01]  /*0940*/  SHF.R.S32.HI R33, RZ, 0x5, R26 ;  /* 0x00000005ff217819 */ /* 0x000fe2000001141a */
[----:B------:R-:W-:Y:S01]  /*0950*/  IMAD.WIDE R22, R2, 0x80, R38 ;  /* 0x0000008002167825 */ /* 0x000fe200078e0226 */
[----:B------:R-:W-:Y:S01]  /*0960*/  LOP3.LUT R2, R10, 0xfffffffc, RZ, 0xc0, !PT ;  /* 0xfffffffc0a027812 */ /* 0x000fe200078ec0ff */
[----:B------:R-:W-:Y:S01]  /*0970*/  UIADD3 UR17, UR15, UR6, URZ ;  /* 0x000000060f117290 */ /* 0x000fe2000fffe03f */
[----:B------:R-:W-:Y:S01]  /*0980*/  LEA.HI R15, R25, R136, RZ, 0x6 ;  /* 0x00000088190f7211 */ /* 0x000fe200078f30ff */
[----:B------:R-:W-:Y:S01]  /*0990*/  IMAD.IADD R13, R3, 0x1, R0 ;  /* 0x00000001030d7824 */ /* 0x000fe200078e0200 */
[----:B------:R-:W-:Y:S01]  /*09a0*/  UIADD3 UR20, UR21, UR5, URZ ;  /* 0x0000000515147290 */ /* 0x000fe2000fffe03f */
[----:B------:R-:W-:Y:S01]  /*09b0*/  IMAD.IADD R17, R136, 0x1, -R2 ;  /* 0x0000000188117824 */ /* 0x000fe200078e0a02 */
[----:B------:R-:W-:Y:S01]  /*09c0*/  SHF.R.S32.HI R20, RZ, 0x6, R15 ;  /* 0x00000006ff147819 */ /* 0x000fe2000001140f */
[----:B------:R-:W-:Y:S01]  /*09d0*/  IMAD.SHL.U32 R0, R24, 0x8, RZ ;  /* 0x0000000818007824 */ /* 0x000fe200078e00ff */
[----:B------:R-:W-:Y:S01]  /*09e0*/  ULDC.64 UR6, c[0x0][0x1e8] ;  /* 0x00007a0000067ab9 */ /* 0x000fe20000000a00 */
[----:B------:R-:W-:Y:S01]  /*09f0*/  IMAD.U32 R5, RZ, RZ, UR21 ;  /* 0x00000015ff057e24 */ /* 0x000fe2000f8e00ff */
[-C--:B------:R-:W-:Y:S01]  /*0a00*/  LEA.HI R5, R10, R38.reuse, RZ, 0x1 ;  /* 0x000000260a057211 */ /* 0x080fe200078f08ff */
[----:B------:R-:W-:Y:S01]  /*0a10*/  IMAD.SHL.U32 R2, R17, 0x8, RZ ;  /* 0x0000000811027824 */ /* 0x000fe200078e00ff */
[----:B------:R-:W-:Y:S01]  /*0a20*/  LOP3.LUT R0, R0, 0xc0, RZ, 0xc0, !PT ;  /* 0x000000c000007812 */ /* 0x000fe200078ec0ff */
[----:B------:R-:W-:Y:S01]  /*0a30*/  IMAD R4, R11, c[0x0][0x1e0], RZ ;  /* 0x000078000b047a24 */ /* 0x000fe200078e02ff */
[----:B------:R-:W-:Y:S01]  /*0a40*/  LOP3.LUT R5, R5, 0x7fffffe, RZ, 0xc0, !PT ;  /* 0x07fffffe05057812 */ /* 0x000fe200078ec0ff */
[----:B------:R-:W-:Y:S01]  /*0a50*/  UIMAD UR6, UR16, UR6, URZ ;  /* 0x00000006100672a4 */ /* 0x000fe2000f8e023f */
[----:B------:R-:W-:Y:S01]  /*0a60*/  SHF.R.S32.HI R3, RZ, 0x1f, R2 ;  /* 0x0000001fff037819 */ /* 0x000fe20000011402 */
[----:B-1----:R-:W-:Y:S01]  /*0a70*/  IMAD R6, R8, c[0x0][0x1e4], R4 ;  /* 0x0000790008067a24 */ /* 0x002fe200078e0204 */
[----:B------:R-:W-:Y:S01]  /*0a80*/  SHF.R.U32.HI R9, RZ, 0x3, R0 ;  /* 0x00000003ff097819 */ /* 0x000fe20000011600 */
[----:B------:R-:W-:Y:S01]  /*0a90*/  IMAD.IADD R7, R38, 0x1, -R5 ;  /* 0x0000000126077824 */ /* 0x000fe200078e0a05 */
[--C-:B------:R-:W-:Y:S01]  /*0aa0*/  LOP3.LUT R0, R0, 0x18, R2.reuse, 0xf8, !PT ;  /* 0x0000001800007812 */ /* 0x100fe200078ef802 */
[----:B------:R-:W-:Y:S01]  /*0ab0*/  IMAD.WIDE.U32 R4, R8, c[0x0][0x1e0], R2 ;  /* 0x0000780008047a25 */ /* 0x000fe200078e0002 */
[----:B------:R-:W-:Y:S01]  /*0ac0*/  UIMAD UR6, UR9, UR7, UR6 ;  /* 0x00000007090672a4 */ /* 0x000fe2000f8e0206 */
[----:B------:R-:W-:Y:S01]  /*0ad0*/  ISETP.GE.AND P5, PT, R2, c[0x0][0x1cc], PT ;  /* 0x0000730002007a0c */ /* 0x000fe20003fa6270 */
[----:B------:R-:W-:Y:S01]  /*0ae0*/  USHF.R.S32.HI UR7, URZ, 0x1f, UR10 ;  /* 0x0000001f3f077899 */ /* 0x000fe2000801140a */
[----:B------:R-:W-:Y:S01]  /*0af0*/  LOP3.LUT R9, R0, R9, RZ, 0x3c, !PT ;  /* 0x0000000900097212 */ /* 0x000fe200078e3cff */
[----:B------:R-:W-:Y:S01]  /*0b00*/  IMAD.U32 R0, RZ, RZ, UR4 ;  /* 0x00000004ff007e24 */ /* 0x000fe2000f8e00ff */
[----:B------:R-:W-:Y:S01]  /*0b10*/  ULDC.64 UR4, c[0x0][0x1b8] ;  /* 0x00006e0000047ab9 */ /* 0x000fe20000000a00 */
[----:B------:R-:W-:Y:S01]  /*0b20*/  IMAD R12, R33, 0x8, R7 ;  /* 0x00000008210c7824 */ /* 0x000fe200078e0207 */
[----:B------:R-:W-:Y:S01]  /*0b30*/  UIMAD UR4, UR16, UR4, URZ ;  /* 0x00000004100472a4 */ /* 0x000fe2000f8e023f */
[----:B------:R-:W-:Y:S01]  /*0b40*/  IMAD.IADD R7, R5, 0x1, R6 ;  /* 0x0000000105077824 */ /* 0x000fe200078e0206 */
[----:B------:R-:W-:Y:S01]  /*0b50*/  SHF.R.S32.HI R5, RZ, 0x1f, R10 ;  /* 0x0000001fff057819 */ /* 0x000fe2000001140a */
[----:B------:R-:W-:Y:S01]  /*0b60*/  IMAD.MOV.U32 R6, RZ, RZ, R4 ;  /* 0x000000ffff067224 */ /* 0x000fe200078e0004 */
[----:B------:R-:W-:Y:S01]  /*0b70*/  @!P1 IADD3.X R30, R0, UR17, R14, P4, P3 ;  /* 0x00000011001e9c10 */ /* 0x000fe2000a7e640e */
[----:B------:R-:W-:Y:S01]  /*0b80*/  IMAD.U32 R28, R12, 0x20, R9 ;  /* 0x000000200c1c7824 */ /* 0x000fe200078e0009 */
[----:B------:R-:W-:Y:S01]  /*0b90*/  IADD3.X R34, R0, UR20, R13, P2, P0 ;  /* 0x0000001400227c10 */ /* 0x000fe200097e040d */
[----:B------:R-:W-:Y:S01]  /*0ba0*/  IMAD R9, R39, c[0x0][0x178], RZ ;  /* 0x00005e0027097a24 */ /* 0x000fe200078e02ff */
[----:B------:R-:W-:Y:S01]  /*0bb0*/  LEA.HI R0, R5, R38, RZ, 0x3 ;  /* 0x0000002605007211 */ /* 0x000fe200078f18ff */
[----:B------:R-:W-:Y:S01]  /*0bc0*/  IMAD R5, R39, c[0x0][0x208], RZ ;  /* 0x0000820027057a24 */ /* 0x000fe200078e02ff */
[----:B------:R-:W-:Y:S01]  /*0bd0*/  UIMAD UR4, UR9, UR5, UR4 ;  /* 0x00000005090472a4 */ /* 0x000fe2000f8e0204 */
[----:B------:R-:W-:Y:S01]  /*0be0*/  IMAD.WIDE.U32 R12, R8, c[0x0][0x1b0], R2 ;  /* 0x00006c00080c7a25 */ /* 0x000fe200078e0002 */
[----:B------:R-:W-:Y:S01]  /*0bf0*/  LOP3.LUT R4, R0, 0xfffffff8, RZ, 0xc0, !PT ;  /* 0xfffffff800047812 */ /* 0x000fe200078ec0ff */
[----:B------:R-:W-:Y:S01]  /*0c00*/  UMOV UR21, 0x6 ;  /* 0x0000000600157882 */ /* 0x000fe20000000000 */
[----:B------:R-:W-:Y:S01]  /*0c10*/  IADD3 R37, R2, 0x40, RZ ;  /* 0x0000004002257810 */ /* 0x000fe20007ffe0ff */
[----:B------:R-:W-:Y:S01]  /*0c20*/  IMAD R0, R11, c[0x0][0x1b0], RZ ;  /* 0x00006c000b007a24 */ /* 0x000fe200078e02ff */
[----:B------:R-:W-:Y:S01]  /*0c30*/  SHF.R.S32.HI R137, RZ, 0x1f, R136 ;  /* 0x0000001fff897819 */ /* 0x000fe20000011488 */
[----:B------:R-:W-:Y:S01]  /*0c40*/  IMAD.IADD R10, R38, 0x1, -R4 ;  /* 0x00000001260a7824 */ /* 0x000fe200078e0a04 */
[----:B------:R-:W-:Y:S01]  /*0c50*/  STL.64 [R1+0x38], R38 ;  /* 0x0000382601007387 */ /* 0x000fe20000100a00 */
[----:B------:R-:W-:Y:S01]  /*0c60*/  IMAD R16, R8, c[0x0][0x1b4], R0 ;  /* 0x00006d0008107a24 */ /* 0x000fe200078e0200 */
[----:B------:R-:W-:Y:S01]  /*0c70*/  UMOV UR26, 0x1 ;  /* 0x00000001001a7882 */ /* 0x000fe20000000000 */
[C---:B------:R-:W-:Y:S01]  /*0c80*/  IMAD.SHL.U32 R0, R10.reuse, 0x40, RZ ;  /* 0x000000400a007824 */ /* 0x040fe200078e00ff */
[----:B------:R-:W-:Y:S01]  /*0c90*/  LOP3.LUT P0, RZ, R10, 0x4, RZ, 0xc0, !PT ;  /* 0x000000040aff7812 */ /* 0x000fe2000780c0ff */
[C---:B------:R-:W-:Y:S01]  /*0ca0*/  IMAD R11, R38.reuse, c[0x0][0x17c], R9 ;  /* 0x00005f00260b7a24 */ /* 0x040fe200078e0209 */
[----:B------:R-:W-:Y:S01]  /*0cb0*/  STL [R1+0x5c], R137 ;  /* 0x00005c8901007387 */ /* 0x000fe20000100800 */
[----:B------:R-:W-:Y:S01]  /*0cc0*/  IMAD R14, R38, c[0x0][0x20c], R5 ;  /* 0x00008300260e7a24 */ /* 0x000fe200078e0205 */
[----:B------:R-:W-:Y:S01]  /*0cd0*/  LOP3.LUT R0, R0, 0x1c0, RZ, 0xc0, !PT ;  /* 0x000001c000007812 */ /* 0x000fe200078ec0ff */
[C-C-:B------:R-:W-:Y:S01]  /*0ce0*/  IMAD.WIDE.U32 R8, R38.reuse, c[0x0][0x178], R2.reuse ;  /* 0x00005e0026087a25 */ /* 0x140fe200078e0002 */
[----:B------:R-:W-:Y:S01]  /*0cf0*/  ULDC UR25, c[0x0][0x198] ;  /* 0x0000660000197ab9 */ /* 0x000fe20000000800 */
[----:B------:R-:W-:Y:S01]  /*0d00*/  CS2R R130, SRZ ;  /* 0x0000000000827805 */ /* 0x000fe2000001ff00 */
[----:B------:R-:W-:Y:S01]  /*0d10*/  UIADD3 UR25, -UR11, UR25, UR26 ;  /* 0x000000190b197290 */ /* 0x000fe2000fffe11a */
[----:B------:R-:W-:Y:S01]  /*0d20*/  IMAD.WIDE.U32 R4, R38, c[0x0][0x208], R2 ;  /* 0x0000820026047a25 */ /* 0x000fe200078e0002 */
[----:B------:R-:W-:Y:S01]  /*0d30*/  ULDC UR24, c[0x0][0x2a0] ;  /* 0x0000a80000187ab9 */ /* 0x000fe20000000800 */
[----:B------:R-:W-:Y:S01]  /*0d40*/  CS2R R128, SRZ ;  /* 0x0000000000807805 */ /* 0x000fe2000001ff00 */
[----:B------:R-:W-:Y:S01]  /*0d50*/  ULOP3.LUT UR24, URZ, UR24, URZ, 0x33, !UPT ;  /* 0x000000183f187292 */ /* 0x000fe2000f8e333f */
[----:B------:R-:W-:Y:S01]  /*0d60*/  IMAD.SHL.U32 R3, R20, 0x8, RZ ;  /* 0x0000000814037824 */ /* 0x000fe200078e00ff */
[----:B------:R-:W-:Y:S01]  /*0d70*/  CS2R R126, SRZ ;  /* 0x00000000007e7805 */ /* 0x000fe2000001ff00 */
[----:B------:R-:W-:Y:S01]  /*0d80*/  IMAD.MOV.U32 R10, RZ, RZ, R8 ;  /* 0x000000ffff0a7224 */ /* 0x000fe200078e0008 */
[----:B------:R-:W-:Y:S01]  /*0d90*/  CS2R R124, SRZ ;  /* 0x00000000007c7805 */ /* 0x000fe2000001ff00 */
[----:B------:R-:W-:Y:S01]  /*0da0*/  IMAD.MOV.U32 R8, RZ, RZ, R4 ;  /* 0x000000ffff087224 */ /* 0x000fe200078e0004 */
[----:B------:R-:W-:Y:S01]  /*0db0*/  LOP3.LUT R212, R3, 0x18, RZ, 0xc0, !PT ;  /* 0x0000001803d47812 */ /* 0x000fe200078ec0ff */
[----:B------:R-:W-:Y:S01]  /*0dc0*/  IMAD.IADD R11, R9, 0x1, R11 ;  /* 0x00000001090b7824 */ /* 0x000fe200078e020b */
[----:B------:R-:W-:Y:S01]  /*0dd0*/  SHF.R.U32.HI R3, RZ, 0x3, R0 ;  /* 0x00000003ff037819 */ /* 0x000fe20000011600 */
[----:B------:R-:W-:Y:S01]  /*0de0*/  IMAD.MOV.U32 R4, RZ, RZ, R12 ;  /* 0x000000ffff047224 */ /* 0x000fe200078e000c */
[----:B------:R-:W-:Y:S01]  /*0df0*/  CS2R R122, SRZ ;  /* 0x00000000007a7805 */ /* 0x000fe2000001ff00 */
[----:B------:R-:W-:Y:S01]  /*0e00*/  IMAD.IADD R9, R5, 0x1, R14 ;  /* 0x0000000105097824 */ /* 0x000fe200078e020e */
[----:B------:R-:W-:Y:S01]  /*0e10*/  LOP3.LUT R227, R3, R0, R212, 0x1e, !PT ;  /* 0x0000000003e37212 */ /* 0x000fe200078e1ed4 */
[----:B------:R-:W-:Y:S01]  /*0e20*/  IMAD.U32 R12, RZ, RZ, UR9 ;  /* 0x00000009ff0c7e24 */ /* 0x000fe2000f8e00ff */
[----:B------:R-:W-:Y:S01]  /*0e30*/  LEA.HI R0, R26, R33, RZ, 0x1 ;  /* 0x000000211a007211 */ /* 0x000fe200078f08ff */
[----:B------:R-:W-:Y:S01]  /*0e40*/  IMAD.IADD R5, R13, 0x1, R16 ;  /* 0x000000010d057824 */ /* 0x000fe200078e0210 */
[----:B------:R-:W-:Y:S01]  /*0e50*/  CS2R R120, SRZ ;  /* 0x0000000000787805 */ /* 0x000fe2000001ff00 */
[----:B------:R-:W-:Y:S01]  /*0e60*/  IMAD.U32 R3, RZ, RZ, UR9 ;  /* 0x00000009ff037e24 */ /* 0x000fe2000f8e00ff */
[----:B------:R-:W-:Y:S01]  /*0e70*/  LOP3.LUT R0, R0, 0xfffffffe, RZ, 0xc0, !PT ;  /* 0xfffffffe00007812 */ /* 0x000fe200078ec0ff */
[----:B------:R-:W-:Y:S01]  /*0e80*/  IMAD.WIDE.U32 R6, R12, c[0x0][0x1e8], R6 ;  /* 0x00007a000c067a25 */ /* 0x000fe200078e0006 */
[----:B------:R-:W-:Y:S01]  /*0e90*/  CS2R R118, SRZ ;  /* 0x0000000000767805 */ /* 0x000fe2000001ff00 */
[----:B------:R-:W-:Y:S01]  /*0ea0*/  CS2R R116, SRZ ;  /* 0x0000000000747805 */ /* 0x000fe2000001ff00 */
[----:B------:R-:W-:Y:S01]  /*0eb0*/  CS2R R114, SRZ ;  /* 0x0000000000727805 */ /* 0x000fe2000001ff00 */
[----:B------:R-:W-:Y:S01]  /*0ec0*/  IMAD.IADD R32, R33, 0x1, -R0 ;  /* 0x0000000121207824 */ /* 0x000fe200078e0a00 */
[----:B------:R-:W-:Y:S01]  /*0ed0*/  IADD3 R7, R7, UR6, RZ ;  /* 0x0000000607077c10 */ /* 0x000fe2000fffe0ff */
[----:B------:R-:W-:Y:S01]  /*0ee0*/  IMAD.WIDE.U32 R4, R3, c[0x0][0x1b8], R4 ;  /* 0x00006e0003047a25 */ /* 0x000fe200078e0004 */
[----:B------:R-:W-:Y:S01]  /*0ef0*/  CS2R R112, SRZ ;  /* 0x0000000000707805 */ /* 0x000fe2000001ff00 */
[----:B------:R-:W-:Y:S01]  /*0f00*/  CS2R R110, SRZ ;  /* 0x00000000006e7805 */ /* 0x000fe2000001ff00 */
[----:B------:R-:W-:Y:S01]  /*0f10*/  CS2R R108, SRZ ;  /* 0x00000000006c7805 */ /* 0x000fe2000001ff00 */
[----:B------:R-:W-:Y:S01]  /*0f20*/  IMAD.SHL.U32 R27, R32, 0x400, RZ ;  /* 0x00000400201b7824 */ /* 0x000fe200078e00ff */
[----:B------:R-:W-:Y:S01]  /*0f30*/  IADD3 R5, R5, UR4, RZ ;  /* 0x0000000405057c10 */ /* 0x000fe2000fffe0ff */
[C---:B------:R-:W-:Y:S01]  /*0f40*/  IMAD R12, R18.reuse, c[0x0][0x180], RZ ;  /* 0x00006000120c7a24 */ /* 0x040fe200078e02ff */
[----:B------:R-:W-:Y:S01]  /*0f50*/  ULDC.64 UR4, c[0x0][0x178] ;  /* 0x00005e0000047ab9 */ /* 0x000fe20000000a00 */
[----:B------:R-:W-:Y:S01]  /*0f60*/  IMAD R0, R17, 0x2, R27 ;  /* 0x0000000211007824 */ /* 0x000fe200078e021b */
[----:B------:R-:W-:Y:S01]  /*0f70*/  UIMAD UR6, UR7, UR4, URZ ;  /* 0x00000004070672a4 */ /* 0x000fe2000f8e023f */
[----:B------:R-:W-:Y:S01]  /*0f80*/  IMAD R3, R18, c[0x0][0x210], RZ ;  /* 0x0000840012037a24 */ /* 0x000fe200078e02ff */
[----:B------:R-:W-:Y:S01]  /*0f90*/  UIMAD.WIDE.U32 UR22, UR10, UR4, URZ ;  /* 0x000000040a1672a5 */ /* 0x000fe2000f8e003f */
[C---:B------:R-:W-:Y:S01]  /*0fa0*/  IMAD R12, R35.reuse, c[0x0][0x184], R12 ;  /* 0x00006100230c7a24 */ /* 0x040fe200078e020c */
[----:B------:R-:W-:Y:S01]  /*0fb0*/  UIMAD UR6, UR10, UR5, UR6 ;  /* 0x000000050a0672a4 */ /* 0x000fe2000f8e0206 */
[C---:B------:R-:W-:Y:S01]  /*0fc0*/  IMAD.WIDE.U32 R10, R35.reuse, c[0x0][0x180], R10 ;  /* 0x00006000230a7a25 */ /* 0x040fe200078e000a */
[----:B------:R-:W-:Y:S01]  /*0fd0*/  CS2R R106, SRZ ;  /* 0x00000000006a7805 */ /* 0x000fe2000001ff00 */
[----:B------:R-:W-:Y:S01]  /*0fe0*/  ULDC.64 UR4, c[0x0][0x188] ;  /* 0x0000620000047ab9 */ /* 0x000fe20000000a00 */
[----:B------:R-:W-:Y:S01]  /*0ff0*/  CS2R R104, SRZ ;  /* 0x0000000000687805 */ /* 0x000fe2000001ff00 */
[----:B------:R-:W-:Y:S01]  /*1000*/  IMAD.IADD R227, R0, 0x1, R227 ;  /* 0x0000000100e37824 */ /* 0x000fe200078e02e3 */
[----:B------:R-:W-:Y:S01]  /*1010*/  UIMAD UR4, UR16, UR4, URZ ;  /* 0x00000004100472a4 */ /* 0x000fe2000f8e023f */
[C---:B------:R-:W-:Y:S01]  /*1020*/  IMAD R3, R35.reuse, c[0x0][0x214], R3 ;  /* 0x0000850023037a24 */ /* 0x040fe200078e0203 */
[----:B------:R-:W-:Y:S01]  /*1030*/  UIADD3 UR6, UR23, UR6, URZ ;  /* 0x0000000617067290 */ /* 0x000fe2000fffe03f */
[----:B------:R-:W-:Y:S01]  /*1040*/  IMAD.WIDE.U32 R8, R35, c[0x0][0x210], R8 ;  /* 0x0000840023087a25 */ /* 0x000fe200078e0008 */
[----:B------:R-:W-:Y:S01]  /*1050*/  UIMAD UR4, UR9, UR5, UR4 ;  /* 0x00000005090472a4 */ /* 0x000fe2000f8e0204 */
[----:B------:R-:W-:Y:S01]  /*1060*/  CS2R R102, SRZ ;  /* 0x0000000000667805 */ /* 0x000fe2000001ff00 */
[----:B------:R-:W-:Y:S01]  /*1070*/  CS2R R100, SRZ ;  /* 0x0000000000647805 */ /* 0x000fe2000001ff00 */
[----:B------:R-:W-:Y:S01]  /*1080*/  IMAD.IADD R13, R11, 0x1, R12 ;  /* 0x000000010b0d7824 */ /* 0x000fe200078e020c */
[----:B------:R-:W-:Y:S01]  /*1090*/  CS2R R98, SRZ ;  /* 0x0000000000627805 */ /* 0x000fe2000001ff00 */
[----:B------:R-:W-:Y:S01]  /*10a0*/  IMAD R0, R23, c[0x0][0x1a8], RZ ;  /* 0x00006a0017007a24 */ /* 0x000fe200078e02ff */
[----:B------:R-:W-:Y:S01]  /*10b0*/  CS2R R96, SRZ ;  /* 0x0000000000607805 */ /* 0x000fe2000001ff00 */
[----:B------:R-:W-:Y:S01]  /*10c0*/  IMAD.SHL.U32 R227, R227, 0x2, RZ ;  /* 0x00000002e3e37824 */ /* 0x000fe200078e00ff */
[----:B------:R-:W-:Y:S01]  /*10d0*/  CS2R R94, SRZ ;  /* 0x00000000005e7805 */ /* 0x000fe2000001ff00 */
[----:B------:R-:W-:Y:S01]  /*10e0*/  IMAD.IADD R11, R9, 0x1, R3 ;  /* 0x00000001090b7824 */ /* 0x000fe200078e0203 */
[----:B------:R-:W-:Y:S01]  /*10f0*/  CS2R R92, SRZ ;  /* 0x00000000005c7805 */ /* 0x000fe2000001ff00 */
[----:B------:R-:W-:Y:S01]  /*1100*/  IMAD R3, R23, c[0x0][0x1d8], RZ ;  /* 0x0000760017037a24 */ /* 0x000fe200078e02ff */
[C---:B------:R-:W-:Y:S01]  /*1110*/  IADD3 R228, R227.reuse, 0xf4c0, RZ ;  /* 0x0000f4c0e3e47810 */ /* 0x040fe20007ffe0ff */
[----:B------:R-:W-:Y:S01]  /*1120*/  IMAD.MOV.U32 R12, RZ, RZ, R10 ;  /* 0x000000ffff0c7224 */ /* 0x000fe200078e000a */
[----:B------:R-:W-:Y:S01]  /*1130*/  CS2R R90, SRZ ;  /* 0x00000000005a7805 */ /* 0x000fe2000001ff00 */
[C---:B------:R-:W-:Y:S01]  /*1140*/  IMAD R16, R22.reuse, c[0x0][0x1ac], R0 ;  /* 0x00006b0016107a24 */ /* 0x040fe200078e0200 */
[----:B------:R-:W-:Y:S01]  /*1150*/  IADD3 R0, R227, 0xf480, RZ ;  /* 0x0000f480e3007810 */ /* 0x000fe20007ffe0ff */
[----:B------:R-:W-:Y:S01]  /*1160*/  IMAD.MOV.U32 R10, RZ, RZ, R8 ;  /* 0x000000ffff0a7224 */ /* 0x000fe200078e0008 */
[----:B------:R-:W-:Y:S01]  /*1170*/  CS2R R88, SRZ ;  /* 0x0000000000587805 */ /* 0x000fe2000001ff00 */
[----:B------:R-:W-:Y:S01]  /*1180*/  IMAD R3, R22, c[0x0][0x1dc], R3 ;  /* 0x0000770016037a24 */ /* 0x000fe200078e0203 */
[----:B------:R-:W-:Y:S01]  /*1190*/  @P0 IADD3 R228, R0, -0x40, RZ ;  /* 0xffffffc000e40810 */ /* 0x000fe20007ffe0ff */
[----:B------:R-:W-:Y:S01]  /*11a0*/  IMAD.WIDE.U32 R8, R22, c[0x0][0x1d8], R6 ;  /* 0x0000760016087a25 */ /* 0x000fe200078e0006 */
[----:B------:R-:W-:Y:S01]  /*11b0*/  CS2R R86, SRZ ;  /* 0x0000000000567805 */ /* 0x000fe2000001ff00 */
[----:B------:R-:W-:Y:S01]  /*11c0*/  CS2R R84, SRZ ;  /* 0x0000000000547805 */ /* 0x000fe2000001ff00 */
[----:B------:R-:W-:Y:S01]  /*11d0*/  CS2R R82, SRZ ;  /* 0x0000000000527805 */ /* 0x000fe2000001ff00 */
[----:B------:R-:W-:Y:S01]  /*11e0*/  IMAD.IADD R0, R9, 0x1, R3 ;  /* 0x0000000109007824 */ /* 0x000fe200078e0203 */
[----:B------:R-:W-:Y:S01]  /*11f0*/  LEA R6, P0, R8, c[0x0][0x1c0], 0x1 ;  /* 0x0000700008067a11 */ /* 0x000fe200078008ff */
[----:B------:R-:W-:Y:S01]  /*1200*/  IMAD.WIDE.U32 R14, R22, c[0x0][0x1a8], R4 ;  /* 0x00006a00160e7a25 */ /* 0x000fe200078e0004 */
[----:B------:R-:W-:Y:S01]  /*1210*/  CS2R R80, SRZ ;  /* 0x0000000000507805 */ /* 0x000fe2000001ff00 */
[----:B------:R-:W-:Y:S01]  /*1220*/  CS2R R78, SRZ ;  /* 0x00000000004e7805 */ /* 0x000fe2000001ff00 */
[----:B------:R-:W-:Y:S01]  /*1230*/  LEA.HI.X R7, R8, c[0x0][0x1c4], R0, 0x1, P0 ;  /* 0x0000710008077a11 */ /* 0x000fe200000f0c00 */
[----:B------:R-:W-:Y:S01]  /*1240*/  IMAD.U32 R5, RZ, RZ, UR9 ;  /* 0x00000009ff057e24 */ /* 0x000fe2000f8e00ff */
[----:B------:R-:W-:Y:S01]  /*1250*/  CS2R R76, SRZ ;  /* 0x00000000004c7805 */ /* 0x000fe2000001ff00 */
[----:B------:R-:W-:Y:S01]  /*1260*/  IMAD.U32 R4, RZ, RZ, UR9 ;  /* 0x00000009ff047e24 */ /* 0x000fe2000f8e00ff */
[----:B------:R-:W-:Y:S01]  /*1270*/  CS2R R74, SRZ ;  /* 0x00000000004a7805 */ /* 0x000fe2000001ff00 */
[----:B------:R-:W-:Y:S01]  /*1280*/  IMAD.WIDE.U32 R42, R5, c[0x0][0x188], R12 ;  /* 0x00006200052a7a25 */ /* 0x000fe200078e000c */
[----:B------:R-:W-:Y:S01]  /*1290*/  CS2R R72, SRZ ;  /* 0x0000000000487805 */ /* 0x000fe2000001ff00 */
[----:B------:R-:W-:Y:S01]  /*12a0*/  CS2R R70, SRZ ;  /* 0x0000000000467805 */ /* 0x000fe2000001ff00 */
[----:B------:R-:W-:Y:S01]  /*12b0*/  CS2R R68, SRZ ;  /* 0x0000000000447805 */ /* 0x000fe2000001ff00 */
[----:B------:R-:W-:Y:S01]  /*12c0*/  IMAD.U32 R8, RZ, RZ, UR22 ;  /* 0x00000016ff087e24 */ /* 0x000fe2000f8e00ff */
[----:B------:R-:W-:Y:S01]  /*12d0*/  IADD3 R36, R43, UR4, RZ ;  /* 0x000000042b247c10 */ /* 0x000fe2000fffe0ff */
[----:B------:R-:W-:Y:S01]  /*12e0*/  IMAD.U32 R0, RZ, RZ, UR6 ;  /* 0x00000006ff007e24 */ /* 0x000fe2000f8e00ff */
[----:B------:R-:W-:Y:S01]  /*12f0*/  ULDC UR6, c[0x0][0x198] ;  /* 0x0000660000067ab9 */ /* 0x000fe20000000800 */
[----:B------:R-:W-:Y:S01]  /*1300*/  IMAD.WIDE.U32 R40, R4, c[0x0][0x218], R10 ;  /* 0x0000860004287a25 */ /* 0x000fe200078e000a */
[----:B------:R-:W-:Y:S01]  /*1310*/  UIADD3 UR6, -UR11, UR6, URZ ;  /* 0x000000060b067290 */ /* 0x000fe2000fffe13f */
[----:B------:R-:W-:Y:S01]  /*1320*/  LEA R4, P2, R14, c[0x0][0x190], 0x1 ;  /* 0x000064000e047a11 */ /* 0x000fe200078408ff */
[----:B------:R-:W-:Y:S01]  /*1330*/  ULDC.64 UR4, c[0x0][0x218] ;  /* 0x0000860000047ab9 */ /* 0x000fe20000000a00 */
[----:B------:R-:W-:Y:S01]  /*1340*/  IMAD.IADD R3, R15, 0x1, R16 ;  /* 0x000000010f037824 */ /* 0x000fe200078e0210 */
[----:B------:R-:W-:Y:S01]  /*1350*/  LEA R15, P0, R8, R42, 0x6 ;  /* 0x0000002a080f7211 */ /* 0x000fe200078030ff */
[----:B------:R-:W-:Y:S01]  /*1360*/  IMAD.U32 R9, RZ, RZ, UR23 ;  /* 0x00000017ff097e24 */ /* 0x000fe2000f8e00ff */
[----:B------:R-:W-:Y:S01]  /*1370*/  IADD3 R16, R2, 0x20, RZ ;  /* 0x0000002002107810 */ /* 0x000fe20007ffe0ff */
[----:B------:R-:W-:Y:S01]  /*1380*/  IMAD.MOV.U32 R9, RZ, RZ, c[0x0][0x1dc] ;  /* 0x00007700ff097624 */ /* 0x000fe200078e00ff */
[----:B------:R-:W-:Y:S01]  /*1390*/  LEA.HI.X R5, R14, c[0x0][0x194], R3, 0x1, P2 ;  /* 0x000065000e057a11 */ /* 0x000fe200010f0c03 */
[----:B------:R-:W-:Y:S01]  /*13a0*/  IMAD.MOV.U32 R3, RZ, RZ, c[0x0][0x1d8] ;  /* 0x00007600ff037624 */ /* 0x000fe200078e00ff */
[----:B------:R-:W-:Y:S01]  /*13b0*/  LEA.HI.X R17, R8, R36, R0, 0x6, P0 ;  /* 0x0000002408117211 */ /* 0x000fe200000f3400 */
[----:B------:R-:W-:Y:S01]  /*13c0*/  IMAD.MOV.U32 R11, RZ, RZ, c[0x0][0x1a8] ;  /* 0x00006a00ff0b7624 */ /* 0x000fe200078e00ff */
[----:B------:R-:W-:Y:S01]  /*13d0*/  IADD3 R0, -R38, UR6, RZ ;  /* 0x0000000626007c10 */ /* 0x000fe2000fffe1ff */
[----:B------:R-:W-:Y:S01]  /*13e0*/  IMAD.MOV.U32 R12, RZ, RZ, c[0x0][0x1ac] ;  /* 0x00006b00ff0c7624 */ /* 0x000fe200078e00ff */
[----:B------:R-:W-:Y:S01]  /*13f0*/  LEA R8, P2, R3, R6, 0x7 ;  /* 0x0000000603087211 */ /* 0x000fe200078438ff */
[----:B------:R-:W-:Y:S01]  /*1400*/  IMAD.SHL.U32 R132, R28, 0x2, RZ ;  /* 0x000000021c847824 */ /* 0x000fe200078e00ff */
[----:B------:R-:W-:Y:S01]  /*1410*/  ISETP.LT.OR P4, PT, R0, 0x1, P5 ;  /* 0x000000010000780c */ /* 0x000fe20002f81670 */
[----:B------:R-:W-:Y:S01]  /*1420*/  UIMAD UR4, UR16, UR4, URZ ;  /* 0x00000004100472a4 */ /* 0x000fe2000f8e023f */
[----:B------:R-:W-:Y:S01]  /*1430*/  LEA R10, P0, R11, R4, 0x7 ;  /* 0x000000040b0a7211 */ /* 0x000fe200078038ff */
[----:B------:R-:W-:Y:S01]  /*1440*/  IMAD.MOV.U32 R22, RZ, RZ, R40 ;  /* 0x000000ffff167224 */ /* 0x000fe200078e0028 */
[----:B------:R-:W-:Y:S01]  /*1450*/  LEA.HI.X R9, R3, R7, R9, 0x7, P2 ;  /* 0x0000000703097211 */ /* 0x000fe200010f3c09 */
[----:B------:R-:W-:Y:S01]  /*1460*/  UIMAD UR22, UR9, UR5, UR4 ;  /* 0x00000005091672a4 */ /* 0x000fe2000f8e0204 */
[----:B------:R-:W-:Y:S01]  /*1470*/  ISETP.GE.AND P2, PT, R16, c[0x0][0x1cc], PT ;  /* 0x0000730010007a0c */ /* 0x000fe20003f46270 */
[----:B------:R1:W-:Y:S01]  /*1480*/  STL.64 [R1+0x78], R42 ;  /* 0x0000782a01007387 */ /* 0x0003e20000100a00 */
[----:B------:R-:W-:Y:S01]  /*1490*/  LEA.HI.X R11, R11, R5, R12, 0x7, P0 ;  /* 0x000000050b0b7211 */ /* 0x000fe200000f3c0c */
[----:B------:R-:W-:Y:S01]  /*14a0*/  ULDC.64 UR4, c[0x0][0x208] ;  /* 0x0000820000047ab9 */ /* 0x000fe20000000a00 */
[----:B------:R-:W-:Y:S01]  /*14b0*/  ISETP.GE.AND P0, PT, R37, c[0x0][0x1cc], PT ;  /* 0x0000730025007a0c */ /* 0x000fe20003f06270 */
[----:B------:R-:W-:Y:S01]  /*14c0*/  USHF.L.U32 UR23, UR4, 0x6, URZ ;  /* 0x0000000604177899 */ /* 0x000fe2000800063f */
[C---:B------:R-:W-:Y:S01]  /*14d0*/  ISETP.LT.OR P3, PT, R0.reuse, 0x1, P2 ;  /* 0x000000010000780c */ /* 0x040fe20001761670 */
[----:B------:R-:W-:Y:S01]  /*14e0*/  @!PT LDS RZ, [RZ] ;  /* 0x00000000fffff984 */ /* 0x000fe20000000800 */
[----:B------:R-:W-:Y:S01]  /*14f0*/  @!PT LDS RZ, [RZ] ;  /* 0x00000000fffff984 */ /* 0x000fe20000000800 */
[----:B------:R-:W-:Y:S01]  /*1500*/  @!PT LDS RZ, [RZ] ;  /* 0x00000000fffff984 */ /* 0x000fe20000000800 */
[----:B------:R2:W-:Y:S01]  /*1510*/  LDGSTS.E.BYPASS.LTC128B.128 [R132+0x6080], [R6.64], !P4 ;  /* 0x0608000006847fae */ /* 0x0005e2000e101d52 */
[C---:B------:R-:W-:Y:S01]  /*1520*/  ISETP.LT.OR P4, PT, R0.reuse, 0x1, P0 ;  /* 0x000000010000780c */ /* 0x040fe20000781670 */
[----:B------:R-:W-:Y:S01]  /*1530*/  USHF.L.U64.HI UR4, UR4, UR21, UR5 ;  /* 0x0000001504047299 */ /* 0x000fe20008010205 */
[C---:B------:R-:W-:Y:S01]  /*1540*/  ISETP.LT.OR P5, PT, R0.reuse, 0x41, P5 ;  /* 0x000000410000780c */ /* 0x040fe20002fa1670 */
[----:B------:R-:W-:Y:S01]  /*1550*/  IMAD.U32 R12, RZ, RZ, UR23 ;  /* 0x00000017ff0c7e24 */ /* 0x000fe2000f8e00ff */
[C---:B------:R-:W-:Y:S01]  /*1560*/  ISETP.LT.OR P2, PT, R0.reuse, 0x41, P2 ;  /* 0x000000410000780c */ /* 0x040fe20001741670 */
[----:B------:R-:W-:Y:S01]  /*1570*/  UIMAD UR4, UR4, UR10, URZ ;  /* 0x0000000a040472a4 */ /* 0x000fe2000f8e023f */
[----:B------:R-:W-:Y:S01]  /*1580*/  ISETP.LT.OR P0, PT, R0, 0x41, P0 ;  /* 0x000000410000780c */ /* 0x000fe20000701670 */
[----:B------:R3:W-:Y:S01]  /*1590*/  STL.64 [R1+0x70], R40 ;  /* 0x0000702801007387 */ /* 0x0007e20000100a00 */
[----:B------:R-:W-:Y:S01]  /*15a0*/  IADD3 R23, R41, UR22, RZ ;  /* 0x0000001629177c10 */ /* 0x000fe2000fffe0ff */
[----:B------:R-:W-:Y:S01]  /*15b0*/  UIMAD UR4, UR7, UR23, UR4 ;  /* 0x00000017070472a4 */ /* 0x000fe2000f8e0204 */
[----:B------:R-:W-:Y:S01]  /*15c0*/  IMAD R21, R18, c[0x0][0x238], RZ ;  /* 0x00008e0012157a24 */ /* 0x000fe200078e02ff */
[----:B------:R2:W-:Y:S01]  /*15d0*/  LDGSTS.E.BYPASS.LTC128B.128 [R132+0x8080], [R6.64+0x40], !P3 ;  /* 0x0808004006847fae */ /* 0x0005e2000d901d52 */
[----:B------:R-:W-:Y:S01]  /*15e0*/  ISETP.GE.AND P3, PT, R2, c[0x0][0x19c], PT ;  /* 0x0000670002007a0c */ /* 0x000fe20003f66270 */
[----:B------:R-:W-:Y:S01]  /*15f0*/  IMAD.WIDE.U32 R12, R12, UR10, R22 ;  /* 0x0000000a0c0c7c25 */ /* 0x000fe2000f8e0016 */
[----:B------:R-:W-:Y:S01]  /*1600*/  LEA.HI R3, R25, R136, RZ, 0x4 ;  /* 0x0000008819037211 */ /* 0x000fe200078f20ff */
[----:B------:R2:W-:Y:S01]  /*1610*/  LDGSTS.E.BYPASS.LTC128B.128 [R132+0xa080], [R6.64+0x80], !P4 ;  /* 0x0a08008006847fae */ /* 0x0005e2000e101d52 */
[C---:B------:R-:W-:Y:S01]  /*1620*/  ISETP.LT.OR P4, PT, R0.reuse, 0x1, P3 ;  /* 0x000000010000780c */ /* 0x040fe20001f81670 */
[----:B------:R-:W-:Y:S01]  /*1630*/  IMAD.WIDE.U32 R18, R35, c[0x0][0x238], R136 ;  /* 0x00008e0023127a25 */ /* 0x000fe200078e0088 */
[----:B------:R-:W-:Y:S01]  /*1640*/  ISETP.LT.OR P3, PT, R0, 0x41, P3 ;  /* 0x000000410000780c */ /* 0x000fe20001f61670 */
[----:B------:R4:W-:Y:S01]  /*1650*/  LDGSTS.E.BYPASS.LTC128B.128 [R132+0x7080], [R8.64], !P5 ;  /* 0x0708000008847fae */ /* 0x0009e2000e901d52 */
[----:B------:R-:W-:Y:S01]  /*1660*/  ISETP.GE.AND P5, PT, R37, c[0x0][0x19c], PT ;  /* 0x0000670025007a0c */ /* 0x000fe20003fa6270 */
[----:B------:R-:W-:Y:S01]  /*1670*/  IMAD R21, R35, c[0x0][0x23c], R21 ;  /* 0x00008f0023157a24 */ /* 0x000fe200078e0215 */
[----:B------:R-:W-:Y:S01]  /*1680*/  SHF.R.S32.HI R14, RZ, 0x4, R3 ;  /* 0x00000004ff0e7819 */ /* 0x000fe20000011403 */
[----:B------:R4:W-:Y:S01]  /*1690*/  LDGSTS.E.BYPASS.LTC128B.128 [R132+0x9080], [R8.64+0x40], !P2 ;  /* 0x0908004008847fae */ /* 0x0009e2000d101d52 */
[----:B------:R-:W-:Y:S01]  /*16a0*/  IMAD.MOV.U32 R223, RZ, RZ, 0x20 ;  /* 0x00000020ffdf7424 */ /* 0x000fe200078e00ff */
[----:B------:R-:W-:Y:S01]  /*16b0*/  CS2R R66, SRZ ;  /* 0x0000000000427805 */ /* 0x000fe2000001ff00 */
[----:B------:R-:W-:Y:S01]  /*16c0*/  IMAD.U32 R244, RZ, RZ, UR25 ;  /* 0x00000019fff47e24 */ /* 0x000fe2000f8e00ff */
[----:B------:R4:W-:Y:S01]  /*16d0*/  LDGSTS.E.BYPASS.LTC128B.128 [R132+0xb080], [R8.64+0x80], !P0 ;  /* 0x0b08008008847fae */ /* 0x0009e2000c101d52 */
[----:B------:R-:W-:Y:S01]  /*16e0*/  ISETP.GE.AND P0, PT, R16, c[0x0][0x19c], PT ;  /* 0x0000670010007a0c */ /* 0x000fe20003f06270 */
[----:B------:R-:W-:Y:S01]  /*16f0*/  IMAD.MOV.U32 R225, RZ, RZ, 0x10 ;  /* 0x00000010ffe17424 */ /* 0x000fe200078e00ff */
[----:B------:R-:W-:Y:S01]  /*1700*/  CS2R R64, SRZ ;  /* 0x0000000000407805 */ /* 0x000fe2000001ff00 */
[----:B------:R5:W-:Y:S01]  /*1710*/  STL [R1+0x98], R36 ;  /* 0x0000982401007387 */ /* 0x000be20000100800 */
[C---:B------:R-:W-:Y:S01]  /*1720*/  ISETP.LT.OR P6, PT, R0.reuse, 0x1, P0 ;  /* 0x000000010000780c */ /* 0x040fe200007c1670 */
[----:B------:R-:W-:Y:S01]  /*1730*/  CS2R R62, SRZ ;  /* 0x00000000003e7805 */ /* 0x000fe2000001ff00 */
[C---:B------:R-:W-:Y:S01]  /*1740*/  ISETP.LT.OR P0, PT, R0.reuse, 0x41, P0 ;  /* 0x000000410000780c */ /* 0x040fe20000701670 */
[----:B------:R-:W0:Y:S01]  /*1750*/  LDGDEPBAR ;  /* 0x00000000000079af */ /* 0x000e220000000000 */
[----:B------:R-:W-:Y:S01]  /*1760*/  CS2R R60, SRZ ;  /* 0x00000000003c7805 */ /* 0x000fe2000001ff00 */
[----:B------:R-:W-:Y:S01]  /*1770*/  CS2R R58, SRZ ;  /* 0x00000000003a7805 */ /* 0x000fe2000001ff00 */
[----:B------:R-:W-:Y:S01]  /*1780*/  CS2R R56, SRZ ;  /* 0x0000000000387805 */ /* 0x000fe2000001ff00 */
[----:B------:R-:W-:Y:S01]  /*1790*/  STL [R1+0x64], R37 ;  /* 0x0000642501007387 */ /* 0x000fe20000100800 */
[----:B------:R-:W-:Y:S01]  /*17a0*/  CS2R R54, SRZ ;  /* 0x0000000000367805 */ /* 0x000fe2000001ff00 */
[----:B------:R-:W-:Y:S01]  /*17b0*/  CS2R R52, SRZ ;  /* 0x0000000000347805 */ /* 0x000fe2000001ff00 */
[----:B--2---:R-:W-:Y:S01]  /*17c0*/  IMAD.IADD R7, R19, 0x1, R21 ;  /* 0x0000000113077824 */ /* 0x004fe200078e0215 */
[----:B------:R2:W-:Y:S01]  /*17d0*/  LDGSTS.E.BYPASS.LTC128B.128 [R132+0x80], [R4.64], !P4 ;  /* 0x0008000004847fae */ /* 0x0005e2000e101d52 */
[C---:B------:R-:W-:Y:S01]  /*17e0*/  ISETP.LT.OR P4, PT, R0.reuse, 0x1, P5 ;  /* 0x000000010000780c */ /* 0x040fe20002f81670 */
[----:B------:R-:W-:Y:S01]  /*17f0*/  IMAD.MOV.U32 R6, RZ, RZ, R18 ;  /* 0x000000ffff067224 */ /* 0x000fe200078e0012 */
[----:B------:R-:W-:Y:S01]  /*1800*/  ISETP.LT.OR P5, PT, R0, 0x41, P5 ;  /* 0x000000410000780c */ /* 0x000fe20002fa1670 */
[----:B------:R-:W-:Y:S01]  /*1810*/  STL [R1+0x48], R132 ;  /* 0x0000488401007387 */ /* 0x000fe20000100800 */
[----:B------:R-:W-:Y:S01]  /*1820*/  IMAD.U32 R0, RZ, RZ, UR9 ;  /* 0x00000009ff007e24 */ /* 0x000fe2000f8e00ff */
[----:B------:R-:W-:Y:S01]  /*1830*/  CS2R R50, SRZ ;  /* 0x0000000000327805 */ /* 0x000fe2000001ff00 */
[----:B------:R-:W-:Y:S01]  /*1840*/  CS2R R48, SRZ ;  /* 0x0000000000307805 */ /* 0x000fe2000001ff00 */
[----:B------:R2:W-:Y:S01]  /*1850*/  STL.64 [R1+0x68], R22 ;  /* 0x0000681601007387 */ /* 0x0005e20000100a00 */
[----:B------:R-:W-:Y:S01]  /*1860*/  IMAD.WIDE.U32 R134, R0, c[0x0][0x240], R6 ;  /* 0x0000900000867a25 */ /* 0x000fe200078e0006 */
[----:B------:R-:W-:Y:S01]  /*1870*/  LOP3.LUT R0, R24, 0xfffffff8, RZ, 0xc0, !PT ;  /* 0xfffffff818007812 */ /* 0x000fe200078ec0ff */
[----:B------:R-:W-:Y:S01]  /*1880*/  CS2R R46, SRZ ;  /* 0x00000000002e7805 */ /* 0x000fe2000001ff00 */
[----:B----4-:R-:W-:Y:S01]  /*1890*/  IADD3 R8, R13, UR4, RZ ;  /* 0x000000040d087c10 */ /* 0x010fe2000fffe0ff */
[----:B------:R-:W-:Y:S01]  /*18a0*/  ULDC UR4, c[0x0][0x168] ;  /* 0x00005a0000047ab9 */ /* 0x000fe20000000800 */
[C---:B------:R-:W-:Y:S01]  /*18b0*/  LEA.HI R9, R3.reuse, R14, RZ, 0x1 ;  /* 0x0000000e03097211 */ /* 0x040fe200078f08ff */
[----:B------:R-:W-:Y:S01]  /*18c0*/  UIADD3 UR4, -UR13, UR4, URZ ;  /* 0x000000040d047290 */ /* 0x000fe2000fffe13f */
[----:B------:R4:W-:Y:S01]  /*18d0*/  LDGSTS.E.BYPASS.LTC128B.128 [R132+0x2080], [R4.64+0x40], !P6 ;  /* 0x0208004004847fae */ /* 0x0009e2000f101d52 */
[----:B------:R-:W-:Y:S01]  /*18e0*/  LOP3.LUT R3, R3, 0xfffffff0, RZ, 0xc0, !PT ;  /* 0xfffffff003037812 */ /* 0x000fe200078ec0ff */
[----:B------:R-:W-:Y:S01]  /*18f0*/  CS2R R44, SRZ ;  /* 0x00000000002c7805 */ /* 0x000fe2000001ff00 */
[----:B-1----:R-:W-:Y:S01]  /*1900*/  CS2R R42, SRZ ;  /* 0x00000000002a7805 */ /* 0x002fe2000001ff00 */
[----:B------:R4:W-:Y:S01]  /*1910*/  LDGSTS.E.BYPASS.LTC128B.128 [R132+0x4080], [R4.64+0x80], !P4 ;  /* 0x0408008004847fae */ /* 0x0009e2000e101d52 */
[C---:B------:R-:W-:Y:S01]  /*1920*/  ISETP.GE.AND P4, PT, R2.reuse, c[0x0][0x16c], PT ;  /* 0x00005b0002007a0c */ /* 0x040fe20003f86270 */
[----:B---3--:R-:W-:Y:S01]  /*1930*/  CS2R R40, SRZ ;  /* 0x0000000000287805 */ /* 0x008fe2000001ff00 */
[----:B------:R-:W-:Y:S01]  /*1940*/  ULDC UR23, c[0x0][0x2a8] ;  /* 0x0000aa0000177ab9 */ /* 0x000fe20000000800 */
[----:B------:R1:W-:Y:S01]  /*1950*/  LDGSTS.E.BYPASS.LTC128B.128 [R132+0x1080], [R10.64], !P3 ;  /* 0x010800000a847fae */ /* 0x0003e2000d901d52 */
[C---:B------:R-:W-:Y:S01]  /*1960*/  @!P1 LEA R28, P3, R29.reuse, c[0x0][0x258], 0x2 ;  /* 0x000096001d1c9a11 */ /* 0x040fe200078610ff */
[----:B------:R-:W-:Y:S01]  /*1970*/  ULDC UR7, c[0x0][0x290] ;  /* 0x0000a40000077ab9 */ /* 0x000fe20000000800 */
[----:B------:R-:W-:Y:S01]  /*1980*/  SEL R35, RZ, 0x1, P4 ;  /* 0x00000001ff237807 */ /* 0x000fe20002000000 */
[----:B------:R1:W-:Y:S01]  /*1990*/  LDGSTS.E.BYPASS.LTC128B.128 [R132+0x3080], [R10.64+0x40], !P0 ;  /* 0x030800400a847fae */ /* 0x0003e2000c101d52 */
[----:B------:R-:W-:Y:S01]  /*19a0*/  ISETP.GE.AND P0, PT, R2, c[0x0][0x1fc], PT ;  /* 0x00007f0002007a0c */ /* 0x000fe20003f06270 */
[----:B------:R-:W-:Y:S01]  /*19b0*/  ULDC UR22, c[0x0][0x2a0] ;  /* 0x0000a80000167ab9 */ /* 0x000fe20000000800 */
[----:B------:R-:W-:Y:S01]  /*19c0*/  @!P1 LEA.HI.X R29, R29, c[0x0][0x25c], R30, 0x2, P3 ;  /* 0x000097001d1d9a11 */ /* 0x000fe200018f141e */
[----:B------:R1:W-:Y:S01]  /*19d0*/  LDGSTS.E.BYPASS.LTC128B.128 [R132+0x5080], [R10.64+0x80], !P5 ;  /* 0x050800800a847fae */ /* 0x0003e2000e901d52 */
[----:B-----5:R-:W-:Y:S01]  /*19e0*/  SEL R36, RZ, 0x1, P0 ;  /* 0x00000001ff247807 */ /* 0x020fe20000000000 */
[----:B------:R-:W-:Y:S01]  /*19f0*/  ULDC UR21, c[0x0][0x2a0] ;  /* 0x0000a80000157ab9 */ /* 0x000fe20000000800 */
[C---:B--2---:R-:W-:Y:S01]  /*1a00*/  LEA R22, P2, R12.reuse, c[0x0][0x1f0], 0x1 ;  /* 0x00007c000c167a11 */ /* 0x044fe200078408ff */
[----:B------:R-:W0:Y:S01]  /*1a10*/  LDGDEPBAR ;  /* 0x00000000000079af */ /* 0x000e220000000000 */
[----:B------:R-:W-:Y:S01]  /*1a20*/  LEA R30, P0, R31, c[0x0][0x280], 0x2 ;  /* 0x0000a0001f1e7a11 */ /* 0x000fe200078010ff */
[----:B------:R-:W-:Y:S01]  /*1a30*/  UISETP.GT.AND UP4, UPT, UR8, -0x1, UPT ;  /* 0xffffffff0800788c */ /* 0x000fe2000bf84270 */
[----:B------:R-:W-:Y:S01]  /*1a40*/  LEA.HI.X R23, R12, c[0x0][0x1f4], R8, 0x1, P2 ;  /* 0x00007d000c177a11 */ /* 0x000fe200010f0c08 */
[----:B------:R-:W-:Y:S01]  /*1a50*/  STL.64 [R1+0x80], R134 ;  /* 0x0000808601007387 */ /* 0x000fe20000100a00 */
[----:B------:R-:W-:Y:S01]  /*1a60*/  LEA R18, P2, R15, c[0x0][0x160], 0x1 ;  /* 0x000058000f127a11 */ /* 0x000fe200078408ff */
[----:B------:R-:W-:Y:S01]  /*1a70*/  ULDC UR13, c[0x0][0x168] ;  /* 0x00005a00000d7ab9 */ /* 0x000fe20000000800 */
[----:B------:R-:W-:Y:S01]  /*1a80*/  LOP3.LUT R8, R9, 0xfffffffe, RZ, 0xc0, !PT ;  /* 0xfffffffe09087812 */ /* 0x000fe200078ec0ff */
[----:B------:R-:W-:Y:S01]  /*1a90*/  UISETP.LE.AND UP3, UPT, UR26, UR23, UPT ;  /* 0x000000171a00728c */ /* 0x000fe2000bf63270 */
[----:B------:R-:W-:Y:S01]  /*1aa0*/  LEA.HI.X R19, R15, c[0x0][0x164], R17, 0x1, P2 ;  /* 0x000059000f137a11 */ /* 0x000fe200010f0c11 */
[----:B------:R-:W-:Y:S01]  /*1ab0*/  ULOP3.LUT UR22, URZ, UR22, URZ, 0x33, !UPT ;  /* 0x000000163f167292 */ /* 0x000fe2000f8e333f */
[----:B------:R-:W-:Y:S01]  /*1ac0*/  ISETP.LT.AND P2, PT, R38, UR4, PT ;  /* 0x0000000426007c0c */ /* 0x000fe2000bf41270 */
[C---:B----4-:R-:W-:Y:S01]  /*1ad0*/  IMAD.IADD R5, R136.reuse, 0x1, -R0 ;  /* 0x0000000188057824 */ /* 0x050fe200078e0a00 */
[----:B------:R-:W-:Y:S01]  /*1ae0*/  LEA.HI.X R31, R31, c[0x0][0x284], R34, 0x2, P0 ;  /* 0x0000a1001f1f7a11 */ /* 0x000fe200000f1422 */
[----:B------:R-:W-:Y:S01]  /*1af0*/  IMAD.IADD R0, R136, 0x1, -R3 ;  /* 0x0000000188007824 */ /* 0x000fe200078e0a03 */
[----:B------:R-:W-:Y:S01]  /*1b00*/  ISETP.GE.OR P6, PT, R2, c[0x0][0x1fc], !P2 ;  /* 0x00007f0002007a0c */ /* 0x000fe200057c6670 */
[----:B------:R-:W-:Y:S01]  /*1b10*/  IMAD.IADD R21, R14, 0x1, -R8 ;  /* 0x000000010e157824 */ /* 0x000fe200078e0a08 */
[----:B------:R-:W-:Y:S01]  /*1b20*/  SHF.R.S32.HI R2, RZ, 0x1f, R20 ;  /* 0x0000001fff027819 */ /* 0x000fe20000011414 */
[----:B------:R-:W-:Y:S01]  /*1b30*/  ULOP3.LUT UR21, URZ, UR21, URZ, 0x33, !UPT ;  /* 0x000000153f157292 */ /* 0x000fe2000f8e333f */
[----:B------:R-:W-:Y:S01]  /*1b40*/  LEA.HI R8, R5, R5, RZ, 0x1 ;  /* 0x0000000505087211 */ /* 0x000fe200078f08ff */
[----:B------:R-:W-:Y:S01]  /*1b50*/  ULDC UR11, c[0x0][0x168] ;  /* 0x00005a00000b7ab9 */ /* 0x000fe20000000800 */
[----:B------:R-:W-:-:S02]  /*1b60*/  LEA.HI R2, R2, R20, RZ, 0x2 ;  /* 0x0000001402027211 */ /* 0x000fc400078f10ff */
[----:B------:R-:W-:Y:S01]  /*1b70*/  SHF.R.S32.HI R4, RZ, 0x1f, R0 ;  /* 0x0000001fff047819 */ /* 0x000fe20000011400 */
[----:B------:R-:W-:-:S04]  /*1b80*/  DEPBAR.LE SB0, 0x1 ;  /* 0x000080400000791a */ /* 0x000fc80000000000 */
[----:B------:R-:W-:Y:S02]  /*1b90*/  LOP3.LUT R2, R2, 0x1ffffffc, RZ, 0xc0, !PT ;  /* 0x1ffffffc02027812 */ /* 0x000fe400078ec0ff */
[----:B------:R-:W-:Y:S02]  /*1ba0*/  LOP3.LUT R3, R8, 0x7fffffe, RZ, 0xc0, !PT ;  /* 0x07fffffe08037812 */ /* 0x000fe400078ec0ff */
[-C--:B-1----:R-:W-:Y:S01]  /*1bb0*/  LEA.HI R10, R0, R0.reuse, RZ, 0x1 ;  /* 0x00000000000a7211 */ /* 0x082fe200078f08ff */
[----:B------:R-:W-:Y:S01]  /*1bc0*/  IMAD.IADD R17, R20, 0x1, -R2 ;  /* 0x0000000114117824 */ /* 0x000fe200078e0a02 */
[----:B------:R-:W-:Y:S01]  /*1bd0*/  LEA.HI R9, R4, R0, RZ, 0x3 ;  /* 0x0000000004097211 */ /* 0x000fe200078f18ff */
[----:B------:R-:W-:Y:S01]  /*1be0*/  IMAD.IADD R7, R5, 0x1, -R3 ;  /* 0x0000000105077824 */ /* 0x000fe200078e0a03 */
[----:B------:R-:W-:Y:S01]  /*1bf0*/  LOP3.LUT R6, R10, 0x7fffffe, RZ, 0xc0, !PT ;  /* 0x07fffffe0a067812 */ /* 0x000fe200078ec0ff */
[----:B------:R-:W-:Y:S01]  /*1c00*/  IMAD R2, R21, 0x4, R20 ;  /* 0x0000000415027824 */ /* 0x000fe200078e0214 */
[----:B------:R-:W-:-:S02]  /*1c10*/  LOP3.LUT R4, R9, 0xfffffff8, RZ, 0xc0, !PT ;  /* 0xfffffff809047812 */ /* 0x000fc400078ec0ff */
[----:B------:R-:W-:Y:S01]  /*1c20*/  LOP3.LUT R3, R26, 0xffffffe0, RZ, 0xc0, !PT ;  /* 0xffffffe01a037812 */ /* 0x000fe200078ec0ff */
[----:B------:R-:W-:Y:S01]  /*1c30*/  IMAD R13, R2, 0x8, R7 ;  /* 0x00000008020d7824 */ /* 0x000fe200078e0207 */
[----:B------:R-:W-:Y:S01]  /*1c40*/  SHF.R.S32.HI R2, RZ, 0x1, R8 ;  /* 0x00000001ff027819 */ /* 0x000fe20000011408 */
[C---:B------:R-:W-:Y:S01]  /*1c50*/  IMAD.IADD R12, R0.reuse, 0x1, -R6 ;  /* 0x00000001000c7824 */ /* 0x040fe200078e0a06 */
[----:B------:R-:W-:Y:S01]  /*1c60*/  BAR.SYNC.DEFER_BLOCKING 0x0 ;  /* 0x0000000000007b1d */ /* 0x000fe20000010000 */
[----:B------:R-:W-:Y:S01]  /*1c70*/  IMAD.IADD R14, R0, 0x1, -R4 ;  /* 0x00000001000e7824 */ /* 0x000fe200078e0a04 */
[----:B------:R-:W-:Y:S01]  /*1c80*/  LOP3.LUT P0, RZ, R2, 0x2, RZ, 0xc0, !PT ;  /* 0x0000000202ff7812 */ /* 0x000fe2000780c0ff */
[----:B------:R-:W-:Y:S01]  /*1c90*/  IMAD.SHL.U32 R0, R5, 0x40, RZ ;  /* 0x0000004005007824 */ /* 0x000fe200078e00ff */
[----:B------:R-:W-:Y:S01]  /*1ca0*/  ISETP.GE.AND P3, PT, R37, c[0x0][0x16c], PT ;  /* 0x00005b0025007a0c */ /* 0x000fe20003f66270 */
[----:B------:R-:W-:Y:S01]  /*1cb0*/  IMAD.SHL.U32 R4, R33, 0x10, RZ ;  /* 0x0000001021047824 */ /* 0x000fe200078e00ff */
[----:B------:R-:W-:Y:S01]  /*1cc0*/  ISETP.GE.AND P5, PT, R16, c[0x0][0x16c], PT ;  /* 0x00005b0010007a0c */ /* 0x000fe20003fa6270 */
[----:B------:R-:W-:Y:S01]  /*1cd0*/  IMAD.SHL.U32 R2, R2, 0x40, RZ ;  /* 0x0000004002027824 */ /* 0x000fe200078e00ff */
[----:B------:R-:W-:Y:S01]  /*1ce0*/  LOP3.LUT R0, R0, 0x1c0, RZ, 0xc0, !PT ;  /* 0x000001c000007812 */ /* 0x000fe200078ec0ff */
[----:B------:R-:W-:Y:S01]  /*1cf0*/  IMAD.IADD R11, R136, 0x1, -R3 ;  /* 0x00000001880b7824 */ /* 0x000fe200078e0a03 */
[----:B------:R-:W-:-:S02]  /*1d00*/  SEL R15, RZ, 0x4, P3 ;  /* 0x00000004ff0f7807 */ /* 0x000fc40001800000 */
[----:B------:R-:W-:Y:S02]  /*1d10*/  LOP3.LUT R4, R0, 0x30, R4, 0xf8, !PT ;  /* 0x0000003000047812 */ /* 0x000fe400078ef804 */
[----:B------:R-:W-:Y:S02]  /*1d20*/  SHF.R.U32.HI R7, RZ, 0x3, R0 ;  /* 0x00000003ff077819 */ /* 0x000fe40000011600 */
[----:B------:R-:W-:Y:S02]  /*1d30*/  LOP3.LUT R0, R2, 0xc0, RZ, 0xc0, !PT ;  /* 0x000000c002007812 */ /* 0x000fe400078ec0ff */
[--C-:B------:R-:W-:Y:S02]  /*1d40*/  LOP3.LUT R4, R4, 0x8, R24.reuse, 0xf8, !PT ;  /* 0x0000000804047812 */ /* 0x100fe400078ef818 */
[----:B------:R-:W-:Y:S02]  /*1d50*/  LOP3.LUT R5, R0, 0x8, R24, 0xf8, !PT ;  /* 0x0000000800057812 */ /* 0x000fe400078ef818 */
[----:B------:R-:W-:-:S02]  /*1d60*/  SHF.R.U32.HI R2, RZ, 0x3, R0 ;  /* 0x00000003ff027819 */ /* 0x000fc40000011600 */
[----:B------:R-:W-:Y:S02]  /*1d70*/  LOP3.LUT R213, R4, R7, RZ, 0x3c, !PT ;  /* 0x0000000704d57212 */ /* 0x000fe400078e3cff */
[----:B------:R-:W-:Y:S02]  /*1d80*/  LOP3.LUT R2, R5, R2, RZ, 0x3c, !PT ;  /* 0x0000000205027212 */ /* 0x000fe400078e3cff */
[--C-:B------:R-:W-:Y:S01]  /*1d90*/  SHF.R.S32.HI R4, RZ, 0x1, R10.reuse ;  /* 0x00000001ff047819 */ /* 0x100fe2000001140a */
[----:B------:R-:W-:Y:S01]  /*1da0*/  IMAD R213, R21, 0x200, R213 ;  /* 0x0000020015d57824 */ /* 0x000fe200078e02d5 */
[----:B------:R-:W-:Y:S01]  /*1db0*/  SHF.R.S32.HI R0, RZ, 0x1f, R10 ;  /* 0x0000001fff007819 */ /* 0x000fe2000001140a */
[----:B------:R-:W-:Y:S01]  /*1dc0*/  IMAD.U32 R2, R13, 0x20, R2 ;  /* 0x000000200d027824 */ /* 0x000fe200078e0002 */
[----:B------:R-:W-:Y:S01]  /*1dd0*/  SHF.R.S32.HI R3, RZ, 0x1f, R11 ;  /* 0x0000001fff037819 */ /* 0x000fe2000001140b */
[----:B------:R-:W-:Y:S01]  /*1de0*/  IMAD.SHL.U32 R213, R213, 0x2, RZ ;  /* 0x00000002d5d57824 */ /* 0x000fe200078e00ff */
[----:B------:R-:W-:Y:S01]  /*1df0*/  LEA.HI R5, R0, R4, RZ, 0x2 ;  /* 0x0000000400057211 */ /* 0x000fe200078f10ff */
[----:B------:R-:W-:Y:S01]  /*1e00*/  IMAD.SHL.U32 R214, R2, 0x2, RZ ;  /* 0x0000000202d67824 */ /* 0x000fe200078e00ff */
[----:B------:R-:W-:Y:S01]  /*1e10*/  SEL R0, R223, 0xffffffe0, !P0 ;  /* 0xffffffe0df007807 */ /* 0x000fe20004000000 */
[----:B------:R-:W-:Y:S01]  /*1e20*/  IMAD.SHL.U32 R2, R21, 0x10, RZ ;  /* 0x0000001015027824 */ /* 0x000fe200078e00ff */
[----:B------:R-:W-:-:S02]  /*1e30*/  ISETP.GE.AND P4, PT, R16, c[0x0][0x1fc], PT ;  /* 0x00007f0010007a0c */ /* 0x000fc40003f86270 */
[----:B------:R-:W-:Y:S01]  /*1e40*/  ISETP.GE.OR P3, PT, R16, c[0x0][0x1fc], !P2 ;  /* 0x00007f0010007a0c */ /* 0x000fe20005766670 */
[----:B------:R-:W-:Y:S01]  /*1e50*/  IMAD.IADD R215, R214, 0x1, R0 ;  /* 0x00000001d6d77824 */ /* 0x000fe200078e0200 */
[----:B------:R-:W-:Y:S01]  /*1e60*/  LEA.HI R16, R3, R11, RZ, 0x2 ;  /* 0x0000000b03107211 */ /* 0x000fe200078f10ff */
[----:B------:R-:W1:Y:S01]  /*1e70*/  LDSM.16.M88.4 R164, [R214+0x6080] ;  /* 0x00608000d6a4783b */ /* 0x000e620000000200 */
[----:B------:R-:W-:Y:S02]  /*1e80*/  SHF.R.S32.HI R3, RZ, 0x3, R9 ;  /* 0x00000003ff037819 */ /* 0x000fe40000011409 */
[----:B------:R-:W-:Y:S01]  /*1e90*/  SEL R8, RZ, 0x2, P5 ;  /* 0x00000002ff087807 */ /* 0x000fe20002800000 */
[----:B------:R-:W2:Y:S01]  /*1ea0*/  LDSM.16.M88.4 R168, [R214+0x7080] ;  /* 0x00708000d6a8783b */ /* 0x000ea20000000200 */
[----:B------:R-:W-:Y:S01]  /*1eb0*/  SEL R7, RZ, 0xffffffff, P4 ;  /* 0xffffffffff077807 */ /* 0x000fe20002000000 */
[C---:B------:R-:W-:Y:S01]  /*1ec0*/  IMAD R12, R3.reuse, 0x8, R12 ;  /* 0x00000008030c7824 */ /* 0x040fe200078e020c */
[----:B------:R-:W-:Y:S01]  /*1ed0*/  LOP3.LUT R6, R16, 0x7ffffffc, RZ, 0xc0, !PT ;  /* 0x7ffffffc10067812 */ /* 0x000fe200078ec0ff */
[----:B------:R-:W3:Y:S01]  /*1ee0*/  LDSM.16.M88.4 R172, [R215+0x6080] ;  /* 0x00608000d7ac783b */ /* 0x000ee20000000200 */
[----:B------:R-:W-:Y:S01]  /*1ef0*/  IMAD R218, R3, 0x200, R27 ;  /* 0x0000020003da7824 */ /* 0x000fe200078e021b */
[----:B------:R-:W-:-:S02]  /*1f00*/  IADD3 R3, R15, R8, R35 ;  /* 0x000000080f037210 */ /* 0x000fc40007ffe023 */
[----:B------:R-:W4:Y:S01]  /*1f10*/  LDSM.16.M88.4 R176, [R215+0x7080] ;  /* 0x00708000d7b0783b */ /* 0x000f220000000200 */
[----:B------:R-:W-:Y:S01]  /*1f20*/  ISETP.GE.AND P0, PT, R37, c[0x0][0x1fc], PT ;  /* 0x00007f0025007a0c */ /* 0x000fe20003f06270 */
[----:B------:R-:W-:Y:S01]  /*1f30*/  IMAD.IADD R11, R11, 0x1, -R6 ;  /* 0x000000010b0b7824 */ /* 0x000fe200078e0a06 */
[----:B------:R-:W-:Y:S01]  /*1f40*/  LOP3.LUT P4, RZ, R3, 0x1, RZ, 0xc0, !PT ;  /* 0x0000000103ff7812 */ /* 0x000fe2000788c0ff */
[----:B------:R-:W1:Y:S01]  /*1f50*/  LDSM.16.M88.4 R180, [R214+0x8080] ;  /* 0x00808000d6b4783b */ /* 0x000e620000000200 */
[----:B------:R-:W-:Y:S01]  /*1f60*/  SEL R6, RZ, 0x4, P0 ;  /* 0x00000004ff067807 */ /* 0x000fe20000000000 */
[----:B------:R-:W-:Y:S01]  /*1f70*/  IMAD R11, R17, 0x4, R11 ;  /* 0x00000004110b7824 */ /* 0x000fe200078e020b */
[C---:B------:R-:W-:Y:S01]  /*1f80*/  ISETP.GE.OR P4, PT, R38.reuse, UR4, !P4 ;  /* 0x0000000426007c0c */ /* 0x040fe2000e786670 */
[----:B------:R-:W1:Y:S01]  /*1f90*/  LDSM.16.M88.4 R184, [R214+0x9080] ;  /* 0x00908000d6b8783b */ /* 0x000e620000000200 */
[----:B------:R-:W-:Y:S02]  /*1fa0*/  LOP3.LUT P0, RZ, R3, 0x2, RZ, 0xc0, !PT ;  /* 0x0000000203ff7812 */ /* 0x000fe4000780c0ff */
[----:B------:R-:W-:Y:S01]  /*1fb0*/  LEA.HI R0, R25, R136, RZ, 0x7 ;  /* 0x0000008819007211 */ /* 0x000fe200078f38ff */
[----:B------:R-:W1:Y:S01]  /*1fc0*/  LDSM.16.M88.4 R188, [R215+0x8080] ;  /* 0x00808000d7bc783b */ /* 0x000e620000000200 */
[----:B------:R-:W-:-:S02]  /*1fd0*/  ISETP.GE.OR P0, PT, R38, UR4, !P0 ;  /* 0x0000000426007c0c */ /* 0x000fc4000c706670 */
[----:B------:R-:W-:Y:S01]  /*1fe0*/  SEL R20, RZ, 0xffffffff, P5 ;  /* 0xffffffffff147807 */ /* 0x000fe20002800000 */
[----:B------:R-:W1:Y:S01]  /*1ff0*/  LDSM.16.M88.4 R192, [R215+0x9080] ;  /* 0x00908000d7c0783b */ /* 0x000e620000000200 */
[----:B------:R-:W-:Y:S02]  /*2000*/  SHF.R.U32.HI R8, RZ, 0x4, R0 ;  /* 0x00000004ff087819 */ /* 0x000fe40000011600 */
[----:B------:R-:W-:Y:S01]  /*2010*/  LOP3.LUT R2, R2, 0x10, RZ, 0xc0, !PT ;  /* 0x0000001002027812 */ /* 0x000fe200078ec0ff */
[----:B------:R-:W1:Y:S01]  /*2020*/  LDSM.16.M88.4 R196, [R214+0xa080] ;  /* 0x00a08000d6c4783b */ /* 0x000e620000000200 */
[----:B------:R-:W-:Y:S02]  /*2030*/  ISETP.GE.OR P2, PT, R37, c[0x0][0x1fc], !P2 ;  /* 0x00007f0025007a0c */ /* 0x000fe40005746670 */
[----:B------:R-:W-:Y:S01]  /*2040*/  LOP3.LUT P5, RZ, R14, 0x4, RZ, 0xc0, !PT ;  /* 0x000000040eff7812 */ /* 0x000fe200078ac0ff */
[----:B------:R-:W1:Y:S03]  /*2050*/  LDSM.16.M88.4 R200, [R214+0xb080] ;  /* 0x00b08000d6c8783b */ /* 0x000e660000000200 */
[----:B------:R-:W-:Y:S01]  /*2060*/  SEL R223, R223, 0xffffffe0, !P5 ;  /* 0xffffffe0dfdf7807 */ /* 0x000fe20006800000 */
[----:B------:R-:W1:Y:S04]  /*2070*/  LDSM.16.M88.4 R204, [R215+0xa080] ;  /* 0x00a08000d7cc783b */ /* 0x000e680000000200 */
[----:B------:R-:W1:Y:S04]  /*2080*/  LDSM.16.M88.4 R208, [R215+0xb080] ;  /* 0x00b08000d7d0783b */ /* 0x000e680000000200 */
[----:B------:R-:W-:Y:S06]  /*2090*/  BAR.SYNC.DEFER_BLOCKING 0x0 ;  /* 0x0000000000007b1d */ /* 0x000fec0000010000 */
[----:B------:R-:W-:Y:S01]  /*20a0*/  @!PT LDS RZ, [RZ] ;  /* 0x00000000fffff984 */ /* 0x000fe20000000800 */
[----:B------:R-:W-:Y:S01]  /*20b0*/  @!PT LDS RZ, [RZ] ;  /* 0x00000000fffff984 */ /* 0x000fe20000000800 */
[----:B------:R-:W-:Y:S01]  /*20c0*/  @!PT LDS RZ, [RZ] ;  /* 0x00000000fffff984 */ /* 0x000fe20000000800 */
[----:B------:R1:W-:Y:S01]  /*20d0*/  LDGSTS.E.BYPASS.LTC128B.128 [R132+0x6080], [R18.64], !P4 ;  /* 0x0608000012847fae */ /* 0x0003e2000e101d52 */
[----:B------:R-:W-:-:S02]  /*20e0*/  LOP3.LUT P4, RZ, R3, 0x4, RZ, 0xc0, !PT ;  /* 0x0000000403ff7812 */ /* 0x000fc4000788c0ff */
[----:B------:R-:W-:Y:S01]  /*20f0*/  LOP3.LUT R3, R5, 0xfffffffc, RZ, 0xc0, !PT ;  /* 0xfffffffc05037812 */ /* 0x000fe200078ec0ff */
[----:B------:R-:W-:Y:S01]  /*2100*/  IMAD.SHL.U32 R5, R7, 0x2, RZ ;  /* 0x0000000207057824 */ /* 0x000fe200078e00ff */
[----:B------:R-:W-:Y:S01]  /*2110*/  ISETP.GE.OR P4, PT, R38, UR4, !P4 ;  /* 0x0000000426007c0c */ /* 0x000fe2000e786670 */
[----:B------:R1:W-:Y:S01]  /*2120*/  LDGSTS.E.BYPASS.LTC128B.128 [R132+0x7080], [R18.64+0x40], !P0 ;  /* 0x0708004012847fae */ /* 0x0003e2000c101d52 */
[----:B------:R-:W-:Y:S01]  /*2130*/  LOP3.LUT R7, R2, 0x8, R8, 0xf8, !PT ;  /* 0x0000000802077812 */ /* 0x000fe200078ef808 */
[----:B------:R-:W-:Y:S01]  /*2140*/  IMAD.IADD R0, R4, 0x1, -R3 ;  /* 0x0000000104007824 */ /* 0x000fe200078e0a03 */
[----:B------:R-:W-:Y:S01]  /*2150*/  LOP3.LUT R3, R5, 0x2, R36, 0xe2, !PT ;  /* 0x0000000205037812 */ /* 0x000fe200078ee224 */
[----:B------:R-:W-:Y:S01]  /*2160*/  IMAD.SHL.U32 R4, R20, 0x2, RZ ;  /* 0x0000000214047824 */ /* 0x000fe200078e00ff */
[----:B------:R-:W-:Y:S01]  /*2170*/  ULDC.64 UR4, c[0x0][0x240] ;  /* 0x0000900000047ab9 */ /* 0x000fe20000000a00 */
[----:B------:R-:W-:Y:S01]  /*2180*/  @!P1 IMAD.SHL.U32 R2, R136, 0x10, RZ ;  /* 0x0000001088029824 */ /* 0x000fe200078e00ff */
[----:B------:R-:W-:Y:S01]  /*2190*/  LOP3.LUT R3, R3, R6, RZ, 0xfc, !PT ;  /* 0x0000000603037212 */ /* 0x000fe200078efcff */
[----:B------:R-:W-:Y:S01]  /*21a0*/  UIMAD UR4, UR16, UR4, URZ ;  /* 0x00000004100472a4 */ /* 0x000fe2000f8e023f */
[----:B------:R-:W-:Y:S01]  /*21b0*/  LOP3.LUT R4, R4, 0x2, R35, 0xe2, !PT ;  /* 0x0000000204047812 */ /* 0x000fe200078ee223 */
[----:B------:R-:W-:Y:S01]  /*21c0*/  CS2R R38, SRZ ;  /* 0x0000000000267805 */ /* 0x000fe2000001ff00 */
[C---:B------:R-:W-:Y:S01]  /*21d0*/  LOP3.LUT P0, RZ, R0.reuse, 0x2, RZ, 0xc0, !PT ;  /* 0x0000000200ff7812 */ /* 0x040fe2000780c0ff */
[----:B------:R1:W-:Y:S01]  /*21e0*/  LDGSTS.E.BYPASS.LTC128B.128 [R132+0x8080], [R18.64+0x80], !P4 ;  /* 0x0808008012847fae */ /* 0x0003e2000e101d52 */
[----:B------:R-:W-:Y:S01]  /*21f0*/  IMAD.SHL.U32 R0, R0, 0x40, RZ ;  /* 0x0000004000007824 */ /* 0x000fe200078e00ff */
[----:B------:R-:W-:Y:S01]  /*2200*/  UIMAD UR27, UR9, UR5, UR4 ;  /* 0x00000005091b72a4 */ /* 0x000fe2000f8e0204 */
[----:B------:R-:W-:Y:S01]  /*2210*/  LOP3.LUT P4, RZ, R14, 0x2, RZ, 0xc0, !PT ;  /* 0x000000020eff7812 */ /* 0x000fe2000788c0ff */
[----:B------:R5:W-:Y:S01]  /*2220*/  @!P1 LDGSTS.E.BYPASS.LTC128B.128 [R2+0xf080], [R28.64] ;  /* 0x0f0800001c029fae */ /* 0x000be2000b901d52 */
[----:B------:R-:W-:Y:S01]  /*2230*/  CS2R R36, SRZ ;  /* 0x0000000000247805 */ /* 0x000fe2000001ff00 */
[----:B------:R-:W-:Y:S01]  /*2240*/  LOP3.LUT R0, R0, 0xc0, RZ, 0xc0, !PT ;  /* 0x000000c000007812 */ /* 0x000fe200078ec0ff */
[----:B------:R-:W-:Y:S01]  /*2250*/  UMOV UR4, URZ ;  /* 0x0000003f00047c82 */ /* 0x000fe20008000000 */
[----:B------:R1:W-:Y:S01]  /*2260*/  STL [R1+0x60], R4 ;  /* 0x0000600401007387 */ /* 0x0003e20000100800 */
[C---:B------:R-:W-:Y:S01]  /*2270*/  SEL R224, R225.reuse, 0xfffffff0, !P4 ;  /* 0xfffffff0e1e07807 */ /* 0x040fe20006000000 */
[----:B------:R-:W-:Y:S01]  /*2280*/  UMOV UR16, 0x1 ;  /* 0x0000000100107882 */ /* 0x000fe20000000000 */
[----:B------:R-:W-:Y:S01]  /*2290*/  SEL R225, R225, 0xfffffff0, !P0 ;  /* 0xfffffff0e1e17807 */ /* 0x000fe20004000000 */
[----:B------:R2:W-:Y:S01]  /*22a0*/  STL [R1+0x4c], R3 ;  /* 0x00004c0301007387 */ /* 0x0005e20000100800 */
[----:B------:R-:W-:-:S02]  /*22b0*/  USHF.L.U32 UR5, UR8, 0x7, URZ ;  /* 0x0000000708057899 */ /* 0x000fc4000800063f */
[----:B------:R-:W-:Y:S01]  /*22c0*/  UIMAD UR9, UR9, UR7, URZ ;  /* 0x00000007090972a4 */ /* 0x000fe2000f8e023f */
[----:B------:R-:W0:Y:S04]  /*22d0*/  LDGDEPBAR ;  /* 0x00000000000079af */ /* 0x000e280000000000 */
[----:B------:R3:W-:Y:S04]  /*22e0*/  LDGSTS.E.BYPASS.LTC128B.128 [R132+0xc080], [R22.64], !P6 ;  /* 0x0c08000016847fae */ /* 0x0007e8000f101d52 */
[----:B------:R3:W-:Y:S01]  /*22f0*/  LDGSTS.E.BYPASS.LTC128B.128 [R132+0xd080], [R22.64+0x40], !P3 ;  /* 0x0d08004016847fae */ /* 0x0007e2000d901d52 */
[----:B------:R-:W-:-:S03]  /*2300*/  ISETP.GE.AND P3, PT, R136, 0x10, PT ;  /* 0x000000108800780c */ /* 0x000fc60003f66270 */
[----:B------:R3:W-:Y:S01]  /*2310*/  LDGSTS.E.BYPASS.LTC128B.128 [R132+0xe080], [R22.64+0x80], !P2 ;  /* 0x0e08008016847fae */ /* 0x0007e2000d101d52 */
[----:B-----5:R-:W-:Y:S01]  /*2320*/  IMAD.SHL.U32 R2, R14, 0x40, RZ ;  /* 0x000000400e027824 */ /* 0x020fe200078e00ff */
[----:B-1----:R-:W-:-:S04]  /*2330*/  SHF.R.U32.HI R4, RZ, 0x3, R0 ;  /* 0x00000003ff047819 */ /* 0x002fc80000011600 */
[----:B------:R-:W-:Y:S01]  /*2340*/  LOP3.LUT R2, R2, 0x1c0, RZ, 0xc0, !PT ;  /* 0x000001c002027812 */ /* 0x000fe200078ec0ff */
[----:B--2---:R-:W-:Y:S01]  /*2350*/  IMAD.SHL.U32 R3, R21, 0x8, RZ ;  /* 0x0000000815037824 */ /* 0x004fe200078e00ff */
[----:B------:R-:W-:Y:S02]  /*2360*/  LOP3.LUT R212, R4, R0, R212, 0x1e, !PT ;  /* 0x0000000004d47212 */ /* 0x000fe400078e1ed4 */
[----:B------:R-:W-:Y:S02]  /*2370*/  SHF.R.U32.HI R5, RZ, 0x3, R2 ;  /* 0x00000003ff057819 */ /* 0x000fe40000011602 */
[----:B------:R-:W-:-:S04]  /*2380*/  LOP3.LUT R3, R3, 0x8, RZ, 0xc0, !PT ;  /* 0x0000000803037812 */ /* 0x000fc800078ec0ff */
[--C-:B------:R-:W-:Y:S02]  /*2390*/  LOP3.LUT R5, R5, R2, R3.reuse, 0x1e, !PT ;  /* 0x0000000205057212 */ /* 0x100fe400078e1e03 */
[C---:B------:R-:W-:Y:S02]  /*23a0*/  LOP3.LUT R2, R4.reuse, R7, R0, 0x1e, !PT ;  /* 0x0000000704027212 */ /* 0x040fe400078e1e00 */
[----:B------:R-:W-:Y:S01]  /*23b0*/  LOP3.LUT R3, R4, R0, R3, 0x1e, !PT ;  /* 0x0000000004037212 */ /* 0x000fe200078e1e03 */
[----:B------:R-:W-:Y:S01]  /*23c0*/  IMAD.SHL.U32 R0, R12, 0x20, RZ ;  /* 0x000000200c007824 */ /* 0x000fe200078e00ff */
[----:B------:R-:W-:Y:S01]  /*23d0*/  SHF.R.S32.HI R4, RZ, 0x2, R16 ;  /* 0x00000002ff047819 */ /* 0x000fe20000011410 */
[----:B------:R-:W-:Y:S02]  /*23e0*/  IMAD.IADD R218, R218, 0x1, R5 ;  /* 0x00000001dada7824 */ /* 0x000fe400078e0205 */
[----:B------:R-:W-:Y:S01]  /*23f0*/  IMAD.IADD R221, R0, 0x1, R2 ;  /* 0x0000000100dd7824 */ /* 0x000fe200078e0202 */
[----:B------:R-:W-:Y:S01]  /*2400*/  IADD3 R2, R135, UR27, RZ ;  /* 0x0000001b87027c10 */ /* 0x000fe2000fffe0ff */
[----:B------:R-:W-:Y:S01]  /*2410*/  IMAD R6, R32, 0x10, R4 ;  /* 0x0000001020067824 */ /* 0x000fe200078e0204 */
[----:B------:R-:W-:Y:S01]  /*2420*/  LEA R218, R218, 0x13480, 0x1 ;  /* 0x00013480dada7811 */ /* 0x000fe200078e08ff */
[----:B------:R-:W-:-:S02]  /*2430*/  IMAD R4, R32, 0x200, R0 ;  /* 0x0000020020047824 */ /* 0x000fc400078e0200 */
[----:B------:R-:W-:Y:S01]  /*2440*/  IMAD.IADD R212, R0, 0x1, R212 ;  /* 0x0000000100d47824 */ /* 0x000fe200078e02d4 */
[----:B------:R-:W-:Y:S01]  /*2450*/  STL [R1+0x30], R6 ;  /* 0x0000300601007387 */ /* 0x000fe20000100800 */
[----:B------:R-:W-:Y:S02]  /*2460*/  @!P3 IMAD.SHL.U32 R0, R136, 0x10, RZ ;  /* 0x000000108800b824 */ /* 0x000fe400078e00ff */
[----:B------:R-:W-:Y:S01]  /*2470*/  IMAD.IADD R222, R4, 0x1, R3 ;  /* 0x0000000104de7824 */ /* 0x000fe200078e0203 */
[----:B------:R1:W-:Y:S01]  /*2480*/  STL [R1+0x94], R2 ;  /* 0x0000940201007387 */ /* 0x0003e20000100800 */
[--C-:B------:R-:W-:Y:S01]  /*2490*/  IMAD R219, R223, 0x2, R218.reuse ;  /* 0x00000002dfdb7824 */ /* 0x100fe200078e02da */
[----:B------:R-:W-:Y:S01]  /*24a0*/  LEA R212, R212, 0x80, 0x1 ;  /* 0x00000080d4d47811 */ /* 0x000fe200078e08ff */
[----:B------:R-:W-:Y:S01]  /*24b0*/  IMAD.SHL.U32 R216, R222, 0x2, RZ ;  /* 0x00000002ded87824 */ /* 0x000fe200078e00ff */
[----:B------:R2:W-:Y:S01]  /*24c0*/  @!P3 LDGSTS.E.BYPASS.LTC128B.128 [R0+0xf280], [R30.64] ;  /* 0x0f2800001e00bfae */ /* 0x0005e2000b901d52 */
[----:B------:R-:W-:-:S02]  /*24d0*/  IMAD R220, R224, 0x2, R218 ;  /* 0x00000002e0dc7824 */ /* 0x000fc400078e02da */
[----:B------:R-:W-:Y:S01]  /*24e0*/  IMAD R224, R224, 0x2, R219 ;  /* 0x00000002e0e07824 */ /* 0x000fe200078e02db */
[----:B------:R-:W0:Y:S01]  /*24f0*/  LDGDEPBAR ;  /* 0x00000000000079af */ /* 0x000e220000000000 */
[----:B------:R-:W-:Y:S01]  /*2500*/  IADD3 R217, R216, 0xc080, RZ ;  /* 0x0000c080d8d97810 */ /* 0x000fe20007ffe0ff */
[----:B------:R-:W-:Y:S02]  /*2510*/  IMAD R223, R223, 0x2, R220 ;  /* 0x00000002dfdf7824 */ /* 0x000fe400078e02dc */
[----:B------:R-:W0:Y:S01]  /*2520*/  LDGDEPBAR ;  /* 0x00000000000079af */ /* 0x000e220000000000 */
[----:B------:R-:W-:Y:S02]  /*2530*/  IMAD.IADD R226, R222, 0x1, R225 ;  /* 0x00000001dee27824 */ /* 0x000fe400078e02e1 */
[----:B------:R-:W-:Y:S01]  /*2540*/  IMAD R217, R225, 0x2, R217 ;  /* 0x00000002e1d97824 */ /* 0x000fe200078e02d9 */
[----:B-1----:R-:W-:Y:S01]  /*2550*/  IADD3 R2, R132, 0x6080, RZ ;  /* 0x0000608084027810 */ /* 0x002fe20007ffe0ff */
[----:B--2---:R-:W-:-:S05]  /*2560*/  IMAD.SHL.U32 R0, R11, 0x2, RZ ;  /* 0x000000020b007824 */ /* 0x004fca00078e00ff */
[----:B------:R-:W-:Y:S01]  /*2570*/  IADD3 R244, R244, -c[0x0][0x168], -R0 ;  /* 0x80005a00f4f47a10 */ /* 0x000fe20007ffe800 */
[----:B------:R-:W-:Y:S04]  /*2580*/  STL [R1+0x44], R0 ;  /* 0x0000440001007387 */ /* 0x000fe80000100800 */
[----:B------:R1:W-:Y:S02]  /*2590*/  STL [R1+0x90], R2 ;  /* 0x0000900201007387 */ /* 0x0003e40000100800 */
[----:B-1----:R-:W-:Y:S02]  /*25a0*/  IADD3 R2, -R0, UR6, RZ ;  /* 0x0000000600027c10 */ /* 0x002fe4000fffe1ff */
[----:B------:R-:W-:-:S03]  /*25b0*/  IADD3 R0, R244, UR24, RZ ;  /* 0x00000018f4007c10 */ /* 0x000fc6000fffe0ff */
[----:B------:R-:W-:Y:S04]  /*25c0*/  STL [R1+0x40], R2 ;  /* 0x0000400201007387 */ /* 0x000fe80000100800 */
[----:B------:R1:W-:Y:S02]  /*25d0*/  STL [R1+0x8c], R0 ;  /* 0x00008c0001007387 */ /* 0x0003e40000100800 */
[----:B-1----:R-:W-:-:S05]  /*25e0*/  IADD3 R0, R244, c[0x0][0x2a4], RZ ;  /* 0x0000a900f4007a10 */ /* 0x002fca0007ffe0ff */
[----:B---34-:R1:W-:Y:S02]  /*25f0*/  STL [R1+0x88], R0 ;  /* 0x0000880001007387 */ /* 0x0183e40000100800 */
.L_x_170:
[----:B------:R-:W-:Y:S04]  /*2600*/  DEPBAR.LE SB0, 0x1 ;  /* 0x000080400000791a */ /* 0x000fe80000000000 */
[----:B------:R-:W-:Y:S01]  /*2610*/  BAR.SYNC.DEFER_BLOCKING 0x0 ;  /* 0x0000000000007b1d */ /* 0x000fe20000010000 */
[----:B-1----:R-:W-:Y:S02]  /*2620*/  MOV R0, UR4 ;  /* 0x0000000400007c02 */ /* 0x002fe40008000f00 */
[----:B------:R-:W-:Y:S02]  /*2630*/  MOV R2, UR4 ;  /* 0x0000000400027c02 */ /* 0x000fe40008000f00 */
[----:B------:R-:W-:Y:S01]  /*2640*/  PLOP3.LUT P0, PT, PT, PT, UP3, 0x80, 0x0 ;  /* 0x000000000000781c */ /* 0x000fe20003f0f038 */
[----:B------:R-:W-:Y:S02]  /*2650*/  IMAD R0, R0, 0x1800, R222 ;  /* 0x0000180000007824 */ /* 0x000fe400078e02de */
[----:B------:R-:W-:Y:S03]  /*2660*/  IMAD R2, R2, 0x1800, R225 ;  /* 0x0000180002027824 */ /* 0x000fe600078e02e1 */
[----:B------:R-:W-:Y:S02]  /*2670*/  SHF.L.U32 R0, R0, 0x1, RZ ;  /* 0x0000000100007819 */ /* 0x000fe400000006ff */
[----:B------:R-:W-:Y:S04]  /*2680*/  IADD3 R2, R222, R2, RZ ;  /* 0x00000002de027210 */ /* 0x000fe80007ffe0ff */
        /* <DEDUP_REMOVED lines=17> */
[----:B------:R-:W5:Y:S01]  /*27a0*/  LDSM.16.M88.4 R152, [R0+0x7080] ;  /* 0x007080000098783b */ /* 0x000f620000000200 */
[-C--:B---3--:R-:W-:Y:S07]  /*27b0*/  HMMA.16816.F32 R20, R32, R132.reuse, RZ ;  /* 0x000000842014723c */ /* 0x088fee00000018ff */
[----:B------:R-:W3:Y:S01]  /*27c0*/  LDSM.16.M88.4 R160, [R0+0x7880] ;  /* 0x0078800000a0783b */ /* 0x000ee20000000200 */
[C---:B------:R-:W-:Y:S08]  /*27d0*/  HMMA.16816.F32 R24, R28.reuse, R132, RZ ;  /* 0x000000841c18723c */ /* 0x040ff000000018ff */
[-C--:B------:R-:W-:Y:S08]  /*27e0*/  HMMA.16816.F32 R28, R28, R134.reuse, RZ ;  /* 0x000000861c1c723c */ /* 0x080ff000000018ff */
[----:B------:R-:W-:Y:S01]  /*27f0*/  HMMA.16816.F32 R32, R32, R134, RZ ;  /* 0x000000862020723c */ /* 0x000fe200000018ff */
[----:B------:R-:W3:Y:S07]  /*2800*/  LDSM.16.M88.4 R132, [R214+0x3080] ;  /* 0x00308000d684783b */ /* 0x000eee0000000200 */
[-C--:B----4-:R-:W-:Y:S08]  /*2810*/  HMMA.16816.F32 R4, R136, R140.reuse, R4 ;  /* 0x0000008c8804723c */ /* 0x090ff00000001804 */
[C---:B-1----:R-:W-:Y:S08]  /*2820*/  HMMA.16816.F32 R8, R144.reuse, R140, R8 ;  /* 0x0000008c9008723c */ /* 0x042ff00000001808 */
[-C--:B------:R-:W-:Y:S08]  /*2830*/  HMMA.16816.F32 R12, R144, R142.reuse, R12 ;  /* 0x0000008e900c723c */ /* 0x080ff0000000180c */
[C---:B------:R-:W-:Y:S01]  /*2840*/  HMMA.16816.F32 R16, R136.reuse, R142, R16 ;  /* 0x0000008e8810723c */ /* 0x040fe20000001810 */
[----:B------:R-:W-:Y:S07]  /*2850*/  LDSM.16.M88.4 R140, [R215+0x2080] ;  /* 0x00208000d78c783b */ /* 0x000fee0000000200 */
[-C--:B--2---:R-:W-:Y:S08]  /*2860*/  HMMA.16816.F32 R20, R136, R148.reuse, R20 ;  /* 0x000000948814723c */ /* 0x084ff00000001814 */
[C---:B------:R-:W-:Y:S08]  /*2870*/  HMMA.16816.F32 R24, R144.reuse, R148, R24 ;  /* 0x000000949018723c */ /* 0x040ff00000001818 */
[-C--:B------:R-:W-:Y:S01]  /*2880*/  HMMA.16816.F32 R28, R144, R150.reuse, R28 ;  /* 0x00000096901c723c */ /* 0x080fe2000000181c */
[----:B------:R-:W-:Y:S07]  /*2890*/  LDSM.16.M88.4 R144, [R3+0x7880] ;  /* 0x007880000390783b */ /* 0x000fee0000000200 */
[----:B------:R-:W-:Y:S01]  /*28a0*/  HMMA.16816.F32 R32, R136, R150, R32 ;  /* 0x000000968820723c */ /* 0x000fe20000001820 */
[----:B------:R-:W1:Y:S07]  /*28b0*/  LDSM.16.M88.4 R136, [R2+0x7080] ;  /* 0x007080000288783b */ /* 0x000e6e0000000200 */
[-C--:B-----5:R-:W-:Y:S01]  /*28c0*/  HMMA.16816.F32 R4, R152, R156.reuse, R4 ;  /* 0x0000009c9804723c */ /* 0x0a0fe20000001804 */
[----:B------:R-:W2:Y:S07]  /*28d0*/  LDSM.16.M88.4 R148, [R215+0x3080] ;  /* 0x00308000d794783b */ /* 0x000eae0000000200 */
[C---:B---3--:R-:W-:Y:S08]  /*28e0*/  HMMA.16816.F32 R8, R160.reuse, R156, R8 ;  /* 0x0000009ca008723c */ /* 0x048ff00000001808 */
[-C--:B------:R-:W-:Y:S08]  /*28f0*/  HMMA.16816.F32 R12, R160, R158.reuse, R12 ;  /* 0x0000009ea00c723c */ /* 0x080ff0000000180c */
[C---:B------:R-:W-:Y:S01]  /*2900*/  HMMA.16816.F32 R16, R152.reuse, R158, R16 ;  /* 0x0000009e9810723c */ /* 0x040fe20000001810 */
[----:B------:R-:W-:Y:S07]  /*2910*/  LDSM.16.M88.4 R156, [R214+0x5080] ;  /* 0x00508000d69c783b */ /* 0x000fee0000000200 */
[-C--:B------:R-:W-:Y:S08]  /*2920*/  HMMA.16816.F32 R20, R152, R132.reuse, R20 ;  /* 0x000000849814723c */ /* 0x080ff00000001814 */
[C---:B------:R-:W-:Y:S08]  /*2930*/  HMMA.16816.F32 R24, R160.reuse, R132, R24 ;  /* 0x00000084a018723c */ /* 0x040ff00000001818 */
[-C--:B------:R-:W-:Y:S01]  /*2940*/  HMMA.16816.F32 R28, R160, R134.reuse, R28 ;  /* 0x00000086a01c723c */ /* 0x080fe2000000181c */
[----:B------:R-:W-:Y:S07]  /*2950*/  LDSM.16.M88.4 R160, [R215+0x4080] ;  /* 0x00408000d7a0783b */ /* 0x000fee0000000200 */
[----:B------:R-:W-:Y:S01]  /*2960*/  HMMA.16816.F32 R32, R152, R134, R32 ;  /* 0x000000869820723c */ /* 0x000fe20000001820 */
[----:B------:R-:W-:Y:S07]  /*2970*/  LDSM.16.M88.4 R152, [R214+0x4080] ;  /* 0x00408000d698783b */ /* 0x000fee0000000200 */
[-C--:B-1----:R-:W-:Y:S01]  /*2980*/  HMMA.16816.F32 R4, R136, R140.reuse, R4 ;  /* 0x0000008c8804723c */ /* 0x082fe20000001804 */
[----:B------:R-:W1:Y:S07]  /*2990*/  LDSM.16.M88.4 R132, [R0+0x8080] ;  /* 0x008080000084783b */ /* 0x000e6e0000000200 */
[C---:B------:R-:W-:Y:S08]  /*29a0*/  HMMA.16816.F32 R8, R144.reuse, R140, R8 ;  /* 0x0000008c9008723c */ /* 0x040ff00000001808 */
[-C--:B------:R-:W-:Y:S08]  /*29b0*/  HMMA.16816.F32 R12, R144, R142.reuse, R12 ;  /* 0x0000008e900c723c */ /* 0x080ff0000000180c */
[C---:B------:R-:W-:Y:S01]  /*29c0*/  HMMA.16816.F32 R16, R136.reuse, R142, R16 ;  /* 0x0000008e8810723c */ /* 0x040fe20000001810 */
[----:B------:R-:W3:Y:S07]  /*29d0*/  LDSM.16.M88.4 R140, [R0+0x8880] ;  /* 0x00888000008c783b */ /* 0x000eee0000000200 */
[-C--:B--2---:R-:W-:Y:S08]  /*29e0*/  HMMA.16816.F32 R20, R136, R148.reuse, R20 ;  /* 0x000000948814723c */ /* 0x084ff00000001814 */
[C---:B------:R-:W-:Y:S08]  /*29f0*/  HMMA.16816.F32 R24, R144.reuse, R148, R24 ;  /* 0x000000949018723c */ /* 0x040ff00000001818 */
[-C--:B------:R-:W-:Y:S01]  /*2a00*/  HMMA.16816.F32 R28, R144, R150.reuse, R28 ;  /* 0x00000096901c723c */ /* 0x080fe2000000181c */
[----:B------:R-:W2:Y:S07]  /*2a10*/  LDSM.16.M88.4 R144, [R2+0x8080] ;  /* 0x008080000290783b */ /* 0x000eae0000000200 */
[----:B------:R-:W-:Y:S01]  /*2a20*/  HMMA.16816.F32 R32, R136, R150, R32 ;  /* 0x000000968820723c */ /* 0x000fe20000001820 */
[----:B------:R-:W4:Y:S07]  /*2a30*/  LDSM.16.M88.4 R136, [R3+0x8880] ;  /* 0x008880000388783b */ /* 0x000f2e0000000200 */
[-C--:B-1----:R-:W-:Y:S08]  /*2a40*/  HMMA.16816.F32 R4, R132, R152.reuse, R4 ;  /* 0x000000988404723c */ /* 0x082ff00000001804 */
[C---:B---3--:R-:W-:Y:S08]  /*2a50*/  HMMA.16816.F32 R8, R140.reuse, R152, R8 ;  /* 0x000000988c08723c */ /* 0x048ff00000001808 */
[-C--:B------:R-:W-:Y:S08]  /*2a60*/  HMMA.16816.F32 R12, R140, R154.reuse, R12 ;  /* 0x0000009a8c0c723c */ /* 0x080ff0000000180c */
[C---:B------:R-:W-:Y:S08]  /*2a70*/  HMMA.16816.F32 R16, R132.reuse, R154, R16 ;  /* 0x0000009a8410723c */ /* 0x040ff00000001810 */
[-C--:B------:R-:W-:Y:S08]  /*2a80*/  HMMA.16816.F32 R20, R132, R156.reuse, R20 ;  /* 0x0000009c8414723c */ /* 0x080ff00000001814 */
[C---:B------:R-:W-:Y:S08]  /*2a90*/  HMMA.16816.F32 R24, R140.reuse, R156, R24 ;  /* 0x0000009c8c18723c */ /* 0x040ff00000001818 */
[-C--:B------:R-:W-:Y:S08]  /*2aa0*/  HMMA.16816.F32 R28, R140, R158.reuse, R28 ;  /* 0x0000009e8c1c723c */ /* 0x080ff0000000181c */
[----:B------:R-:W-:Y:S08]  /*2ab0*/  HMMA.16816.F32 R32, R132, R158, R32 ;  /* 0x0000009e8420723c */ /* 0x000ff00000001820 */
[-C--:B--2---:R-:W-:Y:S08]  /*2ac0*/  HMMA.16816.F32 R4, R144, R160.reuse, R4 ;  /* 0x000000a09004723c */ /* 0x084ff00000001804 */
[C---:B----4-:R-:W-:Y:S08]  /*2ad0*/  HMMA.16816.F32 R8, R136.reuse, R160, R8 ;  /* 0x000000a08808723c */ /* 0x050ff00000001808 */
        /* <DEDUP_REMOVED lines=23> */
[----:B------:R-:W-:Y:S01]  /*2c50*/  MUFU.TANH R233, R8 ;  /* 0x0000000800e97308 */ /* 0x000fe20000002400 */
[----:B-1----:R-:W1:Y:S09]  /*2c60*/  LDSM.16.M88.4 R4, [R215+0x5080] ;  /* 0x00508000d704783b */ /* 0x002e720000000200 */
[----:B------:R-:W-:Y:S10]  /*2c70*/  MUFU.TANH R234, R9 ;  /* 0x0000000900ea7308 */ /* 0x000ff40000002400 */
[----:B------:R-:W2:Y:S10]  /*2c80*/  MUFU.TANH R0, R11 ;  /* 0x0000000b00007308 */ /* 0x000eb40000002400 */
[----:B------:R-:W-:Y:S10]  /*2c90*/  MUFU.TANH R229, R10 ;  /* 0x0000000a00e57308 */ /* 0x000ff40000002400 */
[----:B------:R-:W-:Y:S01]  /*2ca0*/  MUFU.TANH R231, R16 ;  /* 0x0000001000e77308 */ /* 0x000fe20000002400 */
[----:B--2---:R2:W-:Y:S01]  /*2cb0*/  STL [R1+0x2c], R0 ;  /* 0x00002c0001007387 */ /* 0x0045e20000100800 */
[-C--:B-1----:R-:W-:Y:S08]  /*2cc0*/  HMMA.16816.F32 R20, R144, R4.reuse, R20 ;  /* 0x000000049014723c */ /* 0x082ff00000001814 */
[----:B------:R-:W-:Y:S01]  /*2cd0*/  MUFU.TANH R230, R17 ;  /* 0x0000001100e67308 */ /* 0x000fe20000002400 */
[C---:B------:R-:W-:Y:S09]  /*2ce0*/  HMMA.16816.F32 R24, R136.reuse, R4, R24 ;  /* 0x000000048818723c */ /* 0x040ff20000001818 */
[----:B------:R-:W-:Y:S01]  /*2cf0*/  MUFU.TANH R247, R18 ;  /* 0x0000001200f77308 */ /* 0x000fe20000002400 */
[-C--:B------:R-:W-:Y:S08]  /*2d00*/  HMMA.16816.F32 R28, R136, R6.reuse, R28 ;  /* 0x00000006881c723c */ /* 0x080ff0000000181c */
[----:B------:R-:W-:Y:S01]  /*2d10*/  HMMA.16816.F32 R32, R144, R6, R32 ;  /* 0x000000069020723c */ /* 0x000fe20000001820 */
[----:B--2---:R-:W1:Y:S03]  /*2d20*/  MUFU.TANH R0, R12 ;  /* 0x0000000c00007308 */ /* 0x004e660000002400 */
        /* <DEDUP_REMOVED lines=11> */
[----:B------:R-:W-:Y:S01]  /*2de0*/  FMUL.FTZ R23, R23, c[0x0][0x2b4] ;  /* 0x0000ad0017177a20 */ /* 0x000fe20000410000 */
[----:B-1----:R1:W-:Y:S01]  /*2df0*/  STL [R1+0x14], R0 ;  /* 0x0000140001007387 */ /* 0x0023e20000100800 */
[----:B------:R-:W-:Y:S02]  /*2e00*/  FMUL.FTZ R28, R28, c[0x0][0x2b4] ;  /* 0x0000ad001c1c7a20 */ /* 0x000fe40000410000 */
[----:B------:R-:W-:Y:S02]  /*2e10*/  FMUL.FTZ R29, R29, c[0x0][0x2b4] ;  /* 0x0000ad001d1d7a20 */ /* 0x000fe40000410000 */
[----:B------:R-:W-:Y:S01]  /*2e20*/  FMUL.FTZ R32, R32, c[0x0][0x2b4] ;  /* 0x0000ad0020207a20 */ /* 0x000fe20000410000 */
[----:B------:R-:W-:Y:S01]  /*2e30*/  MUFU.TANH R232, R20 ;  /* 0x0000001400e87308 */ /* 0x000fe20000002400 */
[----:B------:R-:W-:Y:S02]  /*2e40*/  FMUL.FTZ R33, R33, c[0x0][0x2b4] ;  /* 0x0000ad0021217a20 */ /* 0x000fe40000410000 */
[----:B------:R-:W-:Y:S02]  /*2e50*/  FMUL.FTZ R34, R34, c[0x0][0x2b4] ;  /* 0x0000ad0022227a20 */ /* 0x000fe40000410000 */
[----:B------:R-:W-:Y:S05]  /*2e60*/  FMUL.FTZ R35, R35, c[0x0][0x2b4] ;  /* 0x0000ad0023237a20 */ /* 0x000fea0000410000 */
[----:B------:R-:W-:Y:S10]  /*2e70*/  MUFU.TANH R163, R21 ;  /* 0x0000001500a37308 */ /* 0x000ff40000002400 */
[----:B-1----:R-:W1:Y:S10]  /*2e80*/  MUFU.TANH R0, R13 ;  /* 0x0000000d00007308 */ /* 0x002e740000002400 */
[----:B------:R-:W-:Y:S10]  /*2e90*/  MUFU.TANH R242, R22 ;  /* 0x0000001600f27308 */ /* 0x000ff40000002400 */
[----:B------:R-:W-:Y:S01]  /*2ea0*/  MUFU.TANH R250, R23 ;  /* 0x0000001700fa7308 */ /* 0x000fe20000002400 */
[----:B-1----:R1:W-:Y:S04]  /*2eb0*/  STL [R1+0x8], R0 ;  /* 0x0000080001007387 */ /* 0x0023e80000100800 */
[----:B------:R2:W-:Y:S05]  /*2ec0*/  STL [R1+0x28], R2 ;  /* 0x0000280201007387 */ /* 0x0005ea0000100800 */
[----:B------:R-:W-:Y:S01]  /*2ed0*/  MUFU.TANH R252, R28 ;  /* 0x0000001c00fc7308 */ /* 0x000fe20000002400 */
[----:B------:R-:W3:Y:S09]  /*2ee0*/  LDL R8, [R1+0x30] ;  /* 0x0000300001087983 */ /* 0x000ef20000100800 */
[----:B------:R-:W-:Y:S10]  /*2ef0*/  MUFU.TANH R251, R29 ;  /* 0x0000001d00fb7308 */ /* 0x000ff40000002400 */
[----:B-1----:R-:W1:Y:S10]  /*2f00*/  MUFU.TANH R0, R15 ;  /* 0x0000000f00007308 */ /* 0x002e740000002400 */
[----:B--2---:R-:W-:Y:S10]  /*2f10*/  MUFU.TANH R2, R25 ;  /* 0x0000001900027308 */ /* 0x004ff40000002400 */
[----:B------:R-:W-:Y:S01]  /*2f20*/  MUFU.TANH R160, R32 ;  /* 0x0000002000a07308 */ /* 0x000fe20000002400 */
[----:B-1----:R1:W-:Y:S09]  /*2f30*/  STL [R1+0x24], R0 ;  /* 0x0000240001007387 */ /* 0x0023f20000100800 */
[----:B------:R-:W-:Y:S10]  /*2f40*/  MUFU.TANH R159, R33 ;  /* 0x00000021009f7308 */ /* 0x000ff40000002400 */
[----:B------:R-:W-:Y:S10]  /*2f50*/  MUFU.TANH R245, R34 ;  /* 0x0000002200f57308 */ /* 0x000ff40000002400 */
[----:B-1----:R-:W1:Y:S10]  /*2f60*/  MUFU.TANH R0, R24 ;  /* 0x0000001800007308 */ /* 0x002e740000002400 */
[----:B------:R-:W-:Y:S01]  /*2f70*/  MUFU.TANH R243, R35 ;  /* 0x0000002300f37308 */ /* 0x000fe20000002400 */
[----:B-1----:R1:W-:Y:S04]  /*2f80*/  STL [R1+0x4], R0 ;  /* 0x0000040001007387 */ /* 0x0023e80000100800 */
[----:B------:R2:W-:Y:S04]  /*2f90*/  STL [R1], R2 ;  /* 0x0000000201007387 */ /* 0x0005e80000100800 */
[----:B------:R-:W4:Y:S01]  /*2fa0*/  LDL R3, [R1+0x88] ;  /* 0x0000880001037983 */ /* 0x000f220000100800 */
[----:B-1----:R-:W1:Y:S03]  /*2fb0*/  MUFU.TANH R0, R26 ;  /* 0x0000001a00007308 */ /* 0x002e660000002400 */
[----:B--2---:R-:W2:Y:S04]  /*2fc0*/  LDL R2, [R1+0x8c] ;  /* 0x00008c0001027983 */ /* 0x004ea80000100800 */
[----:B-1----:R1:W-:Y:S04]  /*2fd0*/  STL [R1+0x18], R0 ;  /* 0x0000180001007387 */ /* 0x0023e80000100800 */
[----:B------:R-:W5:Y:S01]  /*2fe0*/  LDL R4, [R1+0x40] ;  /* 0x0000400001047983 */ /* 0x000f620000100800 */
[----:B-1----:R-:W1:Y:S03]  /*2ff0*/  MUFU.TANH R0, R27 ;  /* 0x0000001b00007308 */ /* 0x002e660000002400 */
[----:B-1----:R1:W-:Y:S07]  /*3000*/  STL [R1+0x1c], R0 ;  /* 0x00001c0001007387 */ /* 0x0023ee0000100800 */
[----:B-1----:R-:W1:Y:S02]  /*3010*/  MUFU.TANH R0, R30 ;  /* 0x0000001e00007308 */ /* 0x002e640000002400 */
[----:B-1----:R1:W-:Y:S04]  /*3020*/  STL [R1+0x10], R0 ;  /* 0x0000100001007387 */ /* 0x0023e80000100800 */
[----:B------:R-:W-:Y:S01]  /*3030*/  STL [R1+0xc], R5 ;  /* 0x00000c0501007387 */ /* 0x000fe20000100800 */
[----:B-1----:R-:W-:Y:S04]  /*3040*/  MOV R0, UR4 ;  /* 0x0000000400007c02 */ /* 0x002fe80008000f00 */
[-C--:B---3--:R-:W-:Y:S05]  /*3050*/  LEA R0, R0, R8.reuse, 0x6 ;  /* 0x0000000800007211 */ /* 0x088fea00078e30ff */
[----:B------:R-:W1:Y:S04]  /*3060*/  LDS R149, [R0.X4+0xf080] ;  /* 0x00f0800000957984 */ /* 0x000e680000004800 */
[----:B------:R-:W3:Y:S04]  /*3070*/  LDS R148, [R0.X4+0xf0a0] ;  /* 0x00f0a00000947984 */ /* 0x000ee80000004800 */
[----:B------:R-:W1:Y:S04]  /*3080*/  LDS R151, [R0.X4+0xf100] ;  /* 0x00f1000000977984 */ /* 0x000e680000004800 */
[----:B------:R3:W1:Y:S02]  /*3090*/  LDS R150, [R0.X4+0xf120] ;  /* 0x00f1200000967984 */ /* 0x0006640000004800 */
[----:B---3--:R-:W-:Y:S04]  /*30a0*/  MOV R0, UR10 ;  /* 0x0000000a00007c02 */ /* 0x008fe80008000f00 */
[----:B------:R-:W-:Y:S04]  /*30b0*/  LEA R0, R0, R8, 0x6 ;  /* 0x0000000800007211 */ /* 0x000fe800078e30ff */
[C---:B----4-:R-:W-:Y:S02]  /*30c0*/  IADD3 R147, R0.reuse, R3, RZ ;  /* 0x0000000300937210 */ /* 0x050fe40007ffe0ff */
[----:B--2---:R-:W-:Y:S02]  /*30d0*/  IADD3 R146, R0, R2, RZ ;  /* 0x0000000200927210 */ /* 0x004fe40007ffe0ff */
[----:B-----5:R-:W-:Y:S01]  /*30e0*/  IMNMX R147, R4, R147, PT ;  /* 0x0000009304937217 */ /* 0x020fe20003800200 */
[----:B------:R-:W-:-:S05]  /*30f0*/  @!P0 BRA `(.L_x_152) ;  /* 0x000001e000008947 */ /* 0x000fca0003800000 */
[----:B-1----:R-:W-:Y:S01]  /*3100*/  IMAD.MOV.U32 R2, RZ, RZ, c[0x0][0x168] ;  /* 0x00005a00ff027624 */ /* 0x002fe200078e00ff */
[----:B------:R-:W-:Y:S04]  /*3110*/  BSSY B0, `(.L_x_153) ;  /* 0x0000012000007945 */ /* 0x000fe80003800000 */
[----:B------:R-:W-:Y:S04]  /*3120*/  IADD3 R2, R0, c[0x0][0x198], -R2 ;  /* 0x0000660000027a10 */ /* 0x000fe80007ffe802 */
[----:B------:R-:W-:Y:S11]  /*3130*/  ISETP.GT.AND P2, PT, R2, -0x1, PT ;  /* 0xffffffff0200780c */ /* 0x000ff60003f44270 */
[----:B------:R-:W-:Y:S02]  /*3140*/  @!UPT UIADD3 URZ, URZ, URZ, URZ ;  /* 0x0000003f3f3ff290 */ /* 0x000fe4000fffe03f */
[----:B------:R-:W-:-:S05]  /*3150*/  @P2 BRA `(.L_x_154) ;  /* 0x0000008000002947 */ /* 0x000fca0003800000 */
[----:B------:R-:W-:Y:S01]  /*3160*/  LOP3.LUT R2, RZ, R2, RZ, 0x33, !PT ;  /* 0x00000002ff027212 */ /* 0x000fe200078e33ff */
[----:B------:R-:W-:Y:S05]  /*3170*/  IMAD.MOV.U32 R3, RZ, RZ, 0x1 ;  /* 0x00000001ff037424 */ /* 0x000fea00078e00ff */
[----:B------:R-:W-:Y:S11]  /*3180*/  ISETP.NE.AND P2, PT, R3, c[0x0][0x2a8], PT ;  /* 0x0000aa0003007a0c */ /* 0x000ff60003f45270 */
[----:B------:R-:W-:Y:S02]  /*3190*/  @!UPT UIADD3 URZ, URZ, URZ, URZ ;  /* 0x0000003f3f3ff290 */ /* 0x000fe4000fffe03f */
[----:B------:R-:W-:Y:S05]  /*31a0*/  @P2 IMAD.HI.U32 R3, R2, c[0x0][0x2ac], RZ ;  /* 0x0000ab0002032a27 */ /* 0x000fea00078e00ff */
[----:B------:R-:W-:Y:S04]  /*31b0*/  @P2 SHF.R.U32.HI R2, RZ, c[0x0][0x2b0], R3 ;  /* 0x0000ac00ff022a19 */ /* 0x000fe80000011603 */
[----:B------:R-:W-:Y:S01]  /*31c0*/  LOP3.LUT R2, RZ, R2, RZ, 0x33, !PT ;  /* 0x00000002ff027212 */ /* 0x000fe200078e33ff */
[----:B------:R-:W-:-:S05]  /*31d0*/  BRA `(.L_x_155) ;  /* 0x0000005000007947 */ /* 0x000fca0003800000 */
.L_x_154:
[----:B------:R-:W-:Y:S04]  /*31e0*/  MOV R3, 0x1 ;  /* 0x0000000100037802 */ /* 0x000fe80000000f00 */
[----:B------:R-:W-:Y:S11]  /*31f0*/  ISETP.NE.AND P2, PT, R3, c[0x0][0x2a8], PT ;  /* 0x0000aa0003007a0c */ /* 0x000ff60003f45270 */
[----:B------:R-:W-:Y:S02]  /*3200*/  @!UPT UIADD3 URZ, URZ, URZ, URZ ;  /* 0x0000003f3f3ff290 */ /* 0x000fe4000fffe03f */
[----:B------:R-:W-:Y:S05]  /*3210*/  @P2 IMAD.HI.U32 R3, R2, c[0x0][0x2ac], RZ ;  /* 0x0000ab0002032a27 */ /* 0x000fea00078e00ff */
[----:B------:R-:W-:Y:S02]  /*3220*/  @P2 SHF.R.U32.HI R2, RZ, c[0x0][0x2b0], R3 ;  /* 0x0000ac00ff022a19 */ /* 0x000fe40000011603 */
.L_x_155:
[----:B------:R-:W-:Y:S05]  /*3230*/  BSYNC B0 ;  /* 0x0000000000007941 */ /* 0x000fea0003800000 */
.L_x_153:
[--C-:B------:R-:W-:Y:S01]  /*3240*/  IADD3 R3, R0, c[0x0][0x2a4], R244.reuse ;  /* 0x0000a90000037a10 */ /* 0x100fe20007ffe0f4 */
[----:B------:R-:W2:Y:S01]  /*3250*/  LDL R5, [R1+0x44] ;  /* 0x0000440001057983 */ /* 0x000ea20000100800 */
[----:B------:R-:W-:Y:S02]  /*3260*/  IMAD.MOV.U32 R146, RZ, RZ, c[0x0][0x2a8] ;  /* 0x0000aa00ff927624 */ /* 0x000fe400078e00ff */
[----:B------:R-:W-:Y:S02]  /*3270*/  IMNMX R3, R4, R3, PT ;  /* 0x0000000304037217 */ /* 0x000fe40003800200 */
[----:B------:R-:W-:Y:S01]  /*3280*/  IMAD R146, R2, R146, -UR5 ;  /* 0x8000000502927e24 */ /* 0x000fe2000f8e0292 */
[----:B------:R-:W-:Y:S03]  /*3290*/  IADD3 R2, R0, UR22, R244 ;  /* 0x0000001600027c10 */ /* 0x000fe6000fffe0f4 */
[----:B--2---:R-:W-:Y:S05]  /*32a0*/  IMAD.IADD R146, R146, 0x1, -R5 ;  /* 0x0000000192927824 */ /* 0x004fea00078e0a05 */
[----:B------:R-:W-:Y:S02]  /*32b0*/  IADD3 R147, R146, c[0x0][0x2a8], RZ ;  /* 0x0000aa0092937a10 */ /* 0x000fe40007ffe0ff */
[----:B------:R-:W-:Y:S02]  /*32c0*/  IMNMX R146, R2, R146, !PT ;  /* 0x0000009202927217 */ /* 0x000fe40007800200 */
[----:B------:R-:W-:Y:S02]  /*32d0*/  IMNMX R147, R3, R147, PT ;  /* 0x0000009303937217 */ /* 0x000fe40003800200 */
.L_x_152:
[----:B-1----:R-:W-:Y:S04]  /*32e0*/  IADD3 R2, R0, 0x8, RZ ;  /* 0x0000000800027810 */ /* 0x002fe80007ffe0ff */
[C-C-:B------:R-:W-:Y:S02]  /*32f0*/  IADD3 R144, R2.reuse, c[0x0][0x2a4], R244.reuse ;  /* 0x0000a90002907a10 */ /* 0x140fe40007ffe0f4 */
[----:B------:R-:W-:Y:S02]  /*3300*/  IADD3 R140, R2, UR21, R244 ;  /* 0x00000015028c7c10 */ /* 0x000fe4000fffe0f4 */
[----:B------:R-:W-:Y:S01]  /*3310*/  IMNMX R144, R4, R144, PT ;  /* 0x0000009004907217 */ /* 0x000fe20003800200 */
[----:B------:R-:W-:-:S05]  /*3320*/  @!P0 BRA `(.L_x_156) ;  /* 0x000001b000008947 */ /* 0x000fca0003800000 */
[----:B------:R-:W-:Y:S01]  /*3330*/  IMAD.MOV.U32 R3, RZ, RZ, c[0x0][0x168] ;  /* 0x00005a00ff037624 */ /* 0x000fe200078e00ff */
        /* <DEDUP_REMOVED lines=13> */
.L_x_158:
[----:B------:R-:W-:Y:S04]  /*3410*/  MOV R3, 0x1 ;  /* 0x0000000100037802 */ /* 0x000fe80000000f00 */
[----:B------:R-:W-:Y:S11]  /*3420*/  ISETP.NE.AND P2, PT, R3, c[0x0][0x2a8], PT ;  /* 0x0000aa0003007a0c */ /* 0x000ff60003f45270 */
[----:B------:R-:W-:Y:S02]  /*3430*/  @!UPT UIADD3 URZ, URZ, URZ, URZ ;  /* 0x0000003f3f3ff290 */ /* 0x000fe4000fffe03f */
[----:B------:R-:W-:Y:S05]  /*3440*/  @P2 IMAD.HI.U32 R3, R2, c[0x0][0x2ac], RZ ;  /* 0x0000ab0002032a27 */ /* 0x000fea00078e00ff */
[----:B------:R-:W-:Y:S02]  /*3450*/  @P2 SHF.R.U32.HI R2, RZ, c[0x0][0x2b0], R3 ;  /* 0x0000ac00ff022a19 */ /* 0x000fe40000011603 */
.L_x_159:
[----:B------:R-:W-:Y:S05]  /*3460*/  BSYNC B0 ;  /* 0x0000000000007941 */ /* 0x000fea0003800000 */
.L_x_157:
[----:B------:R-:W2:Y:S01]  /*3470*/  LDL R5, [R1+0x44] ;  /* 0x0000440001057983 */ /* 0x000ea20000100800 */
[----:B------:R-:W-:Y:S04]  /*3480*/  IMAD.MOV.U32 R3, RZ, RZ, c[0x0][0x2a8] ;  /* 0x0000aa00ff037624 */ /* 0x000fe800078e00ff */
[----:B------:R-:W-:Y:S04]  /*3490*/  IMAD R2, R2, R3, -UR5 ;  /* 0x8000000502027e24 */ /* 0x000fe8000f8e0203 */
[----:B--2---:R-:W-:Y:S05]  /*34a0*/  IMAD.IADD R2, R2, 0x1, -R5 ;  /* 0x0000000102027824 */ /* 0x004fea00078e0a05 */
[----:B------:R-:W-:Y:S02]  /*34b0*/  IADD3 R3, R2, c[0x0][0x2a8], RZ ;  /* 0x0000aa0002037a10 */ /* 0x000fe40007ffe0ff */
[----:B------:R-:W-:Y:S02]  /*34c0*/  IMNMX R140, R140, R2, !PT ;  /* 0x000000028c8c7217 */ /* 0x000fe40007800200 */
[----:B------:R-:W-:Y:S02]  /*34d0*/  IMNMX R144, R144, R3, PT ;  /* 0x0000000390907217 */ /* 0x000fe40003800200 */
.L_x_156:
[----:B------:R-:W-:Y:S04]  /*34e0*/  IADD3 R2, R0, 0x20, RZ ;  /* 0x0000002000027810 */ /* 0x000fe80007ffe0ff */
        /* <DEDUP_REMOVED lines=18> */
.L_x_162:
[----:B------:R-:W-:Y:S04]  /*3610*/  MOV R3, 0x1 ;  /* 0x0000000100037802 */ /* 0x000fe80000000f00 */
[----:B------:R-:W-:Y:S11]  /*3620*/  ISETP.NE.AND P2, PT, R3, c[0x0][0x2a8], PT ;  /* 0x0000aa0003007a0c */ /* 0x000ff60003f45270 */
[----:B------:R-:W-:Y:S02]  /*3630*/  @!UPT UIADD3 URZ, URZ, URZ, URZ ;  /* 0x0000003f3f3ff290 */ /* 0x000fe4000fffe03f */
[----:B------:R-:W-:Y:S05]  /*3640*/  @P2 IMAD.HI.U32 R3, R2, c[0x0][0x2ac], RZ ;  /* 0x0000ab0002032a27 */ /* 0x000fea00078e00ff */
[----:B------:R-:W-:Y:S02]  /*3650*/  @P2 SHF.R.U32.HI R2, RZ, c[0x0][0x2b0], R3 ;  /* 0x0000ac00ff022a19 */ /* 0x000fe40000011603 */
.L_x_163:
[----:B------:R-:W-:Y:S05]  /*3660*/  BSYNC B0 ;  /* 0x0000000000007941 */ /* 0x000fea0003800000 */
.L_x_161:
[----:B------:R-:W2:Y:S01]  /*3670*/  LDL R5, [R1+0x44] ;  /* 0x0000440001057983 */ /* 0x000ea20000100800 */
[----:B------:R-:W-:Y:S04]  /*3680*/  IMAD.MOV.U32 R3, RZ, RZ, c[0x0][0x2a8] ;  /* 0x0000aa00ff037624 */ /* 0x000fe800078e00ff */
[----:B------:R-:W-:Y:S04]  /*3690*/  IMAD R2, R2, R3, -UR5 ;  /* 0x8000000502027e24 */ /* 0x000fe8000f8e0203 */
[----:B--2---:R-:W-:Y:S05]  /*36a0*/  IMAD.IADD R2, R2, 0x1, -R5 ;  /* 0x0000000102027824 */ /* 0x004fea00078e0a05 */
[----:B------:R-:W-:Y:S02]  /*36b0*/  IADD3 R3, R2, c[0x0][0x2a8], RZ ;  /* 0x0000aa0002037a10 */ /* 0x000fe40007ffe0ff */
[----:B------:R-:W-:Y:S02]  /*36c0*/  IMNMX R141, R141, R2, !PT ;  /* 0x000000028d8d7217 */ /* 0x000fe40007800200 */
[----:B------:R-:W-:Y:S02]  /*36d0*/  IMNMX R145, R145, R3, PT ;  /* 0x0000000391917217 */ /* 0x000fe40003800200 */
.L_x_160:
        /* <DEDUP_REMOVED lines=19> */
.L_x_166:
[----:B------:R-:W-:Y:S04]  /*3810*/  MOV R2, 0x1 ;  /* 0x0000000100027802 */ /* 0x000fe80000000f00 */
[----:B------:R-:W-:Y:S11]  /*3820*/  ISETP.NE.AND P0, PT, R2, c[0x0][0x2a8], PT ;  /* 0x0000aa0002007a0c */ /* 0x000ff60003f05270 */
[----:B------:R-:W-:Y:S02]  /*3830*/  @!UPT UIADD3 URZ, URZ, URZ, URZ ;  /* 0x0000003f3f3ff290 */ /* 0x000fe4000fffe03f */
[----:B------:R-:W-:Y:S05]  /*3840*/  @P0 IMAD.HI.U32 R2, R0, c[0x0][0x2ac], RZ ;  /* 0x0000ab0000020a27 */ /* 0x000fea00078e00ff */
[----:B------:R-:W-:Y:S02]  /*3850*/  @P0 SHF.R.U32.HI R0, RZ, c[0x0][0x2b0], R2 ;  /* 0x0000ac00ff000a19 */ /* 0x000fe40000011602 */
.L_x_167:
[----:B------:R-:W-:Y:S05]  /*3860*/  BSYNC B0 ;  /* 0x0000000000007941 */ /* 0x000fea0003800000 */
.L_x_165:
[----:B------:R-:W2:Y:S01]  /*3870*/  LDL R3, [R1+0x44] ;  /* 0x0000440001037983 */ /* 0x000ea20000100800 */
[----:B------:R-:W-:Y:S04]  /*3880*/  IMAD.MOV.U32 R2, RZ, RZ, c[0x0][0x2a8] ;  /* 0x0000aa00ff027624 */ /* 0x000fe800078e00ff */
[----:B------:R-:W-:Y:S04]  /*3890*/  IMAD R0, R0, R2, -UR5 ;  /* 0x8000000500007e24 */ /* 0x000fe8000f8e0202 */
[----:B--2---:R-:W-:Y:S05]  /*38a0*/  IMAD.IADD R0, R0, 0x1, -R3 ;  /* 0x0000000100007824 */ /* 0x004fea00078e0a03 */
[----:B------:R-:W-:Y:S02]  /*38b0*/  IADD3 R2, R0, c[0x0][0x2a8], RZ ;  /* 0x0000aa0000027a10 */ /* 0x000fe40007ffe0ff */
[----:B------:R-:W-:Y:S02]  /*38c0*/  IMNMX R142, R142, R0, !PT ;  /* 0x000000008e8e7217 */ /* 0x000fe40007800200 */
[----:B------:R-:W-:Y:S02]  /*38d0*/  IMNMX R143, R143, R2, PT ;  /* 0x000000028f8f7217 */ /* 0x000fe40003800200 */
.L_x_164:
[----:B------:R-:W-:Y:S04]  /*38e0*/  DEPBAR.LE SB0, 0x0 ;  /* 0x000080000000791a */ /* 0x000fe80000000000 */
[----:B------:R-:W-:Y:S01]  /*38f0*/  BAR.SYNC.DEFER_BLOCKING 0x0 ;  /* 0x0000000000007b1d */ /* 0x000fe20000010000 */
[----:B------:R-:W-:Y:S04]  /*3900*/  UIADD3 UR23, UR10, 0x1, URZ ;  /* 0x000000010a177890 */ /* 0x000fe8000fffe03f */
[----:B------:R-:W-:Y:S06]  /*3910*/  UISETP.GE.AND UP0, UPT, UR23, UR12, UPT ;  /* 0x0000000c1700728c */ /* 0x000fec000bf06270 */
[----:B------:R-:W-:Y:S01]  /*3920*/  PLOP3.LUT P2, PT, PT, PT, UP0, 0x80, 0x0 ;  /* 0x000000000000781c */ /* 0x000fe20003f4f008 */
[----:B------:R1:W2:Y:S04]  /*3930*/  LDSM.16.M88.4 R32, [R216+0xc080] ;  /* 0x00c08000d820783b */ /* 0x0002a80000000200 */
[----:B------:R1:W3:Y:S04]  /*3940*/  LDSM.16.M88.4 R28, [R216+0xc880] ;  /* 0x00c88000d81c783b */ /* 0x0002e80000000200 */
[----:B------:R1:W4:Y:S04]  /*3950*/  LDSM.16.M88.4 R132, [R217] ;  /* 0x00000000d984783b */ /* 0x0003280000000200 */
[----:B------:R1:W1:Y:S01]  /*3960*/  LDSM.16.M88.4 R136, [R217+0x800] ;  /* 0x00080000d988783b */ /* 0x0002620000000200 */
[----:B------:R-:W-:-:S05]  /*3970*/  @P2 BRA `(.L_x_168) ;  /* 0x0000036000002947 */ /* 0x000fca0003800000 */
[----:B------:R-:W5:Y:S01]  /*3980*/  LDL.64 R14, [R1+0x78] ;  /* 0x00007800010e7983 */ /* 0x000f620000100a00 */
[----:B------:R-:W-:Y:S02]  /*3990*/  ULDC.64 UR6, c[0x0][0x178] ;  /* 0x00005e0000067ab9 */ /* 0x000fe40000000a00 */
[----:B------:R-:W-:Y:S01]  /*39a0*/  UIMAD.WIDE.U32 UR26, UR23, UR6, URZ ;  /* 0x00000006171a72a5 */ /* 0x000fe2000f8e003f */
[----:B----4-:R-:W4:Y:S01]  /*39b0*/  LDL R9, [R1+0x60] ;  /* 0x0000600001097983 */ /* 0x010f220000100800 */
[----:B------:R-:W-:Y:S03]  /*39c0*/  USHF.R.S32.HI UR24, URZ, 0x1f, UR23 ;  /* 0x0000001f3f187899 */ /* 0x000fe60008011417 */
[----:B---3--:R-:W3:Y:S01]  /*39d0*/  LDL R12, [R1+0x98] ;  /* 0x00009800010c7983 */ /* 0x008ee20000100800 */
[----:B------:R-:W-:Y:S01]  /*39e0*/  IMAD.U32 R2, RZ, RZ, UR26 ;  /* 0x0000001aff027e24 */ /* 0x000fe2000f8e00ff */
[----:B------:R-:W-:Y:S01]  /*39f0*/  UIMAD UR24, UR24, UR6, URZ ;  /* 0x00000006181872a4 */ /* 0x000fe2000f8e023f */
[----:B------:R-:W-:Y:S01]  /*3a00*/  IMAD.U32 R0, RZ, RZ, UR26 ;  /* 0x0000001aff007e24 */ /* 0x000fe2000f8e00ff */
[----:B--2---:R-:W2:Y:S01]  /*3a10*/  LDL.64 R10, [R1+0x38] ;  /* 0x00003800010a7983 */ /* 0x004ea20000100a00 */
[----:B------:R-:W-:Y:S02]  /*3a20*/  UIMAD UR6, UR23, -0x40, UR13 ;  /* 0xffffffc0170678a4 */ /* 0x000fe4000f8e020d */
[----:B------:R-:W-:Y:S01]  /*3a30*/  UIMAD UR24, UR23, UR7, UR24 ;  /* 0x00000007171872a4 */ /* 0x000fe2000f8e0218 */
[----:B------:R-:W2:Y:S03]  /*3a40*/  LDL R8, [R1+0x64] ;  /* 0x0000640001087983 */ /* 0x000ea60000100800 */
[----:B------:R-:W-:Y:S01]  /*3a50*/  UIADD3 UR24, UR27, UR24, URZ ;  /* 0x000000181b187290 */ /* 0x000fe2000fffe03f */
[----:B------:R-:W2:Y:S04]  /*3a60*/  LDL R5, [R1+0x90] ;  /* 0x0000900001057983 */ /* 0x000ea80000100800 */
[----:B------:R-:W2:Y:S01]  /*3a70*/  LDL.64 R6, [R1+0x50] ;  /* 0x0000500001067983 */ /* 0x000ea20000100a00 */
[----:B------:R-:W-:Y:S03]  /*3a80*/  IMAD.U32 R3, RZ, RZ, UR24 ;  /* 0x00000018ff037e24 */ /* 0x000fe6000f8e00ff */
[----:B------:R-:W1:Y:S01]  /*3a90*/  @!P1 S2R R4, SR_CTAID.Y ;  /* 0x0000000000049919 */ /* 0x000e620000002600 */
[----:B-----5:R-:W-:Y:S02]  /*3aa0*/  LEA R0, P0, R0, R14, 0x6 ;  /* 0x0000000e00007211 */ /* 0x020fe400078030ff */
[C---:B----4-:R-:W-:Y:S02]  /*3ab0*/  LOP3.LUT P4, RZ, R9.reuse, 0x1, RZ, 0xc0, !PT ;  /* 0x0000000109ff7812 */ /* 0x050fe4000788c0ff */
[----:B------:R-:W-:Y:S02]  /*3ac0*/  LOP3.LUT P3, RZ, R9, 0x2, RZ, 0xc0, !PT ;  /* 0x0000000209ff7812 */ /* 0x000fe4000786c0ff */
[----:B---3--:R-:W-:Y:S02]  /*3ad0*/  LEA.HI.X R3, R2, R12, R3, 0x6, P0 ;  /* 0x0000000c02037211 */ /* 0x008fe400000f3403 */
[----:B------:R-:W-:Y:S02]  /*3ae0*/  LEA R2, P0, R0, c[0x0][0x160], 0x1 ;  /* 0x0000580000027a11 */ /* 0x000fe400078008ff */
[----:B--2---:R-:W-:Y:S02]  /*3af0*/  ISETP.GE.OR P4, PT, R10, UR6, !P4 ;  /* 0x000000060a007c0c */ /* 0x004fe4000e786670 */
[----:B------:R-:W-:Y:S01]  /*3b00*/  LEA.HI.X R3, R0, c[0x0][0x164], R3, 0x1, P0 ;  /* 0x0000590000037a11 */ /* 0x000fe200000f0c03 */
[----:B------:R-:W-:Y:S01]  /*3b10*/  IMAD.U32 R0, RZ, RZ, UR16 ;  /* 0x00000010ff007e24 */ /* 0x000fe2000f8e00ff */
[C---:B------:R-:W-:Y:S02]  /*3b20*/  ISETP.GE.OR P3, PT, R10.reuse, UR6, !P3 ;  /* 0x000000060a007c0c */ /* 0x040fe4000df66670 */
[----:B------:R-:W-:Y:S01]  /*3b30*/  ISETP.LT.AND P5, PT, R10, UR6, PT ;  /* 0x000000060a007c0c */ /* 0x000fe2000bfa1270 */
[----:B------:R-:W-:Y:S03]  /*3b40*/  IMAD R0, R0, 0x3000, R5 ;  /* 0x0000300000007824 */ /* 0x000fe600078e0205 */
[----:B------:R-:W-:Y:S03]  /*3b50*/  ISETP.GE.OR P5, PT, R8, c[0x0][0x16c], !P5 ;  /* 0x00005b0008007a0c */ /* 0x000fe60006fa6670 */
[----:B------:R-:W-:Y:S01]  /*3b60*/  @!PT LDS RZ, [RZ] ;  /* 0x00000000fffff984 */ /* 0x000fe20000000800 */
[----:B------:R-:W-:Y:S01]  /*3b70*/  @!PT LDS RZ, [RZ] ;  /* 0x00000000fffff984 */ /* 0x000fe20000000800 */
[----:B------:R-:W-:Y:S01]  /*3b80*/  @!PT LDS RZ, [RZ] ;  /* 0x00000000fffff984 */ /* 0x000fe20000000800 */
[----:B------:R2:W-:Y:S04]  /*3b90*/  LDGSTS.E.BYPASS.LTC128B.128 [R0], [R2.64], !P4 ;  /* 0x0000000002007fae */ /* 0x0005e8000e101d52 */
[----:B------:R2:W-:Y:S06]  /*3ba0*/  LDGSTS.E.BYPASS.LTC128B.128 [R0+0x1000], [R2.64+0x40], !P3 ;  /* 0x0100004002007fae */ /* 0x0005ec000d901d52 */
[----:B------:R2:W-:Y:S02]  /*3bb0*/  LDGSTS.E.BYPASS.LTC128B.128 [R0+0x2000], [R2.64+0x80], !P5 ;  /* 0x0200008002007fae */ /* 0x0005e4000e901d52 */
[----:B--2---:R-:W-:Y:S01]  /*3bc0*/  @!P1 IMAD.MOV.U32 R2, RZ, RZ, R6 ;  /* 0x000000ffff029224 */ /* 0x004fe200078e0006 */
[----:B-1----:R-:W-:Y:S01]  /*3bd0*/  @!P1 SHF.R.S32.HI R0, RZ, 0x1f, R4 ;  /* 0x0000001fff009819 */ /* 0x002fe20000011404 */
[----:B------:R-:W-:Y:S04]  /*3be0*/  @!P1 IMAD.MOV.U32 R3, RZ, RZ, R7 ;  /* 0x000000ffff039224 */ /* 0x000fe800078e0007 */
[----:B------:R-:W-:Y:S02]  /*3bf0*/  @!P1 IMAD R0, R0, c[0x0][0x270], RZ ;  /* 0x00009c0000009a24 */ /* 0x000fe400078e02ff */
[C---:B------:R-:W-:Y:S04]  /*3c00*/  @!P1 IMAD.WIDE.U32 R2, R4.reuse, c[0x0][0x270], R2 ;  /* 0x00009c0004029a25 */ /* 0x040fe800078e0002 */
[----:B------:R-:W-:Y:S02]  /*3c10*/  @!P1 IMAD R4, R4, c[0x0][0x274], R0 ;  /* 0x00009d0004049a24 */ /* 0x000fe400078e0200 */
[----:B------:R-:W-:Y:S02]  /*3c20*/  IMAD.U32 R0, RZ, RZ, UR10 ;  /* 0x0000000aff007e24 */ /* 0x000fe4000f8e00ff */
[----:B------:R-:W-:Y:S02]  /*3c30*/  @!P1 IMAD.IADD R5, R3, 0x1, R4 ;  /* 0x0000000103059824 */ /* 0x000fe400078e0204 */
[----:B------:R-:W-:Y:S01]  /*3c40*/  IMAD.U32 R4, RZ, RZ, UR16 ;  /* 0x00000010ff047e24 */ /* 0x000fe2000f8e00ff */
[----:B------:R-:W-:Y:S04]  /*3c50*/  @!P1 LEA R0, R0, 0x40, 0x6 ;  /* 0x0000004000009811 */ /* 0x000fe800078e30ff */
[----:B------:R-:W-:Y:S02]  /*3c60*/  @!P1 IADD3 R3, P3, P0, R0, UR14, R2 ;  /* 0x0000000e00039c10 */ /* 0x000fe4000f87e002 */
[----:B------:R-:W-:Y:S04]  /*3c70*/  @!P1 SHF.R.S32.HI R0, RZ, 0x1f, R0 ;  /* 0x0000001fff009819 */ /* 0x000fe80000011400 */
[----:B------:R-:W-:Y:S01]  /*3c80*/  @!P1 IADD3.X R5, R0, UR17, R5, P3, P0 ;  /* 0x0000001100059c10 */ /* 0x000fe20009fe0405 */
[----:B------:R-:W-:Y:S01]  /*3c90*/  @!P1 IMAD R0, R4, 0x40, R6 ;  /* 0x0000004004009824 */ /* 0x000fe200078e0206 */
[C---:B------:R-:W-:Y:S03]  /*3ca0*/  @!P1 LEA R2, P0, R3.reuse, c[0x0][0x258], 0x2 ;  /* 0x0000960003029a11 */ /* 0x040fe600078010ff */
[----:B------:R-:W-:Y:S01]  /*3cb0*/  @!P1 IMAD.SHL.U32 R0, R0, 0x4, RZ ;  /* 0x0000000400009824 */ /* 0x000fe200078e00ff */
[----:B------:R-:W-:Y:S05]  /*3cc0*/  @!P1 LEA.HI.X R3, R3, c[0x0][0x25c], R5, 0x2, P0 ;  /* 0x0000970003039a11 */ /* 0x000fea00000f1405 */
[----:B------:R1:W-:Y:S04]  /*3cd0*/  @!P1 LDGSTS.E.BYPASS.LTC128B.128 [R0+0xf080], [R2.64] ;  /* 0x0f08000002009fae */ /* 0x0003e8000b901d52 */
.L_x_168:
[-C--:B--2---:R-:W-:Y:S01]  /*3ce0*/  HMMA.16816.F32 R4, R32, R164.reuse, RZ ;  /* 0x000000a42004723c */ /* 0x084fe200000018ff */
[----:B------:R2:W-:Y:S01]  /*3cf0*/  STL [R1+0xb0], R89 ;  /* 0x0000b05901007387 */ /* 0x0005e20000100800 */
[----:B------:R-:W-:Y:S02]  /*3d00*/  PLOP3.LUT P0, PT, PT, PT, UP4, 0x80, 0x0 ;  /* 0x000000000000781c */ /* 0x000fe40003f0f048 */
[----:B-1----:R-:W-:Y:S01]  /*3d10*/  P2R R0, PR, RZ, 0x2 ;  /* 0x00000002ff007803 */ /* 0x002fe20000000000 */
[----:B------:R-:W0:Y:S01]  /*3d20*/  LDGDEPBAR ;  /* 0x00000000000079af */ /* 0x000e220000000000 */
[C---:B------:R-:W-:Y:S02]  /*3d30*/  ISETP.GT.AND P4, PT, R146.reuse, 0x21, P0 ;  /* 0x000000219200780c */ /* 0x040fe40000784270 */
[C---:B---3--:R-:W-:Y:S02]  /*3d40*/  HMMA.16816.F32 R8, R28.reuse, R164, RZ ;  /* 0x000000a41c08723c */ /* 0x048fe400000018ff */
[C---:B------:R-:W-:Y:S02]  /*3d50*/  ISETP.LT.OR P4, PT, R147.reuse, 0x22, P4 ;  /* 0x000000229300780c */ /* 0x040fe40002781670 */
[C---:B------:R-:W-:Y:S02]  /*3d60*/  ISETP.GT.AND P6, PT, R146.reuse, RZ, P0 ;  /* 0x000000ff9200720c */ /* 0x040fe400007c4270 */
[C---:B------:R-:W-:Y:S02]  /*3d70*/  ISETP.GT.AND P5, PT, R146.reuse, 0x1, P0 ;  /* 0x000000019200780c */ /* 0x040fe400007a4270 */
[-C--:B------:R-:W-:Y:S01]  /*3d80*/  HMMA.16816.F32 R12, R28, R166.reuse, RZ ;  /* 0x000000a61c0c723c */ /* 0x080fe200000018ff */
[C---:B------:R-:W-:Y:S02]  /*3d90*/  ISETP.LT.OR P6, PT, R147.reuse, 0x1, P6 ;  /* 0x000000019300780c */ /* 0x040fe400037c1670 */
[----:B------:R-:W-:Y:S02]  /*3da0*/  ISETP.GT.AND P3, PT, R146, 0x20, P0 ;  /* 0x000000209200780c */ /* 0x000fe40000764270 */
[C---:B------:R-:W-:Y:S02]  /*3db0*/  ISETP.LT.OR P5, PT, R147.reuse, 0x2, P5 ;  /* 0x000000029300780c */ /* 0x040fe40002fa1670 */
[----:B------:R-:W-:Y:S01]  /*3dc0*/  ISETP.LT.OR P3, PT, R147, 0x21, P3 ;  /* 0x000000219300780c */ /* 0x000fe20001f61670 */
[C---:B------:R-:W-:Y:S01]  /*3dd0*/  HMMA.16816.F32 R16, R32.reuse, R166, RZ ;  /* 0x000000a62010723c */ /* 0x040fe200000018ff */
[----:B--2---:R-:W2:Y:S04]  /*3de0*/  LDL.LU R89, [R1+0x14] ;  /* 0x0000140001597983 */ /* 0x004ea80000300800 */
[----:B------:R1:W-:Y:S03]  /*3df0*/  STL [R1+0xac], R88 ;  /* 0x0000ac5801007387 */ /* 0x0003e60000100800 */
[-C--:B------:R-:W-:Y:S08]  /*3e00*/  HMMA.16816.F32 R20, R32, R168.reuse, RZ ;  /* 0x000000a82014723c */ /* 0x080ff000000018ff */
[C---:B------:R-:W-:Y:S08]  /*3e10*/  HMMA.16816.F32 R24, R28.reuse, R168, RZ ;  /* 0x000000a81c18723c */ /* 0x040ff000000018ff */
[-C--:B------:R-:W-:Y:S01]  /*3e20*/  HMMA.16816.F32 R28, R28, R170.reuse, RZ ;  /* 0x000000aa1c1c723c */ /* 0x080fe200000018ff */
[----:B-1----:R-:W3:Y:S07]  /*3e30*/  LDL.LU R88, [R1+0x8] ;  /* 0x0000080001587983 */ /* 0x002eee0000300800 */
[----:B------:R-:W-:Y:S01]  /*3e40*/  HMMA.16816.F32 R32, R32, R170, RZ ;  /* 0x000000aa2020723c */ /* 0x000fe200000018ff */
[----:B------:R1:W-:Y:S07]  /*3e50*/  STL [R1+0xa8], R87 ;  /* 0x0000a85701007387 */ /* 0x0003ee0000100800 */
[-C--:B----4-:R-:W-:Y:S08]  /*3e60*/  HMMA.16816.F32 R4, R132, R172.reuse, R4 ;  /* 0x000000ac8404723c */ /* 0x090ff00000001804 */
[C---:B------:R-:W-:Y:S08]  /*3e70*/  HMMA.16816.F32 R8, R136.reuse, R172, R8 ;  /* 0x000000ac8808723c */ /* 0x040ff00000001808 */
[-C--:B------:R-:W-:Y:S01]  /*3e80*/  HMMA.16816.F32 R12, R136, R174.reuse, R12 ;  /* 0x000000ae880c723c */ /* 0x080fe2000000180c */
[----:B-1----:R-:W4:Y:S07]  /*3e90*/  LDL R87, [R1+0x30] ;  /* 0x0000300001577983 */ /* 0x002f2e0000100800 */
[C---:B------:R-:W-:Y:S01]  /*3ea0*/  HMMA.16816.F32 R16, R132.reuse, R174, R16 ;  /* 0x000000ae8410723c */ /* 0x040fe20000001810 */
[----:B------:R1:W-:Y:S07]  /*3eb0*/  STL [R1+0xa4], R86 ;  /* 0x0000a45601007387 */ /* 0x0003ee0000100800 */
[-C--:B------:R-:W-:Y:S08]  /*3ec0*/  HMMA.16816.F32 R20, R132, R176.reuse, R20 ;  /* 0x000000b08414723c */ /* 0x080ff00000001814 */
[C---:B------:R-:W-:Y:S08]  /*3ed0*/  HMMA.16816.F32 R24, R136.reuse, R176, R24 ;  /* 0x000000b08818723c */ /* 0x040ff00000001818 */
[-C--:B------:R-:W-:Y:S01]  /*3ee0*/  HMMA.16816.F32 R28, R136, R178.reuse, R28 ;  /* 0x000000b2881c723c */ /* 0x080fe2000000181c */
[----:B------:R-:W1:Y:S07]  /*3ef0*/  LDSM.16.M88.4 R136, [R216+0xd080] ;  /* 0x00d08000d888783b */ /* 0x000e6e0000000200 */
[----:B------:R-:W-:Y:S01]  /*3f00*/  HMMA.16816.F32 R32, R132, R178, R32 ;  /* 0x000000b28420723c */ /* 0x000fe20000001820 */
[----:B------:R-:W1:Y:S08]  /*3f10*/  LDSM.16.M88.4 R132, [R216+0xd880] ;  /* 0x00d88000d884783b */ /* 0x000e700000000200 */
[----:B-1----:R-:W2:Y:S04]  /*3f20*/  LDL.LU R86, [R1+0x4] ;  /* 0x0000040001567983 */ /* 0x002ea80000300800 */
[----:B------:R1:W-:Y:S01]  /*3f30*/  STL [R1+0xa0], R85 ;  /* 0x0000a05501007387 */ /* 0x0003e20000100800 */
[-C--:B------:R-:W-:Y:S03]  /*3f40*/  HMMA.16816.F32 R4, R136, R180.reuse, R4 ;  /* 0x000000b48804723c */ /* 0x080fe60000001804 */
[----:B-1----:R-:W2:Y:S05]  /*3f50*/  LDL.LU R85, [R1] ;  /* 0x0000000001557983 */ /* 0x002eaa0000300800 */
[C---:B------:R-:W-:Y:S01]  /*3f60*/  HMMA.16816.F32 R8, R132.reuse, R180, R8 ;  /* 0x000000b48408723c */ /* 0x040fe20000001808 */
[----:B------:R1:W-:Y:S07]  /*3f70*/  STL [R1+0x9c], R84 ;  /* 0x00009c5401007387 */ /* 0x0003ee0000100800 */
[-C--:B------:R-:W-:Y:S08]  /*3f80*/  HMMA.16816.F32 R12, R132, R182.reuse, R12 ;  /* 0x000000b6840c723c */ /* 0x080ff0000000180c */
[C---:B------:R-:W-:Y:S08]  /*3f90*/  HMMA.16816.F32 R16, R136.reuse, R182, R16 ;  /* 0x000000b68810723c */ /* 0x040ff00000001810 */
[-C--:B------:R-:W-:Y:S01]  /*3fa0*/  HMMA.16816.F32 R20, R136, R184.reuse, R20 ;  /* 0x000000b88814723c */ /* 0x080fe20000001814 */
[----:B-1----:R-:W2:Y:S07]  /*3fb0*/  LDL.LU R84, [R1+0x2c] ;  /* 0x00002c0001547983 */ /* 0x002eae0000300800 */
[C---:B------:R-:W-:Y:S08]  /*3fc0*/  HMMA.16816.F32 R24, R132.reuse, R184, R24 ;  /* 0x000000b88418723c */ /* 0x040ff00000001818 */
[-C--:B------:R-:W-:Y:S01]  /*3fd0*/  HMMA.16816.F32 R28, R132, R186.reuse, R28 ;  /* 0x000000ba841c723c */ /* 0x080fe2000000181c */
[----:B------:R-:W1:Y:S07]  /*3fe0*/  LDSM.16.M88.4 R132, [R217+0x1000] ;  /* 0x00100000d984783b */ /* 0x000e6e0000000200 */
[----:B------:R-:W-:Y:S01]  /*3ff0*/  HMMA.16816.F32 R32, R136, R186, R32 ;  /* 0x000000ba8820723c */ /* 0x000fe20000001820 */
[----:B------:R-:W1:Y:S07]  /*4000*/  LDSM.16.M88.4 R136, [R217+0x1800] ;  /* 0x00180000d988783b */ /* 0x000e6e0000000200 */
[-C--:B-1----:R-:W-:Y:S08]  /*4010*/  HMMA.16816.F32 R4, R132, R188.reuse, R4 ;  /* 0x000000bc8404723c */ /* 0x082ff00000001804 */
[C---:B------:R-:W-:Y:S08]  /*4020*/  HMMA.16816.F32 R8, R136.reuse, R188, R8 ;  /* 0x000000bc8808723c */ /* 0x040ff00000001808 */
[-C--:B------:R-:W-:Y:S08]  /*4030*/  HMMA.16816.F32 R12, R136, R190.reuse, R12 ;  /* 0x000000be880c723c */ /* 0x080ff0000000180c */
[C---:B------:R-:W-:Y:S08]  /*4040*/  HMMA.16816.F32 R16, R132.reuse, R190, R16 ;  /* 0x000000be8410723c */ /* 0x040ff00000001810 */
[-C--:B------:R-:W-:Y:S08]  /*4050*/  HMMA.16816.F32 R20, R132, R192.reuse, R20 ;  /* 0x000000c08414723c */ /* 0x080ff00000001814 */
        /* <DEDUP_REMOVED lines=15> */
[-C--:B-1----:R-:W-:Y:S08]  /*4150*/  HMMA.16816.F32 R4, R132, R204.reuse, R4 ;  /* 0x000000cc8404723c */ /* 0x082ff00000001804 */
[C---:B---3--:R-:W-:Y:S08]  /*4160*/  HMMA.16816.F32 R8, R136.reuse, R204, R8 ;  /* 0x000000cc8808723c */ /* 0x048ff00000001808 */
[-C--:B------:R-:W-:Y:S08]  /*4170*/  HMMA.16816.F32 R12, R136, R206.reuse, R12 ;  /* 0x000000ce880c723c */ /* 0x080ff0000000180c */
[C---:B------:R-:W-:Y:S08]  /*4180*/  HMMA.16816.F32 R16, R132.reuse, R206, R16 ;  /* 0x000000ce8410723c */ /* 0x040ff00000001810 */
[-C--:B------:R-:W-:Y:S08]  /*4190*/  HMMA.16816.F32 R20, R132, R208.reuse, R20 ;  /* 0x000000d08414723c */ /* 0x080ff00000001814 */
[C---:B------:R-:W-:Y:S08]  /*41a0*/  HMMA.16816.F32 R24, R136.reuse, R208, R24 ;  /* 0x000000d08818723c */ /* 0x040ff00000001818 */
[-C--:B------:R-:W-:Y:S07]  /*41b0*/  HMMA.16816.F32 R28, R136, R210.reuse, R28 ;  /* 0x000000d2881c723c */ /* 0x080fee000000181c */
[----:B------:R-:W-:Y:S01]  /*41c0*/  FSEL R136, R230, -INF , !P4 ;  /* 0xff800000e6887808 */ /* 0x000fe20006000000 */
[----:B------:R-:W-:Y:S04]  /*41d0*/  HMMA.16816.F32 R32, R132, R210, R32 ;  /* 0x000000d28420723c */ /* 0x000fe80000001820 */
[----:B------:R-:W-:Y:S01]  /*41e0*/  ISETP.GT.AND P4, PT, R146, 0x61, P0 ;  /* 0x000000619200780c */ /* 0x000fe20000784270 */
[--C-:B------:R-:W-:Y:S01]  /*41f0*/  FFMA.FTZ R155, R136, c[0x0][0x29c], -R149.reuse ;  /* 0x0000a700889b7a23 */ /* 0x100fe20000010895 */
[----:B------:R-:W-:Y:S02]  /*4200*/  FSEL R139, R161, -INF , !P6 ;  /* 0xff800000a18b7808 */ /* 0x000fe40007000000 */
[----:B------:R-:W-:Y:S01]  /*4210*/  ISETP.LT.OR P4, PT, R147, 0x62, P4 ;  /* 0x000000629300780c */ /* 0x000fe20002781670 */
[----:B------:R-:W-:Y:S01]  /*4220*/  MUFU.EX2 R235, R155 ;  /* 0x0000009b00eb7308 */ /* 0x000fe20000000800 */
[----:B------:R-:W-:Y:S02]  /*4230*/  ISETP.GT.AND P6, PT, R146, 0x40, P0 ;  /* 0x000000409200780c */ /* 0x000fe400007c4270 */
[----:B------:R-:W-:Y:S01]  /*4240*/  FSEL R2, R159, -INF , !P4 ;  /* 0xff8000009f027808 */ /* 0x000fe20006000000 */
[--C-:B------:R-:W-:Y:S01]  /*4250*/  FFMA.FTZ R158, R139, c[0x0][0x29c], -R149.reuse ;  /* 0x0000a7008b9e7a23 */ /* 0x100fe20000010895 */
[----:B------:R-:W-:Y:S02]  /*4260*/  ISETP.GT.AND P4, PT, R140, 0x21, P0 ;  /* 0x000000218c00780c */ /* 0x000fe40000784270 */
[----:B------:R-:W-:Y:S02]  /*4270*/  FSEL R138, R241, -INF , !P5 ;  /* 0xff800000f18a7808 */ /* 0x000fe40006800000 */
[----:B------:R-:W-:Y:S01]  /*4280*/  ISETP.LT.OR P1, PT, R144, 0x22, P4 ;  /* 0x000000229000780c */ /* 0x000fe20002721670 */
[----:B------:R-:W1:Y:S01]  /*4290*/  MUFU.EX2 R240, R158 ;  /* 0x0000009e00f07308 */ /* 0x000e620000000800 */
[----:B------:R-:W-:Y:S01]  /*42a0*/  FSEL R137, R231, -INF , !P3 ;  /* 0xff800000e7897808 */ /* 0x000fe20005800000 */
[--C-:B------:R-:W-:Y:S01]  /*42b0*/  FFMA.FTZ R157, R138, c[0x0][0x29c], -R149.reuse ;  /* 0x0000a7008a9d7a23 */ /* 0x100fe20000010895 */
[----:B------:R-:W-:Y:S02]  /*42c0*/  FSEL R152, R246, -INF , !P1 ;  /* 0xff800000f6987808 */ /* 0x000fe40004800000 */
[----:B------:R-:W-:Y:S01]  /*42d0*/  ISETP.NE.AND P1, PT, R0, RZ, PT ;  /* 0x000000ff0000720c */ /* 0x000fe20003f25270 */
[--C-:B------:R-:W-:Y:S01]  /*42e0*/  FFMA.FTZ R156, R137, c[0x0][0x29c], -R149.reuse ;  /* 0x0000a700899c7a23 */ /* 0x100fe20000010895 */
[----:B----4-:R-:W3:Y:S01]  /*42f0*/  LDS R0, [R87.X4+0xf280] ;  /* 0x00f2800057007984 */ /* 0x010ee20000004800 */
[C---:B------:R-:W-:Y:S02]  /*4300*/  ISETP.GT.AND P5, PT, R146.reuse, 0x41, P0 ;  /* 0x000000419200780c */ /* 0x040fe400007a4270 */
[----:B------:R-:W-:Y:S01]  /*4310*/  ISETP.GT.AND P3, PT, R146, 0x60, P0 ;  /* 0x000000609200780c */ /* 0x000fe20000764270 */
[----:B------:R4:W1:Y:S01]  /*4320*/  MUFU.EX2 R239, R156 ;  /* 0x0000009c00ef7308 */ /* 0x0008620000000800 */
[C---:B------:R-:W-:Y:S02]  /*4330*/  ISETP.LT.OR P6, PT, R147.reuse, 0x41, P6 ;  /* 0x000000419300780c */ /* 0x040fe400037c1670 */
[C---:B------:R-:W-:Y:S02]  /*4340*/  ISETP.LT.OR P5, PT, R147.reuse, 0x42, P5 ;  /* 0x000000429300780c */ /* 0x040fe40002fa1670 */
[----:B------:R-:W-:Y:S02]  /*4350*/  ISETP.LT.OR P3, PT, R147, 0x61, P3 ;  /* 0x000000619300780c */ /* 0x000fe40001f61670 */
[----:B------:R-:W-:Y:S02]  /*4360*/  FSEL R133, R232, -INF , !P6 ;  /* 0xff800000e8857808 */ /* 0x000fe40007000000 */
[----:B------:R-:W-:Y:S01]  /*4370*/  FSEL R132, R163, -INF , !P5 ;  /* 0xff800000a3847808 */ /* 0x000fe20006800000 */
[----:B------:R-:W1:Y:S01]  /*4380*/  MUFU.EX2 R236, R157 ;  /* 0x0000009d00ec7308 */ /* 0x000e620000000800 */
[C---:B------:R-:W-:Y:S02]  /*4390*/  ISETP.GT.AND P6, PT, R140.reuse, RZ, P0 ;  /* 0x000000ff8c00720c */ /* 0x040fe400007c4270 */
[----:B------:R-:W-:Y:S01]  /*43a0*/  ISETP.GT.AND P5, PT, R140, 0x1, P0 ;  /* 0x000000018c00780c */ /* 0x000fe200007a4270 */
[--C-:B------:R-:W-:Y:S01]  /*43b0*/  FFMA.FTZ R139, R132, c[0x0][0x29c], -R149.reuse ;  /* 0x0000a700848b7a23 */ /* 0x100fe20000010895 */
[----:B------:R-:W-:Y:S02]  /*43c0*/  FSEL R3, R160, -INF , !P3 ;  /* 0xff800000a0037808 */ /* 0x000fe40005800000 */
[----:B------:R-:W-:Y:S02]  /*43d0*/  ISETP.GT.AND P3, PT, R140, 0x20, P0 ;  /* 0x000000208c00780c */ /* 0x000fe40000764270 */
[C---:B------:R-:W-:Y:S01]  /*43e0*/  ISETP.LT.OR P6, PT, R144.reuse, 0x1, P6 ;  /* 0x000000019000780c */ /* 0x040fe200037c1670 */
[--C-:B------:R-:W-:Y:S01]  /*43f0*/  FFMA.FTZ R138, R3, c[0x0][0x29c], -R149.reuse ;  /* 0x0000a700038a7a23 */ /* 0x100fe20000010895 */
[C---:B------:R-:W-:Y:S02]  /*4400*/  ISETP.LT.OR P5, PT, R144.reuse, 0x2, P5 ;  /* 0x000000029000780c */ /* 0x040fe40002fa1670 */
[----:B------:R-:W-:Y:S01]  /*4410*/  ISETP.LT.OR P3, PT, R144, 0x21, P3 ;  /* 0x000000219000780c */ /* 0x000fe20001f61670 */
[----:B------:R-:W-:Y:S01]  /*4420*/  MUFU.EX2 R237, R138 ;  /* 0x0000008a00ed7308 */ /* 0x000fe20000000800 */
[----:B------:R-:W-:Y:S02]  /*4430*/  FSEL R146, R249, -INF , !P6 ;  /* 0xff800000f9927808 */ /* 0x000fe40007000000 */
[----:B------:R-:W-:Y:S02]  /*4440*/  FSEL R147, R248, -INF , !P5 ;  /* 0xff800000f8937808 */ /* 0x000fe40006800000 */
[----:B------:R-:W-:Y:S02]  /*4450*/  FSEL R153, R247, -INF , !P3 ;  /* 0xff800000f7997808 */ /* 0x000fe40005800000 */
[C---:B------:R-:W-:Y:S02]  /*4460*/  ISETP.GT.AND P6, PT, R140.reuse, 0x40, P0 ;  /* 0x000000408c00780c */ /* 0x040fe400007c4270 */
[C---:B------:R-:W-:Y:S02]  /*4470*/  ISETP.GT.AND P5, PT, R140.reuse, 0x41, P0 ;  /* 0x000000418c00780c */ /* 0x040fe400007a4270 */
[C---:B------:R-:W-:Y:S01]  /*4480*/  ISETP.GT.AND P4, PT, R140.reuse, 0x60, P0 ;  /* 0x000000608c00780c */ /* 0x040fe20000784270 */
[--C-:B---3--:R-:W-:Y:S01]  /*4490*/  FADD.FTZ R137, R5, -R0.reuse ;  /* 0x8000000005897221 */ /* 0x108fe20000010000 */
[----:B------:R-:W-:Y:S01]  /*44a0*/  ISETP.GT.AND P3, PT, R140, 0x61, P0 ;  /* 0x000000618c00780c */ /* 0x000fe20000764270 */
[--C-:B------:R-:W-:Y:S01]  /*44b0*/  FADD.FTZ R135, R16, -R0.reuse ;  /* 0x8000000010877221 */ /* 0x100fe20000010000 */
[C---:B------:R-:W-:Y:S01]  /*44c0*/  ISETP.LT.OR P6, PT, R144.reuse, 0x41, P6 ;  /* 0x000000419000780c */ /* 0x040fe200037c1670 */
[--C-:B------:R-:W-:Y:S01]  /*44d0*/  FADD.FTZ R132, R17, -R0.reuse ;  /* 0x8000000011847221 */ /* 0x100fe20000010000 */
[----:B------:R-:W-:Y:S01]  /*44e0*/  ISETP.LT.OR P5, PT, R144, 0x42, P5 ;  /* 0x000000429000780c */ /* 0x000fe20002fa1670 */
[--C-:B------:R-:W-:Y:S01]  /*44f0*/  FADD.FTZ R136, R20, -R0.reuse ;  /* 0x8000000014887221 */ /* 0x100fe20000010000 */
[----:B------:R-:W-:Y:S01]  /*4500*/  ISETP.LT.OR P4, PT, R144, 0x61, P4 ;  /* 0x000000619000780c */ /* 0x000fe20002781670 */
[--C-:B------:R-:W-:Y:S01]  /*4510*/  FADD.FTZ R154, R32, -R0.reuse ;  /* 0x80000000209a7221 */ /* 0x100fe20000010000 */
[----:B------:R-:W-:Y:S01]  /*4520*/  ISETP.LT.OR P3, PT, R144, 0x62, P3 ;  /* 0x000000629000780c */ /* 0x000fe20001f61670 */
[--C-:B------:R-:W-:Y:S01]  /*4530*/  FFMA.FTZ R144, R133, c[0x0][0x29c], -R149.reuse ;  /* 0x0000a70085907a23 */ /* 0x100fe20000010895 */
[----:B------:R-:W-:Y:S01]  /*4540*/  FSEL R3, R250, -INF , !P5 ;  /* 0xff800000fa037808 */ /* 0x000fe20006800000 */
[----:B------:R-:W-:Y:S01]  /*4550*/  FFMA.FTZ R149, R2, c[0x0][0x29c], -R149 ;  /* 0x0000a70002957a23 */ /* 0x000fe20000010895 */
[----:B------:R-:W-:Y:S01]  /*4560*/  FSEL R2, R245, -INF , !P4 ;  /* 0xff800000f5027808 */ /* 0x000fe20006000000 */
[--C-:B------:R-:W-:Y:S01]  /*4570*/  FADD.FTZ R140, R33, -R0.reuse ;  /* 0x80000000218c7221 */ /* 0x100fe20000010000 */
[----:B------:R-:W-:Y:S01]  /*4580*/  MOV R33, R234 ;  /* 0x000000ea00217202 */ /* 0x000fe20000000f00 */
[--C-:B------:R-:W-:Y:S01]  /*4590*/  FADD.FTZ R133, R4, -R0.reuse ;  /* 0x8000000004857221 */ /* 0x100fe20000010000 */
[----:B------:R-:W-:Y:S01]  /*45a0*/  FSEL R4, R242, -INF , !P6 ;  /* 0xff800000f2047808 */ /* 0x000fe20007000000 */
[----:B------:R-:W-:Y:S01]  /*45b0*/  FADD.FTZ R134, R21, -R0 ;  /* 0x8000000015867221 */ /* 0x000fe20000010000 */
[----:B------:R-:W-:Y:S01]  /*45c0*/  FSEL R0, R243, -INF , !P3 ;  /* 0xff800000f3007808 */ /* 0x000fe20005800000 */
[--C-:B------:R-:W-:Y:S01]  /*45d0*/  FFMA.FTZ R20, R146, c[0x0][0x29c], -R148.reuse ;  /* 0x0000a70092147a23 */ /* 0x100fe20000010894 */
[----:B------:R-:W-:Y:S01]  /*45e0*/  MOV R146, R229 ;  /* 0x000000e500927202 */ /* 0x000fe20000000f00 */
[--C-:B------:R-:W-:Y:S01]  /*45f0*/  FFMA.FTZ R17, R147, c[0x0][0x29c], -R148.reuse ;  /* 0x0000a70093117a23 */ /* 0x100fe20000010894 */
[----:B------:R3:W-:Y:S01]  /*4600*/  MUFU.EX2 R234, R139 ;  /* 0x0000008b00ea7308 */ /* 0x0007e20000000800 */
[--C-:B------:R-:W-:Y:S01]  /*4610*/  FFMA.FTZ R16, R153, c[0x0][0x29c], -R148.reuse ;  /* 0x0000a70099107a23 */ /* 0x100fe20000010894 */
[----:B------:R-:W-:Y:S01]  /*4620*/  ISETP.GT.AND P6, PT, R141, RZ, P0 ;  /* 0x000000ff8d00720c */ /* 0x000fe200007c4270 */
[--C-:B------:R-:W-:Y:S01]  /*4630*/  FFMA.FTZ R5, R152, c[0x0][0x29c], -R148.reuse ;  /* 0x0000a70098057a23 */ /* 0x100fe20000010894 */
[----:B----4-:R-:W-:Y:S01]  /*4640*/  MOV R156, R146 ;  /* 0x00000092009c7202 */ /* 0x010fe20000000f00 */
[--C-:B------:R-:W-:Y:S01]  /*4650*/  FFMA.FTZ R32, R3, c[0x0][0x29c], -R148.reuse ;  /* 0x0000a70003207a23 */ /* 0x100fe20000010894 */
[----:B------:R-:W-:Y:S01]  /*4660*/  ISETP.LT.OR P6, PT, R145, 0x1, P6 ;  /* 0x000000019100780c */ /* 0x000fe200037c1670 */
[--C-:B------:R-:W-:Y:S01]  /*4670*/  FFMA.FTZ R4, R4, c[0x0][0x29c], -R148.reuse ;  /* 0x0000a70004047a23 */ /* 0x100fe20000010894 */
[----:B------:R-:W-:Y:S01]  /*4680*/  ISETP.GT.AND P3, PT, R141, 0x21, P0 ;  /* 0x000000218d00780c */ /* 0x000fe20000764270 */
[--C-:B------:R-:W-:Y:S01]  /*4690*/  FFMA.FTZ R21, R2, c[0x0][0x29c], -R148.reuse ;  /* 0x0000a70002157a23 */ /* 0x100fe20000010894 */
[----:B------:R-:W4:Y:S01]  /*46a0*/  MUFU.EX2 R238, R144 ;  /* 0x0000009000ee7308 */ /* 0x000f220000000800 */
[----:B------:R-:W-:Y:S01]  /*46b0*/  FFMA.FTZ R148, R0, c[0x0][0x29c], -R148 ;  /* 0x0000a70000947a23 */ /* 0x000fe20000010894 */
[----:B------:R-:W-:Y:S01]  /*46c0*/  ISETP.LT.OR P3, PT, R145, 0x22, P3 ;  /* 0x000000229100780c */ /* 0x000fe20001f61670 */
[----:B------:R-:W-:Y:S01]  /*46d0*/  FFMA.FTZ R0, -R161, R161, 1 ;  /* 0x3f800000a1007423 */ /* 0x000fe200000101a1 */
[C---:B------:R-:W-:Y:S01]  /*46e0*/  ISETP.GT.AND P4, PT, R141.reuse, 0x20, P0 ;  /* 0x000000208d00780c */ /* 0x040fe20000784270 */
[----:B-1----:R-:W-:Y:S01]  /*46f0*/  FMUL.FTZ R133, R240, R133 ;  /* 0x00000085f0857220 */ /* 0x002fe20000410000 */
[----:B------:R-:W-:Y:S01]  /*4700*/  ISETP.GT.AND P5, PT, R141, 0x1, P0 ;  /* 0x000000018d00780c */ /* 0x000fe200007a4270 */
[----:B------:R-:W-:Y:S01]  /*4710*/  FFMA.FTZ R2, -R230, R230, 1 ;  /* 0x3f800000e6027423 */ /* 0x000fe200000101e6 */
[----:B------:R-:W-:Y:S01]  /*4720*/  ISETP.LT.OR P4, PT, R145, 0x21, P4 ;  /* 0x000000219100780c */ /* 0x000fe20002781670 */
[----:B------:R-:W-:Y:S01]  /*4730*/  FMUL.FTZ R229, R133, R0 ;  /* 0x0000000085e57220 */ /* 0x000fe20000410000 */
[----:B------:R1:W-:Y:S01]  /*4740*/  MUFU.EX2 R230, R4 ;  /* 0x0000000400e67308 */ /* 0x0003e20000000800 */
[----:B------:R-:W-:Y:S01]  /*4750*/  FFMA.FTZ R3, -R231, R231, 1 ;  /* 0x3f800000e7037423 */ /* 0x000fe200000101e7 */
[----:B------:R-:W-:Y:S01]  /*4760*/  MOV R133, R33 ;  /* 0x0000002100857202 */ /* 0x000fe20000000f00 */
[----:B------:R-:W-:Y:S01]  /*4770*/  FMUL.FTZ R135, R239, R135 ;  /* 0x00000087ef877220 */ /* 0x000fe20000410000 */
[----:B---3--:R-:W-:Y:S01]  /*4780*/  MOV R139, R233 ;  /* 0x000000e9008b7202 */ /* 0x008fe20000000f00 */
[----:B------:R-:W-:Y:S01]  /*4790*/  FMUL.FTZ R137, R236, R137 ;  /* 0x00000089ec897220 */ /* 0x000fe20000410000 */
[----:B------:R-:W-:Y:S01]  /*47a0*/  FSEL R33, R88, -INF , !P3 ;  /* 0xff80000058217808 */ /* 0x000fe20005800000 */
[----:B------:R-:W-:Y:S01]  /*47b0*/  FMUL.FTZ R146, R135, R3 ;  /* 0x0000000387927220 */ /* 0x000fe20000410000 */
[----:B------:R-:W-:Y:S01]  /*47c0*/  ISETP.LT.OR P5, PT, R145, 0x2, P5 ;  /* 0x000000029100780c */ /* 0x000fe20002fa1670 */
[----:B------:R-:W-:Y:S01]  /*47d0*/  FFMA.FTZ R3, -R232, R232, 1 ;  /* 0x3f800000e8037423 */ /* 0x000fe200000101e8 */
[----:B------:R-:W3:Y:S01]  /*47e0*/  MUFU.EX2 R0, R5 ;  /* 0x0000000500007308 */ /* 0x000ee20000000800 */
[----:B------:R-:W-:Y:S01]  /*47f0*/  ISETP.GT.AND P3, PT, R141, 0x61, P0 ;  /* 0x000000618d00780c */ /* 0x000fe20000764270 */
[----:B------:R-:W-:Y:S02]  /*4800*/  FMUL.FTZ R132, R235, R132 ;  /* 0x00000084eb847220 */ /* 0x000fe40000410000 */
[----:B----4-:R-:W-:Y:S01]  /*4810*/  FMUL.FTZ R136, R238, R136 ;  /* 0x00000088ee887220 */ /* 0x010fe20000410000 */
[----:B------:R-:W-:Y:S01]  /*4820*/  ISETP.LT.OR P3, PT, R145, 0x62, P3 ;  /* 0x000000629100780c */ /* 0x000fe20001f61670 */
[----:B------:R-:W-:Y:S02]  /*4830*/  FMUL.FTZ R132, R132, R2 ;  /* 0x0000000284847220 */ /* 0x000fe40000410000 */
[----:B------:R-:W-:Y:S02]  /*4840*/  FFMA.FTZ R2, -R163, R163, 1 ;  /* 0x3f800000a3027423 */ /* 0x000fe400000101a3 */
[----:B------:R-:W-:Y:S01]  /*4850*/  FMUL.FTZ R144, R136, R3 ;  /* 0x0000000388907220 */ /* 0x000fe20000410000 */
[----:B------:R-:W-:Y:S01]  /*4860*/  F2FP.PACK_AB R132, R132, R146 ;  /* 0x000000928484723e */ /* 0x000fe200000000ff */
[----:B------:R-:W-:Y:S01]  /*4870*/  FFMA.FTZ R3, -R160, R160, 1 ;  /* 0x3f800000a0037423 */ /* 0x000fe200000101a0 */
[----:B------:R4:W-:Y:S01]  /*4880*/  MUFU.EX2 R161, R16 ;  /* 0x0000001000a17308 */ /* 0x0009e20000000800 */
[----:B-1----:R-:W-:Y:S01]  /*4890*/  FSEL R4, R139, -INF , !P6 ;  /* 0xff8000008b047808 */ /* 0x002fe20007000000 */
[----:B------:R-:W-:Y:S01]  /*48a0*/  FMUL.FTZ R134, R234, R134 ;  /* 0x00000086ea867220 */ /* 0x000fe20000410000 */
[----:B------:R-:W-:Y:S01]  /*48b0*/  ISETP.GT.AND P6, PT, R141, 0x40, P0 ;  /* 0x000000408d00780c */ /* 0x000fe200007c4270 */
[----:B------:R-:W-:Y:S02]  /*48c0*/  FMUL.FTZ R154, R237, R154 ;  /* 0x0000009aed9a7220 */ /* 0x000fe40000410000 */
[----:B------:R-:W-:Y:S01]  /*48d0*/  FMUL.FTZ R135, R134, R2 ;  /* 0x0000000286877220 */ /* 0x000fe20000410000 */
[----:B------:R-:W-:Y:S01]  /*48e0*/  ISETP.LT.OR P6, PT, R145, 0x41, P6 ;  /* 0x000000419100780c */ /* 0x000fe200037c1670 */
[----:B------:R-:W-:Y:S02]  /*48f0*/  FMUL.FTZ R154, R154, R3 ;  /* 0x000000039a9a7220 */ /* 0x000fe40000410000 */
[----:B------:R-:W-:Y:S01]  /*4900*/  MUFU.EX2 R157, R21 ;  /* 0x00000015009d7308 */ /* 0x000fe20000000800 */
[----:B---3--:R1:W-:Y:S01]  /*4910*/  STL [R1+0x20], R0 ;  /* 0x0000200001007387 */ /* 0x0083e20000100800 */
[--C-:B------:R-:W-:Y:S01]  /*4920*/  FFMA.FTZ R4, R4, c[0x0][0x29c], -R151.reuse ;  /* 0x0000a70004047a23 */ /* 0x100fe20000010897 */
[----:B------:R-:W-:Y:S01]  /*4930*/  FSEL R5, R133, -INF , !P5 ;  /* 0xff80000085057808 */ /* 0x000fe20006800000 */
[----:B------:R-:W-:Y:S01]  /*4940*/  FFMA.FTZ R2, -R159, R159, 1 ;  /* 0x3f8000009f027423 */ /* 0x000fe2000001019f */
[----:B------:R-:W-:Y:S02]  /*4950*/  ISETP.GT.AND P5, PT, R141, 0x41, P0 ;  /* 0x000000418d00780c */ /* 0x000fe400007a4270 */
[----:B--2---:R-:W-:Y:S02]  /*4960*/  FSEL R3, R86, -INF , !P6 ;  /* 0xff80000056037808 */ /* 0x004fe40007000000 */
[----:B------:R-:W-:Y:S01]  /*4970*/  ISETP.LT.OR P5, PT, R145, 0x42, P5 ;  /* 0x000000429100780c */ /* 0x000fe20002fa1670 */
[----:B------:R2:W-:Y:S01]  /*4980*/  MUFU.EX2 R160, R4 ;  /* 0x0000000400a07308 */ /* 0x0005e20000000800 */
[----:B------:R-:W-:Y:S01]  /*4990*/  ISETP.GT.AND P6, PT, R142, 0x21, P0 ;  /* 0x000000218e00780c */ /* 0x000fe200007c4270 */
[--C-:B------:R-:W-:Y:S01]  /*49a0*/  FFMA.FTZ R3, R3, c[0x0][0x29c], -R151.reuse ;  /* 0x0000a70003037a23 */ /* 0x100fe20000010897 */
[----:B------:R-:W-:Y:S01]  /*49b0*/  F2FP.PACK_AB R135, R135, R144 ;  /* 0x000000908787723e */ /* 0x000fe200000000ff */
[----:B----4-:R-:W-:Y:S01]  /*49c0*/  FFMA.FTZ R16, -R249, R249, 1 ;  /* 0x3f800000f9107423 */ /* 0x010fe200000101f9 */
[----:B------:R-:W-:Y:S05]  /*49d0*/  ISETP.LT.OR P6, PT, R143, 0x22, P6 ;  /* 0x000000228f00780c */ /* 0x000fea00037c1670 */
[----:B------:R-:W-:Y:S01]  /*49e0*/  MUFU.EX2 R155, R148 ;  /* 0x00000094009b7308 */ /* 0x000fe20000000800 */
[----:B-1----:R-:W-:Y:S02]  /*49f0*/  FFMA.FTZ R0, -R241, R241, 1 ;  /* 0x3f800000f1007423 */ /* 0x002fe400000101f1 */
[----:B------:R-:W3:Y:S02]  /*4a00*/  LDL.LU R241, [R1+0xc] ;  /* 0x00000c0001f17983 */ /* 0x000ee40000300800 */
[----:B------:R-:W-:Y:S05]  /*4a10*/  FMUL.FTZ R147, R137, R0 ;  /* 0x0000000089937220 */ /* 0x000fea0000410000 */
[----:B------:R1:W-:Y:S01]  /*4a20*/  MUFU.EX2 R158, R32 ;  /* 0x00000020009e7308 */ /* 0x0003e20000000800 */
[----:B------:R-:W4:Y:S01]  /*4a30*/  LDS R0, [R87.X4+0xf2a0] ;  /* 0x00f2a00057007984 */ /* 0x000f220000004800 */
[--C-:B--2---:R-:W-:Y:S01]  /*4a40*/  FFMA.FTZ R4, R33, c[0x0][0x29c], -R151.reuse ;  /* 0x0000a70021047a23 */ /* 0x104fe20000010897 */
[----:B------:R-:W-:Y:S02]  /*4a50*/  MOV R33, R139 ;  /* 0x0000008b00217202 */ /* 0x000fe40000000f00 */
[----:B------:R-:W2:Y:S04]  /*4a60*/  LDL.LU R231, [R1+0x10] ;  /* 0x0000100001e77983 */ /* 0x000ea80000300800 */
[----:B------:R-:W2:Y:S01]  /*4a70*/  LDL.LU R232, [R1+0x1c] ;  /* 0x00001c0001e87983 */ /* 0x000ea20000300800 */
[----:B------:R4:W-:Y:S03]  /*4a80*/  MUFU.EX2 R148, R4 ;  /* 0x0000000400947308 */ /* 0x0009e60000000800 */
[----:B------:R-:W3:Y:S04]  /*4a90*/  LDL.LU R163, [R1+0x18] ;  /* 0x0000180001a37983 */ /* 0x000ee80000300800 */
[----:B------:R-:W3:Y:S03]  /*4aa0*/  LDL.LU R249, [R1+0x24] ;  /* 0x0000240001f97983 */ /* 0x000ee60000300800 */
[----:B------:R-:W4:Y:S01]  /*4ab0*/  MUFU.EX2 R233, R149 ;  /* 0x0000009500e97308 */ /* 0x000f220000000800 */
[----:B-1----:R-:W-:Y:S02]  /*4ac0*/  FSEL R32, R89, -INF , !P4 ;  /* 0xff80000059207808 */ /* 0x002fe40006000000 */
[----:B------:R-:W-:Y:S07]  /*4ad0*/  ISETP.GT.AND P4, PT, R141, 0x60, P0 ;  /* 0x000000608d00780c */ /* 0x000fee0000784270 */
[----:B------:R1:W1:Y:S01]  /*4ae0*/  MUFU.EX2 R152, R17 ;  /* 0x0000001100987308 */ /* 0x0002620000000800 */
[----:B------:R-:W-:Y:S01]  /*4af0*/  ISETP.LT.OR P4, PT, R145, 0x61, P4 ;  /* 0x000000619100780c */ /* 0x000fe20002781670 */
[----:B----4-:R-:W-:Y:S08]  /*4b00*/  FFMA.FTZ R4, -R247, R247, 1 ;  /* 0x3f800000f7047423 */ /* 0x010ff000000101f7 */
[----:B------:R4:W4:Y:S01]  /*4b10*/  MUFU.EX2 R162, R20 ;  /* 0x0000001400a27308 */ /* 0x0009220000000800 */
[--C-:B------:R-:W-:Y:S02]  /*4b20*/  FADD.FTZ R21, R6, -R0.reuse ;  /* 0x8000000006157221 */ /* 0x100fe40000010000 */
[----:B------:R-:W-:Y:S02]  /*4b30*/  FFMA.FTZ R6, -R248, R248, 1 ;  /* 0x3f800000f8067423 */ /* 0x000fe400000101f8 */
[----:B------:R-:W3:Y:S01]  /*4b40*/  LDL.LU R248, [R1+0x28] ;  /* 0x0000280001f87983 */ /* 0x000ee20000300800 */
[--C-:B------:R-:W-:Y:S02]  /*4b50*/  FADD.FTZ R35, R35, -R0.reuse ;  /* 0x8000000023237221 */ /* 0x100fe40000010000 */
[--C-:B------:R-:W-:Y:S01]  /*4b60*/  FADD.FTZ R23, R23, -R0.reuse ;  /* 0x8000000017177221 */ /* 0x100fe20000010000 */
[----:B------:R-:W3:Y:S01]  /*4b70*/  LDL.LU R247, [R1+0x20] ;  /* 0x0000200001f77983 */ /* 0x000ee20000300800 */
[----:B------:R-:W-:Y:S01]  /*4b80*/  FMUL.FTZ R140, R233, R140 ;  /* 0x0000008ce98c7220 */ /* 0x000fe20000410000 */
[----:B------:R-:W-:Y:S01]  /*4b90*/  MUFU.EX2 R159, R3 ;  /* 0x00000003009f7308 */ /* 0x000fe20000000800 */
[--C-:B------:R-:W-:Y:S01]  /*4ba0*/  FADD.FTZ R7, R7, -R0.reuse ;  /* 0x8000000007077221 */ /* 0x100fe20000010000 */
[----:B-1----:R-:W-:Y:S01]  /*4bb0*/  FSEL R17, R252, -INF , !P4 ;  /* 0xff800000fc117808 */ /* 0x002fe20006000000 */
[----:B------:R-:W-:Y:S01]  /*4bc0*/  FMUL.FTZ R134, R140, R2 ;  /* 0x000000028c867220 */ /* 0x000fe20000410000 */
[----:B------:R-:W-:Y:S01]  /*4bd0*/  ISETP.GT.AND P4, PT, R142, 0x1, P0 ;  /* 0x000000018e00780c */ /* 0x000fe20000784270 */
[--C-:B------:R-:W-:Y:S02]  /*4be0*/  FFMA.FTZ R2, R5, c[0x0][0x29c], -R151.reuse ;  /* 0x0000a70005027a23 */ /* 0x100fe40000010897 */
[--C-:B------:R-:W-:Y:S01]  /*4bf0*/  FFMA.FTZ R17, R17, c[0x0][0x29c], -R151.reuse ;  /* 0x0000a70011117a23 */ /* 0x100fe20000010897 */
[----:B------:R-:W-:Y:S02]  /*4c00*/  ISETP.LT.OR P4, PT, R143, 0x2, P4 ;  /* 0x000000028f00780c */ /* 0x000fe40002781670 */
[----:B------:R1:W1:Y:S01]  /*4c10*/  MUFU.EX2 R153, R2 ;  /* 0x0000000200997308 */ /* 0x0002620000000800 */
[----:B------:R-:W-:Y:S01]  /*4c20*/  FMUL.FTZ R7, R152, R7 ;  /* 0x0000000798077220 */ /* 0x000fe20000410000 */
[----:B------:R-:W-:Y:S01]  /*4c30*/  F2FP.PACK_AB R134, R134, R154 ;  /* 0x0000009a8686723e */ /* 0x000fe200000000ff */
[--C-:B------:R-:W-:Y:S01]  /*4c40*/  FFMA.FTZ R5, R32, c[0x0][0x29c], -R151.reuse ;  /* 0x0000a70020057a23 */ /* 0x100fe20000010897 */
[----:B----4-:R-:W-:Y:S01]  /*4c50*/  FSEL R20, R85, -INF , !P5 ;  /* 0xff80000055147808 */ /* 0x010fe20006800000 */
[----:B------:R-:W-:Y:S01]  /*4c60*/  FMUL.FTZ R32, R7, R6 ;  /* 0x0000000607207220 */ /* 0x000fe20000410000 */
[----:B------:R-:W-:Y:S01]  /*4c70*/  ISETP.GT.AND P5, PT, R142, RZ, P0 ;  /* 0x000000ff8e00720c */ /* 0x000fe200007a4270 */
[--C-:B------:R-:W-:Y:S02]  /*4c80*/  FADD.FTZ R22, R22, -R0.reuse ;  /* 0x8000000016167221 */ /* 0x100fe40000010000 */
[--C-:B------:R-:W-:Y:S01]  /*4c90*/  FFMA.FTZ R20, R20, c[0x0][0x29c], -R151.reuse ;  /* 0x0000a70014147a23 */ /* 0x100fe20000010897 */
[----:B------:R4:W-:Y:S01]  /*4ca0*/  MUFU.EX2 R145, R17 ;  /* 0x0000001100917308 */ /* 0x0009e20000000800 */
[----:B------:R-:W-:Y:S01]  /*4cb0*/  ISETP.LT.OR P5, PT, R143, 0x1, P5 ;  /* 0x000000018f00780c */ /* 0x000fe20002fa1670 */
[----:B------:R-:W-:Y:S02]  /*4cc0*/  FMUL.FTZ R22, R230, R22 ;  /* 0x00000016e6167220 */ /* 0x000fe40000410000 */
[----:B------:R-:W-:Y:S01]  /*4cd0*/  FMUL.FTZ R21, R162, R21 ;  /* 0x00000015a2157220 */ /* 0x000fe20000410000 */
[----:B------:R-:W-:Y:S01]  /*4ce0*/  FSEL R7, R156, -INF , !P5 ;  /* 0xff8000009c077808 */ /* 0x000fe20006800000 */
[----:B------:R-:W-:Y:S01]  /*4cf0*/  FADD.FTZ R18, R18, -R0 ;  /* 0x8000000012127221 */ /* 0x000fe20000010000 */
[----:B------:R-:W-:Y:S01]  /*4d00*/  ISETP.GT.AND P5, PT, R142, 0x40, P0 ;  /* 0x000000408e00780c */ /* 0x000fe200007a4270 */
[----:B------:R-:W-:Y:S01]  /*4d10*/  FMUL.FTZ R139, R21, R16 ;  /* 0x00000010158b7220 */ /* 0x000fe20000410000 */
[----:B------:R-:W-:Y:S01]  /*4d20*/  FSEL R16, R84, -INF , !P4 ;  /* 0xff80000054107808 */ /* 0x000fe20006000000 */
[----:B------:R-:W4:Y:S01]  /*4d30*/  MUFU.EX2 R149, R5 ;  /* 0x0000000500957308 */ /* 0x000f220000000800 */
[----:B------:R-:W-:Y:S01]  /*4d40*/  FFMA.FTZ R7, R7, c[0x0][0x29c], -R150 ;  /* 0x0000a70007077a23 */ /* 0x000fe20000010896 */
[----:B------:R-:W-:Y:S01]  /*4d50*/  ISETP.GT.AND P4, PT, R142, 0x41, P0 ;  /* 0x000000418e00780c */ /* 0x000fe20000784270 */
[----:B------:R-:W-:Y:S01]  /*4d60*/  FMUL.FTZ R18, R161, R18 ;  /* 0x00000012a1127220 */ /* 0x000fe20000410000 */
[----:B-1----:R-:W-:Y:S01]  /*4d70*/  FSEL R2, R251, -INF , !P3 ;  /* 0xff800000fb027808 */ /* 0x002fe20005800000 */
[--C-:B------:R-:W-:Y:S01]  /*4d80*/  FADD.FTZ R34, R34, -R0.reuse ;  /* 0x8000000022227221 */ /* 0x100fe20000010000 */
[----:B------:R-:W-:Y:S01]  /*4d90*/  ISETP.GT.AND P3, PT, R142, 0x20, P0 ;  /* 0x000000208e00780c */ /* 0x000fe20000764270 */
[----:B------:R-:W-:Y:S01]  /*4da0*/  FMUL.FTZ R140, R18, R4 ;  /* 0x00000004128c7220 */ /* 0x000fe20000410000 */
[C---:B------:R-:W-:Y:S01]  /*4db0*/  ISETP.LT.OR P5, PT, R143.reuse, 0x41, P5 ;  /* 0x000000418f00780c */ /* 0x040fe20002fa1670 */
[----:B------:R-:W-:Y:S01]  /*4dc0*/  FFMA.FTZ R151, R2, c[0x0][0x29c], -R151 ;  /* 0x0000a70002977a23 */ /* 0x000fe20000010897 */
[C---:B------:R-:W-:Y:S01]  /*4dd0*/  ISETP.LT.OR P3, PT, R143.reuse, 0x21, P3 ;  /* 0x000000218f00780c */ /* 0x040fe20001f61670 */
[----:B------:R-:W-:Y:S01]  /*4de0*/  FFMA.FTZ R2, -R242, R242, 1 ;  /* 0x3f800000f2027423 */ /* 0x000fe200000101f2 */
[----:B------:R-:W-:Y:S01]  /*4df0*/  ISETP.LT.OR P4, PT, R143, 0x42, P4 ;  /* 0x000000428f00780c */ /* 0x000fe20002781670 */
[----:B------:R-:W-:Y:S01]  /*4e00*/  FMUL.FTZ R34, R157, R34 ;  /* 0x000000229d227220 */ /* 0x000fe20000410000 */
[----:B----4-:R-:W-:Y:S01]  /*4e10*/  F2FP.PACK_AB R17, R152, R162 ;  /* 0x000000a29811723e */ /* 0x010fe200000000ff */
[----:B------:R-:W-:Y:S01]  /*4e20*/  FMUL.FTZ R141, R22, R2 ;  /* 0x00000002168d7220 */ /* 0x000fe20000410000 */
[----:B------:R1:W-:Y:S01]  /*4e30*/  MUFU.EX2 R152, R7 ;  /* 0x0000000700987308 */ /* 0x0003e20000000800 */
[----:B------:R-:W4:Y:S01]  /*4e40*/  LDS R2, [R87.X4+0xf300] ;  /* 0x00f3000057027984 */ /* 0x000f220000004800 */
[----:B------:R-:W-:Y:S01]  /*4e50*/  MOV R21, R133 ;  /* 0x0000008500157202 */ /* 0x000fe20000000f00 */
[----:B------:R-:W-:Y:S01]  /*4e60*/  FADD.FTZ R19, R19, -R0 ;  /* 0x8000000013137221 */ /* 0x000fe20000010000 */
[----:B------:R-:W-:Y:S01]  /*4e70*/  F2FP.PACK_AB R32, R32, R139 ;  /* 0x0000008b2020723e */ /* 0x000fe200000000ff */
[----:B------:R-:W-:Y:S01]  /*4e80*/  FFMA.FTZ R3, -R246, R246, 1 ;  /* 0x3f800000f6037423 */ /* 0x000fe200000101f6 */
[----:B------:R-:W-:Y:S01]  /*4e90*/  MOV R246, R33 ;  /* 0x0000002100f67202 */ /* 0x000fe20000000f00 */
[----:B------:R-:W-:Y:S01]  /*4ea0*/  FFMA.FTZ R16, R16, c[0x0][0x29c], -R150 ;  /* 0x0000a70010107a23 */ /* 0x000fe20000010896 */
[----:B------:R-:W-:Y:S01]  /*4eb0*/  F2FP.PACK_AB R18, R236, R240 ;  /* 0x000000f0ec12723e */ /* 0x000fe200000000ff */
[----:B------:R-:W-:Y:S01]  /*4ec0*/  FMUL.FTZ R139, R158, R23 ;  /* 0x000000179e8b7220 */ /* 0x000fe20000410000 */
[----:B------:R-:W4:Y:S01]  /*4ed0*/  MUFU.EX2 R151, R151 ;  /* 0x0000009700977308 */ /* 0x000f220000000800 */
[----:B------:R-:W-:Y:S02]  /*4ee0*/  F2FP.PACK_AB R23, R155, R157 ;  /* 0x0000009d9b17723e */ /* 0x000fe400000000ff */
[----:B------:R-:W-:Y:S07]  /*4ef0*/  F2FP.PACK_AB R33, R147, R229 ;  /* 0x000000e59321723e */ /* 0x000fee00000000ff */
[----:B------:R4:W-:Y:S01]  /*4f00*/  MUFU.EX2 R146, R16 ;  /* 0x0000001000927308 */ /* 0x0009e20000000800 */
[----:B-1----:R-:W-:Y:S02]  /*4f10*/  FMUL.FTZ R7, R155, R35 ;  /* 0x000000239b077220 */ /* 0x002fe40000410000 */
[--C-:B----4-:R-:W-:Y:S02]  /*4f20*/  FADD.FTZ R8, R8, -R2.reuse ;  /* 0x8000000208087221 */ /* 0x110fe40000010000 */
[--C-:B------:R-:W-:Y:S01]  /*4f30*/  FADD.FTZ R13, R13, -R2.reuse ;  /* 0x800000020d0d7221 */ /* 0x100fe20000010000 */
[----:B------:R-:W-:Y:S01]  /*4f40*/  F2FP.PACK_AB R16, R153, R160 ;  /* 0x000000a09910723e */ /* 0x000fe200000000ff */
[----:B------:R-:W-:Y:S02]  /*4f50*/  FMUL.FTZ R8, R160, R8 ;  /* 0x00000008a0087220 */ /* 0x000fe40000410000 */
[----:B------:R-:W-:Y:S02]  /*4f60*/  FMUL.FTZ R13, R148, R13 ;  /* 0x0000000d940d7220 */ /* 0x000fe40000410000 */
[--C-:B------:R-:W-:Y:S02]  /*4f70*/  FADD.FTZ R12, R12, -R2.reuse ;  /* 0x800000020c0c7221 */ /* 0x100fe40000010000 */
[--C-:B------:R-:W-:Y:S02]  /*4f80*/  FADD.FTZ R28, R28, -R2.reuse ;  /* 0x800000021c1c7221 */ /* 0x100fe40000010000 */
[----:B------:R-:W-:Y:S02]  /*4f90*/  FMUL.FTZ R12, R149, R12 ;  /* 0x0000000c950c7220 */ /* 0x000fe40000410000 */
[--C-:B------:R-:W-:Y:S02]  /*4fa0*/  FADD.FTZ R29, R29, -R2.reuse ;  /* 0x800000021d1d7221 */ /* 0x100fe40000010000 */
[--C-:B------:R-:W-:Y:S02]  /*4fb0*/  FADD.FTZ R24, R24, -R2.reuse ;  /* 0x8000000218187221 */ /* 0x100fe40000010000 */
[----:B------:R-:W-:Y:S02]  /*4fc0*/  FMUL.FTZ R29, R151, R29 ;  /* 0x0000001d971d7220 */ /* 0x000fe40000410000 */
[--C-:B------:R-:W-:Y:S02]  /*4fd0*/  FADD.FTZ R25, R25, -R2.reuse ;  /* 0x8000000219197221 */ /* 0x100fe40000010000 */
[----:B------:R-:W-:Y:S02]  /*4fe0*/  FADD.FTZ R9, R9, -R2 ;  /* 0x8000000209097221 */ /* 0x000fe40000010000 */
[----:B------:R-:W-:Y:S02]  /*4ff0*/  FFMA.FTZ R2, -R251, R251, 1 ;  /* 0x3f800000fb027423 */ /* 0x000fe400000101fb */
[----:B------:R-:W-:Y:S02]  /*5000*/  FMUL.FTZ R9, R153, R9 ;  /* 0x0000000999097220 */ /* 0x000fe40000410000 */
[----:B------:R-:W-:Y:S01]  /*5010*/  FMUL.FTZ R2, R29, R2 ;  /* 0x000000021d027220 */ /* 0x000fe20000410000 */
[----:B--2---:R-:W-:Y:S02]  /*5020*/  FSEL R4, R232, -INF , !P4 ;  /* 0xff800000e8047808 */ /* 0x004fe40006000000 */
[----:B---3--:R-:W-:Y:S03]  /*5030*/  FSEL R5, R163, -INF , !P5 ;  /* 0xff800000a3057808 */ /* 0x008fe60006800000 */
[--C-:B------:R-:W-:Y:S02]  /*5040*/  FFMA.FTZ R137, R4, c[0x0][0x29c], -R150.reuse ;  /* 0x0000a70004897a23 */ /* 0x100fe40000010896 */
[----:B------:R-:W-:Y:S01]  /*5050*/  FFMA.FTZ R4, -R243, R243, 1 ;  /* 0x3f800000f3047423 */ /* 0x000fe200000101f3 */
[----:B------:R-:W-:Y:S01]  /*5060*/  FSEL R6, R249, -INF , !P6 ;  /* 0xff800000f9067808 */ /* 0x000fe20007000000 */
[--C-:B------:R-:W-:Y:S02]  /*5070*/  FFMA.FTZ R136, R5, c[0x0][0x29c], -R150.reuse ;  /* 0x0000a70005887a23 */ /* 0x100fe40000010896 */
[----:B------:R-:W-:Y:S01]  /*5080*/  FFMA.FTZ R5, -R245, R245, 1 ;  /* 0x3f800000f5057423 */ /* 0x000fe200000101f5 */
[----:B------:R-:W-:Y:S01]  /*5090*/  MUFU.EX2 R137, R137 ;  /* 0x0000008900897308 */ /* 0x000fe20000000800 */
[----:B------:R-:W-:Y:S01]  /*50a0*/  FMUL.FTZ R4, R7, R4 ;  /* 0x0000000407047220 */ /* 0x000fe20000410000 */
[----:B------:R-:W-:Y:S01]  /*50b0*/  F2FP.PACK_AB R7, R148, R149 ;  /* 0x000000959407723e */ /* 0x000fe200000000ff */
[----:B------:R-:W-:Y:S02]  /*50c0*/  FMUL.FTZ R5, R34, R5 ;  /* 0x0000000522057220 */ /* 0x000fe40000410000 */
[--C-:B------:R-:W-:Y:S03]  /*50d0*/  FFMA.FTZ R6, R6, c[0x0][0x29c], -R150.reuse ;  /* 0x0000a70006067a23 */ /* 0x100fe60000010896 */
[----:B------:R-:W-:Y:S01]  /*50e0*/  F2FP.PACK_AB R34, R4, R5 ;  /* 0x000000050422723e */ /* 0x000fe200000000ff */
[----:B------:R-:W-:Y:S02]  /*50f0*/  FFMA.FTZ R4, -R89, R89, 1 ;  /* 0x3f80000059047423 */ /* 0x000fe40000010159 */
[----:B------:R1:W5:Y:S01]  /*5100*/  LDL.LU R89, [R1+0xb0] ;  /* 0x0000b00001597983 */ /* 0x0003620000300800 */
[----:B------:R-:W-:Y:S02]  /*5110*/  FSEL R133, R248, -INF , !P3 ;  /* 0xff800000f8857808 */ /* 0x000fe40005800000 */
[C---:B------:R-:W-:Y:S02]  /*5120*/  ISETP.GT.AND P3, PT, R142.reuse, 0x60, P0 ;  /* 0x000000608e00780c */ /* 0x040fe40000764270 */
[----:B------:R-:W-:Y:S01]  /*5130*/  ISETP.GT.AND P0, PT, R142, 0x61, P0 ;  /* 0x000000618e00780c */ /* 0x000fe20000704270 */
[--C-:B------:R-:W-:Y:S01]  /*5140*/  FFMA.FTZ R133, R133, c[0x0][0x29c], -R150.reuse ;  /* 0x0000a70085857a23 */ /* 0x100fe20000010896 */
[----:B------:R-:W-:Y:S01]  /*5150*/  ISETP.LT.OR P3, PT, R143, 0x61, P3 ;  /* 0x000000618f00780c */ /* 0x000fe20001f61670 */
[----:B------:R-:W-:Y:S01]  /*5160*/  FMUL.FTZ R19, R247, R19 ;  /* 0x00000013f7137220 */ /* 0x000fe20000410000 */
[----:B------:R-:W-:Y:S01]  /*5170*/  ISETP.LT.OR P0, PT, R143, 0x62, P0 ;  /* 0x000000628f00780c */ /* 0x000fe20000701670 */
[----:B------:R2:W-:Y:S01]  /*5180*/  MUFU.EX2 R144, R133 ;  /* 0x0000008500907308 */ /* 0x0005e20000000800 */
[----:B------:R-:W-:Y:S01]  /*5190*/  MOV R143, R156 ;  /* 0x0000009c008f7202 */ /* 0x000fe20000000f00 */
[----:B------:R-:W-:Y:S01]  /*51a0*/  FMUL.FTZ R142, R19, R3 ;  /* 0x00000003138e7220 */ /* 0x000fe20000410000 */
[----:B------:R-:W-:Y:S02]  /*51b0*/  F2FP.PACK_AB R22, R247, R161 ;  /* 0x000000a1f716723e */ /* 0x000fe400000000ff */
[----:B------:R-:W-:Y:S02]  /*51c0*/  MOV R247, R143 ;  /* 0x0000008f00f77202 */ /* 0x000fe40000000f00 */
[----:B------:R-:W-:Y:S02]  /*51d0*/  MOV R143, R21 ;  /* 0x00000015008f7202 */ /* 0x000fe40000000f00 */
[----:B------:R-:W-:Y:S01]  /*51e0*/  FSEL R3, R231, -INF , !P3 ;  /* 0xff800000e7037808 */ /* 0x000fe20005800000 */
[----:B------:R3:W4:Y:S01]  /*51f0*/  MUFU.EX2 R156, R20 ;  /* 0x00000014009c7308 */ /* 0x0007220000000800 */
[----:B------:R-:W-:Y:S01]  /*5200*/  FSEL R0, R241, -INF , !P0 ;  /* 0xff800000f1007808 */ /* 0x000fe20004000000 */
[----:B------:R-:W-:Y:S01]  /*5210*/  FFMA.FTZ R5, -R143, R143, 1 ;  /* 0x3f8000008f057423 */ /* 0x000fe2000001018f */
[----:B------:R-:W-:Y:S01]  /*5220*/  F2FP.PACK_AB R35, R142, R140 ;  /* 0x0000008c8e23723e */ /* 0x000fe200000000ff */
[--C-:B------:R-:W-:Y:S01]  /*5230*/  FFMA.FTZ R138, R3, c[0x0][0x29c], -R150.reuse ;  /* 0x0000a700038a7a23 */ /* 0x100fe20000010896 */
[----:B------:R-:W-:Y:S01]  /*5240*/  F2FP.PACK_AB R3, R235, R239 ;  /* 0x000000efeb03723e */ /* 0x000fe200000000ff */
[----:B------:R-:W-:Y:S01]  /*5250*/  FFMA.FTZ R150, R0, c[0x0][0x29c], -R150 ;  /* 0x0000a70000967a23 */ /* 0x000fe20000010896 */
[----:B------:R-:W-:Y:S01]  /*5260*/  F2FP.PACK_AB R21, R234, R238 ;  /* 0x000000eeea15723e */ /* 0x000fe200000000ff */
[----:B------:R-:W-:Y:S01]  /*5270*/  FFMA.FTZ R0, -R250, R250, 1 ;  /* 0x3f800000fa007423 */ /* 0x000fe200000101fa */
[----:B------:R-:W-:Y:S01]  /*5280*/  F2FP.PACK_AB R19, R233, R237 ;  /* 0x000000ede913723e */ /* 0x000fe200000000ff */
[----:B------:R1:W-:Y:S01]  /*5290*/  MUFU.EX2 R143, R136 ;  /* 0x00000088008f7308 */ /* 0x0003e20000000800 */
[----:B------:R-:W-:Y:S01]  /*52a0*/  FMUL.FTZ R140, R9, R5 ;  /* 0x00000005098c7220 */ /* 0x000fe20000410000 */
[----:B------:R-:W-:Y:S01]  /*52b0*/  F2FP.PACK_AB R5, R151, R145 ;  /* 0x000000919705723e */ /* 0x000fe200000000ff */
[----:B------:R-:W-:Y:S02]  /*52c0*/  FMUL.FTZ R0, R139, R0 ;  /* 0x000000008b007220 */ /* 0x000fe40000410000 */
[----:B------:R-:W-:Y:S02]  /*52d0*/  FMUL.FTZ R139, R12, R4 ;  /* 0x000000040c8b7220 */ /* 0x000fe40000410000 */
[----:B------:R-:W-:Y:S01]  /*52e0*/  FMUL.FTZ R12, R145, R28 ;  /* 0x0000001c910c7220 */ /* 0x000fe20000410000 */
[----:B--2---:R-:W-:Y:S01]  /*52f0*/  F2FP.PACK_AB R133, R0, R141 ;  /* 0x0000008d0085723e */ /* 0x004fe200000000ff */
[----:B------:R-:W-:Y:S01]  /*5300*/  FFMA.FTZ R0, -R246, R246, 1 ;  /* 0x3f800000f6007423 */ /* 0x000fe200000101f6 */
[----:B------:R2:W2:Y:S01]  /*5310*/  MUFU.EX2 R142, R6 ;  /* 0x00000006008e7308 */ /* 0x0004a20000000800 */
[----:B------:R-:W-:Y:S02]  /*5320*/  FFMA.FTZ R9, -R86, R86, 1 ;  /* 0x3f80000056097423 */ /* 0x000fe40000010156 */
[----:B------:R-:W-:Y:S01]  /*5330*/  FMUL.FTZ R141, R8, R0 ;  /* 0x00000000088d7220 */ /* 0x000fe20000410000 */
[----:B---3--:R-:W-:Y:S01]  /*5340*/  F2FP.PACK_AB R20, R158, R230 ;  /* 0x000000e69e14723e */ /* 0x008fe200000000ff */
[----:B------:R-:W-:Y:S01]  /*5350*/  FFMA.FTZ R0, -R88, R88, 1 ;  /* 0x3f80000058007423 */ /* 0x000fe20000010158 */
[C---:B----4-:R-:W-:Y:S01]  /*5360*/  F2FP.PACK_AB R4, R156.reuse, R159 ;  /* 0x0000009f9c04723e */ /* 0x050fe200000000ff */
[----:B------:R3:W5:Y:S01]  /*5370*/  LDL.LU R88, [R1+0xac] ;  /* 0x0000ac0001587983 */ /* 0x0007620000300800 */
[----:B------:R-:W-:Y:S02]  /*5380*/  FMUL.FTZ R25, R156, R25 ;  /* 0x000000199c197220 */ /* 0x000fe40000410000 */
[----:B------:R-:W4:Y:S01]  /*5390*/  MUFU.EX2 R138, R138 ;  /* 0x0000008a008a7308 */ /* 0x000f220000000800 */
[----:B------:R-:W-:Y:S02]  /*53a0*/  FFMA.FTZ R8, -R85, R85, 1 ;  /* 0x3f80000055087423 */ /* 0x000fe40000010155 */
[----:B-1----:R-:W-:Y:S02]  /*53b0*/  FMUL.FTZ R136, R13, R0 ;  /* 0x000000000d887220 */ /* 0x002fe40000410000 */
[----:B------:R1:W3:Y:S01]  /*53c0*/  LDS R0, [R87.X4+0xf320] ;  /* 0x00f3200057007984 */ /* 0x0002e20000004800 */
[----:B------:R-:W-:Y:S02]  /*53d0*/  FMUL.FTZ R13, R159, R24 ;  /* 0x000000189f0d7220 */ /* 0x000fe40000410000 */
[----:B------:R-:W-:Y:S01]  /*53e0*/  FMUL.FTZ R8, R25, R8 ;  /* 0x0000000819087220 */ /* 0x000fe20000410000 */
[----:B------:R-:W-:Y:S01]  /*53f0*/  STS [R227+0xf480], R18 ;  /* 0x00f48012e3007388 */ /* 0x000fe20000000800 */
[----:B------:R-:W3:Y:S01]  /*5400*/  MUFU.EX2 R150, R150 ;  /* 0x0000009600967308 */ /* 0x000ee20000000800 */
[----:B------:R-:W-:Y:S01]  /*5410*/  FMUL.FTZ R13, R13, R9 ;  /* 0x000000090d0d7220 */ /* 0x000fe20000410000 */
[----:B------:R-:W-:Y:S01]  /*5420*/  F2FP.PACK_AB R9, R136, R139 ;  /* 0x0000008b8809723e */ /* 0x000fe200000000ff */
[----:B------:R-:W-:Y:S01]  /*5430*/  STS [R227+0xf880], R17 ;  /* 0x00f88011e3007388 */ /* 0x000fe20000000800 */
[----:B--2---:R-:W-:Y:S02]  /*5440*/  FFMA.FTZ R6, -R252, R252, 1 ;  /* 0x3f800000fc067423 */ /* 0x004fe400000101fc */
[----:B------:R-:W-:Y:S01]  /*5450*/  F2FP.PACK_AB R8, R8, R13 ;  /* 0x0000000d0808723e */ /* 0x000fe200000000ff */
[----:B------:R2:W-:Y:S01]  /*5460*/  STS [R228], R3 ;  /* 0x00000003e4007388 */ /* 0x0005e20000000800 */
[----:B------:R-:W-:Y:S01]  /*5470*/  FMUL.FTZ R12, R12, R6 ;  /* 0x000000060c0c7220 */ /* 0x000fe20000410000 */
[----:B------:R-:W-:Y:S02]  /*5480*/  F2FP.PACK_AB R6, R140, R141 ;  /* 0x0000008d8c06723e */ /* 0x000fe400000000ff */
[----:B------:R-:W-:Y:S02]  /*5490*/  STS [R228+0x400], R22 ;  /* 0x00040016e4007388 */ /* 0x000fe40000000800 */
[----:B------:R-:W-:Y:S02]  /*54a0*/  F2FP.PACK_AB R12, R2, R12 ;  /* 0x0000000c020c723e */ /* 0x000fe400000000ff */
[----:B------:R-:W-:Y:S01]  /*54b0*/  F2FP.PACK_AB R2, R142, R144 ;  /* 0x000000908e02723e */ /* 0x000fe200000000ff */
[----:B------:R-:W-:Y:S04]  /*54c0*/  STS [R227+0x10480], R16 ;  /* 0x01048010e3007388 */ /* 0x000fe80000000800 */
[----:B-1----:R1:W5:Y:S04]  /*54d0*/  LDL.LU R87, [R1+0xa8] ;  /* 0x0000a80001577983 */ /* 0x0023680000300800 */
[----:B------:R1:W5:Y:S04]  /*54e0*/  LDL.LU R86, [R1+0xa4] ;  /* 0x0000a40001567983 */ /* 0x0003680000300800 */
[----:B------:R1:W5:Y:S01]  /*54f0*/  LDL.LU R85, [R1+0xa0] ;  /* 0x0000a00001557983 */ /* 0x0003620000300800 */
[----:B--2---:R-:W-:Y:S01]  /*5500*/  F2FP.PACK_AB R3, R146, R152 ;  /* 0x000000989203723e */ /* 0x004fe200000000ff */
[--C-:B---3--:R-:W-:Y:S04]  /*5510*/  FADD.FTZ R10, R10, -R0.reuse ;  /* 0x800000000a0a7221 */ /* 0x108fe80000010000 */
[----:B------:R2:W-:Y:S01]  /*5520*/  STS [R227+0x10880], R3 ;  /* 0x01088003e3007388 */ /* 0x0005e20000000800 */
[--C-:B------:R-:W-:Y:S02]  /*5530*/  FADD.FTZ R11, R11, -R0.reuse ;  /* 0x800000000b0b7221 */ /* 0x100fe40000010000 */
[----:B------:R-:W-:Y:S01]  /*5540*/  FMUL.FTZ R10, R152, R10 ;  /* 0x0000000a980a7220 */ /* 0x000fe20000410000 */
[----:B------:R3:W-:Y:S01]  /*5550*/  STS [R228+0x1400], R2 ;  /* 0x00140002e4007388 */ /* 0x0007e20000000800 */
[--C-:B------:R-:W-:Y:S02]  /*5560*/  FADD.FTZ R14, R14, -R0.reuse ;  /* 0x800000000e0e7221 */ /* 0x100fe40000010000 */
[--C-:B------:R-:W-:Y:S01]  /*5570*/  FADD.FTZ R15, R15, -R0.reuse ;  /* 0x800000000f0f7221 */ /* 0x100fe20000010000 */
[----:B------:R1:W-:Y:S01]  /*5580*/  STS [R228+0x1000], R7 ;  /* 0x00100007e4007388 */ /* 0x0003e20000000800 */
[----:B------:R-:W-:Y:S02]  /*5590*/  FMUL.FTZ R14, R144, R14 ;  /* 0x0000000e900e7220 */ /* 0x000fe40000410000 */
[----:B------:R-:W-:Y:S01]  /*55a0*/  FMUL.FTZ R15, R142, R15 ;  /* 0x0000000f8e0f7220 */ /* 0x000fe20000410000 */
[----:B------:R-:W-:Y:S01]  /*55b0*/  STS [R227+0x11480], R21 ;  /* 0x01148015e3007388 */ /* 0x000fe20000000800 */
[--C-:B------:R-:W-:Y:S02]  /*55c0*/  FADD.FTZ R26, R26, -R0.reuse ;  /* 0x800000001a1a7221 */ /* 0x100fe40000010000 */
[--C-:B------:R-:W-:Y:S01]  /*55d0*/  FADD.FTZ R27, R27, -R0.reuse ;  /* 0x800000001b1b7221 */ /* 0x100fe20000010000 */
[----:B------:R-:W-:Y:S01]  /*55e0*/  STS [R227+0x11880], R20 ;  /* 0x01188014e3007388 */ /* 0x000fe20000000800 */
[--C-:B------:R-:W-:Y:S02]  /*55f0*/  FADD.FTZ R30, R30, -R0.reuse ;  /* 0x800000001e1e7221 */ /* 0x100fe40000010000 */
[----:B------:R-:W-:Y:S01]  /*5600*/  FADD.FTZ R31, R31, -R0 ;  /* 0x800000001f1f7221 */ /* 0x000fe20000010000 */
[----:B------:R-:W-:Y:S01]  /*5610*/  STS [R228+0x2000], R19 ;  /* 0x00200013e4007388 */ /* 0x000fe20000000800 */
[----:B------:R-:W-:Y:S02]  /*5620*/  FFMA.FTZ R0, -R163, R163, 1 ;  /* 0x3f800000a3007423 */ /* 0x000fe400000101a3 */
[----:B----4-:R-:W-:Y:S01]  /*5630*/  FMUL.FTZ R30, R138, R30 ;  /* 0x0000001e8a1e7220 */ /* 0x010fe20000410000 */
[----:B------:R-:W-:Y:S01]  /*5640*/  STS [R228+0x2400], R23 ;  /* 0x00240017e4007388 */ /* 0x000fe20000000800 */
[----:B--2---:R-:W-:Y:S02]  /*5650*/  FFMA.FTZ R3, -R84, R84, 1 ;  /* 0x3f80000054037423 */ /* 0x004fe40000010154 */
[----:B------:R-:W-:Y:S01]  /*5660*/  FMUL.FTZ R31, R150, R31 ;  /* 0x0000001f961f7220 */ /* 0x000fe20000410000 */
[----:B------:R2:W-:Y:S01]  /*5670*/  STS [R227+0x12480], R4 ;  /* 0x01248004e3007388 */ /* 0x0005e20000000800 */
[----:B---3--:R-:W-:Y:S03]  /*5680*/  F2FP.PACK_AB R2, R137, R143 ;  /* 0x0000008f8902723e */ /* 0x008fe600000000ff */
[----:B------:R3:W5:Y:S01]  /*5690*/  LDL.LU R84, [R1+0x9c] ;  /* 0x00009c0001547983 */ /* 0x0007620000300800 */
[----:B-1----:R-:W-:Y:S03]  /*56a0*/  FMUL.FTZ R7, R146, R11 ;  /* 0x0000000b92077220 */ /* 0x002fe60000410000 */
[----:B------:R1:W-:Y:S01]  /*56b0*/  STS [R227+0x12880], R2 ;  /* 0x01288002e3007388 */ /* 0x0003e20000000800 */
[----:B------:R-:W-:Y:S02]  /*56c0*/  FMUL.FTZ R7, R7, R3 ;  /* 0x0000000307077220 */ /* 0x000fe40000410000 */
[----:B------:R-:W-:Y:S01]  /*56d0*/  FFMA.FTZ R3, -R249, R249, 1 ;  /* 0x3f800000f9037423 */ /* 0x000fe200000101f9 */
[----:B------:R4:W-:Y:S03]  /*56e0*/  STS [R228+0x3000], R5 ;  /* 0x00300005e4007388 */ /* 0x0009e60000000800 */
[----:B------:R-:W-:Y:S02]  /*56f0*/  FMUL.FTZ R3, R15, R3 ;  /* 0x000000030f037220 */ /* 0x000fe40000410000 */
[----:B--2---:R-:W-:Y:S04]  /*5700*/  FFMA.FTZ R4, -R248, R248, 1 ;  /* 0x3f800000f8047423 */ /* 0x004fe800000101f8 */
[----:B------:R-:W-:Y:S02]  /*5710*/  FMUL.FTZ R4, R14, R4 ;  /* 0x000000040e047220 */ /* 0x000fe40000410000 */
[----:B-1----:R-:W-:Y:S03]  /*5720*/  FFMA.FTZ R2, -R247, R247, 1 ;  /* 0x3f800000f7027423 */ /* 0x002fe600000101f7 */
[----:B------:R-:W-:Y:S01]  /*5730*/  F2FP.PACK_AB R4, R3, R4 ;  /* 0x000000040304723e */ /* 0x000fe200000000ff */
[----:B------:R-:W-:Y:S02]  /*5740*/  FFMA.FTZ R3, -R231, R231, 1 ;  /* 0x3f800000e7037423 */ /* 0x000fe400000101e7 */
[----:B------:R-:W-:Y:S01]  /*5750*/  FMUL.FTZ R10, R10, R2 ;  /* 0x000000020a0a7220 */ /* 0x000fe20000410000 */
[----:B------:R-:W-:Y:S01]  /*5760*/  F2FP.PACK_AB R2, R150, R138 ;  /* 0x0000008a9602723e */ /* 0x000fe200000000ff */
[----:B----4-:R-:W-:Y:S04]  /*5770*/  FFMA.FTZ R5, -R232, R232, 1 ;  /* 0x3f800000e8057423 */ /* 0x010fe800000101e8 */
        /* <DEDUP_REMOVED lines=32> */
[----:B------:R-:W4:Y:S08]  /*5980*/  LDSM.16.MT88.4 R16, [R0+0xd080] ;  /* 0x00d080000010783b */ /* 0x000f300000004200 */
[----:B------:R-:W3:Y:S08]  /*5990*/  LDSM.16.MT88.4 R20, [R0+0xe080] ;  /* 0x00e080000014783b */ /* 0x000ef00000004200 */
        /* <DEDUP_REMOVED lines=9> */
[-C--:B----4-:R-:W-:Y:S07]  /*5a30*/  HMMA.16816.F32 R52, R4, R16.reuse, R52 ;  /* 0x000000100434723c */ /* 0x090fee0000001834 */
[----:B------:R-:W-:Y:S01]  /*5a40*/  LDSM.16.MT88.4 R136, [R213+0x10c80] ;  /* 0x010c8000d588783b */ /* 0x000fe20000004200 */
[C---:B------:R-:W-:Y:S07]  /*5a50*/  HMMA.16816.F32 R56, R12.reuse, R16, R56 ;  /* 0x000000100c38723c */ /* 0x040fee0000001838 */
[----:B------:R-:W-:Y:S01]  /*5a60*/  LDSM.16.MT88.4 R140, [R0+0xcc80] ;  /* 0x00cc8000008c783b */ /* 0x000fe20000004200 */
[-C--:B------:R-:W-:Y:S08]  /*5a70*/  HMMA.16816.F32 R60, R12, R18.reuse, R60 ;  /* 0x000000120c3c723c */ /* 0x080ff0000000183c */
[C---:B------:R-:W-:Y:S01]  /*5a80*/  HMMA.16816.F32 R64, R4.reuse, R18, R64 ;  /* 0x000000120440723c */ /* 0x040fe20000001840 */
[----:B------:R-:W-:Y:S07]  /*5a90*/  LDSM.16.MT88.4 R16, [R0+0xc880] ;  /* 0x00c880000010783b */ /* 0x000fee0000004200 */
[-C--:B---3--:R-:W-:Y:S08]  /*5aa0*/  HMMA.16816.F32 R68, R4, R20.reuse, R68 ;  /* 0x000000140444723c */ /* 0x088ff00000001844 */
        /* <DEDUP_REMOVED lines=63> */
[----:B------:R-:W4:Y:S01]  /*5ea0*/  LDL R153, [R1+0x4c] ;  /* 0x00004c0001997983 */ /* 0x000f220000100800 */
[----:B------:R-:W-:Y:S01]  /*5eb0*/  IMAD.U32 R9, RZ, RZ, UR26 ;  /* 0x0000001aff097e24 */ /* 0x000fe2000f8e00ff */
[----:B------:R-:W-:Y:S02]  /*5ec0*/  UIMAD UR24, UR24, UR6, URZ ;  /* 0x00000006181872a4 */ /* 0x000fe4000f8e023f */
[----:B------:R-:W3:Y:S02]  /*5ed0*/  LDL.64 R156, [R1+0x68] ;  /* 0x00006800019c7983 */ /* 0x000ee40000100a00 */
[----:B------:R-:W-:Y:S02]  /*5ee0*/  UIMAD UR24, UR23, UR7, UR24 ;  /* 0x00000007171872a4 */ /* 0x000fe4000f8e0218 */
[----:B------:R-:W3:Y:S01]  /*5ef0*/  LDL.64 R248, [R1+0x38] ;  /* 0x0000380001f87983 */ /* 0x000ee20000100a00 */
[----:B------:R-:W-:Y:S02]  /*5f00*/  USHF.L.U32 UR7, UR23, 0x6, URZ ;  /* 0x0000000617077899 */ /* 0x000fe4000800063f */
[----:B------:R-:W-:Y:S01]  /*5f10*/  UIADD3 UR24, UR27, UR24, URZ ;  /* 0x000000181b187290 */ /* 0x000fe2000fffe03f */
[----:B------:R-:W3:Y:S01]  /*5f20*/  LDL R152, [R1+0x48] ;  /* 0x0000480001987983 */ /* 0x000ee20000100800 */
[----:B------:R-:W-:Y:S02]  /*5f30*/  USHF.R.S32.HI UR6, URZ, 0x1f, UR7 ;  /* 0x0000001f3f067899 */ /* 0x000fe40008011407 */
[----:B------:R-:W-:Y:S01]  /*5f40*/  IMAD.U32 R7, RZ, RZ, UR7 ;  /* 0x00000007ff077e24 */ /* 0x000fe2000f8e00ff */
[----:B------:R-:W3:Y:S01]  /*5f50*/  LDL.64 R154, [R1+0x58] ;  /* 0x00005800019a7983 */ /* 0x000ee20000100a00 */
[----:B------:R-:W-:Y:S01]  /*5f60*/  UIADD3 UR7, -UR7, UR11, URZ ;  /* 0x0000000b07077290 */ /* 0x000fe2000fffe13f */
[----:B------:R-:W-:Y:S02]  /*5f70*/  IMAD.U32 R8, RZ, RZ, UR24 ;  /* 0x00000018ff087e24 */ /* 0x000fe4000f8e00ff */
[----:B------:R-:W1:Y:S02]  /*5f80*/  S2R R0, SR_CTAID.Y ;  /* 0x0000000000007919 */ /* 0x000e640000002600 */
[----:B-1----:R-:W-:Y:S05]  /*5f90*/  SHF.R.S32.HI R6, RZ, 0x1f, R0 ;  /* 0x0000001fff067819 */ /* 0x002fea0000011400 */
[----:B------:R-:W-:Y:S04]  /*5fa0*/  IMAD R6, R6, c[0x0][0x288], RZ ;  /* 0x0000a20006067a24 */ /* 0x000fe800078e02ff */
[C---:B------:R-:W-:Y:S02]  /*5fb0*/  IMAD R6, R0.reuse, c[0x0][0x28c], R6 ;  /* 0x0000a30000067a24 */ /* 0x040fe400078e0206 */
[----:B--2---:R-:W-:Y:S02]  /*5fc0*/  IMAD.MOV.U32 R4, RZ, RZ, R246 ;  /* 0x000000ffff047224 */ /* 0x004fe400078e00f6 */
[----:B------:R-:W-:Y:S04]  /*5fd0*/  IMAD.MOV.U32 R5, RZ, RZ, R247 ;  /* 0x000000ffff057224 */ /* 0x000fe800078e00f7 */
[----:B------:R-:W-:Y:S01]  /*5fe0*/  IMAD.WIDE.U32 R4, R0, c[0x0][0x288], R4 ;  /* 0x0000a20000047a25 */ /* 0x000fe200078e0004 */
[C---:B----4-:R-:W-:Y:S02]  /*5ff0*/  LOP3.LUT P4, RZ, R153.reuse, 0x1, RZ, 0xc0, !PT ;  /* 0x0000000199ff7812 */ /* 0x050fe4000788c0ff */
[----:B------:R-:W-:Y:S01]  /*6000*/  LOP3.LUT P5, RZ, R153, 0x4, RZ, 0xc0, !PT ;  /* 0x0000000499ff7812 */ /* 0x000fe200078ac0ff */
[----:B------:R-:W-:Y:S01]  /*6010*/  IMAD.U32 R0, RZ, RZ, UR26 ;  /* 0x0000001aff007e24 */ /* 0x000fe2000f8e00ff */
[----:B------:R-:W-:Y:S01]  /*6020*/  IADD3 R7, P2, P0, R7, UR9, R4 ;  /* 0x0000000907077c10 */ /* 0x000fe2000f85e004 */
[----:B------:R-:W-:Y:S03]  /*6030*/  IMAD.IADD R4, R5, 0x1, R6 ;  /* 0x0000000105047824 */ /* 0x000fe600078e0206 */
[----:B---3--:R-:W-:Y:S02]  /*6040*/  LEA R0, P3, R0, R158, 0x6 ;  /* 0x0000009e00007211 */ /* 0x008fe400078630ff */
[C---:B------:R-:W-:Y:S02]  /*6050*/  ISETP.GE.OR P4, PT, R248.reuse, UR7, !P4 ;  /* 0x00000007f8007c0c */ /* 0x040fe4000e786670 */
[----:B------:R-:W-:Y:S01]  /*6060*/  LEA.HI.X R5, R9, R157, R8, 0x6, P3 ;  /* 0x0000009d09057211 */ /* 0x000fe200018f3408 */
[----:B------:R-:W-:Y:S01]  /*6070*/  IMAD.U32 R8, RZ, RZ, UR6 ;  /* 0x00000006ff087e24 */ /* 0x000fe2000f8e00ff */
[----:B------:R-:W-:Y:S02]  /*6080*/  LOP3.LUT P3, RZ, R153, 0x2, RZ, 0xc0, !PT ;  /* 0x0000000299ff7812 */ /* 0x000fe4000786c0ff */
[C---:B------:R-:W-:Y:S02]  /*6090*/  ISETP.GE.OR P5, PT, R248.reuse, UR7, !P5 ;  /* 0x00000007f8007c0c */ /* 0x040fe4000efa6670 */
[----:B------:R-:W-:Y:S02]  /*60a0*/  ISETP.GE.OR P3, PT, R248, UR7, !P3 ;  /* 0x00000007f8007c0c */ /* 0x000fe4000df66670 */
[----:B------:R-:W-:Y:S02]  /*60b0*/  IADD3.X R8, R8, UR20, R4, P2, P0 ;  /* 0x0000001408087c10 */ /* 0x000fe400097e0404 */
[C---:B------:R-:W-:Y:S02]  /*60c0*/  LEA R4, P2, R0.reuse, c[0x0][0x1f0], 0x1 ;  /* 0x00007c0000047a11 */ /* 0x040fe400078408ff */
[C---:B------:R-:W-:Y:S02]  /*60d0*/  LEA R6, P0, R7.reuse, c[0x0][0x280], 0x2 ;  /* 0x0000a00007067a11 */ /* 0x040fe400078010ff */
[----:B------:R-:W-:Y:S01]  /*60e0*/  LEA.HI.X R5, R0, c[0x0][0x1f4], R5, 0x1, P2 ;  /* 0x00007d0000057a11 */ /* 0x000fe200010f0c05 */
[----:B------:R-:W-:Y:S01]  /*60f0*/  @!P1 IMAD.SHL.U32 R0, R154, 0x10, RZ ;  /* 0x000000109a009824 */ /* 0x000fe200078e00ff */
[----:B------:R-:W-:Y:S03]  /*6100*/  LEA.HI.X R7, R7, c[0x0][0x284], R8, 0x2, P0 ;  /* 0x0000a10007077a11 */ /* 0x000fe600000f1408 */
[----:B------:R-:W-:Y:S01]  /*6110*/  @!PT LDS RZ, [RZ] ;  /* 0x00000000fffff984 */ /* 0x000fe20000000800 */
[----:B------:R-:W-:Y:S01]  /*6120*/  @!PT LDS RZ, [RZ] ;  /* 0x00000000fffff984 */ /* 0x000fe20000000800 */
[----:B------:R-:W-:Y:S01]  /*6130*/  @!PT LDS RZ, [RZ] ;  /* 0x00000000fffff984 */ /* 0x000fe20000000800 */
[----:B------:R1:W-:Y:S04]  /*6140*/  LDGSTS.E.BYPASS.LTC128B.128 [R152+0xc080], [R4.64], !P4 ;  /* 0x0c08000004987fae */ /* 0x0003e8000e101d52 */
[----:B------:R1:W-:Y:S04]  /*6150*/  LDGSTS.E.BYPASS.LTC128B.128 [R152+0xd080], [R4.64+0x40], !P3 ;  /* 0x0d08004004987fae */ /* 0x0003e8000d901d52 */
[----:B------:R1:W-:Y:S04]  /*6160*/  LDGSTS.E.BYPASS.LTC128B.128 [R152+0xe080], [R4.64+0x80], !P5 ;  /* 0x0e08008004987fae */ /* 0x0003e8000e901d52 */
[----:B------:R1:W-:Y:S02]  /*6170*/  @!P1 LDGSTS.E.BYPASS.LTC128B.128 [R0+0xf280], [R6.64] ;  /* 0x0f28000006009fae */ /* 0x0003e4000b901d52 */
.L_x_169:
        /* <DEDUP_REMOVED lines=241> */
.L_x_151:
[----:B------:R-:W-:Y:S01]  /*7090*/  USHF.L.U32 UR5, UR8, 0x7, URZ ;  /* 0x0000000708057899 */ /* 0x000fe2000800063f */
[----:B------:R-:W-:Y:S05]  /*70a0*/  @P1 BRA `(.L_x_171) ;  /* 0x0000106000001947 */ /* 0x000fea0003800000 */
[----:B------:R-:W2:Y:S01]  /*70b0*/  LDL.LU.64 R34, [R1+0x58] ;  /* 0x0000580001227983 */ /* 0x000ea20000300a00 */
[----:B------:R-:W-:Y:S01]  /*70c0*/  F2FP.PACK_AB R36, R37, R36 ;  /* 0x000000242524723e */ /* 0x000fe200000000ff */
[----:B------:R-:W-:Y:S01]  /*70d0*/  ULDC UR4, c[0x0][0x2f0] ;  /* 0x0000bc0000047ab9 */ /* 0x000fe20000000800 */
[----:B------:R-:W-:Y:S01]  /*70e0*/  F2FP.PACK_AB R38, R39, R38 ;  /* 0x000000262726723e */ /* 0x000fe200000000ff */
[----:B------:R-:W-:Y:S01]  /*70f0*/  UIADD3 UR4, -UR5, UR4, URZ ;  /* 0x0000000405047290 */ /* 0x000fe2000fffe13f */
[----:B------:R-:W-:Y:S01]  /*7100*/  F2FP.PACK_AB R48, R49, R48 ;  /* 0x000000303130723e */ /* 0x000fe200000000ff */
[----:B------:R-:W-:Y:S01]  /*7110*/  BSSY B0, `(.L_x_172) ;  /* 0x00000bd000007945 */ /* 0x000fe20003800000 */
[----:B------:R-:W-:Y:S01]  /*7120*/  F2FP.PACK_AB R50, R51, R50 ;  /* 0x000000323332723e */ /* 0x000fe200000000ff */
[----:B------:R-:W-:Y:S01]  /*7130*/  UISETP.LT.AND UP0, UPT, UR4, 0x80, UPT ;  /* 0x000000800400788c */ /* 0x000fe2000bf01270 */
[----:B------:R-:W-:-:S02]  /*7140*/  F2FP.PACK_AB R40, R41, R40 ;  /* 0x000000282928723e */ /* 0x000fc400000000ff */
[----:B------:R-:W-:Y:S01]  /*7150*/  F2FP.PACK_AB R42, R43, R42 ;  /* 0x0000002a2b2a723e */ /* 0x000fe200000000ff */
[----:B------:R-:W-:Y:S01]  /*7160*/  USEL UR4, UR4, 0x80, UP0 ;  /* 0x0000008004047887 */ /* 0x000fe20008000000 */
        /* <DEDUP_REMOVED lines=38> */
[----:B------:R-:W-:Y:S01]  /*73d0*/  F2FP.PACK_AB R13, R13, R122 ;  /* 0x0000007a0d0d723e */ /* 0x000fe200000000ff */
[----:B------:R-:W-:Y:S01]  /*73e0*/  BAR.SYNC.DEFER_BLOCKING 0x1, 0x100 ;  /* 0x0044000000007b1d */ /* 0x000fe20000010000 */
[----:B--2---:R-:W-:-:S04]  /*73f0*/  SHF.R.S32.HI R10, RZ, 0x1f, R34 ;  /* 0x0000001fff0a7819 */ /* 0x004fc80000011422 */
[CC--:B------:R-:W-:Y:S02]  /*7400*/  LEA.HI R7, R10.reuse, R34.reuse, RZ, 0x2 ;  /* 0x000000220a077211 */ /* 0x0c0fe400078f10ff */
[----:B------:R-:W-:Y:S02]  /*7410*/  LEA.HI R6, R10, R34, RZ, 0x7 ;  /* 0x000000220a067211 */ /* 0x000fe400078f38ff */
[--C-:B------:R-:W-:Y:S02]  /*7420*/  SHF.R.S32.HI R14, RZ, 0x2, R7.reuse ;  /* 0x00000002ff0e7819 */ /* 0x100fe40000011407 */
[----:B------:R-:W-:Y:S02]  /*7430*/  SHF.R.S32.HI R0, RZ, 0x1f, R7 ;  /* 0x0000001fff007819 */ /* 0x000fe40000011407 */
[----:B------:R-:W-:Y:S02]  /*7440*/  LOP3.LUT R3, R7, 0xfffffffc, RZ, 0xc0, !PT ;  /* 0xfffffffc07037812 */ /* 0x000fe400078ec0ff */
[----:B------:R-:W-:-:S02]  /*7450*/  LEA.HI R0, R0, R14, RZ, 0x3 ;  /* 0x0000000e00007211 */ /* 0x000fc400078f18ff */
[----:B------:R-:W-:Y:S01]  /*7460*/  SHF.R.U32.HI R6, RZ, 0x4, R6 ;  /* 0x00000004ff067819 */ /* 0x000fe20000011606 */
[----:B------:R-:W-:Y:S01]  /*7470*/  IMAD.IADD R9, R34, 0x1, -R3 ;  /* 0x0000000122097824 */ /* 0x000fe200078e0a03 */
[----:B------:R-:W-:Y:S02]  /*7480*/  LOP3.LUT R2, R0, 0xfffffff8, RZ, 0xc0, !PT ;  /* 0xfffffff800027812 */ /* 0x000fe400078ec0ff */
[----:B------:R-:W-:Y:S02]  /*7490*/  LEA.HI R0, R10, R34, RZ, 0x5 ;  /* 0x000000220a007211 */ /* 0x000fe400078f28ff */
[C---:B------:R-:W-:Y:S01]  /*74a0*/  ISETP.GE.AND P5, PT, R14.reuse, UR4, PT ;  /* 0x000000040e007c0c */ /* 0x040fe2000bfa6270 */
[----:B------:R-:W-:Y:S01]  /*74b0*/  IMAD.IADD R5, R14, 0x1, -R2 ;  /* 0x000000010e057824 */ /* 0x000fe200078e0a02 */
[--C-:B------:R-:W-:Y:S02]  /*74c0*/  SHF.R.S32.HI R11, RZ, 0x5, R0.reuse ;  /* 0x00000005ff0b7819 */ /* 0x100fe40000011400 */
[----:B------:R-:W-:-:S02]  /*74d0*/  SHF.R.S32.HI R0, RZ, 0x1f, R0 ;  /* 0x0000001fff007819 */ /* 0x000fc40000011400 */
[----:B------:R-:W-:Y:S02]  /*74e0*/  LEA.HI R2, R5, R5, RZ, 0x1 ;  /* 0x0000000505027211 */ /* 0x000fe400078f08ff */
[----:B------:R-:W-:Y:S02]  /*74f0*/  LEA.HI R0, R0, R11, RZ, 0x2 ;  /* 0x0000000b00007211 */ /* 0x000fe400078f10ff */
[----:B------:R-:W-:Y:S02]  /*7500*/  SHF.R.S32.HI R8, RZ, 0x1, R2 ;  /* 0x00000001ff087819 */ /* 0x000fe40000011402 */
[----:B------:R-:W-:Y:S02]  /*7510*/  LOP3.LUT R0, R0, 0x7ffffc, RZ, 0xc0, !PT ;  /* 0x007ffffc00007812 */ /* 0x000fe400078ec0ff */
[----:B------:R-:W-:Y:S01]  /*7520*/  LOP3.LUT R3, R2, 0x3fffffe, RZ, 0xc0, !PT ;  /* 0x03fffffe02037812 */ /* 0x000fe200078ec0ff */
[C---:B-1----:R-:W-:Y:S01]  /*7530*/  IMAD.SHL.U32 R4, R8.reuse, 0x40, RZ ;  /* 0x0000004008047824 */ /* 0x042fe200078e00ff */
[----:B------:R-:W-:Y:S01]  /*7540*/  LOP3.LUT P0, RZ, R8, 0x2, RZ, 0xc0, !PT ;  /* 0x0000000208ff7812 */ /* 0x000fe2000780c0ff */
[----:B------:R-:W-:-:S02]  /*7550*/  IMAD.IADD R0, R11, 0x1, -R0 ;  /* 0x000000010b007824 */ /* 0x000fc400078e0a00 */
[----:B------:R-:W-:Y:S01]  /*7560*/  IMAD.SHL.U32 R8, R9, 0x8, RZ ;  /* 0x0000000809087824 */ /* 0x000fe200078e00ff */
[----:B------:R-:W-:Y:S01]  /*7570*/  LOP3.LUT R2, R4, 0xc0, RZ, 0xc0, !PT ;  /* 0x000000c004027812 */ /* 0x000fe200078ec0ff */
[----:B------:R-:W-:Y:S02]  /*7580*/  IMAD.IADD R4, R5, 0x1, -R3 ;  /* 0x0000000105047824 */ /* 0x000fe400078e0a03 */
[----:B------:R-:W-:Y:S01]  /*7590*/  IMAD R3, R0, 0x100, R9 ;  /* 0x0000010000037824 */ /* 0x000fe200078e0209 */
[----:B------:R-:W-:Y:S02]  /*75a0*/  LEA.HI R0, R10, R34, RZ, 0x3 ;  /* 0x000000220a007211 */ /* 0x000fe400078f18ff */
[----:B------:R-:W-:Y:S01]  /*75b0*/  LOP3.LUT R6, R2, 0x8, R6, 0xf8, !PT ;  /* 0x0000000802067812 */ /* 0x000fe200078ef806 */
[----:B------:R-:W-:Y:S01]  /*75c0*/  IMAD R3, R4, 0x10, R3 ;  /* 0x0000001004037824 */ /* 0x000fe200078e0203 */
[----:B------:R-:W-:Y:S01]  /*75d0*/  SHF.R.U32.HI R2, RZ, 0x3, R2 ;  /* 0x00000003ff027819 */ /* 0x000fe20000011602 */
[----:B------:R-:W-:Y:S01]  /*75e0*/  IMAD.SHL.U32 R4, R0, 0x8, RZ ;  /* 0x0000000800047824 */ /* 0x000fe200078e00ff */
[----:B------:R-:W-:-:S02]  /*75f0*/  LEA.HI R0, R7, R14, RZ, 0x1 ;  /* 0x0000000e07007211 */ /* 0x000fc400078f08ff */
[----:B------:R-:W-:Y:S02]  /*7600*/  LOP3.LUT R2, R6, R2, RZ, 0x3c, !PT ;  /* 0x0000000206027212 */ /* 0x000fe400078e3cff */
[----:B------:R-:W-:Y:S02]  /*7610*/  LOP3.LUT R5, R4, 0xc0, RZ, 0xc0, !PT ;  /* 0x000000c004057812 */ /* 0x000fe400078ec0ff */
[----:B------:R-:W-:Y:S01]  /*7620*/  LOP3.LUT R4, R0, 0x3fffffe, RZ, 0xc0, !PT ;  /* 0x03fffffe00047812 */ /* 0x000fe200078ec0ff */
[----:B------:R-:W-:Y:S01]  /*7630*/  IMAD.U32 R0, R3, 0x2, R2 ;  /* 0x0000000203007824 */ /* 0x000fe200078e0002 */
[----:B------:R-:W-:Y:S02]  /*7640*/  SHF.R.U32.HI R6, RZ, 0x3, R5 ;  /* 0x00000003ff067819 */ /* 0x000fe40000011605 */
[----:B------:R-:W-:Y:S01]  /*7650*/  F2FP.PACK_AB R3, R131, R130 ;  /* 0x000000828303723e */ /* 0x000fe200000000ff */
[----:B------:R-:W-:Y:S01]  /*7660*/  IMAD.IADD R2, R14, 0x1, -R4 ;  /* 0x000000010e027824 */ /* 0x000fe200078e0a04 */
[----:B------:R-:W-:Y:S01]  /*7670*/  LOP3.LUT R4, R5, 0x18, R8, 0xf8, !PT ;  /* 0x0000001805047812 */ /* 0x000fe200078ef808 */
[----:B------:R-:W-:Y:S01]  /*7680*/  IMAD.SHL.U32 R0, R0, 0x2, RZ ;  /* 0x0000000200007824 */ /* 0x000fe200078e00ff */
[----:B------:R-:W-:Y:S01]  /*7690*/  F2FP.PACK_AB R5, R125, R124 ;  /* 0x0000007c7d05723e */ /* 0x000fe200000000ff */
[----:B------:R-:W-:Y:S01]  /*76a0*/  IMAD R7, R11, 0x8, R2 ;  /* 0x000000080b077824 */ /* 0x000fe200078e0202 */
[----:B------:R-:W-:-:S02]  /*76b0*/  LOP3.LUT R6, R4, R6, RZ, 0x3c, !PT ;  /* 0x0000000604067212 */ /* 0x000fc400078e3cff */
[C---:B------:R-:W-:Y:S01]  /*76c0*/  IADD3 R2, R0.reuse, 0x20, RZ ;  /* 0x0000002000027810 */ /* 0x040fe20007ffe0ff */
[----:B------:R-:W-:Y:S01]  /*76d0*/  STS [R0+0x6080], R36 ;  /* 0x0060802400007388 */ /* 0x000fe20000000800 */
[----:B------:R-:W-:Y:S01]  /*76e0*/  @P0 IADD3 R2, R0, -0x20, RZ ;  /* 0xffffffe000020810 */ /* 0x000fe20007ffe0ff */
[----:B------:R-:W-:Y:S01]  /*76f0*/  IMAD.U32 R6, R7, 0x20, R6 ;  /* 0x0000002007067824 */ /* 0x000fe200078e0006 */
[----:B------:R-:W-:Y:S01]  /*7700*/  F2FP.PACK_AB R4, R127, R126 ;  /* 0x0000007e7f04723e */ /* 0x000fe200000000ff */
[----:B------:R-:W-:Y:S01]  /*7710*/  STS [R0+0x6280], R38 ;  /* 0x0062802600007388 */ /* 0x000fe20000000800 */
[----:B------:R-:W-:-:S03]  /*7720*/  SHF.R.S32.HI R9, RZ, 0x1f, R8 ;  /* 0x0000001fff097819 */ /* 0x000fc60000011408 */
        /* <DEDUP_REMOVED lines=32> */
[----:B-1----:R-:W-:-:S03]  /*7930*/  IADD3 R28, R8, 0x20, RZ ;  /* 0x00000020081c7810 */ /* 0x002fc60007ffe0ff */
        /* <DEDUP_REMOVED lines=11> */
[----:B------:R3:W-:Y:S04]  /*79f0*/  STS [R0+0x5280], R13 ;  /* 0x0052800d00007388 */ /* 0x0007e80000000800 */
[----:B------:R-:W-:Y:S04]  /*7a00*/  STS [R2+0x5080], R5 ;  /* 0x0050800502007388 */ /* 0x000fe80000000800 */
[----:B------:R4:W-:Y:S04]  /*7a10*/  STS [R2+0x5280], R4 ;  /* 0x0052800402007388 */ /* 0x0009e80000000800 */
[----:B--2---:R-:W2:Y:S04]  /*7a20*/  S2R R30, SR_CTAID.Y ;  /* 0x00000000001e7919 */ /* 0x004ea80000002600 */
[----:B------:R-:W5:Y:S01]  /*7a30*/  S2R R29, SR_CTAID.Z ;  /* 0x00000000001d7919 */ /* 0x000f620000002700 */
[----:B-1----:R-:W-:Y:S01]  /*7a40*/  SHF.R.S32.HI R15, RZ, 0x1f, R14 ;  /* 0x0000001fff0f7819 */ /* 0x002fe2000001140e */
[----:B---3--:R-:W-:-:S02]  /*7a50*/  IMAD.SHL.U32 R0, R6, 0x2, RZ ;  /* 0x0000000206007824 */ /* 0x008fc400078e00ff */
[----:B------:R-:W-:Y:S01]  /*7a60*/  BAR.SYNC.DEFER_BLOCKING 0x1, 0x100 ;  /* 0x0044000000007b1d */ /* 0x000fe20000010000 */
[----:B------:R-:W-:-:S04]  /*7a70*/  IMAD.U32 R6, RZ, RZ, UR8 ;  /* 0x00000008ff067e24 */ /* 0x000fc8000f8e00ff */
[----:B------:R-:W-:Y:S01]  /*7a80*/  IMAD.WIDE R6, R6, 0x80, R14 ;  /* 0x0000008006067825 */ /* 0x000fe200078e020e */
[----:B--2---:R-:W-:-:S03]  /*7a90*/  SHF.R.S32.HI R31, RZ, 0x1f, R30 ;  /* 0x0000001fff1f7819 */ /* 0x004fc6000001141e */
[----:B----4-:R-:W-:Y:S01]  /*7aa0*/  IMAD.WIDE.U32 R2, R30, c[0x0][0x338], R8 ;  /* 0x0000ce001e027a25 */ /* 0x010fe200078e0008 */
[----:B-----5:R-:W-:-:S03]  /*7ab0*/  SHF.R.S32.HI R68, RZ, 0x1f, R29 ;  /* 0x0000001fff447819 */ /* 0x020fc6000001141d */
[----:B------:R-:W-:-:S04]  /*7ac0*/  IMAD R4, R31, c[0x0][0x338], RZ ;  /* 0x0000ce001f047a24 */ /* 0x000fc800078e02ff */
[----:B------:R-:W-:-:S04]  /*7ad0*/  IMAD R4, R30, c[0x0][0x33c], R4 ;  /* 0x0000cf001e047a24 */ /* 0x000fc800078e0204 */
[----:B------:R-:W-:Y:S01]  /*7ae0*/  IMAD.IADD R3, R3, 0x1, R4 ;  /* 0x0000000103037824 */ /* 0x000fe200078e0204 */
[----:B------:R1:W2:Y:S01]  /*7af0*/  LDS.128 R40, [R0+0x7080] ;  /* 0x0070800000287984 */ /* 0x0002a20000000c00 */
[----:B------:R-:W-:Y:S02]  /*7b00*/  IMAD R4, R68, c[0x0][0x340], RZ ;  /* 0x0000d00044047a24 */ /* 0x000fe400078e02ff */
[C---:B------:R-:W-:Y:S01]  /*7b10*/  IMAD.WIDE.U32 R12, R29.reuse, c[0x0][0x340], R2 ;  /* 0x0000d0001d0c7a25 */ /* 0x040fe200078e0002 */
[----:B------:R1:W3:Y:S03]  /*7b20*/  LDS.128 R36, [R0+0x9080] ;  /* 0x0090800000247984 */ /* 0x0002e60000000c00 */
[----:B------:R-:W-:Y:S01]  /*7b30*/  IMAD R4, R29, c[0x0][0x344], R4 ;  /* 0x0000d1001d047a24 */ /* 0x000fe200078e0204 */
[----:B------:R1:W4:Y:S03]  /*7b40*/  LDS.128 R32, [R0+0xb080] ;  /* 0x00b0800000207984 */ /* 0x0003260000000c00 */
[----:B------:R-:W-:Y:S01]  /*7b50*/  IMAD.IADD R5, R13, 0x1, R4 ;  /* 0x000000010d057824 */ /* 0x000fe200078e0204 */
[----:B------:R1:W1:Y:S04]  /*7b60*/  LDS.128 R52, [R0+0x80] ;  /* 0x0000800000347984 */ /* 0x0002680000000c00 */
[----:B------:R1:W1:Y:S04]  /*7b70*/  LDS.128 R48, [R0+0x2080] ;  /* 0x0020800000307984 */ /* 0x0002680000000c00 */
[----:B------:R1:W1:Y:S04]  /*7b80*/  LDS.128 R44, [R0+0x4080] ;  /* 0x00408000002c7984 */ /* 0x0002680000000c00 */
        /* <DEDUP_REMOVED lines=21> */
.L_x_173:
[----:B------:R-:W-:Y:S05]  /*7ce0*/  BSYNC B0 ;  /* 0x0000000000007941 */ /* 0x000fea0003800000 */
.L_x_172:
[----:B-1----:R-:W-:Y:S01]  /*7cf0*/  IADD3 R0, R14, 0x40, RZ ;  /* 0x000000400e007810 */ /* 0x002fe20007ffe0ff */
[----:B------:R-:W-:Y:S03]  /*7d00*/  BSSY B0, `(.L_x_174) ;  /* 0x0000014000007945 */ /* 0x000fe60003800000 */
[----:B------:R-:W-:-:S13]  /*7d10*/  ISETP.GE.AND P4, PT, R0, UR4, PT ;  /* 0x0000000400007c0c */ /* 0x000fda000bf86270 */
[----:B------:R-:W-:Y:S05]  /*7d20*/  @P4 BRA `(.L_x_175) ;  /* 0x0000011000004947 */ /* 0x000fea0003800000 */
[----:B------:R-:W-:Y:S01]  /*7d30*/  IADD3 R0, P0, R6, 0x40, RZ ;  /* 0x0000004006007810 */ /* 0x000fe20007f1e0ff */
        /* <DEDUP_REMOVED lines=16> */
.L_x_175:
[----:B------:R-:W-:Y:S05]  /*7e40*/  BSYNC B0 ;  /* 0x0000000000007941 */ /* 0x000fea0003800000 */
.L_x_174:
        /* <DEDUP_REMOVED lines=24> */
.L_x_177:
[----:B------:R-:W-:Y:S05]  /*7fd0*/  BSYNC B0 ;  /* 0x0000000000007941 */ /* 0x000fea0003800000 */
.L_x_176:
        /* <DEDUP_REMOVED lines=11> */
[----:B------:R-:W-:Y:S02]  /*8090*/  LEA.HI.X R3, R4, c[0x0][0x2ec], R0, 0x1, P2 ;  /* 0x0000bb0004037a11 */ /* 0x000fe400010f0c00 */
[----:B------:R-:W-:-:S03]  /*80a0*/  IADD3 R0, R8, 0x40, RZ ;  /* 0x0000004008007810 */ /* 0x000fc60007ffe0ff */
[----:B------:R1:W-:Y:S01]  /*80b0*/  @!P0 STG.E.128 [R2.64+0x40], R56 ;  /* 0x0000403802008986 */ /* 0x0003e2000c101d12 */
[----:B------:R-:W-:-:S03]  /*80c0*/  ISETP.GE.AND P0, PT, R0, c[0x0][0x2f4], PT ;  /* 0x0000bd0000007a0c */ /* 0x000fc60003f06270 */
[----:B------:R1:W-:Y:S10]  /*80d0*/  @!P1 STG.E.128 [R2.64], R60 ;  /* 0x0000003c02009986 */ /* 0x0003f4000c101d12 */
[----:B------:R-:W-:Y:S05]  /*80e0*/  @P0 EXIT ;  /* 0x000000000000094d */ /* 0x000fea0003800000 */
[----:B------:R-:W-:Y:S01]  /*80f0*/  STG.E.128 [R2.64+0x80], R64 ;  /* 0x0000804002007986 */ /* 0x000fe2000c101d12 */
[----:B------:R-:W-:Y:S05]  /*8100*/  EXIT ;  /* 0x000000000000794d */ /* 0x000fea0003800000 */
.L_x_171:
[----:B------:R-:W2:Y:S01]  /*8110*/  LDL.LU.64 R2, [R1+0x58] ;  /* 0x0000580001027983 */ /* 0x000ea20000300a00 */
[----:B------:R-:W-:Y:S01]  /*8120*/  ULDC UR4, c[0x0][0x2f0] ;  /* 0x0000bc0000047ab9 */ /* 0x000fe20000000800 */
[----:B------:R-:W-:Y:S01]  /*8130*/  IMAD.U32 R6, RZ, RZ, UR8 ;  /* 0x00000008ff067e24 */ /* 0x000fe2000f8e00ff */
[----:B------:R-:W-:Y:S01]  /*8140*/  UIADD3 UR4, -UR5, UR4, URZ ;  /* 0x0000000405047290 */ /* 0x000fe2000fffe13f */
[----:B------:R-:W3:Y:S01]  /*8150*/  S2R R18, SR_CTAID.Y ;  /* 0x0000000000127919 */ /* 0x000ee20000002600 */
[----:B------:R-:W-:Y:S03]  /*8160*/  BSSY B0, `(.L_x_178) ;  /* 0x0000026000007945 */ /* 0x000fe60003800000 */
[----:B------:R-:W4:Y:S01]  /*8170*/  S2R R19, SR_CTAID.Z ;  /* 0x0000000000137919 */ /* 0x000f220000002700 */
[----:B---3--:R-:W-:-:S02]  /*8180*/  SHF.R.S32.HI R20, RZ, 0x1f, R18 ;  /* 0x0000001fff147819 */ /* 0x008fc40000011412 */
[----:B----4-:R-:W-:Y:S02]  /*8190*/  SHF.R.S32.HI R21, RZ, 0x1f, R19 ;  /* 0x0000001fff157819 */ /* 0x010fe40000011413 */
[----:B--2---:R-:W-:-:S04]  /*81a0*/  SHF.R.S32.HI R0, RZ, 0x1f, R2 ;  /* 0x0000001fff007819 */ /* 0x004fc80000011402 */
[----:B------:R-:W-:-:S04]  /*81b0*/  LEA.HI R8, R0, R2, RZ, 0x2 ;  /* 0x0000000200087211 */ /* 0x000fc800078f10ff */
[----:B------:R-:W-:Y:S02]  /*81c0*/  LOP3.LUT R0, R8, 0x1ffffffc, RZ, 0xc0, !PT ;  /* 0x1ffffffc08007812 */ /* 0x000fe400078ec0ff */
[----:B------:R-:W-:-:S03]  /*81d0*/  SHF.R.S32.HI R8, RZ, 0x2, R8 ;  /* 0x00000002ff087819 */ /* 0x000fc60000011408 */
[----:B------:R-:W-:Y:S01]  /*81e0*/  IMAD.IADD R0, R2, 0x1, -R0 ;  /* 0x0000000102007824 */ /* 0x000fe200078e0a00 */
[----:B------:R-:W-:Y:S02]  /*81f0*/  ISETP.GE.AND P5, PT, R8, UR4, PT ;  /* 0x0000000408007c0c */ /* 0x000fe4000bfa6270 */
[--C-:B------:R-:W-:Y:S01]  /*8200*/  SHF.R.S32.HI R9, RZ, 0x1f, R8.reuse ;  /* 0x0000001fff097819 */ /* 0x100fe20000011408 */
[----:B------:R-:W-:Y:S02]  /*8210*/  IMAD.SHL.U32 R12, R0, 0x8, RZ ;  /* 0x00000008000c7824 */ /* 0x000fe400078e00ff */
[----:B------:R-:W-:Y:S02]  /*8220*/  IMAD R0, R20, c[0x0][0x308], RZ ;  /* 0x0000c20014007a24 */ /* 0x000fe400078e02ff */
[----:B------:R-:W-:Y:S01]  /*8230*/  IMAD.WIDE R6, R6, 0x80, R8 ;  /* 0x0000008006067825 */ /* 0x000fe200078e0208 */
[----:B------:R-:W-:Y:S02]  /*8240*/  SHF.R.S32.HI R13, RZ, 0x1f, R12 ;  /* 0x0000001fff0d7819 */ /* 0x000fe4000001140c */
[----:B------:R-:W-:Y:S01]  /*8250*/  IADD3 R16, R12, 0x20, RZ ;  /* 0x000000200c107810 */ /* 0x000fe20007ffe0ff */
[----:B------:R-:W-:Y:S01]  /*8260*/  IMAD R0, R18, c[0x0][0x30c], R0 ;  /* 0x0000c30012007a24 */ /* 0x000fe200078e0200 */
[----:B------:R-:W-:Y:S01]  /*8270*/  IADD3 R17, R12, 0x40, RZ ;  /* 0x000000400c117810 */ /* 0x000fe20007ffe0ff */
[----:B------:R-:W-:-:S05]  /*8280*/  IMAD.WIDE.U32 R2, R18, c[0x0][0x308], R12 ;  /* 0x0000c20012027a25 */ /* 0x000fca00078e000c */
[----:B------:R-:W-:Y:S01]  /*8290*/  IADD3 R3, R0, R3, RZ ;  /* 0x0000000300037210 */ /* 0x000fe20007ffe0ff */
[----:B------:R-:W-:-:S04]  /*82a0*/  IMAD R0, R21, c[0x0][0x310], RZ ;  /* 0x0000c40015007a24 */ /* 0x000fc800078e02ff */
[C---:B------:R-:W-:Y:S02]  /*82b0*/  IMAD R0, R19.reuse, c[0x0][0x314], R0 ;  /* 0x0000c50013007a24 */ /* 0x040fe400078e0200 */
[----:B------:R-:W-:-:S05]  /*82c0*/  IMAD.WIDE.U32 R14, R19, c[0x0][0x310], R2 ;  /* 0x0000c400130e7a25 */ /* 0x000fca00078e0002 */
[----:B------:R-:W-:Y:S01]  /*82d0*/  IADD3 R3, R0, R15, RZ ;  /* 0x0000000f00037210 */ /* 0x000fe20007ffe0ff */
[----:B------:R-:W-:Y:S05]  /*82e0*/  @P5 BRA `(.L_x_179) ;  /* 0x000000d000005947 */ /* 0x000fea0003800000 */
[----:B------:R-:W-:Y:S01]  /*82f0*/  IMAD R0, R7, c[0x0][0x300], RZ ;  /* 0x0000c00007007a24 */ /* 0x000fe200078e02ff */
[----:B------:R-:W-:Y:S01]  /*8300*/  ISETP.GE.AND P3, PT, R12, c[0x0][0x2f4], PT ;  /* 0x0000bd000c007a0c */ /* 0x000fe20003f66270 */
[----:B------:R-:W-:Y:S01]  /*8310*/  IMAD.MOV.U32 R2, RZ, RZ, R14 ;  /* 0x000000ffff027224 */ /* 0x000fe200078e000e */
[----:B------:R-:W-:Y:S01]  /*8320*/  ISETP.GE.AND P2, PT, R16, c[0x0][0x2f4], PT ;  /* 0x0000bd0010007a0c */ /* 0x000fe20003f46270 */
[C---:B------:R-:W-:Y:S01]  /*8330*/  IMAD R0, R6.reuse, c[0x0][0x304], R0 ;  /* 0x0000c10006007a24 */ /* 0x040fe200078e0200 */
[----:B------:R-:W-:Y:S01]  /*8340*/  ISETP.GE.AND P1, PT, R17, c[0x0][0x2f4], PT ;  /* 0x0000bd0011007a0c */ /* 0x000fe20003f26270 */
[----:B------:R-:W-:-:S04]  /*8350*/  IMAD.WIDE.U32 R10, R6, c[0x0][0x300], R2 ;  /* 0x0000c000060a7a25 */ /* 0x000fc800078e0002 */
[----:B------:R-:W-:Y:S01]  /*8360*/  IMAD.IADD R0, R0, 0x1, R11 ;  /* 0x0000000100007824 */ /* 0x000fe200078e020b */
[----:B-1----:R-:W-:-:S04]  /*8370*/  LEA R4, P0, R10, c[0x0][0x2e8], 0x1 ;  /* 0x0000ba000a047a11 */ /* 0x002fc800078008ff */
[----:B------:R-:W-:-:S05]  /*8380*/  LEA.HI.X R5, R10, c[0x0][0x2ec], R0, 0x1, P0 ;  /* 0x0000bb000a057a11 */ /* 0x000fca00000f0c00 */
[----:B------:R1:W-:Y:S04]  /*8390*/  @!P3 STG.E.128 [R4.64], RZ ;  /* 0x000000ff0400b986 */ /* 0x0003e8000c101d12 */
[----:B------:R1:W-:Y:S04]  /*83a0*/  @!P2 STG.E.128 [R4.64+0x40], RZ ;  /* 0x000040ff0400a986 */ /* 0x0003e8000c101d12 */
[----:B------:R1:W-:Y:S02]  /*83b0*/  @!P1 STG.E.128 [R4.64+0x80], RZ ;  /* 0x000080ff04009986 */ /* 0x0003e4000c101d12 */
.L_x_179:
[----:B------:R-:W-:Y:S05]  /*83c0*/  BSYNC B0 ;  /* 0x0000000000007941 */ /* 0x000fea0003800000 */
.L_x_178:
        /* <DEDUP_REMOVED lines=19> */
.L_x_181:
[----:B------:R-:W-:Y:S05]  /*8500*/  BSYNC B0 ;  /* 0x0000000000007941 */ /* 0x000fea0003800000 */
.L_x_180:
        /* <DEDUP_REMOVED lines=23> */
.L_x_183:
[----:B------:R-:W-:Y:S05]  /*8680*/  BSYNC B0 ;  /* 0x0000000000007941 */ /* 0x000fea0003800000 */
.L_x_182:
        /* <DEDUP_REMOVED lines=18> */
.L_x_184:
        /* <DEDUP_REMOVED lines=13> */
.L_x_1391:


//--------------------- .text._ZN7cutlass13device_kernelIN5flash19enable_sm80_to_sm89INS1_16FlashAttnBwdSm80INS1_25CollectiveMainloopBwdSm80ILi2ELi1EN4cute5tupleIJNS5_1CILi64EEENS7_ILi128EEENS7_ILi96EEEEEENS_6half_tEfNS_4arch4Sm80ELb0ELb1ELb1ELb0ELb1ELb0ELb0ELb0ELi2ELi2ELi4ELi2ELb1EEENS1_21CollectiveEpilogueBwdISB_SC_SE_Li256ELb0ELb0ELi2EEENS1_19SingleTileSchedulerILb0ELb0ELb0ELi128EEEEEEEEEvNT_6ParamsE --------------------------
	.section	.text._ZN7cutlass13device_kernelIN5flash19enable_sm80_to_sm89INS1_16FlashAttnBwdSm80INS1_25CollectiveMainloopBwdSm80ILi2ELi1EN4cute5tupleIJNS5_1CILi64EEENS7_ILi128EEENS7_ILi96EEEEEENS_6half_tEfNS_4arch4Sm80ELb0ELb1ELb1ELb0ELb1ELb0ELb0ELb0ELi2ELi2ELi4ELi2ELb1EEENS1_21CollectiveEpilogueBwdISB_SC_SE_Li256ELb0ELb0ELi2EEENS1_19SingleTileSchedulerILb0ELb0ELb0ELi128EEEEEEEEEvNT_6ParamsE,"ax",@progbits
	.sectioninfo	@"SHI_REGISTERS=255"
	.align	128
.text._ZN7cutlass13device_kernelIN5flash19enable_sm80_to_sm89INS1_16FlashAttnBwdSm80INS1_25CollectiveMainloopBwdSm80ILi2ELi1EN4cute5tupleIJNS5_1CILi64EEENS7_ILi128EEENS7_ILi96EEEEEENS_6half_tEfNS_4arch4Sm80ELb0ELb1ELb1ELb0ELb1ELb0ELb0ELb0ELi2ELi2ELi4ELi2ELb1EEENS1_21CollectiveEpilogueBwdISB_SC_SE_Li256ELb0ELb0ELi2EEENS1_19SingleTileSchedulerILb0ELb0ELb0ELi128EEEEEEEEEvNT_6ParamsE:
        .type           _ZN7cutlass13device_kernelIN5flash19enable_sm80_to_sm89INS1_16FlashAttnBwdSm80INS1_25CollectiveMainloopBwdSm80ILi2ELi1EN4cute5tupleIJNS5_1CILi64EEENS7_ILi128EEENS7_ILi96EEEEEENS_6half_tEfNS_4arch4Sm80ELb0ELb1ELb1ELb0ELb1ELb0ELb0ELb0ELi2ELi2ELi4ELi2ELb1EEENS1_21CollectiveEpilogueBwdISB_SC_SE_Li256ELb0ELb0ELi2EEENS1_19SingleTileSchedulerILb0ELb0ELb0ELi128EEEEEEEEEvNT_6ParamsE,@function
        .size           _ZN7cutlass13device_kernelIN5flash19enable_sm80_to_sm89INS1_16FlashAttnBwdSm80INS1_25CollectiveMainloopBwdSm80ILi2ELi1EN4cute5tupleIJNS5_1CILi64EEENS7_ILi128EEENS7_ILi96EEEEEENS_6half_tEfNS_4arch4Sm80ELb0ELb1ELb1ELb0ELb1ELb0ELb0ELb0ELi2ELi2ELi4ELi2ELb1EEENS1_21CollectiveEpilogueBwdISB_SC_SE_Li256ELb0ELb0ELi2EEENS1_19SingleTileSchedulerILb0ELb0ELb0ELi128EEEEEEEEEvNT_6ParamsE,(.L_x_1392 - _ZN7cutlass13device_kernelIN5flash19enable_sm80_to_sm89INS1_16FlashAttnBwdSm80INS1_25CollectiveMainloopBwdSm80ILi2ELi1EN4cute5tupleIJNS5_1CILi64EEENS7_ILi128EEENS7_ILi96EEEEEENS_6half_tEfNS_4arch4Sm80ELb0ELb1ELb1ELb0ELb1ELb0ELb0ELb0ELi2ELi2ELi4ELi2ELb1EEENS1_21CollectiveEpilogueBwdISB_SC_SE_Li256ELb0ELb0ELi2EEENS1_19SingleTileSchedulerILb0ELb0ELb0ELi128EEEEEEEEEvNT_6ParamsE)
        .other          _ZN7cutlass13device_kernelIN5flash19enable_sm80_to_sm89INS1_16FlashAttnBwdSm80INS1_25CollectiveMainloopBwdSm80ILi2ELi1EN4cute5tupleIJNS5_1CILi64EEENS7_ILi128EEENS7_ILi96EEEEEENS_6half_tEfNS_4arch4Sm80ELb0ELb1ELb1ELb0ELb1ELb0ELb0ELb0ELi2ELi2ELi4ELi2ELb1EEENS1_21CollectiveEpilogueBwdISB_SC_SE_Li256ELb0ELb0ELi2EEENS1_19SingleTileSchedulerILb0ELb0ELb0ELi128EEEEEEEEEvNT_6ParamsE,@"STO_CUDA_ENTRY STV_DEFAULT"
_ZN7cutlass13device_kernelIN5flash19enable_sm80_to_sm89INS1_16FlashAttnBwdSm80INS1_25CollectiveMainloopBwdSm80ILi2ELi1EN4cute5tupleIJNS5_1CILi64EEENS7_ILi128EEENS7_ILi96EEEEEENS_6half_tEfNS_4arch4Sm80ELb0ELb1ELb1ELb0ELb1ELb0ELb0ELb0ELi2ELi2ELi4ELi2ELb1EEENS1_21CollectiveEpilogueBwdISB_SC_SE_Li256ELb0ELb0ELi2EEENS1_19SingleTileSchedulerILb0ELb0ELb0ELi128EEEEEEEEEvNT_6ParamsE:
        /* <DEDUP_REMOVED lines=28> */
.L_x_185:
        /* <DEDUP_REMOVED lines=580> */
.L_x_205:
        /* <DEDUP_REMOVED lines=190> */
.L_x_189:
[----:B------:R-:W-:Y:S04]  /*31e0*/  MOV R3, 0x1 ;  /* 0x0000000100037802 */ /* 0x000fe80000000f00 */
[----:B------:R-:W-:Y:S11]  /*31f0*/  ISETP.NE.AND P2, PT, R3, c[0x0][0x2a8], PT ;  /* 0x0000aa0003007a0c */ /* 0x000ff60003f45270 */
[----:B------:R-:W-:Y:S02]  /*3200*/  @!UPT UIADD3 URZ, URZ, URZ, URZ ;  /* 0x0000003f3f3ff290 */ /* 0x000fe4000fffe03f */
[----:B------:R-:W-:Y:S05]  /*3210*/  @P2 IMAD.HI.U32 R3, R2, c[0x0][0x2ac], RZ ;  /* 0x0000ab0002032a27 */ /* 0x000fea00078e00ff */
[----:B------:R-:W-:Y:S02]  /*3220*/  @P2 SHF.R.U32.HI R2, RZ, c[0x0][0x2b0], R3 ;  /* 0x0000ac00ff022a19 */ /* 0x000fe40000011603 */
.L_x_190:
[----:B------:R-:W-:Y:S05]  /*3230*/  BSYNC B0 ;  /* 0x0000000000007941 */ /* 0x000fea0003800000 */
.L_x_188:
        /* <DEDUP_REMOVED lines=10> */
.L_x_187:
        /* <DEDUP_REMOVED lines=19> */
.L_x_193:
[----:B------:R-:W-:Y:S04]  /*3410*/  MOV R3, 0x1 ;  /* 0x0000000100037802 */ /* 0x000fe80000000f00 */
[----:B------:R-:W-:Y:S11]  /*3420*/  ISETP.NE.AND P2, PT, R3, c[0x0][0x2a8], PT ;  /* 0x0000aa0003007a0c */ /* 0x000ff60003f45270 */
[----:B------:R-:W-:Y:S02]  /*3430*/  @!UPT UIADD3 URZ, URZ, URZ, URZ ;  /* 0x0000003f3f3ff290 */ /* 0x000fe4000fffe03f */
[----:B------:R-:W-:Y:S05]  /*3440*/  @P2 IMAD.HI.U32 R3, R2, c[0x0][0x2ac], RZ ;  /* 0x0000ab0002032a27 */ /* 0x000fea00078e00ff */
[----:B------:R-:W-:Y:S02]  /*3450*/  @P2 SHF.R.U32.HI R2, RZ, c[0x0][0x2b0], R3 ;  /* 0x0000ac00ff022a19 */ /* 0x000fe40000011603 */
.L_x_194:
[----:B------:R-:W-:Y:S05]  /*3460*/  BSYNC B0 ;  /* 0x0000000000007941 */ /* 0x000fea0003800000 */
.L_x_192:
[----:B------:R-:W2:Y:S01]  /*3470*/  LDL R5, [R1+0x44] ;  /* 0x0000440001057983 */ /* 0x000ea20000100800 */
[----:B------:R-:W-:Y:S04]  /*3480*/  IMAD.MOV.U32 R3, RZ, RZ, c[0x0][0x2a8] ;  /* 0x0000aa00ff037624 */ /* 0x000fe800078e00ff */
[----:B------:R-:W-:Y:S04]  /*3490*/  IMAD R2, R2, R3, -UR5 ;  /* 0x8000000502027e24 */ /* 0x000fe8000f8e0203 */
[----:B--2---:R-:W-:Y:S05]  /*34a0*/  IMAD.IADD R2, R2, 0x1, -R5 ;  /* 0x0000000102027824 */ /* 0x004fea00078e0a05 */
[----:B------:R-:W-:Y:S02]  /*34b0*/  IADD3 R3, R2, c[0x0][0x2a8], RZ ;  /* 0x0000aa0002037a10 */ /* 0x000fe40007ffe0ff */
[----:B------:R-:W-:Y:S02]  /*34c0*/  IMNMX R140, R140, R2, !PT ;  /* 0x000000028c8c7217 */ /* 0x000fe40007800200 */
[----:B------:R-:W-:Y:S02]  /*34d0*/  IMNMX R144, R144, R3, PT ;  /* 0x0000000390907217 */ /* 0x000fe40003800200 */
.L_x_191:
        /* <DEDUP_REMOVED lines=19> */
.L_x_197:
[----:B------:R-:W-:Y:S04]  /*3610*/  MOV R3, 0x1 ;  /* 0x0000000100037802 */ /* 0x000fe80000000f00 */
[----:B------:R-:W-:Y:S11]  /*3620*/  ISETP.NE.AND P2, PT, R3, c[0x0][0x2a8], PT ;  /* 0x0000aa0003007a0c */ /* 0x000ff60003f45270 */
[----:B------:R-:W-:Y:S02]  /*3630*/  @!UPT UIADD3 URZ, URZ, URZ, URZ ;  /* 0x0000003f3f3ff290 */ /* 0x000fe4000fffe03f */
[----:B------:R-:W-:Y:S05]  /*3640*/  @P2 IMAD.HI.U32 R3, R2, c[0x0][0x2ac], RZ ;  /* 0x0000ab0002032a27 */ /* 0x000fea00078e00ff */
[----:B------:R-:W-:Y:S02]  /*3650*/  @P2 SHF.R.U32.HI R2, RZ, c[0x0][0x2b0], R3 ;  /* 0x0000ac00ff022a19 */ /* 0x000fe40000011603 */
.L_x_198:
[----:B------:R-:W-:Y:S05]  /*3660*/  BSYNC B0 ;  /* 0x0000000000007941 */ /* 0x000fea0003800000 */
.L_x_196:
[----:B------:R-:W2:Y:S01]  /*3670*/  LDL R5, [R1+0x44] ;  /* 0x0000440001057983 */ /* 0x000ea20000100800 */
[----:B------:R-:W-:Y:S04]  /*3680*/  IMAD.MOV.U32 R3, RZ, RZ, c[0x0][0x2a8] ;  /* 0x0000aa00ff037624 */ /* 0x000fe800078e00ff */
[----:B------:R-:W-:Y:S04]  /*3690*/  IMAD R2, R2, R3, -UR5 ;  /* 0x8000000502027e24 */ /* 0x000fe8000f8e0203 */
[----:B--2---:R-:W-:Y:S05]  /*36a0*/  IMAD.IADD R2, R2, 0x1, -R5 ;  /* 0x0000000102027824 */ /* 0x004fea00078e0a05 */
[----:B------:R-:W-:Y:S02]  /*36b0*/  IADD3 R3, R2, c[0x0][0x2a8], RZ ;  /* 0x0000aa0002037a10 */ /* 0x000fe40007ffe0ff */
[----:B------:R-:W-:Y:S02]  /*36c0*/  IMNMX R141, R141, R2, !PT ;  /* 0x000000028d8d7217 */ /* 0x000fe40007800200 */
[----:B------:R-:W-:Y:S02]  /*36d0*/  IMNMX R145, R145, R3, PT ;  /* 0x0000000391917217 */ /* 0x000fe40003800200 */
.L_x_195:
        /* <DEDUP_REMOVED lines=19> */
.L_x_201:
[----:B------:R-:W-:Y:S04]  /*3810*/  MOV R2, 0x1 ;  /* 0x0000000100027802 */ /* 0x000fe80000000f00 */
[----:B------:R-:W-:Y:S11]  /*3820*/  ISETP.NE.AND P0, PT, R2, c[0x0][0x2a8], PT ;  /* 0x0000aa0002007a0c */ /* 0x000ff60003f05270 */
[----:B------:R-:W-:Y:S02]  /*3830*/  @!UPT UIADD3 URZ, URZ, URZ, URZ ;  /* 0x0000003f3f3ff290 */ /* 0x000fe4000fffe03f */
[----:B------:R-:W-:Y:S05]  /*3840*/  @P0 IMAD.HI.U32 R2, R0, c[0x0][0x2ac], RZ ;  /* 0x0000ab0000020a27 */ /* 0x000fea00078e00ff */
[----:B------:R-:W-:Y:S02]  /*3850*/  @P0 SHF.R.U32.HI R0, RZ, c[0x0][0x2b0], R2 ;  /* 0x0000ac00ff000a19 */ /* 0x000fe40000011602 */
.L_x_202:
[----:B------:R-:W-:Y:S05]  /*3860*/  BSYNC B0 ;  /* 0x0000000000007941 */ /* 0x000fea0003800000 */
.L_x_200:
[----:B------:R-:W2:Y:S01]  /*3870*/  LDL R3, [R1+0x44] ;  /* 0x0000440001037983 */ /* 0x000ea20000100800 */
[----:B------:R-:W-:Y:S04]  /*3880*/  IMAD.MOV.U32 R2, RZ, RZ, c[0x0][0x2a8] ;  /* 0x0000aa00ff027624 */ /* 0x000fe800078e00ff */
[----:B------:R-:W-:Y:S04]  /*3890*/  IMAD R0, R0, R2, -UR5 ;  /* 0x8000000500007e24 */ /* 0x000fe8000f8e0202 */
[----:B--2---:R-:W-:Y:S05]  /*38a0*/  IMAD.IADD R0, R0, 0x1, -R3 ;  /* 0x0000000100007824 */ /* 0x004fea00078e0a03 */
[----:B------:R-:W-:Y:S02]  /*38b0*/  IADD3 R2, R0, c[0x0][0x2a8], RZ ;  /* 0x0000aa0000027a10 */ /* 0x000fe40007ffe0ff */
[----:B------:R-:W-:Y:S02]  /*38c0*/  IMNMX R142, R142, R0, !PT ;  /* 0x000000008e8e7217 */ /* 0x000fe40007800200 */
[----:B------:R-:W-:Y:S02]  /*38d0*/  IMNMX R143, R143, R2, PT ;  /* 0x000000028f8f7217 */ /* 0x000fe40003800200 */
.L_x_199:
        /* <DEDUP_REMOVED lines=64> */
.L_x_203:
        /* <DEDUP_REMOVED lines=586> */
.L_x_204:
        /* <DEDUP_REMOVED lines=241> */
.L_x_186:
        /* <DEDUP_REMOVED lines=197> */
.L_x_208:
[----:B------:R-:W-:Y:S05]  /*7ce0*/  BSYNC B0 ;  /* 0x0000000000007941 */ /* 0x000fea0003800000 */
.L_x_207:
        /* <DEDUP_REMOVED lines=21> */
.L_x_210:
[----:B------:R-:W-:Y:S05]  /*7e40*/  BSYNC B0 ;  /* 0x0000000000007941 */ /* 0x000fea0003800000 */
.L_x_209:
        /* <DEDUP_REMOVED lines=24> */
.L_x_212:
[----:B------:R-:W-:Y:S05]  /*7fd0*/  BSYNC B0 ;  /* 0x0000000000007941 */ /* 0x000fea0003800000 */
.L_x_211:
        /* <DEDUP_REMOVED lines=19> */
.L_x_206:
        /* <DEDUP_REMOVED lines=43> */
.L_x_214:
[----:B------:R-:W-:Y:S05]  /*83c0*/  BSYNC B0 ;  /* 0x0000000000007941 */ /* 0x000fea0003800000 */
.L_x_213:
        /* <DEDUP_REMOVED lines=19> */
.L_x_216:
[----:B------:R-:W-:Y:S05]  /*8500*/  BSYNC B0 ;  /* 0x0000000000007941 */ /* 0x000fea0003800000 */
.L_x_215:
        /* <DEDUP_REMOVED lines=23> */
.L_x_218:
[----:B------:R-:W-:Y:S05]  /*8680*/  BSYNC B0 ;  /* 0x0000000000007941 */ /* 0x000fea0003800000 */
.L_x_217:
        /* <DEDUP_REMOVED lines=18> */
.L_x_219:
        /* <DEDUP_REMOVED lines=13> */
.L_x_1392:


//--------------------- .text._ZN7cutlass13device_kernelIN5flash19enable_sm80_to_sm89INS1_16FlashAttnBwdSm80INS1_25CollectiveMainloopBwdSm80ILi2ELi1EN4cute5tupleIJNS5_1CILi64EEENS7_ILi128EEENS7_ILi96EEEEEENS_6half_tEfNS_4arch4Sm80ELb0ELb1ELb1ELb0ELb0ELb0ELb0ELb0ELi2ELi2ELi4ELi2ELb1EEENS1_24CollectiveEpilogueBwdGQAISB_fSE_Li256ELb0ELb0EEENS1_19SingleTileSchedulerILb0ELb0ELb0ELi128EEEEEEEEEvNT_6ParamsE --------------------------
	.section	.text._ZN7cutlass13device_kernelIN5flash19enable_sm80_to_sm89INS1_16FlashAttnBwdSm80INS1_25CollectiveMainloopBwdSm80ILi2ELi1EN4cute5tupleIJNS5_1CILi64EEENS7_ILi128EEENS7_ILi96EEEEEENS_6half_tEfNS_4arch4Sm80ELb0ELb1ELb1ELb0ELb0ELb0ELb0ELb0ELi2ELi2ELi4ELi2ELb1EEENS1_24CollectiveEpilogueBwdGQAISB_fSE_Li256ELb0ELb0EEENS1_19SingleTileSchedulerILb0ELb0ELb0ELi128EEEEEEEEEvNT_6ParamsE,"ax",@progbits
	.sectioninfo	@"SHI_REGISTERS=255"
	.align	128
.text._ZN7cutlass13device_kernelIN5flash19enable_sm80_to_sm89INS1_16FlashAttnBwdSm80INS1_25CollectiveMainloopBwdSm80ILi2ELi1EN4cute5tupleIJNS5_1CILi64EEENS7_ILi128EEENS7_ILi96EEEEEENS_6half_tEfNS_4arch4Sm80ELb0ELb1ELb1ELb0ELb0ELb0ELb0ELb0ELi2ELi2ELi4ELi2ELb1EEENS1_24CollectiveEpilogueBwdGQAISB_fSE_Li256ELb0ELb0EEENS1_19SingleTileSchedulerILb0ELb0ELb0ELi128EEEEEEEEEvNT_6ParamsE:
        .type           _ZN7cutlass13device_kernelIN5flash19enable_sm80_to_sm89INS1_16FlashAttnBwdSm80INS1_25CollectiveMainloopBwdSm80ILi2ELi1EN4cute5tupleIJNS5_1CILi64EEENS7_ILi128EEENS7_ILi96EEEEEENS_6half_tEfNS_4arch4Sm80ELb0ELb1ELb1ELb0ELb0ELb0ELb0ELb0ELi2ELi2ELi4ELi2ELb1EEENS1_24CollectiveEpilogueBwdGQAISB_fSE_Li256ELb0ELb0EEENS1_19SingleTileSchedulerILb0ELb0ELb0ELi128EEEEEEEEEvNT_6ParamsE,@function
        .size           _ZN7cutlass13device_kernelIN5flash19enable_sm80_to_sm89INS1_16FlashAttnBwdSm80INS1_25CollectiveMainloopBwdSm80ILi2ELi1EN4cute5tupleIJNS5_1CILi64EEENS7_ILi128EEENS7_ILi96EEEEEENS_6half_tEfNS_4arch4Sm80ELb0ELb1ELb1ELb0ELb0ELb0ELb0ELb0ELi2ELi2ELi4ELi2ELb1EEENS1_24CollectiveEpilogueBwdGQAISB_fSE_Li256ELb0ELb0EEENS1_19SingleTileSchedulerILb0ELb0ELb0ELi128EEEEEEEEEvNT_6ParamsE,(.L_x_1393 - _ZN7cutlass13device_kernelIN5flash19enable_sm80_to_sm89INS1_16FlashAttnBwdSm80INS1_25CollectiveMainloopBwdSm80ILi2ELi1EN4cute5tupleIJNS5_1CILi64EEENS7_ILi128EEENS7_ILi96EEEEEENS_6half_tEfNS_4arch4Sm80ELb0ELb1ELb1ELb0ELb0ELb0ELb0ELb0ELi2ELi2ELi4ELi2ELb1EEENS1_24CollectiveEpilogueBwdGQAISB_fSE_Li256ELb0ELb0EEENS1_19SingleTileSchedulerILb0ELb0ELb0ELi128EEEEEEEEEvNT_6ParamsE)
        .other          _ZN7cutlass13device_kernelIN5flash19enable_sm80_to_sm89INS1_16FlashAttnBwdSm80INS1_25CollectiveMainloopBwdSm80ILi2ELi1EN4cute5tupleIJNS5_1CILi64EEENS7_ILi128EEENS7_ILi96EEEEEENS_6half_tEfNS_4arch4Sm80ELb0ELb1ELb1ELb0ELb0ELb0ELb0ELb0ELi2ELi2ELi4ELi2ELb1EEENS1_24CollectiveEpilogueBwdGQAISB_fSE_Li256ELb0ELb0EEENS1_19SingleTileSchedulerILb0ELb0ELb0ELi128EEEEEEEEEvNT_6ParamsE,@"STO_CUDA_ENTRY STV_DEFAULT"
_ZN7cutlass13device_kernelIN5flash19enable_sm80_to_sm89INS1_16FlashAttnBwdSm80INS1_25CollectiveMainloopBwdSm80ILi2ELi1EN4cute5tupleIJNS5_1CILi64EEENS7_ILi128EEENS7_ILi96EEEEEENS_6half_tEfNS_4arch4Sm80ELb0ELb1ELb1ELb0ELb0ELb0ELb0ELb0ELi2ELi2ELi4ELi2ELb1EEENS1_24CollectiveEpilogueBwdGQAISB_fSE_Li256ELb0ELb0EEENS1_19SingleTileSchedulerILb0ELb0ELb0ELi128EEEEEEEEEvNT_6ParamsE:
        /* <DEDUP_REMOVED lines=28> */
.L_x_220:
        /* <DEDUP_REMOVED lines=11> */
[----:B------:R-:W-:Y:S01]  /*0270*/  CS2R R122, SRZ ;  /* 0x00000000007a7805 */ /* 0x000fe2000001ff00 */
[----:B------:R-:W-:Y:S01]  /*0280*/  CS2R R120, SRZ ;  /* 0x0000000000787805 */ /* 0x000fe2000001ff00 */
[----:B------:R-:W-:Y:S01]  /*0290*/  CS2R R118, SRZ ;  /* 0x0000000000767805 */ /* 0x000fe2000001ff00 */
[----:B------:R-:W-:Y:S01]  /*02a0*/  IMAD.U32 R0, RZ, RZ, UR4 ;  /* 0x00000004ff007e24 */ /* 0x000fe2000f8e00ff */
[----:B------:R-:W-:Y:S01]  /*02b0*/  CS2R R116, SRZ ;  /* 0x0000000000747805 */ /* 0x000fe2000001ff00 */
[----:B------:R-:W-:Y:S01]  /*02c0*/  CS2R R110, SRZ ;  /* 0x00000000006e7805 */ /* 0x000fe2000001ff00 */
[----:B------:R-:W-:Y:S01]  /*02d0*/  CS2R R108, SRZ ;  /* 0x00000000006c7805 */ /* 0x000fe2000001ff00 */
[----:B------:R-:W-:Y:S01]  /*02e0*/  CS2R R114, SRZ ;  /* 0x0000000000727805 */ /* 0x000fe2000001ff00 */
[----:B------:R-:W-:Y:S01]  /*02f0*/  IADD3 R0, R0, -c[0x0][0x2a4], RZ ;  /* 0x8000a90000007a10 */ /* 0x000fe20007ffe0ff */
[----:B------:R-:W-:Y:S01]  /*0300*/  CS2R R112, SRZ ;  /* 0x0000000000707805 */ /* 0x000fe2000001ff00 */
[----:B------:R-:W-:Y:S01]  /*0310*/  CS2R R106, SRZ ;  /* 0x00000000006a7805 */ /* 0x000fe2000001ff00 */
[----:B------:R-:W-:Y:S01]  /*0320*/  CS2R R104, SRZ ;  /* 0x0000000000687805 */ /* 0x000fe2000001ff00 */
[----:B------:R-:W-:Y:S01]  /*0330*/  SHF.R.S32.HI R2, RZ, 0x1f, R0 ;  /* 0x0000001fff027819 */ /* 0x000fe20000011400 */
[----:B------:R-:W-:Y:S01]  /*0340*/  CS2R R102, SRZ ;  /* 0x0000000000667805 */ /* 0x000fe2000001ff00 */
[----:B------:R-:W-:Y:S01]  /*0350*/  CS2R R100, SRZ ;  /* 0x0000000000647805 */ /* 0x000fe2000001ff00 */
[----:B------:R-:W-:Y:S01]  /*0360*/  CS2R R94, SRZ ;  /* 0x00000000005e7805 */ /* 0x000fe2000001ff00 */
[----:B------:R-:W-:Y:S01]  /*0370*/  LEA.HI R0, R2, R0, RZ, 0x6 ;  /* 0x0000000002007211 */ /* 0x000fe200078f30ff */
[----:B------:R-:W-:Y:S01]  /*0380*/  CS2R R92, SRZ ;  /* 0x00000000005c7805 */ /* 0x000fe2000001ff00 */
[----:B------:R-:W-:Y:S01]  /*0390*/  CS2R R98, SRZ ;  /* 0x0000000000627805 */ /* 0x000fe2000001ff00 */
[----:B------:R-:W-:Y:S01]  /*03a0*/  CS2R R96, SRZ ;  /* 0x0000000000607805 */ /* 0x000fe2000001ff00 */
[----:B------:R-:W2:Y:S01]  /*03b0*/  R2UR UR10, R0 ;  /* 0x00000000000a73c2 */ /* 0x000ea200000e0000 */
        /* <DEDUP_REMOVED lines=29> */
[----:B------:R-:W-:-:S02]  /*0590*/  CS2R R36, SRZ ;  /* 0x0000000000247805 */ /* 0x000fc4000001ff00 */
[----:B------:R-:W-:-:S04]  /*05a0*/  USEL UR10, URZ, UR10, !UP0 ;  /* 0x0000000a3f0a7287 */ /* 0x000fc8000c000000 */
[----:B------:R-:W-:-:S06]  /*05b0*/  UISETP.GT.AND UP0, UPT, UR12, UR10, UPT ;  /* 0x0000000a0c00728c */ /* 0x000fcc000bf04270 */
[----:B------:R-:W-:-:S13]  /*05c0*/  PLOP3.LUT P0, PT, PT, PT, UP0, 0x80, 0x0 ;  /* 0x000000000000781c */ /* 0x000fda0003f0f008 */
[----:B------:R-:W-:Y:S05]  /*05d0*/  @!P0 BRA `(.L_x_221) ;  /* 0x0000694000008947 */ /* 0x000fea0003800000 */
[----:B------:R-:W-:Y:S01]  /*05e0*/  IMAD.MOV.U32 R136, RZ, RZ, R4 ;  /* 0x000000ffff887224 */ /* 0x000fe200078e0004 */
[----:B------:R-:W-:Y:S01]  /*05f0*/  SHF.R.S32.HI R27, RZ, 0x1f, R28 ;  /* 0x0000001fff1b7819 */ /* 0x000fe2000001141c */
[----:B------:R-:W-:Y:S01]  /*0600*/  IMAD.MOV.U32 R136, RZ, RZ, R4 ;  /* 0x000000ffff887224 */ /* 0x000fe200078e0004 */
[----:B------:R-:W-:Y:S01]  /*0610*/  USHF.L.U32 UR13, UR10, 0x6, URZ ;  /* 0x000000060a0d7899 */ /* 0x000fe2000800063f */
[----:B------:R-:W-:Y:S01]  /*0620*/  IMAD.MOV.U32 R0, RZ, RZ, c[0x0][0x248] ;  /* 0x00009200ff007624 */ /* 0x000fe200078e00ff */
[----:B------:R-:W-:Y:S01]  /*0630*/  ULDC.64 UR6, c[0x0][0x278] ;  /* 0x00009e0000067ab9 */ /* 0x000fe20000000a00 */
[C---:B------:R-:W-:Y:S01]  /*0640*/  IMAD.SHL.U32 R10, R136.reuse, 0x4, RZ ;  /* 0x00000004880a7824 */ /* 0x040fe200078e00ff */
[----:B------:R-:W-:Y:S01]  /*0650*/  ISETP.GT.AND P1, PT, R136, 0xf, PT ;  /* 0x0000000f8800780c */ /* 0x000fe20003f24270 */
[----:B------:R-:W-:Y:S01]  /*0660*/  UIMAD.WIDE.U32 UR14, UR9, UR6, URZ ;  /* 0x00000006090e72a5 */ /* 0x000fe2000f8e003f */
[----:B------:R-:W-:Y:S01]  /*0670*/  ISETP.NE.AND P0, PT, R0, 0x1, PT ;  /* 0x000000010000780c */ /* 0x000fe20003f05270 */
[----:B------:R-:W-:Y:S01]  /*0680*/  IMAD R0, R27, c[0x0][0x270], RZ ;  /* 0x00009c001b007a24 */ /* 0x000fe200078e02ff */
[----:B------:R-:W-:Y:S01]  /*0690*/  SHF.R.S32.HI R11, RZ, 0x1f, R10 ;  /* 0x0000001fff0b7819 */ /* 0x000fe2000001140a */
[----:B------:R-:W-:Y:S01]  /*06a0*/  IMAD.MOV.U32 R137, RZ, RZ, R5 ;  /* 0x000000ffff897224 */ /* 0x000fe200078e0005 */
[----:B------:R-:W-:Y:S01]  /*06b0*/  SHF.R.S32.HI R25, RZ, 0x1f, R136 ;  /* 0x0000001fff197819 */ /* 0x000fe20000011488 */
[C---:B------:R-:W-:Y:S01]  /*06c0*/  IMAD R0, R28.reuse, c[0x0][0x274], R0 ;  /* 0x00009d001c007a24 */ /* 0x040fe200078e0200 */
[----:B------:R-:W-:Y:S01]  /*06d0*/  SHF.R.S32.HI R137, RZ, 0x1f, R136 ;  /* 0x0000001fff897819 */ /* 0x000fe20000011488 */
[----:B------:R-:W-:Y:S01]  /*06e0*/  IMAD.WIDE.U32 R2, R28, c[0x0][0x270], R10 ;  /* 0x00009c001c027a25 */ /* 0x000fe200078e000a */
[-C--:B------:R-:W-:Y:S01]  /*06f0*/  LEA.HI R7, R25, R136.reuse, RZ, 0x2 ;  /* 0x0000008819077211 */ /* 0x080fe200078f10ff */
[----:B------:R-:W-:Y:S01]  /*0700*/  ULDC.64 UR4, c[0x0][0x290] ;  /* 0x0000a40000047ab9 */ /* 0x000fe20000000a00 */
[----:B------:R2:W-:Y:S01]  /*0710*/  STL.64 [R1+0x50], R10 ;  /* 0x0000500a01007387 */ /* 0x0005e20000100a00 */
[----:B-1----:R-:W-:Y:S01]  /*0720*/  IMAD.U32 R4, RZ, RZ, UR13 ;  /* 0x0000000dff047e24 */ /* 0x002fe2000f8e00ff */
[----:B------:R-:W-:Y:S01]  /*0730*/  UIMAD.WIDE.U32 UR16, UR9, UR4, URZ ;  /* 0x00000004091072a5 */ /* 0x000fe2000f8e003f */
[----:B------:R-:W-:Y:S01]  /*0740*/  IMAD.IADD R12, R3, 0x1, R0 ;  /* 0x00000001030c7824 */ /* 0x000fe200078e0200 */
[----:B------:R-:W-:Y:S01]  /*0750*/  SHF.R.S32.HI R38, RZ, 0x2, R7 ;  /* 0x00000002ff267819 */ /* 0x000fe20000011407 */
[----:B------:R-:W-:Y:S01]  /*0760*/  IMAD R0, R27, c[0x0][0x238], RZ ;  /* 0x00008e001b007a24 */ /* 0x000fe200078e02ff */
[----:B------:R-:W-:Y:S01]  /*0770*/  @!P1 IADD3 R29, P4, P3, R4, UR14, R2 ;  /* 0x0000000e041d9c10 */ /* 0x000fe2000fb9e002 */
[C---:B------:R-:W-:Y:S01]  /*0780*/  @P0 IMAD.HI.U32 R5, R28.reuse, c[0x0][0x24c], RZ ;  /* 0x000093001c050a27 */ /* 0x040fe200078e00ff */
[----:B------:R-:W-:Y:S01]  /*0790*/  SHF.R.S32.HI R39, RZ, 0x1f, R38 ;  /* 0x0000001fff277819 */ /* 0x000fe20000011426 */
[----:B------:R-:W-:Y:S01]  /*07a0*/  UMOV UR20, 0x6 ;  /* 0x0000000600147882 */ /* 0x000fe20000000000 */
[CC--:B------:R-:W-:Y:S01]  /*07b0*/  LEA.HI R30, R25.reuse, R136.reuse, RZ, 0x3 ;  /* 0x00000088191e7211 */ /* 0x0c0fe200078f18ff */
[C---:B------:R-:W-:Y:S01]  /*07c0*/  IMAD.WIDE.U32 R2, R28.reuse, c[0x0][0x238], R136 ;  /* 0x00008e001c027a25 */ /* 0x040fe200078e0088 */
[----:B------:R-:W-:Y:S01]  /*07d0*/  LEA.HI R26, R25, R136, RZ, 0x5 ;  /* 0x00000088191a7211 */ /* 0x000fe200078f28ff */
[----:B------:R-:W-:Y:S01]  /*07e0*/  USHF.R.S32.HI UR22, URZ, 0x1f, UR10 ;  /* 0x0000001f3f167899 */ /* 0x000fe2000801140a */
[----:B------:R-:W-:Y:S01]  /*07f0*/  STL [R1+0x4c], R137 ;  /* 0x00004c8901007387 */ /* 0x000fe20000100800 */
[C---:B------:R-:W-:Y:S01]  /*0800*/  IMAD R0, R28.reuse, c[0x0][0x23c], R0 ;  /* 0x00008f001c007a24 */ /* 0x040fe200078e0200 */
[----:B------:R-:W-:Y:S01]  /*0810*/  SHF.R.S32.HI R24, RZ, 0x5, R26 ;  /* 0x00000005ff187819 */ /* 0x000fe2000001141a */
[----:B------:R-:W-:Y:S01]  /*0820*/  IMAD.MOV.U32 R8, RZ, RZ, R28 ;  /* 0x000000ffff087224 */ /* 0x000fe200078e001c */
[----:B------:R-:W-:Y:S01]  /*0830*/  @P0 SHF.R.U32.HI R8, RZ, c[0x0][0x250], R5 ;  /* 0x00009400ff080a19 */ /* 0x000fe20000011605 */
[----:B------:R-:W-:Y:S01]  /*0840*/  IMAD.IADD R23, R3, 0x1, R0 ;  /* 0x0000000103177824 */ /* 0x000fe200078e0200 */
[C---:B------:R-:W-:Y:S01]  /*0850*/  LEA.HI R3, R7.reuse, R38, RZ, 0x1 ;  /* 0x0000002607037211 */ /* 0x040fe200078f08ff */
[----:B------:R-:W-:Y:S01]  /*0860*/  IMAD.MOV.U32 R22, RZ, RZ, R2 ;  /* 0x000000ffff167224 */ /* 0x000fe200078e0002 */
[----:B------:R-:W-:Y:S01]  /*0870*/  LOP3.LUT R2, R7, 0xfffffffc, RZ, 0xc0, !PT ;  /* 0xfffffffc07027812 */ /* 0x000fe200078ec0ff */
[----:B------:R-:W-:Y:S01]  /*0880*/  IMAD.WIDE.U32 R4, R28, c[0x0][0x288], R10 ;  /* 0x0000a2001c047a25 */ /* 0x000fe200078e000a */
[----:B------:R-:W-:Y:S01]  /*0890*/  LOP3.LUT R3, R3, 0x7fffffe, RZ, 0xc0, !PT ;  /* 0x07fffffe03037812 */ /* 0x000fe200078ec0ff */
[----:B------:R-:W-:Y:S01]  /*08a0*/  STL.64 [R1+0x20], R38 ;  /* 0x0000202601007387 */ /* 0x000fe20000100a00 */
[----:B------:R-:W-:Y:S01]  /*08b0*/  CS2R R130, SRZ ;  /* 0x0000000000827805 */ /* 0x000fe2000001ff00 */
[----:B------:R-:W-:Y:S01]  /*08c0*/  IMAD.U32 R0, RZ, RZ, UR8 ;  /* 0x00000008ff007e24 */ /* 0x000fe2000f8e00ff */
[----:B------:R-:W-:Y:S01]  /*08d0*/  CS2R R128, SRZ ;  /* 0x0000000000807805 */ /* 0x000fe2000001ff00 */
[----:B--2---:R-:W-:Y:S01]  /*08e0*/  IMAD.U32 R10, RZ, RZ, UR16 ;  /* 0x00000010ff0a7e24 */ /* 0x004fe2000f8e00ff */
[----:B------:R-:W-:Y:S01]  /*08f0*/  USHF.R.S32.HI UR16, URZ, 0x1f, UR9 ;  /* 0x0000001f3f107899 */ /* 0x000fe20008011409 */
[----:B------:R-:W-:Y:S01]  /*0900*/  IMAD.WIDE R18, R0, 0x80, R38 ;  /* 0x0000008000127825 */ /* 0x000fe200078e0226 */
[----:B------:R-:W-:Y:S01]  /*0910*/  CS2R R126, SRZ ;  /* 0x00000000007e7805 */ /* 0x000fe2000001ff00 */
[----:B------:R-:W-:Y:S01]  /*0920*/  CS2R R124, SRZ ;  /* 0x00000000007c7805 */ /* 0x000fe2000001ff00 */
[----:B------:R-:W-:Y:S01]  /*0930*/  UIMAD UR4, UR16, UR4, URZ ;  /* 0x00000004100472a4 */ /* 0x000fe2000f8e023f */
[----:B------:R-:W-:Y:S01]  /*0940*/  IMAD R6, R27, c[0x0][0x288], RZ ;  /* 0x0000a2001b067a24 */ /* 0x000fe200078e02ff */
[----:B------:R-:W-:Y:S01]  /*0950*/  UIMAD UR6, UR16, UR6, URZ ;  /* 0x00000006100672a4 */ /* 0x000fe2000f8e023f */
[----:B------:R-:W-:Y:S01]  /*0960*/  IMAD.SHL.U32 R0, R30, 0x8, RZ ;  /* 0x000000081e007824 */ /* 0x000fe200078e00ff */
[----:B------:R-:W-:Y:S01]  /*0970*/  UIMAD UR5, UR9, UR5, UR4 ;  /* 0x00000005090572a4 */ /* 0x000fe2000f8e0204 */
[----:B------:R-:W-:Y:S01]  /*0980*/  IMAD.IADD R20, R136, 0x1, -R2 ;  /* 0x0000000188147824 */ /* 0x000fe200078e0a02 */
[----:B------:R-:W-:Y:S01]  /*0990*/  USHF.R.S32.HI UR4, URZ, 0x1f, UR13 ;  /* 0x0000001f3f047899 */ /* 0x000fe2000801140d */
[----:B------:R-:W-:Y:S01]  /*09a0*/  IMAD R6, R28, c[0x0][0x28c], R6 ;  /* 0x0000a3001c067a24 */ /* 0x000fe200078e0206 */
[----:B------:R-:W-:Y:S01]  /*09b0*/  LOP3.LUT R0, R0, 0xc0, RZ, 0xc0, !PT ;  /* 0x000000c000007812 */ /* 0x000fe200078ec0ff */
[----:B------:R-:W-:Y:S01]  /*09c0*/  IMAD.SHL.U32 R2, R20, 0x8, RZ ;  /* 0x0000000814027824 */ /* 0x000fe200078e00ff */
[----:B------:R-:W-:Y:S01]  /*09d0*/  UIMAD UR6, UR9, UR7, UR6 ;  /* 0x00000007090672a4 */ /* 0x000fe2000f8e0206 */
[----:B------:R-:W-:Y:S01]  /*09e0*/  IADD3 R31, P2, P0, R4, UR13, R10 ;  /* 0x0000000d041f7c10 */ /* 0x000fe2000f85e00a */
[----:B------:R-:W-:Y:S01]  /*09f0*/  IMAD.IADD R9, R5, 0x1, R6 ;  /* 0x0000000105097824 */ /* 0x000fe200078e0206 */
[----:B------:R-:W-:Y:S01]  /*0a00*/  SHF.R.U32.HI R6, RZ, 0x3, R0 ;  /* 0x00000003ff067819 */ /* 0x000fe20000011600 */
[----:B------:R-:W-:Y:S01]  /*0a10*/  UIADD3 UR6, UR15, UR6, URZ ;  /* 0x000000060f067290 */ /* 0x000fe2000fffe03f */
[----:B------:R-:W-:Y:S01]  /*0a20*/  LOP3.LUT R4, R0, 0x18, R2, 0xf8, !PT ;  /* 0x0000001800047812 */ /* 0x000fe200078ef802 */
[----:B------:R-:W-:Y:S01]  /*0a30*/  IMAD.IADD R0, R38, 0x1, -R3 ;  /* 0x0000000126007824 */ /* 0x000fe200078e0a03 */
[----:B------:R-:W-:Y:S01]  /*0a40*/  UIADD3 UR7, UR17, UR5, URZ ;  /* 0x0000000511077290 */ /* 0x000fe2000fffe03f */
[----:B------:R-:W-:Y:S01]  /*0a50*/  IMAD.U32 R5, RZ, RZ, UR4 ;  /* 0x00000004ff057e24 */ /* 0x000fe2000f8e00ff */
[----:B------:R-:W-:Y:S01]  /*0a60*/  LOP3.LUT R3, R4, R6, RZ, 0x3c, !PT ;  /* 0x0000000604037212 */ /* 0x000fe200078e3cff */
[----:B------:R-:W-:Y:S01]  /*0a70*/  IMAD R0, R24, 0x8, R0 ;  /* 0x0000000818007824 */ /* 0x000fe200078e0200 */
[----:B------:R-:W-:Y:S01]  /*0a80*/  SHF.R.S32.HI R6, RZ, 0x1f, R8 ;  /* 0x0000001fff067819 */ /* 0x000fe20000011408 */
[----:B------:R-:W-:Y:S01]  /*0a90*/  IMAD R4, R39, c[0x0][0x178], RZ ;  /* 0x00005e0027047a24 */ /* 0x000fe200078e02ff */
[C---:B------:R-:W-:Y:S01]  /*0aa0*/  @!P1 IADD3.X R33, R5.reuse, UR6, R12, P4, P3 ;  /* 0x0000000605219c10 */ /* 0x040fe2000a7e640c */
[----:B------:R-:W-:Y:S01]  /*0ab0*/  IMAD.U32 R21, R0, 0x20, R3 ;  /* 0x0000002000157824 */ /* 0x000fe200078e0003 */
[----:B------:R-:W-:Y:S01]  /*0ac0*/  IADD3.X R34, R5, UR7, R9, P2, P0 ;  /* 0x0000000705227c10 */ /* 0x000fe200097e0409 */
[----:B------:R-:W-:Y:S01]  /*0ad0*/  IMAD R0, R6, c[0x0][0x1e0], RZ ;  /* 0x0000780006007a24 */ /* 0x000fe200078e02ff */
[----:B------:R-:W-:Y:S01]  /*0ae0*/  SHF.R.S32.HI R5, RZ, 0x1f, R7 ;  /* 0x0000001fff057819 */ /* 0x000fe20000011407 */
[----:B------:R-:W-:Y:S01]  /*0af0*/  IMAD R12, R38, c[0x0][0x17c], R4 ;  /* 0x00005f00260c7a24 */ /* 0x000fe200078e0204 */
[----:B------:R-:W-:Y:S01]  /*0b00*/  SHF.R.S32.HI R3, RZ, 0x1f, R2 ;  /* 0x0000001fff037819 */ /* 0x000fe20000011402 */
[C---:B------:R-:W-:Y:S01]  /*0b10*/  IMAD R0, R8.reuse, c[0x0][0x1e4], R0 ;  /* 0x0000790008007a24 */ /* 0x040fe200078e0200 */
[----:B------:R-:W-:Y:S01]  /*0b20*/  LEA.HI R7, R5, R38, RZ, 0x3 ;  /* 0x0000002605077211 */ /* 0x000fe200078f18ff */
[----:B------:R-:W-:Y:S01]  /*0b30*/  IMAD R9, R39, c[0x0][0x208], RZ ;  /* 0x0000820027097a24 */ /* 0x000fe200078e02ff */
[----:B------:R-:W-:Y:S01]  /*0b40*/  ULDC.64 UR4, c[0x0][0x1e8] ;  /* 0x00007a0000047ab9 */ /* 0x000fe20000000a00 */
[----:B------:R-:W-:Y:S01]  /*0b50*/  IMAD.WIDE.U32 R4, R8, c[0x0][0x1e0], R2 ;  /* 0x0000780008047a25 */ /* 0x000fe200078e0002 */
[----:B------:R-:W-:Y:S01]  /*0b60*/  LOP3.LUT R17, R7, 0xfffffff8, RZ, 0xc0, !PT ;  /* 0xfffffff807117812 */ /* 0x000fe200078ec0ff */
[----:B------:R-:W-:Y:S01]  /*0b70*/  UIMAD UR4, UR16, UR4, URZ ;  /* 0x00000004100472a4 */ /* 0x000fe2000f8e023f */
[----:B------:R-:W-:Y:S01]  /*0b80*/  ISETP.GE.AND P5, PT, R2, c[0x0][0x1cc], PT ;  /* 0x0000730002007a0c */ /* 0x000fe20003fa6270 */
[----:B------:R-:W-:Y:S01]  /*0b90*/  IMAD R6, R6, c[0x0][0x1b0], RZ ;  /* 0x00006c0006067a24 */ /* 0x000fe200078e02ff */
[----:B------:R-:W-:Y:S01]  /*0ba0*/  IADD3 R37, R2, 0x40, RZ ;  /* 0x0000004002257810 */ /* 0x000fe20007ffe0ff */
[----:B------:R-:W-:Y:S01]  /*0bb0*/  IMAD.U32 R11, RZ, RZ, UR17 ;  /* 0x00000011ff0b7e24 */ /* 0x000fe2000f8e00ff */
[----:B------:R-:W-:Y:S01]  /*0bc0*/  UIMAD UR17, UR9, UR5, UR4 ;  /* 0x00000005091172a4 */ /* 0x000fe2000f8e0204 */
[----:B------:R-:W-:Y:S01]  /*0bd0*/  IMAD.IADD R7, R5, 0x1, R0 ;  /* 0x0000000105077824 */ /* 0x000fe200078e0200 */
[----:B------:R-:W-:Y:S01]  /*0be0*/  CS2R R122, SRZ ;  /* 0x00000000007a7805 */ /* 0x000fe2000001ff00 */
[----:B------:R-:W-:Y:S01]  /*0bf0*/  IMAD R16, R38, c[0x0][0x20c], R9 ;  /* 0x0000830026107a24 */ /* 0x000fe200078e0209 */
[----:B------:R-:W-:Y:S01]  /*0c00*/  ULDC.64 UR4, c[0x0][0x1b8] ;  /* 0x00006e0000047ab9 */ /* 0x000fe20000000a00 */
[C---:B------:R-:W-:Y:S01]  /*0c10*/  IMAD R5, R8.reuse, c[0x0][0x1b4], R6 ;  /* 0x00006d0008057a24 */ /* 0x040fe200078e0206 */
[----:B------:R-:W-:Y:S01]  /*0c20*/  UIMAD UR4, UR16, UR4, URZ ;  /* 0x00000004100472a4 */ /* 0x000fe2000f8e023f */
[--C-:B------:R-:W-:Y:S01]  /*0c30*/  IMAD.WIDE.U32 R14, R8, c[0x0][0x1b0], R2.reuse ;  /* 0x00006c00080e7a25 */ /* 0x100fe200078e0002 */
[----:B------:R-:W-:Y:S01]  /*0c40*/  CS2R R120, SRZ ;  /* 0x0000000000787805 */ /* 0x000fe2000001ff00 */
[----:B------:R-:W-:Y:S01]  /*0c50*/  CS2R R118, SRZ ;  /* 0x0000000000767805 */ /* 0x000fe2000001ff00 */
[----:B------:R-:W-:Y:S01]  /*0c60*/  UIMAD UR4, UR9, UR5, UR4 ;  /* 0x00000005090472a4 */ /* 0x000fe2000f8e0204 */
[C-C-:B------:R-:W-:Y:S01]  /*0c70*/  IMAD.WIDE.U32 R10, R38.reuse, c[0x0][0x178], R2.reuse ;  /* 0x00005e00260a7a25 */ /* 0x140fe200078e0002 */
[----:B------:R-:W-:Y:S01]  /*0c80*/  CS2R R116, SRZ ;  /* 0x0000000000747805 */ /* 0x000fe2000001ff00 */
[----:B------:R-:W-:Y:S01]  /*0c90*/  CS2R R114, SRZ ;  /* 0x0000000000727805 */ /* 0x000fe2000001ff00 */
[----:B------:R-:W-:Y:S01]  /*0ca0*/  CS2R R112, SRZ ;  /* 0x0000000000707805 */ /* 0x000fe2000001ff00 */
[C---:B------:R-:W-:Y:S01]  /*0cb0*/  IMAD.WIDE.U32 R8, R38.reuse, c[0x0][0x208], R2 ;  /* 0x0000820026087a25 */ /* 0x040fe200078e0002 */
[----:B------:R-:W-:Y:S01]  /*0cc0*/  LEA.HI R3, R25, R136, RZ, 0x6 ;  /* 0x0000008819037211 */ /* 0x000fe200078f30ff */
[----:B------:R-:W-:Y:S01]  /*0cd0*/  CS2R R110, SRZ ;  /* 0x00000000006e7805 */ /* 0x000fe2000001ff00 */
[----:B------:R-:W-:Y:S01]  /*0ce0*/  CS2R R108, SRZ ;  /* 0x00000000006c7805 */ /* 0x000fe2000001ff00 */
[----:B------:R-:W-:Y:S01]  /*0cf0*/  IMAD.IADD R0, R38, 0x1, -R17 ;  /* 0x0000000126007824 */ /* 0x000fe200078e0a11 */
[----:B------:R-:W-:Y:S01]  /*0d00*/  SHF.R.S32.HI R17, RZ, 0x6, R3 ;  /* 0x00000006ff117819 */ /* 0x000fe20000011403 */
[----:B------:R-:W-:Y:S01]  /*0d10*/  IMAD.IADD R13, R11, 0x1, R12 ;  /* 0x000000010b0d7824 */ /* 0x000fe200078e020c */
[----:B------:R-:W-:Y:S01]  /*0d20*/  CS2R R106, SRZ ;  /* 0x00000000006a7805 */ /* 0x000fe2000001ff00 */
[----:B------:R-:W-:Y:S01]  /*0d30*/  IMAD.MOV.U32 R12, RZ, RZ, R10 ;  /* 0x000000ffff0c7224 */ /* 0x000fe200078e000a */
[C---:B------:R-:W-:Y:S01]  /*0d40*/  LOP3.LUT P0, RZ, R0.reuse, 0x4, RZ, 0xc0, !PT ;  /* 0x0000000400ff7812 */ /* 0x040fe2000780c0ff */
[----:B------:R-:W-:Y:S01]  /*0d50*/  IMAD.SHL.U32 R0, R0, 0x40, RZ ;  /* 0x0000004000007824 */ /* 0x000fe200078e00ff */
[----:B------:R-:W-:Y:S01]  /*0d60*/  LEA.HI R10, R26, R24, RZ, 0x1 ;  /* 0x000000181a0a7211 */ /* 0x000fe200078f08ff */
[----:B------:R-:W-:Y:S01]  /*0d70*/  IMAD.SHL.U32 R3, R17, 0x8, RZ ;  /* 0x0000000811037824 */ /* 0x000fe200078e00ff */
[----:B------:R-:W-:Y:S01]  /*0d80*/  CS2R R104, SRZ ;  /* 0x0000000000687805 */ /* 0x000fe2000001ff00 */
[----:B------:R-:W-:Y:S01]  /*0d90*/  IMAD.IADD R9, R9, 0x1, R16 ;  /* 0x0000000109097824 */ /* 0x000fe200078e0210 */
[----:B------:R-:W-:Y:S01]  /*0da0*/  LOP3.LUT R0, R0, 0x1c0, RZ, 0xc0, !PT ;  /* 0x000001c000007812 */ /* 0x000fe200078ec0ff */
[----:B------:R-:W-:Y:S01]  /*0db0*/  IMAD R16, R27, c[0x0][0x210], RZ ;  /* 0x000084001b107a24 */ /* 0x000fe200078e02ff */
[----:B------:R-:W-:Y:S01]  /*0dc0*/  LOP3.LUT R212, R3, 0x18, RZ, 0xc0, !PT ;  /* 0x0000001803d47812 */ /* 0x000fe200078ec0ff */
[----:B------:R-:W-:Y:S01]  /*0dd0*/  IMAD.MOV.U32 R6, RZ, RZ, R4 ;  /* 0x000000ffff067224 */ /* 0x000fe200078e0004 */
[----:B------:R-:W-:Y:S01]  /*0de0*/  SHF.R.U32.HI R3, RZ, 0x3, R0 ;  /* 0x00000003ff037819 */ /* 0x000fe20000011600 */
[----:B------:R-:W-:Y:S01]  /*0df0*/  IMAD.MOV.U32 R4, RZ, RZ, R14 ;  /* 0x000000ffff047224 */ /* 0x000fe200078e000e */
[----:B------:R-:W-:Y:S01]  /*0e00*/  CS2R R102, SRZ ;  /* 0x0000000000667805 */ /* 0x000fe2000001ff00 */
[----:B------:R-:W-:Y:S01]  /*0e10*/  IMAD.IADD R5, R15, 0x1, R5 ;  /* 0x000000010f057824 */ /* 0x000fe200078e0205 */
[----:B------:R-:W-:Y:S01]  /*0e20*/  LOP3.LUT R227, R3, R0, R212, 0x1e, !PT ;  /* 0x0000000003e37212 */ /* 0x000fe200078e1ed4 */
[----:B------:R-:W-:Y:S01]  /*0e30*/  IMAD.U32 R11, RZ, RZ, UR9 ;  /* 0x00000009ff0b7e24 */ /* 0x000fe2000f8e00ff */
[----:B------:R-:W-:Y:S01]  /*0e40*/  LOP3.LUT R0, R10, 0xfffffffe, RZ, 0xc0, !PT ;  /* 0xfffffffe0a007812 */ /* 0x000fe200078ec0ff */
[----:B------:R-:W-:Y:S01]  /*0e50*/  IMAD.U32 R14, RZ, RZ, UR9 ;  /* 0x00000009ff0e7e24 */ /* 0x000fe2000f8e00ff */
[----:B------:R-:W-:Y:S01]  /*0e60*/  CS2R R100, SRZ ;  /* 0x0000000000647805 */ /* 0x000fe2000001ff00 */
[----:B------:R-:W-:Y:S01]  /*0e70*/  IMAD.WIDE.U32 R6, R11, c[0x0][0x1e8], R6 ;  /* 0x00007a000b067a25 */ /* 0x000fe200078e0006 */
[----:B------:R-:W-:Y:S01]  /*0e80*/  CS2R R98, SRZ ;  /* 0x0000000000627805 */ /* 0x000fe2000001ff00 */
[----:B------:R-:W-:Y:S01]  /*0e90*/  CS2R R96, SRZ ;  /* 0x0000000000607805 */ /* 0x000fe2000001ff00 */
[----:B------:R-:W-:Y:S01]  /*0ea0*/  CS2R R94, SRZ ;  /* 0x00000000005e7805 */ /* 0x000fe2000001ff00 */
[----:B------:R-:W-:Y:S01]  /*0eb0*/  IMAD.IADD R32, R24, 0x1, -R0 ;  /* 0x0000000118207824 */ /* 0x000fe200078e0a00 */
[----:B------:R-:W-:Y:S01]  /*0ec0*/  IADD3 R11, R7, UR17, RZ ;  /* 0x00000011070b7c10 */ /* 0x000fe2000fffe0ff */
[----:B------:R-:W-:Y:S01]  /*0ed0*/  IMAD R0, R27, c[0x0][0x180], RZ ;  /* 0x000060001b007a24 */ /* 0x000fe200078e02ff */
[----:B------:R-:W-:Y:S01]  /*0ee0*/  ULDC UR17, c[0x0][0x198] ;  /* 0x0000660000117ab9 */ /* 0x000fe20000000800 */
[----:B------:R-:W-:Y:S01]  /*0ef0*/  IMAD.SHL.U32 R27, R32, 0x400, RZ ;  /* 0x00000400201b7824 */ /* 0x000fe200078e00ff */
[----:B------:R-:W-:Y:S01]  /*0f00*/  UIADD3 UR17, -UR11, UR17, URZ ;  /* 0x000000110b117290 */ /* 0x000fe2000fffe13f */
[----:B------:R-:W-:Y:S01]  /*0f10*/  IMAD.WIDE.U32 R4, R14, c[0x0][0x1b8], R4 ;  /* 0x00006e000e047a25 */ /* 0x000fe200078e0004 */
[----:B------:R-:W-:Y:S01]  /*0f20*/  CS2R R92, SRZ ;  /* 0x00000000005c7805 */ /* 0x000fe2000001ff00 */
[----:B------:R-:W-:Y:S01]  /*0f30*/  CS2R R90, SRZ ;  /* 0x00000000005a7805 */ /* 0x000fe2000001ff00 */
[----:B------:R-:W-:Y:S01]  /*0f40*/  CS2R R88, SRZ ;  /* 0x0000000000587805 */ /* 0x000fe2000001ff00 */
[----:B------:R-:W-:Y:S01]  /*0f50*/  IMAD R3, R20, 0x2, R27 ;  /* 0x0000000214037824 */ /* 0x000fe200078e021b */
[----:B------:R-:W-:Y:S01]  /*0f60*/  IADD3 R5, R5, UR4, RZ ;  /* 0x0000000405057c10 */ /* 0x000fe2000fffe0ff */
[C---:B------:R-:W-:Y:S01]  /*0f70*/  IMAD R0, R28.reuse, c[0x0][0x184], R0 ;  /* 0x000061001c007a24 */ /* 0x040fe200078e0200 */
[----:B------:R-:W-:Y:S01]  /*0f80*/  ULDC.64 UR4, c[0x0][0x208] ;  /* 0x0000820000047ab9 */ /* 0x000fe20000000a00 */
[C---:B------:R-:W-:Y:S01]  /*0f90*/  IMAD.WIDE.U32 R14, R28.reuse, c[0x0][0x180], R12 ;  /* 0x000060001c0e7a25 */ /* 0x040fe200078e000c */
[----:B------:R-:W-:Y:S01]  /*0fa0*/  USHF.L.U64.HI UR20, UR4, UR20, UR5 ;  /* 0x0000001404147299 */ /* 0x000fe20008010205 */
[----:B------:R-:W-:Y:S01]  /*0fb0*/  CS2R R86, SRZ ;  /* 0x0000000000567805 */ /* 0x000fe2000001ff00 */
[----:B------:R-:W-:Y:S01]  /*0fc0*/  USHF.L.U32 UR21, UR4, 0x6, URZ ;  /* 0x0000000604157899 */ /* 0x000fe2000800063f */
[----:B------:R-:W-:Y:S01]  /*0fd0*/  IMAD.IADD R227, R3, 0x1, R227 ;  /* 0x0000000103e37824 */ /* 0x000fe200078e02e3 */
[----:B------:R-:W-:Y:S01]  /*0fe0*/  UIMAD UR20, UR20, UR10, URZ ;  /* 0x0000000a141472a4 */ /* 0x000fe2000f8e023f */
[C---:B------:R-:W-:Y:S01]  /*0ff0*/  IMAD.WIDE.U32 R12, R28.reuse, c[0x0][0x210], R8 ;  /* 0x000084001c0c7a25 */ /* 0x040fe200078e0008 */
[----:B------:R-:W-:Y:S01]  /*1000*/  ULDC.64 UR4, c[0x0][0x188] ;  /* 0x0000620000047ab9 */ /* 0x000fe20000000a00 */
[----:B------:R-:W-:Y:S01]  /*1010*/  CS2R R84, SRZ ;  /* 0x0000000000547805 */ /* 0x000fe2000001ff00 */
[----:B------:R-:W-:Y:S01]  /*1020*/  UIMAD UR4, UR16, UR4, URZ ;  /* 0x00000004100472a4 */ /* 0x000fe2000f8e023f */
[----:B------:R-:W-:Y:S01]  /*1030*/  IMAD R16, R28, c[0x0][0x214], R16 ;  /* 0x000085001c107a24 */ /* 0x000fe200078e0210 */
[----:B------:R-:W-:Y:S01]  /*1040*/  UIMAD UR20, UR22, UR21, UR20 ;  /* 0x00000015161472a4 */ /* 0x000fe2000f8e0214 */
[----:B------:R-:W-:Y:S01]  /*1050*/  IMAD.IADD R9, R15, 0x1, R0 ;  /* 0x000000010f097824 */ /* 0x000fe200078e0200 */
[----:B------:R-:W-:Y:S01]  /*1060*/  UIMAD UR24, UR9, UR5, UR4 ;  /* 0x00000005091872a4 */ /* 0x000fe2000f8e0204 */
[----:B------:R-:W-:Y:S01]  /*1070*/  IMAD.MOV.U32 R10, RZ, RZ, R6 ;  /* 0x000000ffff0a7224 */ /* 0x000fe200078e0006 */
[----:B------:R-:W-:Y:S01]  /*1080*/  IADD3 R15, R2, 0x20, RZ ;  /* 0x00000020020f7810 */ /* 0x000fe20007ffe0ff */
[----:B------:R-:W-:Y:S01]  /*1090*/  IMAD R0, R19, c[0x0][0x1a8], RZ ;  /* 0x00006a0013007a24 */ /* 0x000fe200078e02ff */
[----:B------:R-:W-:Y:S01]  /*10a0*/  ULDC.64 UR4, c[0x0][0x178] ;  /* 0x00005e0000047ab9 */ /* 0x000fe20000000a00 */
[----:B------:R-:W-:Y:S01]  /*10b0*/  IMAD.SHL.U32 R227, R227, 0x2, RZ ;  /* 0x00000002e3e37824 */ /* 0x000fe200078e00ff */
[----:B------:R-:W-:Y:S01]  /*10c0*/  UIMAD UR23, UR22, UR4, URZ ;  /* 0x00000004161772a4 */ /* 0x000fe2000f8e023f */
[----:B------:R-:W-:Y:S01]  /*10d0*/  IMAD R3, R19, c[0x0][0x1d8], RZ ;  /* 0x0000760013037a24 */ /* 0x000fe200078e02ff */
[----:B------:R-:W-:Y:S01]  /*10e0*/  UIMAD.WIDE.U32 UR26, UR10, UR4, URZ ;  /* 0x000000040a1a72a5 */ /* 0x000fe2000f8e003f */
[----:B------:R-:W-:Y:S01]  /*10f0*/  IMAD.IADD R7, R13, 0x1, R16 ;  /* 0x000000010d077824 */ /* 0x000fe200078e0210 */
[----:B------:R-:W-:Y:S01]  /*1100*/  IADD3 R228, R227, 0xf4c0, RZ ;  /* 0x0000f4c0e3e47810 */ /* 0x000fe20007ffe0ff */
[----:B------:R-:W-:Y:S01]  /*1110*/  IMAD.MOV.U32 R8, RZ, RZ, R14 ;  /* 0x000000ffff087224 */ /* 0x000fe200078e000e */
[----:B------:R-:W-:Y:S01]  /*1120*/  UIMAD UR5, UR10, UR5, UR23 ;  /* 0x000000050a0572a4 */ /* 0x000fe2000f8e0217 */
[----:B------:R-:W-:Y:S01]  /*1130*/  IMAD.MOV.U32 R6, RZ, RZ, R12 ;  /* 0x000000ffff067224 */ /* 0x000fe200078e000c */
[----:B------:R-:W-:Y:S01]  /*1140*/  ISETP.GE.AND P4, PT, R15, c[0x0][0x1cc], PT ;  /* 0x000073000f007a0c */ /* 0x000fe20003f86270 */
[C---:B------:R-:W-:Y:S01]  /*1150*/  IMAD R14, R18.reuse, c[0x0][0x1ac], R0 ;  /* 0x00006b00120e7a24 */ /* 0x040fe200078e0200 */
[----:B------:R-:W-:Y:S01]  /*1160*/  IADD3 R0, R227, 0xf480, RZ ;  /* 0x0000f480e3007810 */ /* 0x000fe20007ffe0ff */
[----:B------:R-:W-:Y:S01]  /*1170*/  IMAD.WIDE.U32 R12, R18, c[0x0][0x1d8], R10 ;  /* 0x00007600120c7a25 */ /* 0x000fe200078e000a */
[----:B------:R-:W-:Y:S01]  /*1180*/  UIADD3 UR5, UR27, UR5, URZ ;  /* 0x000000051b057290 */ /* 0x000fe2000fffe03f */
[----:B------:R-:W-:Y:S01]  /*1190*/  CS2R R82, SRZ ;  /* 0x0000000000527805 */ /* 0x000fe2000001ff00 */
[----:B------:R-:W-:Y:S01]  /*11a0*/  @P0 IADD3 R228, R0, -0x40, RZ ;  /* 0xffffffc000e40810 */ /* 0x000fe20007ffe0ff */
[C---:B------:R-:W-:Y:S01]  /*11b0*/  IMAD.WIDE.U32 R10, R18.reuse, c[0x0][0x1a8], R4 ;  /* 0x00006a00120a7a25 */ /* 0x040fe200078e0004 */
[----:B------:R-:W-:Y:S01]  /*11c0*/  ULDC UR23, c[0x0][0x198] ;  /* 0x0000660000177ab9 */ /* 0x000fe20000000800 */
[----:B------:R-:W-:Y:S01]  /*11d0*/  CS2R R80, SRZ ;  /* 0x0000000000507805 */ /* 0x000fe2000001ff00 */
[----:B------:R-:W-:Y:S01]  /*11e0*/  ULDC UR22, c[0x0][0x2a0] ;  /* 0x0000a80000167ab9 */ /* 0x000fe20000000800 */
[----:B------:R-:W-:Y:S01]  /*11f0*/  IMAD R3, R18, c[0x0][0x1dc], R3 ;  /* 0x0000770012037a24 */ /* 0x000fe200078e0203 */
[----:B------:R-:W-:Y:S01]  /*1200*/  ULOP3.LUT UR22, URZ, UR22, URZ, 0x33, !UPT ;  /* 0x000000163f167292 */ /* 0x000fe2000f8e333f */
[----:B------:R-:W-:Y:S01]  /*1210*/  IMAD.U32 R4, RZ, RZ, UR9 ;  /* 0x00000009ff047e24 */ /* 0x000fe2000f8e00ff */
[----:B------:R-:W-:Y:S01]  /*1220*/  CS2R R78, SRZ ;  /* 0x00000000004e7805 */ /* 0x000fe2000001ff00 */
[----:B------:R-:W-:Y:S01]  /*1230*/  IMAD.IADD R0, R13, 0x1, R3 ;  /* 0x000000010d007824 */ /* 0x000fe200078e0203 */
[----:B------:R-:W-:Y:S01]  /*1240*/  CS2R R76, SRZ ;  /* 0x00000000004c7805 */ /* 0x000fe2000001ff00 */
[----:B------:R-:W-:Y:S01]  /*1250*/  IMAD.WIDE.U32 R40, R4, c[0x0][0x218], R6 ;  /* 0x0000860004287a25 */ /* 0x000fe200078e0006 */
[----:B------:R-:W-:Y:S01]  /*1260*/  LEA R6, P2, R12, c[0x0][0x1c0], 0x1 ;  /* 0x000070000c067a11 */ /* 0x000fe200078408ff */
[----:B------:R-:W-:Y:S01]  /*1270*/  CS2R R74, SRZ ;  /* 0x00000000004a7805 */ /* 0x000fe2000001ff00 */
[----:B------:R-:W-:Y:S01]  /*1280*/  LEA R4, P0, R10, c[0x0][0x190], 0x1 ;  /* 0x000064000a047a11 */ /* 0x000fe200078008ff */
[----:B------:R-:W-:Y:S01]  /*1290*/  IMAD.U32 R5, RZ, RZ, UR9 ;  /* 0x00000009ff057e24 */ /* 0x000fe2000f8e00ff */
[----:B------:R-:W-:Y:S01]  /*12a0*/  LEA.HI.X R7, R12, c[0x0][0x1c4], R0, 0x1, P2 ;  /* 0x000071000c077a11 */ /* 0x000fe200010f0c00 */
[----:B------:R-:W-:Y:S01]  /*12b0*/  IMAD.IADD R3, R11, 0x1, R14 ;  /* 0x000000010b037824 */ /* 0x000fe200078e020e */
[----:B------:R-:W-:Y:S01]  /*12c0*/  IADD3 R0, -R38, UR17, RZ ;  /* 0x0000001126007c10 */ /* 0x000fe2000fffe1ff */
[----:B------:R-:W-:Y:S01]  /*12d0*/  IMAD.MOV.U32 R11, RZ, RZ, c[0x0][0x1a8] ;  /* 0x00006a00ff0b7624 */ /* 0x000fe200078e00ff */
[----:B------:R-:W-:Y:S01]  /*12e0*/  CS2R R72, SRZ ;  /* 0x0000000000487805 */ /* 0x000fe2000001ff00 */
[----:B------:R-:W-:Y:S01]  /*12f0*/  IMAD.WIDE.U32 R42, R5, c[0x0][0x188], R8 ;  /* 0x00006200052a7a25 */ /* 0x000fe200078e0008 */
[----:B------:R-:W-:Y:S01]  /*1300*/  ISETP.LT.OR P2, PT, R0, 0x1, P5 ;  /* 0x000000010000780c */ /* 0x000fe20002f41670 */
[----:B------:R-:W-:Y:S01]  /*1310*/  CS2R R70, SRZ ;  /* 0x0000000000467805 */ /* 0x000fe2000001ff00 */
[----:B------:R-:W-:Y:S01]  /*1320*/  LEA.HI.X R5, R10, c[0x0][0x194], R3, 0x1, P0 ;  /* 0x000065000a057a11 */ /* 0x000fe200000f0c03 */
[----:B------:R-:W-:Y:S01]  /*1330*/  IMAD.MOV.U32 R12, RZ, RZ, c[0x0][0x1ac] ;  /* 0x00006b00ff0c7624 */ /* 0x000fe200078e00ff */
[----:B------:R-:W-:Y:S01]  /*1340*/  LEA R10, P0, R11, R4, 0x7 ;  /* 0x000000040b0a7211 */ /* 0x000fe200078038ff */
[----:B------:R-:W-:Y:S01]  /*1350*/  IMAD.SHL.U32 R132, R21, 0x2, RZ ;  /* 0x0000000215847824 */ /* 0x000fe200078e00ff */
[C---:B------:R-:W-:Y:S01]  /*1360*/  ISETP.LT.OR P6, PT, R0.reuse, 0x1, P4 ;  /* 0x000000010000780c */ /* 0x040fe200027c1670 */
[----:B------:R-:W-:Y:S01]  /*1370*/  IMAD.MOV.U32 R3, RZ, RZ, c[0x0][0x1d8] ;  /* 0x00007600ff037624 */ /* 0x000fe200078e00ff */
[----:B------:R-:W-:Y:S01]  /*1380*/  LEA.HI.X R11, R11, R5, R12, 0x7, P0 ;  /* 0x000000050b0b7211 */ /* 0x000fe200000f3c0c */
[----:B------:R-:W-:Y:S01]  /*1390*/  IMAD.MOV.U32 R9, RZ, RZ, c[0x0][0x1dc] ;  /* 0x00007700ff097624 */ /* 0x000fe200078e00ff */
[----:B------:R-:W-:Y:S01]  /*13a0*/  ISETP.GE.AND P0, PT, R37, c[0x0][0x1cc], PT ;  /* 0x0000730025007a0c */ /* 0x000fe20003f06270 */
[----:B------:R-:W-:Y:S01]  /*13b0*/  IMAD.U32 R12, RZ, RZ, UR26 ;  /* 0x0000001aff0c7e24 */ /* 0x000fe2000f8e00ff */
[C---:B------:R-:W-:Y:S01]  /*13c0*/  LEA R8, P3, R3.reuse, R6, 0x7 ;  /* 0x0000000603087211 */ /* 0x040fe200078638ff */
[----:B------:R-:W-:Y:S01]  /*13d0*/  @!PT LDS RZ, [RZ] ;  /* 0x00000000fffff984 */ /* 0x000fe20000000800 */
[----:B------:R-:W-:Y:S01]  /*13e0*/  @!PT LDS RZ, [RZ] ;  /* 0x00000000fffff984 */ /* 0x000fe20000000800 */
[----:B------:R-:W-:Y:S01]  /*13f0*/  @!PT LDS RZ, [RZ] ;  /* 0x00000000fffff984 */ /* 0x000fe20000000800 */
[----:B------:R1:W-:Y:S01]  /*1400*/  LDGSTS.E.BYPASS.LTC128B.128 [R132+0x6080], [R6.64], !P2 ;  /* 0x0608000006847fae */ /* 0x0003e2000d101d52 */
[C---:B------:R-:W-:Y:S01]  /*1410*/  ISETP.LT.OR P2, PT, R0.reuse, 0x1, P0 ;  /* 0x000000010000780c */ /* 0x040fe20000741670 */
[----:B------:R-:W-:Y:S01]  /*1420*/  IMAD.U32 R13, RZ, RZ, UR27 ;  /* 0x0000001bff0d7e24 */ /* 0x000fe2000f8e00ff */
[C---:B------:R-:W-:Y:S01]  /*1430*/  ISETP.LT.OR P5, PT, R0.reuse, 0x41, P5 ;  /* 0x000000410000780c */ /* 0x040fe20002fa1670 */
[----:B------:R-:W-:Y:S01]  /*1440*/  IMAD.MOV.U32 R18, RZ, RZ, R40 ;  /* 0x000000ffff127224 */ /* 0x000fe200078e0028 */
[C---:B------:R-:W-:Y:S01]  /*1450*/  ISETP.LT.OR P4, PT, R0.reuse, 0x41, P4 ;  /* 0x000000410000780c */ /* 0x040fe20002781670 */
[----:B------:R1:W-:Y:S01]  /*1460*/  LDGSTS.E.BYPASS.LTC128B.128 [R132+0x8080], [R6.64+0x40], !P6 ;  /* 0x0808004006847fae */ /* 0x0003e2000f101d52 */
[----:B------:R-:W-:Y:S01]  /*1470*/  ISETP.LT.OR P0, PT, R0, 0x41, P0 ;  /* 0x000000410000780c */ /* 0x000fe20000701670 */
[----:B------:R-:W-:Y:S01]  /*1480*/  IMAD.MOV.U32 R223, RZ, RZ, 0x20 ;  /* 0x00000020ffdf7424 */ /* 0x000fe200078e00ff */
[----:B------:R-:W-:Y:S01]  /*1490*/  LEA.HI.X R9, R3, R7, R9, 0x7, P3 ;  /* 0x0000000703097211 */ /* 0x000fe200018f3c09 */
[----:B------:R-:W-:Y:S01]  /*14a0*/  IMAD.U32 R3, RZ, RZ, UR5 ;  /* 0x00000005ff037e24 */ /* 0x000fe2000f8e00ff */
[----:B------:R-:W-:Y:S01]  /*14b0*/  IADD3 R35, R43, UR24, RZ ;  /* 0x000000182b237c10 */ /* 0x000fe2000fffe0ff */
[----:B------:R-:W-:Y:S01]  /*14c0*/  ULDC.64 UR4, c[0x0][0x218] ;  /* 0x0000860000047ab9 */ /* 0x000fe20000000a00 */
[C---:B------:R-:W-:Y:S01]  /*14d0*/  LEA R13, P3, R12.reuse, R42, 0x6 ;  /* 0x0000002a0c0d7211 */ /* 0x040fe200078630ff */
[----:B------:R-:W-:Y:S01]  /*14e0*/  UIMAD UR4, UR16, UR4, URZ ;  /* 0x00000004100472a4 */ /* 0x000fe2000f8e023f */
[----:B------:R1:W-:Y:S01]  /*14f0*/  LDGSTS.E.BYPASS.LTC128B.128 [R132+0xa080], [R6.64+0x80], !P2 ;  /* 0x0a08008006847fae */ /* 0x0003e2000d101d52 */
[----:B------:R-:W-:Y:S01]  /*1500*/  UMOV UR24, 0x1 ;  /* 0x0000000100187882 */ /* 0x000fe20000000000 */
[----:B------:R-:W-:Y:S01]  /*1510*/  LEA.HI.X R14, R12, R35, R3, 0x6, P3 ;  /* 0x000000230c0e7211 */ /* 0x000fe200018f3403 */
[----:B------:R-:W-:Y:S01]  /*1520*/  UIMAD UR4, UR9, UR5, UR4 ;  /* 0x00000005090472a4 */ /* 0x000fe2000f8e0204 */
[----:B------:R-:W-:Y:S01]  /*1530*/  ISETP.GE.AND P3, PT, R2, c[0x0][0x19c], PT ;  /* 0x0000670002007a0c */ /* 0x000fe20003f66270 */
[----:B------:R2:W-:Y:S01]  /*1540*/  LDGSTS.E.BYPASS.LTC128B.128 [R132+0x7080], [R8.64], !P5 ;  /* 0x0708000008847fae */ /* 0x0005e2000e901d52 */
[----:B------:R-:W-:Y:S01]  /*1550*/  ISETP.GE.AND P5, PT, R37, c[0x0][0x19c], PT ;  /* 0x0000670025007a0c */ /* 0x000fe20003fa6270 */
[----:B------:R-:W-:Y:S01]  /*1560*/  UIADD3 UR23, -UR11, UR23, UR24 ;  /* 0x000000170b177290 */ /* 0x000fe2000fffe118 */
[C---:B------:R-:W-:Y:S01]  /*1570*/  ISETP.LT.OR P2, PT, R0.reuse, 0x1, P3 ;  /* 0x000000010000780c */ /* 0x040fe20001f41670 */
[----:B------:R2:W-:Y:S01]  /*1580*/  LDGSTS.E.BYPASS.LTC128B.128 [R132+0x9080], [R8.64+0x40], !P4 ;  /* 0x0908004008847fae */ /* 0x0005e2000e101d52 */
[----:B------:R-:W-:Y:S01]  /*1590*/  IADD3 R19, R41, UR4, RZ ;  /* 0x0000000429137c10 */ /* 0x000fe2000fffe0ff */
[----:B------:R-:W-:Y:S01]  /*15a0*/  ULDC UR4, c[0x0][0x168] ;  /* 0x00005a0000047ab9 */ /* 0x000fe20000000800 */
[C---:B------:R-:W-:Y:S01]  /*15b0*/  ISETP.LT.OR P4, PT, R0.reuse, 0x1, P5 ;  /* 0x000000010000780c */ /* 0x040fe20002f81670 */
[----:B------:R2:W-:Y:S01]  /*15c0*/  LDGSTS.E.BYPASS.LTC128B.128 [R132+0xb080], [R8.64+0x80], !P0 ;  /* 0x0b08008008847fae */ /* 0x0005e2000c101d52 */
[----:B------:R-:W-:Y:S01]  /*15d0*/  ISETP.GE.AND P0, PT, R15, c[0x0][0x19c], PT ;  /* 0x000067000f007a0c */ /* 0x000fe20003f06270 */
[----:B------:R-:W-:Y:S01]  /*15e0*/  UIADD3 UR4, -UR13, UR4, URZ ;  /* 0x000000040d047290 */ /* 0x000fe2000fffe13f */
[C---:B------:R-:W-:Y:S01]  /*15f0*/  ISETP.LT.OR P3, PT, R0.reuse, 0x41, P3 ;  /* 0x000000410000780c */ /* 0x040fe20001f61670 */
[----:B------:R-:W0:Y:S01]  /*1600*/  LDGDEPBAR ;  /* 0x00000000000079af */ /* 0x000e220000000000 */
[C---:B------:R-:W-:Y:S01]  /*1610*/  ISETP.LT.OR P6, PT, R0.reuse, 0x1, P0 ;  /* 0x000000010000780c */ /* 0x040fe200007c1670 */
[----:B------:R-:W-:Y:S01]  /*1620*/  IMAD.MOV.U32 R225, RZ, RZ, 0x10 ;  /* 0x00000010ffe17424 */ /* 0x000fe200078e00ff */
[C---:B------:R-:W-:Y:S01]  /*1630*/  ISETP.LT.OR P0, PT, R0.reuse, 0x41, P0 ;  /* 0x000000410000780c */ /* 0x040fe20000701670 */
[----:B------:R3:W-:Y:S01]  /*1640*/  LDGSTS.E.BYPASS.LTC128B.128 [R132+0x80], [R4.64], !P2 ;  /* 0x0008000004847fae */ /* 0x0007e2000d101d52 */
[CC--:B------:R-:W-:Y:S01]  /*1650*/  LEA.HI R12, R25.reuse, R136.reuse, RZ, 0x4 ;  /* 0x00000088190c7211 */ /* 0x0c0fe200078f20ff */
[----:B------:R-:W-:Y:S01]  /*1660*/  CS2R R68, SRZ ;  /* 0x0000000000447805 */ /* 0x000fe2000001ff00 */
[----:B------:R-:W-:Y:S01]  /*1670*/  ISETP.LT.OR P5, PT, R0, 0x41, P5 ;  /* 0x000000410000780c */ /* 0x000fe20002fa1670 */
[----:B------:R-:W-:Y:S01]  /*1680*/  IMAD.U32 R0, RZ, RZ, UR9 ;  /* 0x00000009ff007e24 */ /* 0x000fe2000f8e00ff */
[----:B------:R-:W-:Y:S01]  /*1690*/  STL.64 [R1+0x70], R42 ;  /* 0x0000702a01007387 */ /* 0x000fe20000100a00 */
[----:B-1----:R-:W-:Y:S01]  /*16a0*/  IMAD.U32 R6, RZ, RZ, UR21 ;  /* 0x00000015ff067e24 */ /* 0x002fe2000f8e00ff */
[----:B------:R-:W-:Y:S01]  /*16b0*/  SHF.R.S32.HI R3, RZ, 0x4, R12 ;  /* 0x00000004ff037819 */ /* 0x000fe2000001140c */
[----:B------:R-:W-:Y:S01]  /*16c0*/  IMAD.WIDE.U32 R134, R0, c[0x0][0x240], R22 ;  /* 0x0000900000867a25 */ /* 0x000fe200078e0016 */
[----:B------:R-:W-:Y:S01]  /*16d0*/  STL.64 [R1+0x68], R40 ;  /* 0x0000682801007387 */ /* 0x000fe20000100a00 */
[----:B------:R-:W-:Y:S01]  /*16e0*/  SHF.R.S32.HI R0, RZ, 0x1f, R17 ;  /* 0x0000001fff007819 */ /* 0x000fe20000011411 */
[----:B------:R-:W-:Y:S01]  /*16f0*/  ULDC UR21, c[0x0][0x2a8] ;  /* 0x0000aa0000157ab9 */ /* 0x000fe20000000800 */
[----:B------:R-:W-:Y:S01]  /*1700*/  IMAD.WIDE.U32 R6, R6, UR10, R18 ;  /* 0x0000000a06067c25 */ /* 0x000fe2000f8e0012 */
[----:B------:R3:W-:Y:S01]  /*1710*/  LDGSTS.E.BYPASS.LTC128B.128 [R132+0x2080], [R4.64+0x40], !P6 ;  /* 0x0208004004847fae */ /* 0x0007e2000f101d52 */
[----:B------:R-:W-:Y:S01]  /*1720*/  LEA.HI R0, R0, R17, RZ, 0x2 ;  /* 0x0000001100007211 */ /* 0x000fe200078f10ff */
[----:B------:R-:W-:Y:S01]  /*1730*/  CS2R R66, SRZ ;  /* 0x0000000000427805 */ /* 0x000fe2000001ff00 */
[----:B------:R-:W-:Y:S01]  /*1740*/  LEA.HI R25, R25, R136, RZ, 0x7 ;  /* 0x0000008819197211 */ /* 0x000fe200078f38ff */
[----:B------:R3:W-:Y:S01]  /*1750*/  LDGSTS.E.BYPASS.LTC128B.128 [R132+0x4080], [R4.64+0x80], !P4 ;  /* 0x0408008004847fae */ /* 0x0007e2000e101d52 */
[----:B------:R-:W-:Y:S01]  /*1760*/  IADD3 R7, R7, UR20, RZ ;  /* 0x0000001407077c10 */ /* 0x000fe2000fffe0ff */
[----:B------:R-:W-:Y:S01]  /*1770*/  CS2R R64, SRZ ;  /* 0x0000000000407805 */ /* 0x000fe2000001ff00 */
[----:B------:R-:W-:Y:S01]  /*1780*/  LEA R20, P2, R6, c[0x0][0x1f0], 0x1 ;  /* 0x00007c0006147a11 */ /* 0x000fe200078408ff */
[----:B------:R1:W-:Y:S01]  /*1790*/  LDGSTS.E.BYPASS.LTC128B.128 [R132+0x1080], [R10.64], !P3 ;  /* 0x010800000a847fae */ /* 0x0003e2000d901d52 */
[----:B------:R-:W-:Y:S01]  /*17a0*/  ISETP.GE.AND P4, PT, R2, c[0x0][0x16c], PT ;  /* 0x00005b0002007a0c */ /* 0x000fe20003f86270 */
[----:B------:R-:W-:Y:S01]  /*17b0*/  CS2R R62, SRZ ;  /* 0x00000000003e7805 */ /* 0x000fe2000001ff00 */
[----:B------:R-:W-:Y:S01]  /*17c0*/  LEA.HI.X R21, R6, c[0x0][0x1f4], R7, 0x1, P2 ;  /* 0x00007d0006157a11 */ /* 0x000fe200010f0c07 */
[----:B------:R1:W-:Y:S01]  /*17d0*/  LDGSTS.E.BYPASS.LTC128B.128 [R132+0x3080], [R10.64+0x40], !P0 ;  /* 0x030800400a847fae */ /* 0x0003e2000c101d52 */
[----:B------:R-:W-:Y:S01]  /*17e0*/  ISETP.LT.AND P2, PT, R38, UR4, PT ;  /* 0x0000000426007c0c */ /* 0x000fe2000bf41270 */
[----:B------:R-:W-:Y:S01]  /*17f0*/  CS2R R60, SRZ ;  /* 0x00000000003c7805 */ /* 0x000fe2000001ff00 */
[C---:B------:R-:W-:Y:S01]  /*1800*/  ISETP.GE.AND P0, PT, R2.reuse, c[0x0][0x1fc], PT ;  /* 0x00007f0002007a0c */ /* 0x040fe20003f06270 */
[----:B------:R-:W-:Y:S01]  /*1810*/  STL [R1+0x58], R37 ;  /* 0x0000582501007387 */ /* 0x000fe20000100800 */
[----:B------:R-:W-:Y:S01]  /*1820*/  ISETP.GE.OR P6, PT, R2, c[0x0][0x1fc], !P2 ;  /* 0x00007f0002007a0c */ /* 0x000fe200057c6670 */
[----:B------:R-:W-:Y:S01]  /*1830*/  CS2R R58, SRZ ;  /* 0x00000000003a7805 */ /* 0x000fe2000001ff00 */
[----:B------:R-:W-:Y:S01]  /*1840*/  LOP3.LUT R2, R30, 0xfffffff8, RZ, 0xc0, !PT ;  /* 0xfffffff81e027812 */ /* 0x000fe200078ec0ff */
[----:B------:R-:W-:Y:S01]  /*1850*/  STL [R1+0x34], R132 ;  /* 0x0000348401007387 */ /* 0x000fe20000100800 */
[----:B--2---:R-:W-:Y:S01]  /*1860*/  LEA.HI R8, R12, R3, RZ, 0x1 ;  /* 0x000000030c087211 */ /* 0x004fe200078f08ff */
[----:B------:R-:W-:Y:S01]  /*1870*/  CS2R R56, SRZ ;  /* 0x0000000000387805 */ /* 0x000fe2000001ff00 */
[----:B------:R-:W-:Y:S01]  /*1880*/  LOP3.LUT R0, R0, 0x1ffffffc, RZ, 0xc0, !PT ;  /* 0x1ffffffc00007812 */ /* 0x000fe200078ec0ff */
[----:B------:R2:W-:Y:S01]  /*1890*/  STL [R1+0x84], R35 ;  /* 0x0000842301007387 */ /* 0x0005e20000100800 */
[----:B------:R-:W-:Y:S01]  /*18a0*/  LOP3.LUT R8, R8, 0xfffffffe, RZ, 0xc0, !PT ;  /* 0xfffffffe08087812 */ /* 0x000fe200078ec0ff */
[----:B------:R-:W-:Y:S01]  /*18b0*/  CS2R R54, SRZ ;  /* 0x0000000000367805 */ /* 0x000fe2000001ff00 */
[----:B------:R-:W-:Y:S01]  /*18c0*/  LOP3.LUT R6, R12, 0xfffffff0, RZ, 0xc0, !PT ;  /* 0xfffffff00c067812 */ /* 0x000fe200078ec0ff */
[----:B------:R4:W-:Y:S01]  /*18d0*/  STL.64 [R1+0x60], R18 ;  /* 0x0000601201007387 */ /* 0x0009e20000100a00 */
[----:B------:R-:W-:Y:S01]  /*18e0*/  SEL R36, RZ, 0x1, P0 ;  /* 0x00000001ff247807 */ /* 0x000fe20000000000 */
[----:B------:R-:W-:Y:S01]  /*18f0*/  IMAD.IADD R16, R3, 0x1, -R8 ;  /* 0x0000000103107824 */ /* 0x000fe200078e0a08 */
[----:B------:R-:W-:Y:S01]  /*1900*/  LOP3.LUT R3, R26, 0xffffffe0, RZ, 0xc0, !PT ;  /* 0xffffffe01a037812 */ /* 0x000fe200078ec0ff */
[C---:B---3--:R-:W-:Y:S01]  /*1910*/  IMAD.IADD R5, R136.reuse, 0x1, -R2 ;  /* 0x0000000188057824 */ /* 0x048fe200078e0a02 */
[----:B------:R1:W-:Y:S01]  /*1920*/  LDGSTS.E.BYPASS.LTC128B.128 [R132+0x5080], [R10.64+0x80], !P5 ;  /* 0x050800800a847fae */ /* 0x0003e2000e901d52 */
[----:B------:R-:W-:Y:S01]  /*1930*/  ISETP.GE.AND P5, PT, R15, c[0x0][0x16c], PT ;  /* 0x00005b000f007a0c */ /* 0x000fe20003fa6270 */
[----:B------:R-:W-:Y:S01]  /*1940*/  CS2R R52, SRZ ;  /* 0x0000000000347805 */ /* 0x000fe2000001ff00 */
[----:B------:R-:W-:Y:S01]  /*1950*/  IMAD.IADD R7, R136, 0x1, -R3 ;  /* 0x0000000188077824 */ /* 0x000fe200078e0a03 */
[C---:B------:R-:W-:Y:S01]  /*1960*/  LEA.HI R9, R5.reuse, R5, RZ, 0x1 ;  /* 0x0000000505097211 */ /* 0x040fe200078f08ff */
[----:B------:R-:W0:Y:S01]  /*1970*/  LDGDEPBAR ;  /* 0x00000000000079af */ /* 0x000e220000000000 */
[----:B------:R-:W-:Y:S01]  /*1980*/  IMAD.SHL.U32 R3, R5, 0x40, RZ ;  /* 0x0000004005037824 */ /* 0x000fe200078e00ff */
[----:B------:R-:W-:Y:S01]  /*1990*/  LEA R22, P0, R31, c[0x0][0x280], 0x2 ;  /* 0x0000a0001f167a11 */ /* 0x000fe200078010ff */
[----:B------:R-:W-:Y:S01]  /*19a0*/  CS2R R50, SRZ ;  /* 0x0000000000327805 */ /* 0x000fe2000001ff00 */
[----:B------:R-:W-:Y:S01]  /*19b0*/  LOP3.LUT R2, R9, 0x7fffffe, RZ, 0xc0, !PT ;  /* 0x07fffffe09027812 */ /* 0x000fe200078ec0ff */
[----:B------:R-:W-:Y:S01]  /*19c0*/  STL.64 [R1+0x78], R134 ;  /* 0x0000788601007387 */ /* 0x000fe20000100a00 */
[----:B------:R-:W-:Y:S01]  /*19d0*/  LEA.HI.X R23, R31, c[0x0][0x284], R34, 0x2, P0 ;  /* 0x0000a1001f177a11 */ /* 0x000fe200000f1422 */
[----:B------:R-:W-:Y:S01]  /*19e0*/  CS2R R48, SRZ ;  /* 0x0000000000307805 */ /* 0x000fe2000001ff00 */
[----:B------:R-:W-:Y:S01]  /*19f0*/  SHF.R.U32.HI R25, RZ, 0x4, R25 ;  /* 0x00000004ff197819 */ /* 0x000fe20000011619 */
[----:B------:R-:W-:Y:S01]  /*1a00*/  IMAD.IADD R4, R5, 0x1, -R2 ;  /* 0x0000000105047824 */ /* 0x000fe200078e0a02 */
[----:B------:R-:W-:Y:S01]  /*1a10*/  CS2R R46, SRZ ;  /* 0x00000000002e7805 */ /* 0x000fe2000001ff00 */
[----:B------:R-:W-:Y:S01]  /*1a20*/  IMAD R2, R16, 0x4, R17 ;  /* 0x0000000410027824 */ /* 0x000fe200078e0211 */
[----:B--2---:R-:W-:Y:S01]  /*1a30*/  SEL R35, RZ, 0x1, P4 ;  /* 0x00000001ff237807 */ /* 0x004fe20002000000 */
[----:B------:R-:W-:Y:S01]  /*1a40*/  CS2R R44, SRZ ;  /* 0x00000000002c7805 */ /* 0x000fe2000001ff00 */
[----:B------:R-:W-:Y:S01]  /*1a50*/  ISETP.GE.AND P4, PT, R15, c[0x0][0x1fc], PT ;  /* 0x00007f000f007a0c */ /* 0x000fe20003f86270 */
[----:B------:R-:W-:Y:S01]  /*1a60*/  IMAD R12, R2, 0x8, R4 ;  /* 0x00000008020c7824 */ /* 0x000fe200078e0204 */
[----:B------:R-:W-:Y:S01]  /*1a70*/  CS2R R42, SRZ ;  /* 0x00000000002a7805 */ /* 0x000fe2000001ff00 */
[----:B----4-:R-:W-:Y:S01]  /*1a80*/  LEA R18, P3, R13, c[0x0][0x160], 0x1 ;  /* 0x000058000d127a11 */ /* 0x010fe200078608ff */
[----:B------:R-:W-:Y:S01]  /*1a90*/  CS2R R40, SRZ ;  /* 0x0000000000287805 */ /* 0x000fe2000001ff00 */
[----:B------:R-:W-:-:S02]  /*1aa0*/  UISETP.LE.AND UP3, UPT, UR24, UR21, UPT ;  /* 0x000000151800728c */ /* 0x000fc4000bf63270 */
[----:B------:R-:W-:Y:S01]  /*1ab0*/  LEA.HI.X R19, R13, c[0x0][0x164], R14, 0x1, P3 ;  /* 0x000059000d137a11 */ /* 0x000fe200018f0c0e */
[----:B-1----:R-:W-:Y:S01]  /*1ac0*/  IMAD.SHL.U32 R11, R24, 0x10, RZ ;  /* 0x00000010180b7824 */ /* 0x002fe200078e00ff */
[----:B------:R-:W-:Y:S01]  /*1ad0*/  @!P1 LEA R28, P3, R29, c[0x0][0x258], 0x2 ;  /* 0x000096001d1c9a11 */ /* 0x000fe200078610ff */
[----:B------:R-:W-:-:S04]  /*1ae0*/  DEPBAR.LE SB0, 0x1 ;  /* 0x000080400000791a */ /* 0x000fc80000000000 */
[----:B------:R-:W-:Y:S01]  /*1af0*/  @!P1 LEA.HI.X R29, R29, c[0x0][0x25c], R33, 0x2, P3 ;  /* 0x000097001d1d9a11 */ /* 0x000fe200018f1421 */
[----:B------:R-:W-:Y:S01]  /*1b00*/  IMAD.IADD R33, R17, 0x1, -R0 ;  /* 0x0000000111217824 */ /* 0x000fe200078e0a00 */
[----:B------:R-:W-:Y:S01]  /*1b10*/  ISETP.GE.AND P3, PT, R37, c[0x0][0x16c], PT ;  /* 0x00005b0025007a0c */ /* 0x000fe20003f66270 */
[----:B------:R-:W-:Y:S01]  /*1b20*/  IMAD.IADD R0, R136, 0x1, -R6 ;  /* 0x0000000188007824 */ /* 0x000fe200078e0a06 */
[----:B------:R-:W-:Y:S01]  /*1b30*/  SHF.R.S32.HI R10, RZ, 0x1f, R7 ;  /* 0x0000001fff0a7819 */ /* 0x000fe20000011407 */
[----:B------:R-:W-:Y:S01]  /*1b40*/  UISETP.GT.AND UP4, UPT, UR8, -0x1, UPT ;  /* 0xffffffff0800788c */ /* 0x000fe2000bf84270 */
[----:B------:R-:W-:Y:S01]  /*1b50*/  SEL R14, RZ, 0x4, P3 ;  /* 0x00000004ff0e7807 */ /* 0x000fe20001800000 */
[----:B------:R-:W-:Y:S01]  /*1b60*/  UMOV UR20, 0x1 ;  /* 0x0000000100147882 */ /* 0x000fe20000000000 */
[----:B------:R-:W-:Y:S01]  /*1b70*/  SHF.R.S32.HI R2, RZ, 0x1f, R0 ;  /* 0x0000001fff027819 */ /* 0x000fe20000011400 */
[----:B------:R-:W-:Y:S01]  /*1b80*/  ULDC UR13, c[0x0][0x168] ;  /* 0x00005a00000d7ab9 */ /* 0x000fe20000000800 */
[-C--:B------:R-:W-:Y:S01]  /*1b90*/  LEA.HI R8, R0, R0.reuse, RZ, 0x1 ;  /* 0x0000000000087211 */ /* 0x080fe200078f08ff */
[----:B------:R-:W-:Y:S01]  /*1ba0*/  ULDC UR21, c[0x0][0x168] ;  /* 0x00005a0000157ab9 */ /* 0x000fe20000000800 */
[----:B------:R-:W-:-:S02]  /*1bb0*/  LEA.HI R5, R2, R0, RZ, 0x3 ;  /* 0x0000000002057211 */ /* 0x000fc400078f18ff */
[----:B------:R-:W-:Y:S01]  /*1bc0*/  SHF.R.S32.HI R2, RZ, 0x1, R9 ;  /* 0x00000001ff027819 */ /* 0x000fe20000011409 */
[----:B------:R-:W-:Y:S01]  /*1bd0*/  BAR.SYNC.DEFER_BLOCKING 0x0 ;  /* 0x0000000000007b1d */ /* 0x000fe20000010000 */
[----:B------:R-:W-:Y:S02]  /*1be0*/  ISETP.GE.OR P3, PT, R15, c[0x0][0x1fc], !P2 ;  /* 0x00007f000f007a0c */ /* 0x000fe40005766670 */
[----:B------:R-:W-:Y:S01]  /*1bf0*/  LOP3.LUT R15, R3, 0x1c0, RZ, 0xc0, !PT ;  /* 0x000001c0030f7812 */ /* 0x000fe200078ec0ff */
[----:B------:R-:W-:Y:S01]  /*1c00*/  IMAD.SHL.U32 R4, R2, 0x40, RZ ;  /* 0x0000004002047824 */ /* 0x000fe200078e00ff */
[----:B------:R-:W-:Y:S02]  /*1c10*/  LOP3.LUT R6, R8, 0x7fffffe, RZ, 0xc0, !PT ;  /* 0x07fffffe08067812 */ /* 0x000fe400078ec0ff */
[----:B------:R-:W-:Y:S02]  /*1c20*/  LOP3.LUT R3, R5, 0xfffffff8, RZ, 0xc0, !PT ;  /* 0xfffffff805037812 */ /* 0x000fe400078ec0ff */
[----:B------:R-:W-:Y:S01]  /*1c30*/  LOP3.LUT P0, RZ, R2, 0x2, RZ, 0xc0, !PT ;  /* 0x0000000202ff7812 */ /* 0x000fe2000780c0ff */
[C---:B------:R-:W-:Y:S01]  /*1c40*/  IMAD.IADD R6, R0.reuse, 0x1, -R6 ;  /* 0x0000000100067824 */ /* 0x040fe200078e0a06 */
[----:B------:R-:W-:Y:S01]  /*1c50*/  LOP3.LUT R2, R15, 0x30, R11, 0xf8, !PT ;  /* 0x000000300f027812 */ /* 0x000fe200078ef80b */
[----:B------:R-:W-:Y:S01]  /*1c60*/  IMAD.IADD R13, R0, 0x1, -R3 ;  /* 0x00000001000d7824 */ /* 0x000fe200078e0a03 */
[----:B------:R-:W-:-:S02]  /*1c70*/  LOP3.LUT R0, R4, 0xc0, RZ, 0xc0, !PT ;  /* 0x000000c004007812 */ /* 0x000fc400078ec0ff */
[----:B------:R-:W-:Y:S02]  /*1c80*/  SHF.R.S32.HI R3, RZ, 0x3, R5 ;  /* 0x00000003ff037819 */ /* 0x000fe40000011405 */
[--C-:B------:R-:W-:Y:S02]  /*1c90*/  LOP3.LUT R5, R2, 0x8, R30.reuse, 0xf8, !PT ;  /* 0x0000000802057812 */ /* 0x100fe400078ef81e */
[----:B------:R-:W-:Y:S01]  /*1ca0*/  LOP3.LUT R4, R0, 0x8, R30, 0xf8, !PT ;  /* 0x0000000800047812 */ /* 0x000fe200078ef81e */
[C---:B------:R-:W-:Y:S01]  /*1cb0*/  IMAD R11, R3.reuse, 0x8, R6 ;  /* 0x00000008030b7824 */ /* 0x040fe200078e0206 */
[----:B------:R-:W-:Y:S01]  /*1cc0*/  SHF.R.U32.HI R2, RZ, 0x3, R0 ;  /* 0x00000003ff027819 */ /* 0x000fe20000011600 */
[----:B------:R-:W-:Y:S01]  /*1cd0*/  IMAD R218, R3, 0x200, R27 ;  /* 0x0000020003da7824 */ /* 0x000fe200078e021b */
[----:B------:R-:W-:Y:S02]  /*1ce0*/  LEA.HI R10, R10, R7, RZ, 0x2 ;  /* 0x000000070a0a7211 */ /* 0x000fe400078f10ff */
[----:B------:R-:W-:-:S02]  /*1cf0*/  LOP3.LUT R2, R4, R2, RZ, 0x3c, !PT ;  /* 0x0000000204027212 */ /* 0x000fc400078e3cff */
[----:B------:R-:W-:Y:S02]  /*1d00*/  LOP3.LUT R0, R10, 0x7ffffffc, RZ, 0xc0, !PT ;  /* 0x7ffffffc0a007812 */ /* 0x000fe400078ec0ff */
[----:B------:R-:W-:Y:S01]  /*1d10*/  SEL R9, RZ, 0x2, P5 ;  /* 0x00000002ff097807 */ /* 0x000fe20002800000 */
[----:B------:R-:W-:Y:S01]  /*1d20*/  IMAD.U32 R2, R12, 0x20, R2 ;  /* 0x000000200c027824 */ /* 0x000fe200078e0002 */
[----:B------:R-:W-:Y:S01]  /*1d30*/  SHF.R.S32.HI R4, RZ, 0x1, R8 ;  /* 0x00000001ff047819 */ /* 0x000fe20000011408 */
[----:B------:R-:W-:Y:S01]  /*1d40*/  IMAD.IADD R7, R7, 0x1, -R0 ;  /* 0x0000000107077824 */ /* 0x000fe200078e0a00 */
[----:B------:R-:W-:Y:S01]  /*1d50*/  SEL R0, R223, 0xffffffe0, !P0 ;  /* 0xffffffe0df007807 */ /* 0x000fe20004000000 */
[----:B------:R-:W-:Y:S01]  /*1d60*/  IMAD.SHL.U32 R214, R2, 0x2, RZ ;  /* 0x0000000202d67824 */ /* 0x000fe200078e00ff */
[----:B------:R-:W-:Y:S01]  /*1d70*/  IADD3 R3, R14, R9, R35 ;  /* 0x000000090e037210 */ /* 0x000fe20007ffe023 */
[----:B------:R-:W-:Y:S01]  /*1d80*/  IMAD R33, R33, 0x4, R7 ;  /* 0x0000000421217824 */ /* 0x000fe200078e0207 */
[----:B------:R-:W-:Y:S01]  /*1d90*/  SHF.R.S32.HI R8, RZ, 0x1f, R8 ;  /* 0x0000001fff087819 */ /* 0x000fe20000011408 */
[----:B------:R-:W-:Y:S01]  /*1da0*/  IMAD.IADD R215, R214, 0x1, R0 ;  /* 0x00000001d6d77824 */ /* 0x000fe200078e0200 */
[----:B------:R-:W1:Y:S01]  /*1db0*/  LDSM.16.M88.4 R164, [R214+0x6080] ;  /* 0x00608000d6a4783b */ /* 0x000e620000000200 */
[----:B------:R-:W-:Y:S01]  /*1dc0*/  LOP3.LUT P0, RZ, R3, 0x1, RZ, 0xc0, !PT ;  /* 0x0000000103ff7812 */ /* 0x000fe2000780c0ff */
[----:B------:R-:W-:Y:S01]  /*1dd0*/  IMAD.SHL.U32 R0, R16, 0x10, RZ ;  /* 0x0000001010007824 */ /* 0x000fe200078e00ff */
[----:B------:R-:W-:Y:S01]  /*1de0*/  SEL R6, RZ, 0xffffffff, P4 ;  /* 0xffffffffff067807 */ /* 0x000fe20002000000 */
[----:B------:R-:W2:Y:S01]  /*1df0*/  LDSM.16.M88.4 R168, [R214+0x7080] ;  /* 0x00708000d6a8783b */ /* 0x000ea20000000200 */
[----:B------:R-:W-:-:S02]  /*1e00*/  ISETP.GE.OR P0, PT, R38, UR4, !P0 ;  /* 0x0000000426007c0c */ /* 0x000fc4000c706670 */
[----:B------:R-:W-:Y:S01]  /*1e10*/  LOP3.LUT P4, RZ, R3, 0x2, RZ, 0xc0, !PT ;  /* 0x0000000203ff7812 */ /* 0x000fe2000788c0ff */
[----:B------:R-:W3:Y:S01]  /*1e20*/  LDSM.16.M88.4 R172, [R215+0x6080] ;  /* 0x00608000d7ac783b */ /* 0x000ee20000000200 */
[----:B------:R-:W-:Y:S02]  /*1e30*/  SEL R17, RZ, 0xffffffff, P5 ;  /* 0xffffffffff117807 */ /* 0x000fe40002800000 */
[----:B------:R-:W-:Y:S01]  /*1e40*/  ISETP.GE.OR P4, PT, R38, UR4, !P4 ;  /* 0x0000000426007c0c */ /* 0x000fe2000e786670 */
[----:B------:R-:W4:Y:S01]  /*1e50*/  LDSM.16.M88.4 R176, [R215+0x7080] ;  /* 0x00708000d7b0783b */ /* 0x000f220000000200 */
[----:B------:R-:W-:Y:S02]  /*1e60*/  LOP3.LUT R2, R0, 0x10, RZ, 0xc0, !PT ;  /* 0x0000001000027812 */ /* 0x000fe400078ec0ff */
[----:B------:R-:W-:Y:S01]  /*1e70*/  SHF.R.U32.HI R15, RZ, 0x3, R15 ;  /* 0x00000003ff0f7819 */ /* 0x000fe2000001160f */
[----:B------:R-:W1:Y:S01]  /*1e80*/  LDSM.16.M88.4 R180, [R214+0x8080] ;  /* 0x00808000d6b4783b */ /* 0x000e620000000200 */
[----:B------:R-:W-:-:S02]  /*1e90*/  ISETP.GE.OR P2, PT, R37, c[0x0][0x1fc], !P2 ;  /* 0x00007f0025007a0c */ /* 0x000fc40005746670 */
[----:B------:R-:W-:Y:S01]  /*1ea0*/  LOP3.LUT R15, R5, R15, RZ, 0x3c, !PT ;  /* 0x0000000f050f7212 */ /* 0x000fe200078e3cff */
[----:B------:R-:W1:Y:S01]  /*1eb0*/  LDSM.16.M88.4 R184, [R214+0x9080] ;  /* 0x00908000d6b8783b */ /* 0x000e620000000200 */
[----:B------:R-:W-:-:S03]  /*1ec0*/  LOP3.LUT P5, RZ, R13, 0x4, RZ, 0xc0, !PT ;  /* 0x000000040dff7812 */ /* 0x000fc600078ac0ff */
[----:B------:R-:W1:Y:S01]  /*1ed0*/  LDSM.16.M88.4 R188, [R215+0x8080] ;  /* 0x00808000d7bc783b */ /* 0x000e620000000200 */
[----:B------:R-:W-:Y:S01]  /*1ee0*/  SEL R223, R223, 0xffffffe0, !P5 ;  /* 0xffffffe0dfdf7807 */ /* 0x000fe20006800000 */
[----:B------:R-:W-:Y:S02]  /*1ef0*/  IMAD R213, R16, 0x200, R15 ;  /* 0x0000020010d57824 */ /* 0x000fe400078e020f */
[----:B------:R-:W1:Y:S02]  /*1f00*/  LDSM.16.M88.4 R192, [R215+0x9080] ;  /* 0x00908000d7c0783b */ /* 0x000e640000000200 */
[----:B------:R-:W-:Y:S02]  /*1f10*/  IMAD.SHL.U32 R213, R213, 0x2, RZ ;  /* 0x00000002d5d57824 */ /* 0x000fe400078e00ff */
        /* <DEDUP_REMOVED lines=10> */
[----:B------:R-:W-:Y:S01]  /*1fc0*/  LEA.HI R3, R8, R4, RZ, 0x2 ;  /* 0x0000000408037211 */ /* 0x000fe200078f10ff */
[----:B------:R1:W-:Y:S01]  /*1fd0*/  LDGSTS.E.BYPASS.LTC128B.128 [R132+0x7080], [R18.64+0x40], !P4 ;  /* 0x0708004012847fae */ /* 0x0003e2000e101d52 */
[----:B------:R-:W-:Y:S01]  /*1fe0*/  ISETP.GE.OR P0, PT, R38, UR4, !P0 ;  /* 0x0000000426007c0c */ /* 0x000fe2000c706670 */
[----:B------:R-:W-:Y:S01]  /*1ff0*/  ULDC.64 UR4, c[0x0][0x240] ;  /* 0x0000900000047ab9 */ /* 0x000fe20000000a00 */
[----:B------:R-:W-:Y:S01]  /*2000*/  LOP3.LUT R3, R3, 0xfffffffc, RZ, 0xc0, !PT ;  /* 0xfffffffc03037812 */ /* 0x000fe200078ec0ff */
[----:B------:R-:W-:Y:S01]  /*2010*/  UIMAD UR4, UR16, UR4, URZ ;  /* 0x00000004100472a4 */ /* 0x000fe2000f8e023f */
[----:B------:R-:W-:Y:S01]  /*2020*/  LOP3.LUT P4, RZ, R13, 0x2, RZ, 0xc0, !PT ;  /* 0x000000020dff7812 */ /* 0x000fe2000788c0ff */
[----:B------:R-:W-:Y:S01]  /*2030*/  CS2R R38, SRZ ;  /* 0x0000000000267805 */ /* 0x000fe2000001ff00 */
[----:B------:R-:W-:Y:S01]  /*2040*/  ULDC UR16, c[0x0][0x290] ;  /* 0x0000a40000107ab9 */ /* 0x000fe20000000800 */
[----:B------:R-:W-:Y:S01]  /*2050*/  IMAD.IADD R0, R4, 0x1, -R3 ;  /* 0x0000000104007824 */ /* 0x000fe200078e0a03 */
[----:B------:R-:W-:Y:S01]  /*2060*/  UIMAD UR25, UR9, UR5, UR4 ;  /* 0x00000005091972a4 */ /* 0x000fe2000f8e0204 */
[----:B------:R-:W-:Y:S01]  /*2070*/  IMAD.SHL.U32 R4, R17, 0x2, RZ ;  /* 0x0000000211047824 */ /* 0x000fe200078e00ff */
[----:B------:R-:W-:Y:S01]  /*2080*/  SEL R224, R225, 0xfffffff0, !P4 ;  /* 0xfffffff0e1e07807 */ /* 0x000fe20006000000 */
[----:B------:R-:W-:Y:S01]  /*2090*/  IMAD.SHL.U32 R3, R6, 0x2, RZ ;  /* 0x0000000206037824 */ /* 0x000fe200078e00ff */
[----:B------:R-:W-:Y:S01]  /*20a0*/  LOP3.LUT R6, R2, 0x8, R25, 0xf8, !PT ;  /* 0x0000000802067812 */ /* 0x000fe200078ef819 */
[----:B------:R-:W-:Y:S01]  /*20b0*/  @!P1 IMAD.SHL.U32 R2, R136, 0x10, RZ ;  /* 0x0000001088029824 */ /* 0x000fe200078e00ff */
[----:B------:R-:W-:Y:S01]  /*20c0*/  LOP3.LUT R4, R4, 0x2, R35, 0xe2, !PT ;  /* 0x0000000204047812 */ /* 0x000fe200078ee223 */
[----:B------:R1:W-:Y:S01]  /*20d0*/  LDGSTS.E.BYPASS.LTC128B.128 [R132+0x8080], [R18.64+0x80], !P0 ;  /* 0x0808008012847fae */ /* 0x0003e2000c101d52 */
[----:B------:R-:W-:Y:S01]  /*20e0*/  ISETP.GE.AND P0, PT, R37, c[0x0][0x1fc], PT ;  /* 0x00007f0025007a0c */ /* 0x000fe20003f06270 */
[----:B------:R-:W-:Y:S01]  /*20f0*/  UMOV UR4, URZ ;  /* 0x0000003f00047c82 */ /* 0x000fe20008000000 */
[----:B------:R-:W-:Y:S01]  /*2100*/  LOP3.LUT R7, R3, 0x2, R36, 0xe2, !PT ;  /* 0x0000000203077812 */ /* 0x000fe200078ee224 */
[----:B------:R5:W-:Y:S01]  /*2110*/  STL [R1+0x44], R4 ;  /* 0x0000440401007387 */ /* 0x000be20000100800 */
[----:B------:R-:W-:Y:S01]  /*2120*/  IMAD.SHL.U32 R3, R16, 0x8, RZ ;  /* 0x0000000810037824 */ /* 0x000fe200078e00ff */
[----:B------:R-:W-:Y:S01]  /*2130*/  CS2R R36, SRZ ;  /* 0x0000000000247805 */ /* 0x000fe2000001ff00 */
[----:B------:R-:W-:Y:S01]  /*2140*/  USHF.L.U32 UR5, UR8, 0x7, URZ ;  /* 0x0000000708057899 */ /* 0x000fe2000800063f */
[----:B------:R1:W-:Y:S01]  /*2150*/  @!P1 LDGSTS.E.BYPASS.LTC128B.128 [R2+0xf080], [R28.64] ;  /* 0x0f0800001c029fae */ /* 0x0003e2000b901d52 */
[----:B------:R-:W-:Y:S01]  /*2160*/  UIMAD UR11, UR9, UR16, URZ ;  /* 0x00000010090b72a4 */ /* 0x000fe2000f8e023f */
[----:B------:R-:W-:-:S02]  /*2170*/  LOP3.LUT R3, R3, 0x8, RZ, 0xc0, !PT ;  /* 0x0000000803037812 */ /* 0x000fc400078ec0ff */
[----:B------:R-:W0:Y:S04]  /*2180*/  LDGDEPBAR ;  /* 0x00000000000079af */ /* 0x000e280000000000 */
[----:B------:R2:W-:Y:S04]  /*2190*/  LDGSTS.E.BYPASS.LTC128B.128 [R132+0xc080], [R20.64], !P6 ;  /* 0x0c08000014847fae */ /* 0x0005e8000f101d52 */
[----:B------:R2:W-:Y:S01]  /*21a0*/  LDGSTS.E.BYPASS.LTC128B.128 [R132+0xd080], [R20.64+0x40], !P3 ;  /* 0x0d08004014847fae */ /* 0x0005e2000d901d52 */
[----:B------:R-:W-:-:S03]  /*21b0*/  ISETP.GE.AND P3, PT, R136, 0x10, PT ;  /* 0x000000108800780c */ /* 0x000fc60003f66270 */
[----:B------:R2:W-:Y:S01]  /*21c0*/  LDGSTS.E.BYPASS.LTC128B.128 [R132+0xe080], [R20.64+0x80], !P2 ;  /* 0x0e08008014847fae */ /* 0x0005e2000d101d52 */
[----:B-----5:R-:W-:Y:S02]  /*21d0*/  SEL R4, RZ, 0x4, P0 ;  /* 0x00000004ff047807 */ /* 0x020fe40000000000 */
[C---:B------:R-:W-:Y:S01]  /*21e0*/  LOP3.LUT P0, RZ, R0.reuse, 0x2, RZ, 0xc0, !PT ;  /* 0x0000000200ff7812 */ /* 0x040fe2000780c0ff */
[----:B------:R-:W-:Y:S01]  /*21f0*/  IMAD.SHL.U32 R0, R0, 0x40, RZ ;  /* 0x0000004000007824 */ /* 0x000fe200078e00ff */
[----:B------:R-:W-:Y:S01]  /*2200*/  LOP3.LUT R7, R7, R4, RZ, 0xfc, !PT ;  /* 0x0000000407077212 */ /* 0x000fe200078efcff */
[----:B-1----:R-:W-:Y:S01]  /*2210*/  IMAD.SHL.U32 R2, R13, 0x40, RZ ;  /* 0x000000400d027824 */ /* 0x002fe200078e00ff */
[----:B------:R-:W-:Y:S02]  /*2220*/  SEL R225, R225, 0xfffffff0, !P0 ;  /* 0xfffffff0e1e17807 */ /* 0x000fe40004000000 */
[----:B------:R-:W-:Y:S01]  /*2230*/  LOP3.LUT R0, R0, 0xc0, RZ, 0xc0, !PT ;  /* 0x000000c000007812 */ /* 0x000fe200078ec0ff */
[----:B------:R-:W-:Y:S01]  /*2240*/  STL [R1+0x40], R7 ;  /* 0x0000400701007387 */ /* 0x000fe20000100800 */
[----:B------:R-:W-:-:S02]  /*2250*/  LOP3.LUT R2, R2, 0x1c0, RZ, 0xc0, !PT ;  /* 0x000001c002027812 */ /* 0x000fc400078ec0ff */
[----:B------:R-:W-:Y:S02]  /*2260*/  SHF.R.U32.HI R4, RZ, 0x3, R0 ;  /* 0x00000003ff047819 */ /* 0x000fe40000011600 */
[----:B------:R-:W-:Y:S02]  /*2270*/  SHF.R.U32.HI R5, RZ, 0x3, R2 ;  /* 0x00000003ff057819 */ /* 0x000fe40000011602 */
[C---:B------:R-:W-:Y:S02]  /*2280*/  LOP3.LUT R212, R4.reuse, R0, R212, 0x1e, !PT ;  /* 0x0000000004d47212 */ /* 0x040fe400078e1ed4 */
[--C-:B------:R-:W-:Y:S02]  /*2290*/  LOP3.LUT R5, R5, R2, R3.reuse, 0x1e, !PT ;  /* 0x0000000205057212 */ /* 0x100fe400078e1e03 */
[C---:B------:R-:W-:Y:S02]  /*22a0*/  LOP3.LUT R2, R4.reuse, R6, R0, 0x1e, !PT ;  /* 0x0000000604027212 */ /* 0x040fe400078e1e00 */
[----:B------:R-:W-:Y:S01]  /*22b0*/  LOP3.LUT R3, R4, R0, R3, 0x1e, !PT ;  /* 0x0000000004037212 */ /* 0x000fe200078e1e03 */
[----:B------:R-:W-:Y:S01]  /*22c0*/  IMAD.SHL.U32 R0, R11, 0x20, RZ ;  /* 0x000000200b007824 */ /* 0x000fe200078e00ff */
[----:B------:R-:W-:Y:S01]  /*22d0*/  SHF.R.S32.HI R4, RZ, 0x2, R10 ;  /* 0x00000002ff047819 */ /* 0x000fe2000001140a */
[----:B------:R-:W-:-:S02]  /*22e0*/  IMAD.IADD R218, R218, 0x1, R5 ;  /* 0x00000001dada7824 */ /* 0x000fc400078e0205 */
[----:B------:R-:W-:Y:S02]  /*22f0*/  IMAD.IADD R221, R0, 0x1, R2 ;  /* 0x0000000100dd7824 */ /* 0x000fe400078e0202 */
[----:B------:R-:W-:Y:S01]  /*2300*/  IMAD R6, R32, 0x10, R4 ;  /* 0x0000001020067824 */ /* 0x000fe200078e0204 */
[----:B------:R-:W-:Y:S01]  /*2310*/  LEA R218, R218, 0x13480, 0x1 ;  /* 0x00013480dada7811 */ /* 0x000fe200078e08ff */
[----:B------:R-:W-:Y:S02]  /*2320*/  IMAD R4, R32, 0x200, R0 ;  /* 0x0000020020047824 */ /* 0x000fe400078e0200 */
[----:B------:R-:W-:Y:S01]  /*2330*/  IMAD.IADD R212, R0, 0x1, R212 ;  /* 0x0000000100d47824 */ /* 0x000fe200078e02d4 */
[----:B------:R-:W-:Y:S01]  /*2340*/  STL [R1+0x28], R6 ;  /* 0x0000280601007387 */ /* 0x000fe20000100800 */
[----:B------:R-:W-:Y:S02]  /*2350*/  @!P3 IMAD.SHL.U32 R0, R136, 0x10, RZ ;  /* 0x000000108800b824 */ /* 0x000fe400078e00ff */
[----:B------:R-:W-:Y:S01]  /*2360*/  IMAD.IADD R222, R4, 0x1, R3 ;  /* 0x0000000104de7824 */ /* 0x000fe200078e0203 */
[----:B------:R-:W-:Y:S01]  /*2370*/  IADD3 R3, R135, UR25, RZ ;  /* 0x0000001987037c10 */ /* 0x000fe2000fffe0ff */
[----:B------:R-:W-:Y:S01]  /*2380*/  IMAD.SHL.U32 R2, R33, 0x2, RZ ;  /* 0x0000000221027824 */ /* 0x000fe200078e00ff */
[----:B------:R1:W-:Y:S01]  /*2390*/  @!P3 LDGSTS.E.BYPASS.LTC128B.128 [R0+0xf280], [R22.64] ;  /* 0x0f2800001600bfae */ /* 0x0003e2000b901d52 */
[----:B------:R-:W-:Y:S01]  /*23a0*/  IMAD.SHL.U32 R216, R222, 0x2, RZ ;  /* 0x00000002ded87824 */ /* 0x000fe200078e00ff */
[----:B------:R-:W-:Y:S01]  /*23b0*/  LEA R212, R212, 0x80, 0x1 ;  /* 0x00000080d4d47811 */ /* 0x000fe200078e08ff */
[C-C-:B------:R-:W-:Y:S01]  /*23c0*/  IMAD R219, R223.reuse, 0x2, R218.reuse ;  /* 0x00000002dfdb7824 */ /* 0x140fe200078e02da */
[----:B------:R5:W-:Y:S01]  /*23d0*/  STL [R1+0x80], R3 ;  /* 0x0000800301007387 */ /* 0x000be20000100800 */
[----:B------:R-:W-:Y:S01]  /*23e0*/  IMAD R220, R224, 0x2, R218 ;  /* 0x00000002e0dc7824 */ /* 0x000fe200078e02da */
[----:B------:R-:W-:Y:S01]  /*23f0*/  IADD3 R217, R216, 0xc080, RZ ;  /* 0x0000c080d8d97810 */ /* 0x000fe20007ffe0ff */
[----:B------:R-:W-:Y:S01]  /*2400*/  IMAD R224, R224, 0x2, R219 ;  /* 0x00000002e0e07824 */ /* 0x000fe200078e02db */
[----:B------:R-:W-:Y:S01]  /*2410*/  STL [R1+0x30], R2 ;  /* 0x0000300201007387 */ /* 0x000fe20000100800 */
[----:B------:R-:W-:-:S02]  /*2420*/  IMAD R223, R223, 0x2, R220 ;  /* 0x00000002dfdf7824 */ /* 0x000fc400078e02dc */
[----:B------:R-:W-:Y:S01]  /*2430*/  IMAD R217, R225, 0x2, R217 ;  /* 0x00000002e1d97824 */ /* 0x000fe200078e02d9 */
[----:B------:R-:W0:Y:S01]  /*2440*/  LDGDEPBAR ;  /* 0x00000000000079af */ /* 0x000e220000000000 */
[----:B------:R-:W-:-:S03]  /*2450*/  IMAD.IADD R226, R222, 0x1, R225 ;  /* 0x00000001dee27824 */ /* 0x000fc600078e02e1 */
[----:B------:R-:W0:Y:S01]  /*2460*/  LDGDEPBAR ;  /* 0x00000000000079af */ /* 0x000e220000000000 */
[----:B-1----:R-:W-:Y:S01]  /*2470*/  IMAD.U32 R0, RZ, RZ, UR23 ;  /* 0x00000017ff007e24 */ /* 0x002fe2000f8e00ff */
[----:B-----5:R-:W-:-:S04]  /*2480*/  IADD3 R3, R132, 0x6080, RZ ;  /* 0x0000608084037810 */ /* 0x020fc80007ffe0ff */
[----:B------:R-:W-:Y:S01]  /*2490*/  IADD3 R0, R0, -c[0x0][0x168], -R2 ;  /* 0x80005a0000007a10 */ /* 0x000fe20007ffe802 */
[----:B------:R1:W-:Y:S02]  /*24a0*/  STL [R1+0x5c], R3 ;  /* 0x00005c0301007387 */ /* 0x0003e40000100800 */
[----:B-1----:R-:W-:Y:S02]  /*24b0*/  IADD3 R3, -R2, UR17, RZ ;  /* 0x0000001102037c10 */ /* 0x002fe4000fffe1ff */
[C---:B------:R-:W-:Y:S02]  /*24c0*/  IADD3 R2, R0.reuse, c[0x0][0x2a4], RZ ;  /* 0x0000a90000027a10 */ /* 0x040fe40007ffe0ff */
[----:B------:R-:W-:Y:S01]  /*24d0*/  IADD3 R0, R0, UR22, RZ ;  /* 0x0000001600007c10 */ /* 0x000fe2000fffe0ff */
[----:B------:R1:W-:Y:S04]  /*24e0*/  STL [R1+0x3c], R3 ;  /* 0x00003c0301007387 */ /* 0x0003e80000100800 */
[----:B------:R1:W-:Y:S04]  /*24f0*/  STL [R1+0x2c], R2 ;  /* 0x00002c0201007387 */ /* 0x0003e80000100800 */
[----:B--234-:R1:W-:Y:S02]  /*2500*/  STL [R1+0x38], R0 ;  /* 0x0000380001007387 */ /* 0x01c3e40000100800 */
.L_x_240:
        /* <DEDUP_REMOVED lines=56> */
[-C--:B-1----:R-:W-:Y:S01]  /*2890*/  HMMA.16816.F32 R4, R136, R140.reuse, R4 ;  /* 0x0000008c8804723c */ /* 0x082fe20000001804 */
[----:B------:R-:W-:Y:S07]  /*28a0*/  LDSM.16.M88.4 R152, [R215+0x4080] ;  /* 0x00408000d798783b */ /* 0x000fee0000000200 */
[C---:B------:R-:W-:Y:S08]  /*28b0*/  HMMA.16816.F32 R8, R144.reuse, R140, R8 ;  /* 0x0000008c9008723c */ /* 0x040ff00000001808 */
        /* <DEDUP_REMOVED lines=49> */
[-C--:B-1----:R-:W-:Y:S03]  /*2bd0*/  HMMA.16816.F32 R20, R144, R4.reuse, R20 ;  /* 0x000000049014723c */ /* 0x082fe60000001814 */
[----:B------:R1:W-:Y:S05]  /*2be0*/  STL [R1+0x18], R2 ;  /* 0x0000180201007387 */ /* 0x0003ea0000100800 */
[----:B------:R-:W-:Y:S01]  /*2bf0*/  MUFU.TANH R236, R12 ;  /* 0x0000000c00ec7308 */ /* 0x000fe20000002400 */
[C---:B------:R-:W-:Y:S09]  /*2c00*/  HMMA.16816.F32 R24, R136.reuse, R4, R24 ;  /* 0x000000048818723c */ /* 0x040ff20000001818 */
[----:B------:R-:W-:Y:S01]  /*2c10*/  MUFU.TANH R230, R16 ;  /* 0x0000001000e67308 */ /* 0x000fe20000002400 */
[-C--:B------:R-:W-:Y:S08]  /*2c20*/  HMMA.16816.F32 R28, R136, R6.reuse, R28 ;  /* 0x00000006881c723c */ /* 0x080ff0000000181c */
[----:B------:R-:W-:Y:S01]  /*2c30*/  HMMA.16816.F32 R32, R144, R6, R32 ;  /* 0x000000069020723c */ /* 0x000fe20000001820 */
[----:B--2---:R-:W2:Y:S01]  /*2c40*/  MUFU.TANH R0, R15 ;  /* 0x0000000f00007308 */ /* 0x004ea20000002400 */
[----:B-1----:R-:W3:Y:S02]  /*2c50*/  LDL R2, [R1+0x28] ;  /* 0x0000280001027983 */ /* 0x002ee40000100800 */
        /* <DEDUP_REMOVED lines=12> */
[----:B--2---:R1:W-:Y:S01]  /*2d20*/  STL [R1+0x14], R0 ;  /* 0x0000140001007387 */ /* 0x0043e20000100800 */
        /* <DEDUP_REMOVED lines=11> */
[----:B-1----:R1:W-:Y:S04]  /*2de0*/  STL [R1], R0 ;  /* 0x0000000001007387 */ /* 0x0023e80000100800 */
[----:B------:R-:W-:Y:S05]  /*2df0*/  STL [R1+0x8], R3 ;  /* 0x0000080301007387 */ /* 0x000fea0000100800 */
[----:B------:R-:W-:Y:S01]  /*2e00*/  MUFU.TANH R242, R22 ;  /* 0x0000001600f27308 */ /* 0x000fe20000002400 */
[----:B------:R-:W2:Y:S04]  /*2e10*/  LDL R8, [R1+0x2c] ;  /* 0x00002c0001087983 */ /* 0x000ea80000100800 */
[----:B------:R-:W4:Y:S05]  /*2e20*/  LDL R5, [R1+0x38] ;  /* 0x0000380001057983 */ /* 0x000f2a0000100800 */
[----:B------:R-:W-:Y:S10]  /*2e30*/  MUFU.TANH R249, R23 ;  /* 0x0000001700f97308 */ /* 0x000ff40000002400 */
[----:B-1----:R-:W1:Y:S10]  /*2e40*/  MUFU.TANH R0, R27 ;  /* 0x0000001b00007308 */ /* 0x002e740000002400 */
[----:B------:R2:W2:Y:S10]  /*2e50*/  MUFU.TANH R252, R25 ;  /* 0x0000001900fc7308 */ /* 0x0004b40000002400 */
[----:B------:R2:W2:Y:S01]  /*2e60*/  MUFU.TANH R251, R28 ;  /* 0x0000001c00fb7308 */ /* 0x0004a20000002400 */
[----:B-1----:R1:W-:Y:S04]  /*2e70*/  STL [R1+0xc], R0 ;  /* 0x00000c0001007387 */ /* 0x0023e80000100800 */
[----:B------:R-:W5:Y:S05]  /*2e80*/  LDL R4, [R1+0x3c] ;  /* 0x00003c0001047983 */ /* 0x000f6a0000100800 */
[----:B------:R2:W2:Y:S10]  /*2e90*/  MUFU.TANH R250, R29 ;  /* 0x0000001d00fa7308 */ /* 0x0004b40000002400 */
[----:B------:R2:W2:Y:S01]  /*2ea0*/  MUFU.TANH R233, R30 ;  /* 0x0000001e00e97308 */ /* 0x0004a20000002400 */
[----:B-1----:R-:W-:Y:S09]  /*2eb0*/  MOV R0, UR4 ;  /* 0x0000000400007c02 */ /* 0x002ff20008000f00 */
[----:B------:R1:W1:Y:S10]  /*2ec0*/  MUFU.TANH R163, R31 ;  /* 0x0000001f00a37308 */ /* 0x0002740000002400 */
[----:B------:R1:W1:Y:S10]  /*2ed0*/  MUFU.TANH R160, R32 ;  /* 0x0000002000a07308 */ /* 0x0002740000002400 */
[----:B------:R1:W1:Y:S10]  /*2ee0*/  MUFU.TANH R159, R33 ;  /* 0x00000021009f7308 */ /* 0x0002740000002400 */
[----:B------:R1:W1:Y:S10]  /*2ef0*/  MUFU.TANH R244, R34 ;  /* 0x0000002200f47308 */ /* 0x0002740000002400 */
[----:B------:R1:W1:Y:S01]  /*2f00*/  MUFU.TANH R243, R35 ;  /* 0x0000002300f37308 */ /* 0x0002620000002400 */
[-C--:B---3--:R-:W-:Y:S05]  /*2f10*/  LEA R0, R0, R2.reuse, 0x6 ;  /* 0x0000000200007211 */ /* 0x088fea00078e30ff */
[----:B------:R-:W3:Y:S04]  /*2f20*/  LDS R149, [R0.X4+0xf080] ;  /* 0x00f0800000957984 */ /* 0x000ee80000004800 */
[----:B------:R-:W1:Y:S04]  /*2f30*/  LDS R148, [R0.X4+0xf0a0] ;  /* 0x00f0a00000947984 */ /* 0x000e680000004800 */
[----:B------:R-:W1:Y:S04]  /*2f40*/  LDS R151, [R0.X4+0xf100] ;  /* 0x00f1000000977984 */ /* 0x000e680000004800 */
[----:B------:R3:W1:Y:S02]  /*2f50*/  LDS R150, [R0.X4+0xf120] ;  /* 0x00f1200000967984 */ /* 0x0006640000004800 */
[----:B---3--:R-:W-:Y:S04]  /*2f60*/  MOV R0, UR10 ;  /* 0x0000000a00007c02 */ /* 0x008fe80008000f00 */
[----:B------:R-:W-:Y:S04]  /*2f70*/  LEA R0, R0, R2, 0x6 ;  /* 0x0000000200007211 */ /* 0x000fe800078e30ff */
[C---:B--2---:R-:W-:Y:S02]  /*2f80*/  IADD3 R144, R0.reuse, R8, RZ ;  /* 0x0000000800907210 */ /* 0x044fe40007ffe0ff */
[----:B----4-:R-:W-:Y:S02]  /*2f90*/  IADD3 R140, R0, R5, RZ ;  /* 0x00000005008c7210 */ /* 0x010fe40007ffe0ff */
        /* <DEDUP_REMOVED lines=16> */
.L_x_224:
[----:B------:R-:W-:Y:S04]  /*30a0*/  MOV R3, 0x1 ;  /* 0x0000000100037802 */ /* 0x000fe80000000f00 */
[----:B------:R-:W-:Y:S11]  /*30b0*/  ISETP.NE.AND P2, PT, R3, c[0x0][0x2a8], PT ;  /* 0x0000aa0003007a0c */ /* 0x000ff60003f45270 */
[----:B------:R-:W-:Y:S02]  /*30c0*/  @!UPT UIADD3 URZ, URZ, URZ, URZ ;  /* 0x0000003f3f3ff290 */ /* 0x000fe4000fffe03f */
[----:B------:R-:W-:Y:S05]  /*30d0*/  @P2 IMAD.HI.U32 R3, R2, c[0x0][0x2ac], RZ ;  /* 0x0000ab0002032a27 */ /* 0x000fea00078e00ff */
[----:B------:R-:W-:Y:S02]  /*30e0*/  @P2 SHF.R.U32.HI R2, RZ, c[0x0][0x2b0], R3 ;  /* 0x0000ac00ff022a19 */ /* 0x000fe40000011603 */
.L_x_225:
[----:B------:R-:W-:Y:S05]  /*30f0*/  BSYNC B0 ;  /* 0x0000000000007941 */ /* 0x000fea0003800000 */
.L_x_223:
[----:B------:R-:W2:Y:S01]  /*3100*/  LDL R6, [R1+0x30] ;  /* 0x0000300001067983 */ /* 0x000ea20000100800 */
[----:B------:R-:W-:Y:S04]  /*3110*/  IMAD.MOV.U32 R3, RZ, RZ, c[0x0][0x2a8] ;  /* 0x0000aa00ff037624 */ /* 0x000fe800078e00ff */
[----:B------:R-:W-:Y:S04]  /*3120*/  IMAD R2, R2, R3, -UR5 ;  /* 0x8000000502027e24 */ /* 0x000fe8000f8e0203 */
[----:B--2---:R-:W-:Y:S05]  /*3130*/  IMAD.IADD R2, R2, 0x1, -R6 ;  /* 0x0000000102027824 */ /* 0x004fea00078e0a06 */
[----:B------:R-:W-:Y:S02]  /*3140*/  IADD3 R3, R2, c[0x0][0x2a8], RZ ;  /* 0x0000aa0002037a10 */ /* 0x000fe40007ffe0ff */
[----:B------:R-:W-:Y:S02]  /*3150*/  IMNMX R140, R140, R2, !PT ;  /* 0x000000028c8c7217 */ /* 0x000fe40007800200 */
[----:B------:R-:W-:Y:S02]  /*3160*/  IMNMX R144, R144, R3, PT ;  /* 0x0000000390907217 */ /* 0x000fe40003800200 */
.L_x_222:
[----:B-1----:R-:W-:Y:S05]  /*3170*/  IADD3 R2, R0, 0x8, RZ ;  /* 0x0000000800027810 */ /* 0x002fea0007ffe0ff */
[--C-:B------:R-:W-:Y:S02]  /*3180*/  IMAD.IADD R146, R8, 0x1, R2.reuse ;  /* 0x0000000108927824 */ /* 0x100fe400078e0202 */
[----:B------:R-:W-:Y:S03]  /*3190*/  IMAD.IADD R141, R5, 0x1, R2 ;  /* 0x00000001058d7824 */ /* 0x000fe600078e0202 */
        /* <DEDUP_REMOVED lines=16> */
.L_x_228:
[----:B------:R-:W-:Y:S04]  /*32a0*/  MOV R3, 0x1 ;  /* 0x0000000100037802 */ /* 0x000fe80000000f00 */
[----:B------:R-:W-:Y:S11]  /*32b0*/  ISETP.NE.AND P2, PT, R3, c[0x0][0x2a8], PT ;  /* 0x0000aa0003007a0c */ /* 0x000ff60003f45270 */
[----:B------:R-:W-:Y:S02]  /*32c0*/  @!UPT UIADD3 URZ, URZ, URZ, URZ ;  /* 0x0000003f3f3ff290 */ /* 0x000fe4000fffe03f */
[----:B------:R-:W-:Y:S05]  /*32d0*/  @P2 IMAD.HI.U32 R3, R2, c[0x0][0x2ac], RZ ;  /* 0x0000ab0002032a27 */ /* 0x000fea00078e00ff */
[----:B------:R-:W-:Y:S02]  /*32e0*/  @P2 SHF.R.U32.HI R2, RZ, c[0x0][0x2b0], R3 ;  /* 0x0000ac00ff022a19 */ /* 0x000fe40000011603 */
.L_x_229:
[----:B------:R-:W-:Y:S05]  /*32f0*/  BSYNC B0 ;  /* 0x0000000000007941 */ /* 0x000fea0003800000 */
.L_x_227:
[----:B------:R-:W2:Y:S01]  /*3300*/  LDL R6, [R1+0x30] ;  /* 0x0000300001067983 */ /* 0x000ea20000100800 */
[----:B------:R-:W-:Y:S04]  /*3310*/  IMAD.MOV.U32 R3, RZ, RZ, c[0x0][0x2a8] ;  /* 0x0000aa00ff037624 */ /* 0x000fe800078e00ff */
[----:B------:R-:W-:Y:S04]  /*3320*/  IMAD R2, R2, R3, -UR5 ;  /* 0x8000000502027e24 */ /* 0x000fe8000f8e0203 */
[----:B--2---:R-:W-:Y:S05]  /*3330*/  IMAD.IADD R2, R2, 0x1, -R6 ;  /* 0x0000000102027824 */ /* 0x004fea00078e0a06 */
[----:B------:R-:W-:Y:S02]  /*3340*/  IADD3 R3, R2, c[0x0][0x2a8], RZ ;  /* 0x0000aa0002037a10 */ /* 0x000fe40007ffe0ff */
[----:B------:R-:W-:Y:S02]  /*3350*/  IMNMX R141, R141, R2, !PT ;  /* 0x000000028d8d7217 */ /* 0x000fe40007800200 */
[----:B------:R-:W-:Y:S02]  /*3360*/  IMNMX R146, R146, R3, PT ;  /* 0x0000000392927217 */ /* 0x000fe40003800200 */
.L_x_226:
[----:B------:R-:W-:Y:S05]  /*3370*/  IADD3 R2, R0, 0x20, RZ ;  /* 0x0000002000027810 */ /* 0x000fea0007ffe0ff */
        /* <DEDUP_REMOVED lines=18> */
.L_x_232:
[----:B------:R-:W-:Y:S04]  /*34a0*/  MOV R3, 0x1 ;  /* 0x0000000100037802 */ /* 0x000fe80000000f00 */
[----:B------:R-:W-:Y:S11]  /*34b0*/  ISETP.NE.AND P2, PT, R3, c[0x0][0x2a8], PT ;  /* 0x0000aa0003007a0c */ /* 0x000ff60003f45270 */
[----:B------:R-:W-:Y:S02]  /*34c0*/  @!UPT UIADD3 URZ, URZ, URZ, URZ ;  /* 0x0000003f3f3ff290 */ /* 0x000fe4000fffe03f */
[----:B------:R-:W-:Y:S05]  /*34d0*/  @P2 IMAD.HI.U32 R3, R2, c[0x0][0x2ac], RZ ;  /* 0x0000ab0002032a27 */ /* 0x000fea00078e00ff */
[----:B------:R-:W-:Y:S02]  /*34e0*/  @P2 SHF.R.U32.HI R2, RZ, c[0x0][0x2b0], R3 ;  /* 0x0000ac00ff022a19 */ /* 0x000fe40000011603 */
.L_x_233:
[----:B------:R-:W-:Y:S05]  /*34f0*/  BSYNC B0 ;  /* 0x0000000000007941 */ /* 0x000fea0003800000 */
.L_x_231:
[----:B------:R-:W2:Y:S01]  /*3500*/  LDL R6, [R1+0x30] ;  /* 0x0000300001067983 */ /* 0x000ea20000100800 */
[----:B------:R-:W-:Y:S04]  /*3510*/  IMAD.MOV.U32 R3, RZ, RZ, c[0x0][0x2a8] ;  /* 0x0000aa00ff037624 */ /* 0x000fe800078e00ff */
[----:B------:R-:W-:Y:S04]  /*3520*/  IMAD R2, R2, R3, -UR5 ;  /* 0x8000000502027e24 */ /* 0x000fe8000f8e0203 */
[----:B--2---:R-:W-:Y:S05]  /*3530*/  IMAD.IADD R2, R2, 0x1, -R6 ;  /* 0x0000000102027824 */ /* 0x004fea00078e0a06 */
[----:B------:R-:W-:Y:S02]  /*3540*/  IADD3 R3, R2, c[0x0][0x2a8], RZ ;  /* 0x0000aa0002037a10 */ /* 0x000fe40007ffe0ff */
[----:B------:R-:W-:Y:S02]  /*3550*/  IMNMX R142, R142, R2, !PT ;  /* 0x000000028e8e7217 */ /* 0x000fe40007800200 */
[----:B------:R-:W-:Y:S02]  /*3560*/  IMNMX R147, R147, R3, PT ;  /* 0x0000000393937217 */ /* 0x000fe40003800200 */
.L_x_230:
        /* <DEDUP_REMOVED lines=19> */
.L_x_236:
[----:B------:R-:W-:Y:S04]  /*36a0*/  MOV R2, 0x1 ;  /* 0x0000000100027802 */ /* 0x000fe80000000f00 */
[----:B------:R-:W-:Y:S11]  /*36b0*/  ISETP.NE.AND P0, PT, R2, c[0x0][0x2a8], PT ;  /* 0x0000aa0002007a0c */ /* 0x000ff60003f05270 */
[----:B------:R-:W-:Y:S02]  /*36c0*/  @!UPT UIADD3 URZ, URZ, URZ, URZ ;  /* 0x0000003f3f3ff290 */ /* 0x000fe4000fffe03f */
[----:B------:R-:W-:Y:S05]  /*36d0*/  @P0 IMAD.HI.U32 R2, R0, c[0x0][0x2ac], RZ ;  /* 0x0000ab0000020a27 */ /* 0x000fea00078e00ff */
[----:B------:R-:W-:Y:S02]  /*36e0*/  @P0 SHF.R.U32.HI R0, RZ, c[0x0][0x2b0], R2 ;  /* 0x0000ac00ff000a19 */ /* 0x000fe40000011602 */
.L_x_237:
[----:B------:R-:W-:Y:S05]  /*36f0*/  BSYNC B0 ;  /* 0x0000000000007941 */ /* 0x000fea0003800000 */
.L_x_235:
[----:B------:R-:W2:Y:S01]  /*3700*/  LDL R3, [R1+0x30] ;  /* 0x0000300001037983 */ /* 0x000ea20000100800 */
[----:B------:R-:W-:Y:S04]  /*3710*/  IMAD.MOV.U32 R2, RZ, RZ, c[0x0][0x2a8] ;  /* 0x0000aa00ff027624 */ /* 0x000fe800078e00ff */
[----:B------:R-:W-:Y:S04]  /*3720*/  IMAD R0, R0, R2, -UR5 ;  /* 0x8000000500007e24 */ /* 0x000fe8000f8e0202 */
[----:B--2---:R-:W-:Y:S05]  /*3730*/  IMAD.IADD R0, R0, 0x1, -R3 ;  /* 0x0000000100007824 */ /* 0x004fea00078e0a03 */
[----:B------:R-:W-:Y:S02]  /*3740*/  IADD3 R2, R0, c[0x0][0x2a8], RZ ;  /* 0x0000aa0000027a10 */ /* 0x000fe40007ffe0ff */
[----:B------:R-:W-:Y:S02]  /*3750*/  IMNMX R143, R143, R0, !PT ;  /* 0x000000008f8f7217 */ /* 0x000fe40007800200 */
[----:B------:R-:W-:Y:S02]  /*3760*/  IMNMX R145, R145, R2, PT ;  /* 0x0000000291917217 */ /* 0x000fe40003800200 */
.L_x_234:
        /* <DEDUP_REMOVED lines=10> */
[----:B------:R-:W5:Y:S01]  /*3810*/  LDL R14, [R1+0x44] ;  /* 0x00004400010e7983 */ /* 0x000f620000100800 */
[----:B------:R-:W-:Y:S02]  /*3820*/  ULDC.64 UR16, c[0x0][0x178] ;  /* 0x00005e0000107ab9 */ /* 0x000fe40000000a00 */
[----:B------:R-:W-:Y:S01]  /*3830*/  UIMAD.WIDE.U32 UR24, UR22, UR16, URZ ;  /* 0x00000010161872a5 */ /* 0x000fe2000f8e003f */
[----:B----4-:R-:W4:Y:S01]  /*3840*/  LDL.64 R16, [R1+0x70] ;  /* 0x0000700001107983 */ /* 0x010f220000100a00 */
[----:B------:R-:W-:Y:S03]  /*3850*/  USHF.R.S32.HI UR23, URZ, 0x1f, UR22 ;  /* 0x0000001f3f177899 */ /* 0x000fe60008011416 */
[----:B---3--:R-:W3:Y:S01]  /*3860*/  LDL.64 R12, [R1+0x20] ;  /* 0x00002000010c7983 */ /* 0x008ee20000100a00 */
[----:B------:R-:W-:Y:S01]  /*3870*/  IMAD.U32 R2, RZ, RZ, UR24 ;  /* 0x00000018ff027e24 */ /* 0x000fe2000f8e00ff */
[----:B------:R-:W-:Y:S01]  /*3880*/  UIMAD UR23, UR23, UR16, URZ ;  /* 0x00000010171772a4 */ /* 0x000fe2000f8e023f */
[----:B------:R-:W-:Y:S01]  /*3890*/  IMAD.U32 R0, RZ, RZ, UR24 ;  /* 0x00000018ff007e24 */ /* 0x000fe2000f8e00ff */
[----:B--2---:R-:W2:Y:S01]  /*38a0*/  LDL R6, [R1+0x84] ;  /* 0x0000840001067983 */ /* 0x004ea20000100800 */
[----:B------:R-:W-:Y:S02]  /*38b0*/  UIMAD UR16, UR22, -0x40, UR13 ;  /* 0xffffffc0161078a4 */ /* 0x000fe4000f8e020d */
[----:B------:R-:W-:Y:S01]  /*38c0*/  UIMAD UR23, UR22, UR17, UR23 ;  /* 0x00000011161772a4 */ /* 0x000fe2000f8e0217 */
[----:B------:R-:W2:Y:S03]  /*38d0*/  LDL R5, [R1+0x58] ;  /* 0x0000580001057983 */ /* 0x000ea60000100800 */
[----:B------:R-:W-:Y:S01]  /*38e0*/  UIADD3 UR23, UR25, UR23, URZ ;  /* 0x0000001719177290 */ /* 0x000fe2000fffe03f */
[----:B------:R-:W2:Y:S04]  /*38f0*/  LDL R7, [R1+0x5c] ;  /* 0x00005c0001077983 */ /* 0x000ea80000100800 */
[----:B------:R-:W2:Y:S01]  /*3900*/  LDL.64 R10, [R1+0x50] ;  /* 0x00005000010a7983 */ /* 0x000ea20000100a00 */
[----:B------:R-:W-:Y:S03]  /*3910*/  IMAD.U32 R3, RZ, RZ, UR23 ;  /* 0x00000017ff037e24 */ /* 0x000fe6000f8e00ff */
[----:B------:R-:W2:Y:S04]  /*3920*/  LDL.64 R8, [R1+0x48] ;  /* 0x0000480001087983 */ /* 0x000ea80000100a00 */
[----:B------:R-:W1:Y:S01]  /*3930*/  @!P1 S2R R4, SR_CTAID.Y ;  /* 0x0000000000049919 */ /* 0x000e620000002600 */
[C---:B-----5:R-:W-:Y:S02]  /*3940*/  LOP3.LUT P5, RZ, R14.reuse, 0x1, RZ, 0xc0, !PT ;  /* 0x000000010eff7812 */ /* 0x060fe400078ac0ff */
[----:B------:R-:W-:Y:S02]  /*3950*/  LOP3.LUT P4, RZ, R14, 0x2, RZ, 0xc0, !PT ;  /* 0x000000020eff7812 */ /* 0x000fe4000788c0ff */
[----:B----4-:R-:W-:Y:S02]  /*3960*/  LEA R0, P0, R0, R16, 0x6 ;  /* 0x0000001000007211 */ /* 0x010fe400078030ff */
[C---:B---3--:R-:W-:Y:S02]  /*3970*/  ISETP.GE.OR P5, PT, R12.reuse, UR16, !P5 ;  /* 0x000000100c007c0c */ /* 0x048fe4000efa6670 */
[----:B------:R-:W-:Y:S02]  /*3980*/  ISETP.GE.OR P4, PT, R12, UR16, !P4 ;  /* 0x000000100c007c0c */ /* 0x000fe4000e786670 */
[----:B--2---:R-:W-:Y:S01]  /*3990*/  LEA.HI.X R3, R2, R6, R3, 0x6, P0 ;  /* 0x0000000602037211 */ /* 0x004fe200000f3403 */
[----:B------:R-:W-:Y:S01]  /*39a0*/  IMAD.U32 R6, RZ, RZ, UR20 ;  /* 0x00000014ff067e24 */ /* 0x000fe2000f8e00ff */
[----:B------:R-:W-:Y:S02]  /*39b0*/  LEA R2, P0, R0, c[0x0][0x160], 0x1 ;  /* 0x0000580000027a11 */ /* 0x000fe400078008ff */
[----:B------:R-:W-:Y:S02]  /*39c0*/  ISETP.LT.AND P3, PT, R12, UR16, PT ;  /* 0x000000100c007c0c */ /* 0x000fe4000bf61270 */
[----:B------:R-:W-:Y:S01]  /*39d0*/  LEA.HI.X R3, R0, c[0x0][0x164], R3, 0x1, P0 ;  /* 0x0000590000037a11 */ /* 0x000fe200000f0c03 */
[----:B------:R-:W-:Y:S01]  /*39e0*/  IMAD R0, R6, 0x3000, R7 ;  /* 0x0000300006007824 */ /* 0x000fe200078e0207 */
[----:B------:R-:W-:Y:S02]  /*39f0*/  ISETP.GE.OR P3, PT, R5, c[0x0][0x16c], !P3 ;  /* 0x00005b0005007a0c */ /* 0x000fe40005f66670 */
[----:B-1----:R-:W-:Y:S02]  /*3a00*/  @!P1 SHF.R.S32.HI R5, RZ, 0x1f, R4 ;  /* 0x0000001fff059819 */ /* 0x002fe40000011404 */
[----:B------:R-:W-:Y:S01]  /*3a10*/  @!PT LDS RZ, [RZ] ;  /* 0x00000000fffff984 */ /* 0x000fe20000000800 */
[----:B------:R-:W-:Y:S01]  /*3a20*/  @!PT LDS RZ, [RZ] ;  /* 0x00000000fffff984 */ /* 0x000fe20000000800 */
[----:B------:R-:W-:Y:S01]  /*3a30*/  @!PT LDS RZ, [RZ] ;  /* 0x00000000fffff984 */ /* 0x000fe20000000800 */
[----:B------:R1:W-:Y:S03]  /*3a40*/  LDGSTS.E.BYPASS.LTC128B.128 [R0], [R2.64], !P5 ;  /* 0x0000000002007fae */ /* 0x0003e6000e901d52 */
[----:B------:R-:W-:Y:S01]  /*3a50*/  @!P1 IMAD R5, R5, c[0x0][0x270], RZ ;  /* 0x00009c0005059a24 */ /* 0x000fe200078e02ff */
[----:B------:R1:W-:Y:S05]  /*3a60*/  LDGSTS.E.BYPASS.LTC128B.128 [R0+0x1000], [R2.64+0x40], !P4 ;  /* 0x0100004002007fae */ /* 0x0003ea000e101d52 */
[----:B------:R1:W-:Y:S02]  /*3a70*/  LDGSTS.E.BYPASS.LTC128B.128 [R0+0x2000], [R2.64+0x80], !P3 ;  /* 0x0200008002007fae */ /* 0x0003e4000d901d52 */
[----:B-1----:R-:W-:Y:S02]  /*3a80*/  IMAD.U32 R0, RZ, RZ, UR10 ;  /* 0x0000000aff007e24 */ /* 0x002fe4000f8e00ff */
[----:B------:R-:W-:Y:S02]  /*3a90*/  @!P1 IMAD.MOV.U32 R2, RZ, RZ, R10 ;  /* 0x000000ffff029224 */ /* 0x000fe400078e000a */
[----:B------:R-:W-:Y:S01]  /*3aa0*/  @!P1 IMAD.MOV.U32 R3, RZ, RZ, R11 ;  /* 0x000000ffff039224 */ /* 0x000fe200078e000b */
[----:B------:R-:W-:Y:S03]  /*3ab0*/  @!P1 LEA R0, R0, 0x40, 0x6 ;  /* 0x0000004000009811 */ /* 0x000fe600078e30ff */
[C---:B------:R-:W-:Y:S04]  /*3ac0*/  @!P1 IMAD.WIDE.U32 R2, R4.reuse, c[0x0][0x270], R2 ;  /* 0x00009c0004029a25 */ /* 0x040fe800078e0002 */
[----:B------:R-:W-:Y:S02]  /*3ad0*/  @!P1 IMAD R4, R4, c[0x0][0x274], R5 ;  /* 0x00009d0004049a24 */ /* 0x000fe400078e0205 */
[----:B------:R-:W-:Y:S02]  /*3ae0*/  IMAD.U32 R5, RZ, RZ, UR20 ;  /* 0x00000014ff057e24 */ /* 0x000fe4000f8e00ff */
[----:B------:R-:W-:Y:S01]  /*3af0*/  @!P1 IMAD.IADD R6, R3, 0x1, R4 ;  /* 0x0000000103069824 */ /* 0x000fe200078e0204 */
[----:B------:R-:W-:Y:S01]  /*3b00*/  @!P1 IADD3 R3, P3, P0, R0, UR14, R2 ;  /* 0x0000000e00039c10 */ /* 0x000fe2000f87e002 */
[----:B------:R-:W-:Y:S01]  /*3b10*/  @!P1 IMAD R4, R5, 0x10, R8 ;  /* 0x0000001005049824 */ /* 0x000fe200078e0208 */
[----:B------:R-:W-:Y:S03]  /*3b20*/  @!P1 SHF.R.S32.HI R0, RZ, 0x1f, R0 ;  /* 0x0000001fff009819 */ /* 0x000fe60000011400 */
[----:B------:R-:W-:Y:S01]  /*3b30*/  @!P1 IMAD.SHL.U32 R4, R4, 0x4, RZ ;  /* 0x0000000404049824 */ /* 0x000fe200078e00ff */
[----:B------:R-:W-:Y:S02]  /*3b40*/  @!P1 IADD3.X R0, R0, UR6, R6, P3, P0 ;  /* 0x0000000600009c10 */ /* 0x000fe40009fe0406 */
[C---:B------:R-:W-:Y:S04]  /*3b50*/  @!P1 LEA R2, P0, R3.reuse, c[0x0][0x258], 0x2 ;  /* 0x0000960003029a11 */ /* 0x040fe800078010ff */
[----:B------:R-:W-:Y:S01]  /*3b60*/  @!P1 LEA.HI.X R3, R3, c[0x0][0x25c], R0, 0x2, P0 ;  /* 0x0000970003039a11 */ /* 0x000fe200000f1400 */
[----:B------:R-:W-:Y:S05]  /*3b70*/  @!P1 IMAD.SHL.U32 R0, R4, 0x4, RZ ;  /* 0x0000000404009824 */ /* 0x000fea00078e00ff */
[----:B------:R1:W-:Y:S03]  /*3b80*/  @!P1 LDGSTS.E.BYPASS.LTC128B.128 [R0+0xf080], [R2.64] ;  /* 0x0f08000002009fae */ /* 0x0003e6000b901d52 */
.L_x_238:
[-C--:B--2---:R-:W-:Y:S01]  /*3b90*/  HMMA.16816.F32 R4, R32, R164.reuse, RZ ;  /* 0x000000a42004723c */ /* 0x084fe200000018ff */
[----:B------:R2:W-:Y:S01]  /*3ba0*/  STL [R1+0x90], R86 ;  /* 0x0000905601007387 */ /* 0x0005e20000100800 */
[----:B------:R-:W-:Y:S02]  /*3bb0*/  PLOP3.LUT P0, PT, PT, PT, UP4, 0x80, 0x0 ;  /* 0x000000000000781c */ /* 0x000fe40003f0f048 */
[----:B-1----:R-:W-:Y:S01]  /*3bc0*/  P2R R0, PR, RZ, 0x2 ;  /* 0x00000002ff007803 */ /* 0x002fe20000000000 */
[----:B------:R1:W-:Y:S01]  /*3bd0*/  STL [R1+0x8c], R85 ;  /* 0x00008c5501007387 */ /* 0x0003e20000100800 */
[----:B------:R-:W-:Y:S02]  /*3be0*/  ISETP.GT.AND P4, PT, R140, 0x21, P0 ;  /* 0x000000218c00780c */ /* 0x000fe40000784270 */
[C---:B---3--:R-:W-:Y:S01]  /*3bf0*/  HMMA.16816.F32 R8, R28.reuse, R164, RZ ;  /* 0x000000a41c08723c */ /* 0x048fe200000018ff */
[----:B------:R-:W0:Y:S01]  /*3c00*/  LDGDEPBAR ;  /* 0x00000000000079af */ /* 0x000e220000000000 */
[----:B------:R-:W-:Y:S02]  /*3c10*/  ISETP.LT.OR P4, PT, R144, 0x22, P4 ;  /* 0x000000229000780c */ /* 0x000fe40002781670 */
[C---:B------:R-:W-:Y:S02]  /*3c20*/  ISETP.GT.AND P6, PT, R140.reuse, RZ, P0 ;  /* 0x000000ff8c00720c */ /* 0x040fe400007c4270 */
[C---:B------:R-:W-:Y:S02]  /*3c30*/  ISETP.GT.AND P5, PT, R140.reuse, 0x1, P0 ;  /* 0x000000018c00780c */ /* 0x040fe400007a4270 */
[-C--:B------:R-:W-:Y:S01]  /*3c40*/  HMMA.16816.F32 R12, R28, R166.reuse, RZ ;  /* 0x000000a61c0c723c */ /* 0x080fe200000018ff */
[----:B------:R-:W-:Y:S02]  /*3c50*/  ISETP.GT.AND P3, PT, R140, 0x20, P0 ;  /* 0x000000208c00780c */ /* 0x000fe40000764270 */
[C---:B------:R-:W-:Y:S02]  /*3c60*/  ISETP.LT.OR P6, PT, R144.reuse, 0x1, P6 ;  /* 0x000000019000780c */ /* 0x040fe400037c1670 */
[C---:B------:R-:W-:Y:S02]  /*3c70*/  ISETP.LT.OR P5, PT, R144.reuse, 0x2, P5 ;  /* 0x000000029000780c */ /* 0x040fe40002fa1670 */
[----:B------:R-:W-:Y:S01]  /*3c80*/  ISETP.LT.OR P3, PT, R144, 0x21, P3 ;  /* 0x000000219000780c */ /* 0x000fe20001f61670 */
[C---:B------:R-:W-:Y:S04]  /*3c90*/  HMMA.16816.F32 R16, R32.reuse, R166, RZ ;  /* 0x000000a62010723c */ /* 0x040fe800000018ff */
[----:B--2---:R-:W-:Y:S01]  /*3ca0*/  MOV R86, R237 ;  /* 0x000000ed00567202 */ /* 0x004fe20000000f00 */
[----:B-1----:R-:W2:Y:S03]  /*3cb0*/  LDL R85, [R1+0x28] ;  /* 0x0000280001557983 */ /* 0x002ea60000100800 */
[-C--:B------:R-:W-:Y:S01]  /*3cc0*/  HMMA.16816.F32 R20, R32, R168.reuse, RZ ;  /* 0x000000a82014723c */ /* 0x080fe200000018ff */
[----:B------:R1:W-:Y:S07]  /*3cd0*/  STL [R1+0x88], R84 ;  /* 0x0000885401007387 */ /* 0x0003ee0000100800 */
[C---:B------:R-:W-:Y:S08]  /*3ce0*/  HMMA.16816.F32 R24, R28.reuse, R168, RZ ;  /* 0x000000a81c18723c */ /* 0x040ff000000018ff */
[-C--:B------:R-:W-:Y:S08]  /*3cf0*/  HMMA.16816.F32 R28, R28, R170.reuse, RZ ;  /* 0x000000aa1c1c723c */ /* 0x080ff000000018ff */
[----:B------:R-:W-:Y:S04]  /*3d00*/  HMMA.16816.F32 R32, R32, R170, RZ ;  /* 0x000000aa2020723c */ /* 0x000fe800000018ff */
[----:B-1----:R-:W-:Y:S04]  /*3d10*/  MOV R84, R236 ;  /* 0x000000ec00547202 */ /* 0x002fe80000000f00 */
[-C--:B----4-:R-:W-:Y:S08]  /*3d20*/  HMMA.16816.F32 R4, R132, R172.reuse, R4 ;  /* 0x000000ac8404723c */ /* 0x090ff00000001804 */
        /* <DEDUP_REMOVED lines=51> */
[----:B------:R-:W-:Y:S02]  /*4060*/  ISETP.LT.OR P4, PT, R144, 0x62, P4 ;  /* 0x000000629000780c */ /* 0x000fe40002781670 */
[----:B------:R-:W-:Y:S02]  /*4070*/  ISETP.GT.AND P6, PT, R140, 0x40, P0 ;  /* 0x000000408c00780c */ /* 0x000fe400007c4270 */
[----:B------:R-:W-:Y:S01]  /*4080*/  FSEL R2, R159, -INF , !P4 ;  /* 0xff8000009f027808 */ /* 0x000fe20006000000 */
[--C-:B------:R-:W-:Y:S01]  /*4090*/  FFMA.FTZ R158, R139, c[0x0][0x29c], -R149.reuse ;  /* 0x0000a7008b9e7a23 */ /* 0x100fe20000010895 */
[----:B------:R-:W-:Y:S02]  /*40a0*/  ISETP.GT.AND P4, PT, R141, 0x21, P0 ;  /* 0x000000218d00780c */ /* 0x000fe40000784270 */
[----:B------:R-:W-:Y:S01]  /*40b0*/  FSEL R138, R241, -INF , !P5 ;  /* 0xff800000f18a7808 */ /* 0x000fe20006800000 */
[----:B------:R-:W1:Y:S01]  /*40c0*/  MUFU.EX2 R240, R158 ;  /* 0x0000009e00f07308 */ /* 0x000e620000000800 */
[----:B------:R-:W-:Y:S02]  /*40d0*/  ISETP.LT.OR P1, PT, R146, 0x22, P4 ;  /* 0x000000229200780c */ /* 0x000fe40002721670 */
[----:B------:R-:W-:Y:S01]  /*40e0*/  ISETP.GT.AND P5, PT, R140, 0x41, P0 ;  /* 0x000000418c00780c */ /* 0x000fe200007a4270 */
[--C-:B------:R-:W-:Y:S01]  /*40f0*/  FFMA.FTZ R157, R138, c[0x0][0x29c], -R149.reuse ;  /* 0x0000a7008a9d7a23 */ /* 0x100fe20000010895 */
[----:B------:R-:W-:Y:S02]  /*4100*/  FSEL R152, R245, -INF , !P1 ;  /* 0xff800000f5987808 */ /* 0x000fe40004800000 */
[----:B------:R-:W-:Y:S02]  /*4110*/  ISETP.NE.AND P1, PT, R0, RZ, PT ;  /* 0x000000ff0000720c */ /* 0x000fe40003f25270 */
[----:B--2---:R-:W2:Y:S01]  /*4120*/  LDS R0, [R85.X4+0xf280] ;  /* 0x00f2800055007984 */ /* 0x004ea20000004800 */
[----:B------:R-:W-:Y:S01]  /*4130*/  FSEL R137, R230, -INF , !P3 ;  /* 0xff800000e6897808 */ /* 0x000fe20005800000 */
[----:B------:R-:W3:Y:S01]  /*4140*/  MUFU.EX2 R236, R157 ;  /* 0x0000009d00ec7308 */ /* 0x000ee20000000800 */
[----:B------:R-:W-:Y:S02]  /*4150*/  ISETP.GT.AND P3, PT, R140, 0x60, P0 ;  /* 0x000000608c00780c */ /* 0x000fe40000764270 */
[C---:B------:R-:W-:Y:S01]  /*4160*/  ISETP.LT.OR P6, PT, R144.reuse, 0x41, P6 ;  /* 0x000000419000780c */ /* 0x040fe200037c1670 */
[--C-:B------:R-:W-:Y:S01]  /*4170*/  FFMA.FTZ R156, R137, c[0x0][0x29c], -R149.reuse ;  /* 0x0000a700899c7a23 */ /* 0x100fe20000010895 */
[C---:B------:R-:W-:Y:S02]  /*4180*/  ISETP.LT.OR P5, PT, R144.reuse, 0x42, P5 ;  /* 0x000000429000780c */ /* 0x040fe40002fa1670 */
[----:B------:R-:W-:Y:S02]  /*4190*/  ISETP.LT.OR P3, PT, R144, 0x61, P3 ;  /* 0x000000619000780c */ /* 0x000fe40001f61670 */
[----:B------:R-:W-:Y:S01]  /*41a0*/  FSEL R133, R231, -INF , !P6 ;  /* 0xff800000e7857808 */ /* 0x000fe20007000000 */
[----:B------:R-:W-:Y:S01]  /*41b0*/  MUFU.EX2 R239, R156 ;  /* 0x0000009c00ef7308 */ /* 0x000fe20000000800 */
[----:B------:R-:W-:Y:S02]  /*41c0*/  FSEL R132, R161, -INF , !P5 ;  /* 0xff800000a1847808 */ /* 0x000fe40006800000 */
[C---:B------:R-:W-:Y:S02]  /*41d0*/  ISETP.GT.AND P6, PT, R141.reuse, RZ, P0 ;  /* 0x000000ff8d00720c */ /* 0x040fe400007c4270 */
[C---:B------:R-:W-:Y:S01]  /*41e0*/  ISETP.GT.AND P5, PT, R141.reuse, 0x1, P0 ;  /* 0x000000018d00780c */ /* 0x040fe200007a4270 */
[--C-:B------:R-:W-:Y:S01]  /*41f0*/  FFMA.FTZ R139, R132, c[0x0][0x29c], -R149.reuse ;  /* 0x0000a700848b7a23 */ /* 0x100fe20000010895 */
[----:B------:R-:W-:Y:S02]  /*4200*/  FSEL R3, R160, -INF , !P3 ;  /* 0xff800000a0037808 */ /* 0x000fe40005800000 */
[----:B------:R-:W-:Y:S02]  /*4210*/  ISETP.GT.AND P3, PT, R141, 0x20, P0 ;  /* 0x000000208d00780c */ /* 0x000fe40000764270 */
[C---:B------:R-:W-:Y:S01]  /*4220*/  ISETP.LT.OR P6, PT, R146.reuse, 0x1, P6 ;  /* 0x000000019200780c */ /* 0x040fe200037c1670 */
[--C-:B------:R-:W-:Y:S01]  /*4230*/  FFMA.FTZ R138, R3, c[0x0][0x29c], -R149.reuse ;  /* 0x0000a700038a7a23 */ /* 0x100fe20000010895 */
[C---:B------:R-:W-:Y:S02]  /*4240*/  ISETP.LT.OR P5, PT, R146.reuse, 0x2, P5 ;  /* 0x000000029200780c */ /* 0x040fe40002fa1670 */
[----:B------:R-:W-:Y:S01]  /*4250*/  ISETP.LT.OR P3, PT, R146, 0x21, P3 ;  /* 0x000000219200780c */ /* 0x000fe20001f61670 */
[----:B------:R4:W-:Y:S01]  /*4260*/  MUFU.EX2 R237, R138 ;  /* 0x0000008a00ed7308 */ /* 0x0009e20000000800 */
[----:B------:R-:W-:Y:S02]  /*4270*/  ISETP.GT.AND P4, PT, R141, 0x60, P0 ;  /* 0x000000608d00780c */ /* 0x000fe40000784270 */
[----:B------:R-:W-:Y:S02]  /*4280*/  FSEL R140, R248, -INF , !P6 ;  /* 0xff800000f88c7808 */ /* 0x000fe40007000000 */
[----:B------:R-:W-:Y:S02]  /*4290*/  FSEL R144, R247, -INF , !P5 ;  /* 0xff800000f7907808 */ /* 0x000fe40006800000 */
[----:B------:R-:W-:Y:S02]  /*42a0*/  ISETP.GT.AND P6, PT, R141, 0x40, P0 ;  /* 0x000000408d00780c */ /* 0x000fe400007c4270 */
[----:B------:R-:W-:Y:S02]  /*42b0*/  FSEL R153, R246, -INF , !P3 ;  /* 0xff800000f6997808 */ /* 0x000fe40005800000 */
[----:B------:R-:W-:Y:S01]  /*42c0*/  ISETP.LT.OR P4, PT, R146, 0x61, P4 ;  /* 0x000000619200780c */ /* 0x000fe20002781670 */
[----:B--2---:R-:W-:Y:S01]  /*42d0*/  FADD.FTZ R137, R5, -R0 ;  /* 0x8000000005897221 */ /* 0x004fe20000010000 */
[C---:B------:R-:W-:Y:S01]  /*42e0*/  ISETP.GT.AND P5, PT, R141.reuse, 0x41, P0 ;  /* 0x000000418d00780c */ /* 0x040fe200007a4270 */
[----:B------:R-:W-:Y:S01]  /*42f0*/  FFMA.FTZ R5, R152, c[0x0][0x29c], -R148 ;  /* 0x0000a70098057a23 */ /* 0x000fe20000010894 */
[----:B------:R-:W-:Y:S01]  /*4300*/  ISETP.GT.AND P3, PT, R141, 0x61, P0 ;  /* 0x000000618d00780c */ /* 0x000fe20000764270 */
[--C-:B------:R-:W-:Y:S01]  /*4310*/  FADD.FTZ R134, R21, -R0.reuse ;  /* 0x8000000015867221 */ /* 0x100fe20000010000 */
[----:B------:R-:W-:Y:S01]  /*4320*/  ISETP.LT.OR P6, PT, R146, 0x41, P6 ;  /* 0x000000419200780c */ /* 0x000fe200037c1670 */
[--C-:B------:R-:W-:Y:S01]  /*4330*/  FADD.FTZ R135, R16, -R0.reuse ;  /* 0x8000000010877221 */ /* 0x100fe20000010000 */
[C---:B------:R-:W-:Y:S01]  /*4340*/  ISETP.LT.OR P5, PT, R146.reuse, 0x42, P5 ;  /* 0x000000429200780c */ /* 0x040fe20002fa1670 */
[--C-:B------:R-:W-:Y:S01]  /*4350*/  FADD.FTZ R141, R33, -R0.reuse ;  /* 0x80000000218d7221 */ /* 0x100fe20000010000 */
[----:B------:R-:W-:Y:S01]  /*4360*/  ISETP.LT.OR P3, PT, R146, 0x62, P3 ;  /* 0x000000629200780c */ /* 0x000fe20001f61670 */
[--C-:B------:R-:W-:Y:S01]  /*4370*/  FFMA.FTZ R146, R133, c[0x0][0x29c], -R149.reuse ;  /* 0x0000a70085927a23 */ /* 0x100fe20000010895 */
[----:B------:R-:W-:Y:S01]  /*4380*/  FSEL R3, R249, -INF , !P5 ;  /* 0xff800000f9037808 */ /* 0x000fe20006800000 */
[----:B------:R-:W-:Y:S01]  /*4390*/  FFMA.FTZ R149, R2, c[0x0][0x29c], -R149 ;  /* 0x0000a70002957a23 */ /* 0x000fe20000010895 */
[----:B------:R-:W-:Y:S01]  /*43a0*/  FSEL R2, R244, -INF , !P4 ;  /* 0xff800000f4027808 */ /* 0x000fe20006000000 */
[--C-:B------:R-:W-:Y:S01]  /*43b0*/  FADD.FTZ R133, R4, -R0.reuse ;  /* 0x8000000004857221 */ /* 0x100fe20000010000 */
[----:B------:R-:W-:Y:S01]  /*43c0*/  FSEL R4, R242, -INF , !P6 ;  /* 0xff800000f2047808 */ /* 0x000fe20007000000 */
[----:B------:R-:W-:Y:S01]  /*43d0*/  FADD.FTZ R132, R17, -R0 ;  /* 0x8000000011847221 */ /* 0x000fe20000010000 */
[----:B----4-:R-:W-:Y:S01]  /*43e0*/  MOV R138, R84 ;  /* 0x00000054008a7202 */ /* 0x010fe20000000f00 */
[----:B------:R-:W-:Y:S01]  /*43f0*/  FFMA.FTZ R21, R2, c[0x0][0x29c], -R148 ;  /* 0x0000a70002157a23 */ /* 0x000fe20000010894 */
[----:B------:R-:W-:Y:S01]  /*4400*/  MOV R33, R235 ;  /* 0x000000eb00217202 */ /* 0x000fe20000000f00 */
[----:B------:R-:W2:Y:S01]  /*4410*/  MUFU.EX2 R2, R5 ;  /* 0x0000000500027308 */ /* 0x000ea20000000800 */
[--C-:B------:R-:W-:Y:S01]  /*4420*/  FADD.FTZ R136, R20, -R0.reuse ;  /* 0x8000000014887221 */ /* 0x100fe20000010000 */
[----:B------:R-:W-:Y:S01]  /*4430*/  ISETP.GT.AND P5, PT, R142, 0x1, P0 ;  /* 0x000000018e00780c */ /* 0x000fe200007a4270 */
[----:B------:R-:W-:Y:S01]  /*4440*/  FADD.FTZ R154, R32, -R0 ;  /* 0x80000000209a7221 */ /* 0x000fe20000010000 */
[----:B------:R-:W-:Y:S01]  /*4450*/  FSEL R0, R243, -INF , !P3 ;  /* 0xff800000f3007808 */ /* 0x000fe20005800000 */
[--C-:B------:R-:W-:Y:S01]  /*4460*/  FFMA.FTZ R16, R153, c[0x0][0x29c], -R148.reuse ;  /* 0x0000a70099107a23 */ /* 0x100fe20000010894 */
[----:B------:R-:W-:Y:S01]  /*4470*/  ISETP.LT.OR P5, PT, R147, 0x2, P5 ;  /* 0x000000029300780c */ /* 0x000fe20002fa1670 */
[----:B-1----:R-:W-:Y:S01]  /*4480*/  FMUL.FTZ R133, R240, R133 ;  /* 0x00000085f0857220 */ /* 0x002fe20000410000 */
[----:B------:R-:W-:Y:S01]  /*4490*/  MOV R156, R33 ;  /* 0x00000021009c7202 */ /* 0x000fe20000000f00 */
[--C-:B------:R-:W-:Y:S01]  /*44a0*/  FFMA.FTZ R20, R140, c[0x0][0x29c], -R148.reuse ;  /* 0x0000a7008c147a23 */ /* 0x100fe20000010894 */
[----:B------:R-:W1:Y:S01]  /*44b0*/  MUFU.EX2 R235, R155 ;  /* 0x0000009b00eb7308 */ /* 0x000e620000000800 */
[--C-:B------:R-:W-:Y:S01]  /*44c0*/  FFMA.FTZ R17, R144, c[0x0][0x29c], -R148.reuse ;  /* 0x0000a70090117a23 */ /* 0x100fe20000010894 */
[----:B------:R-:W-:Y:S01]  /*44d0*/  MOV R153, R232 ;  /* 0x000000e800997202 */ /* 0x000fe20000000f00 */
[--C-:B------:R-:W-:Y:S01]  /*44e0*/  FFMA.FTZ R4, R4, c[0x0][0x29c], -R148.reuse ;  /* 0x0000a70004047a23 */ /* 0x100fe20000010894 */
[----:B------:R-:W-:Y:S01]  /*44f0*/  MOV R144, R233 ;  /* 0x000000e900907202 */ /* 0x000fe20000000f00 */
[--C-:B------:R-:W-:Y:S01]  /*4500*/  FFMA.FTZ R32, R3, c[0x0][0x29c], -R148.reuse ;  /* 0x0000a70003207a23 */ /* 0x100fe20000010894 */
[----:B------:R-:W-:Y:S01]  /*4510*/  MOV R3, R163 ;  /* 0x000000a300037202 */ /* 0x000fe20000000f00 */
[----:B------:R-:W-:Y:S01]  /*4520*/  FFMA.FTZ R148, R0, c[0x0][0x29c], -R148 ;  /* 0x0000a70000947a23 */ /* 0x000fe20000010894 */
[----:B------:R-:W-:Y:S01]  /*4530*/  MOV R140, R234 ;  /* 0x000000ea008c7202 */ /* 0x000fe20000000f00 */
[----:B------:R-:W-:Y:S01]  /*4540*/  FFMA.FTZ R0, -R162, R162, 1 ;  /* 0x3f800000a2007423 */ /* 0x000fe200000101a2 */
[----:B------:R4:W4:Y:S01]  /*4550*/  MUFU.EX2 R233, R149 ;  /* 0x0000009500e97308 */ /* 0x0009220000000800 */
[----:B---3--:R-:W-:Y:S01]  /*4560*/  FMUL.FTZ R137, R236, R137 ;  /* 0x00000089ec897220 */ /* 0x008fe20000410000 */
[----:B------:R-:W-:Y:S01]  /*4570*/  ISETP.GT.AND P6, PT, R142, RZ, P0 ;  /* 0x000000ff8e00720c */ /* 0x000fe200007c4270 */
[----:B------:R-:W-:Y:S01]  /*4580*/  FMUL.FTZ R232, R133, R0 ;  /* 0x0000000085e87220 */ /* 0x000fe20000410000 */
[----:B--2---:R2:W-:Y:S01]  /*4590*/  STL [R1+0x10], R2 ;  /* 0x0000100201007387 */ /* 0x0045e20000100800 */
[----:B------:R-:W-:Y:S01]  /*45a0*/  MOV R133, R86 ;  /* 0x0000005600857202 */ /* 0x000fe20000000f00 */
[----:B------:R-:W-:Y:S01]  /*45b0*/  FFMA.FTZ R0, -R241, R241, 1 ;  /* 0x3f800000f1007423 */ /* 0x000fe200000101f1 */
[----:B------:R-:W-:Y:S01]  /*45c0*/  ISETP.LT.OR P6, PT, R147, 0x1, P6 ;  /* 0x000000019300780c */ /* 0x000fe200037c1670 */
[----:B------:R-:W3:Y:S01]  /*45d0*/  LDL.LU R86, [R1+0x4] ;  /* 0x0000040001567983 */ /* 0x000ee20000300800 */
[----:B------:R-:W-:Y:S01]  /*45e0*/  MOV R241, R3 ;  /* 0x0000000300f17202 */ /* 0x000fe20000000f00 */
[----:B------:R2:W2:Y:S01]  /*45f0*/  MUFU.EX2 R238, R146 ;  /* 0x0000009200ee7308 */ /* 0x0004a20000000800 */
[----:B------:R-:W-:Y:S01]  /*4600*/  FFMA.FTZ R3, -R230, R230, 1 ;  /* 0x3f800000e6037423 */ /* 0x000fe200000101e6 */
[----:B------:R-:W3:Y:S01]  /*4610*/  LDL.LU R84, [R1] ;  /* 0x0000000001547983 */ /* 0x000ee20000300800 */
[----:B------:R-:W-:Y:S01]  /*4620*/  FMUL.FTZ R135, R239, R135 ;  /* 0x00000087ef877220 */ /* 0x000fe20000410000 */
[----:B------:R-:W-:Y:S01]  /*4630*/  FSEL R5, R133, -INF , !P5 ;  /* 0xff80000085057808 */ /* 0x000fe20006800000 */
[----:B-1----:R-:W-:Y:S01]  /*4640*/  FMUL.FTZ R132, R235, R132 ;  /* 0x00000084eb847220 */ /* 0x002fe20000410000 */
[----:B------:R-:W-:Y:S01]  /*4650*/  MOV R230, R144 ;  /* 0x0000009000e67202 */ /* 0x000fe20000000f00 */
[----:B------:R-:W-:Y:S01]  /*4660*/  FMUL.FTZ R154, R237, R154 ;  /* 0x0000009aed9a7220 */ /* 0x000fe20000410000 */
[C---:B------:R-:W-:Y:S02]  /*4670*/  ISETP.GT.AND P4, PT, R142.reuse, 0x20, P0 ;  /* 0x000000208e00780c */ /* 0x040fe40000784270 */
[----:B------:R1:W-:Y:S01]  /*4680*/  MUFU.EX2 R162, R16 ;  /* 0x0000001000a27308 */ /* 0x0003e20000000800 */
[C---:B------:R-:W-:Y:S02]  /*4690*/  ISETP.GT.AND P3, PT, R142.reuse, 0x21, P0 ;  /* 0x000000218e00780c */ /* 0x040fe40000764270 */
[----:B------:R-:W-:Y:S01]  /*46a0*/  ISETP.LT.OR P4, PT, R147, 0x21, P4 ;  /* 0x000000219300780c */ /* 0x000fe20002781670 */
[----:B----4-:R-:W-:Y:S01]  /*46b0*/  FMUL.FTZ R149, R137, R0 ;  /* 0x0000000089957220 */ /* 0x010fe20000410000 */
[----:B------:R-:W-:Y:S01]  /*46c0*/  ISETP.LT.OR P3, PT, R147, 0x22, P3 ;  /* 0x000000229300780c */ /* 0x000fe20001f61670 */
[----:B------:R-:W4:Y:S01]  /*46d0*/  LDS R0, [R85.X4+0xf2a0] ;  /* 0x00f2a00055007984 */ /* 0x000f220000004800 */
[----:B------:R-:W-:Y:S01]  /*46e0*/  FMUL.FTZ R141, R233, R141 ;  /* 0x0000008de98d7220 */ /* 0x000fe20000410000 */
[----:B------:R-:W-:Y:S01]  /*46f0*/  ISETP.GT.AND P5, PT, R142, 0x41, P0 ;  /* 0x000000418e00780c */ /* 0x000fe200007a4270 */
[----:B--2---:R-:W-:Y:S01]  /*4700*/  FFMA.FTZ R2, -R229, R229, 1 ;  /* 0x3f800000e5027423 */ /* 0x004fe200000101e5 */
[----:B------:R4:W-:Y:S02]  /*4710*/  MUFU.EX2 R157, R21 ;  /* 0x00000015009d7308 */ /* 0x0009e40000000800 */
[----:B------:R-:W-:Y:S01]  /*4720*/  ISETP.LT.OR P5, PT, R147, 0x42, P5 ;  /* 0x000000429300780c */ /* 0x000fe20002fa1670 */
[----:B------:R-:W-:Y:S02]  /*4730*/  FMUL.FTZ R132, R132, R2 ;  /* 0x0000000284847220 */ /* 0x000fe40000410000 */
[----:B------:R-:W-:Y:S02]  /*4740*/  FMUL.FTZ R146, R135, R3 ;  /* 0x0000000387927220 */ /* 0x000fe40000410000 */
[----:B------:R-:W-:Y:S02]  /*4750*/  FFMA.FTZ R3, -R231, R231, 1 ;  /* 0x3f800000e7037423 */ /* 0x000fe400000101e7 */
[----:B------:R-:W2:Y:S01]  /*4760*/  LDL.LU R231, [R1+0xc] ;  /* 0x00000c0001e77983 */ /* 0x000ea20000300800 */
[----:B------:R-:W-:Y:S01]  /*4770*/  FFMA.FTZ R2, -R161, R161, 1 ;  /* 0x3f800000a1027423 */ /* 0x000fe200000101a1 */
[----:B------:R-:W-:Y:S01]  /*4780*/  F2FP.PACK_AB R132, R132, R146 ;  /* 0x000000928484723e */ /* 0x000fe200000000ff */
[----:B------:R4:W4:Y:S01]  /*4790*/  MUFU.EX2 R234, R139 ;  /* 0x0000008b00ea7308 */ /* 0x0009220000000800 */
[----:B------:R-:W2:Y:S01]  /*47a0*/  LDL.LU R161, [R1+0x8] ;  /* 0x0000080001a17983 */ /* 0x000ea20000300800 */
[----:B-1----:R-:W-:Y:S02]  /*47b0*/  FFMA.FTZ R16, -R248, R248, 1 ;  /* 0x3f800000f8107423 */ /* 0x002fe400000101f8 */
[----:B------:R-:W-:Y:S01]  /*47c0*/  FMUL.FTZ R136, R238, R136 ;  /* 0x00000088ee887220 */ /* 0x000fe20000410000 */
[----:B------:R-:W2:Y:S03]  /*47d0*/  LDL.LU R248, [R1+0x14] ;  /* 0x0000140001f87983 */ /* 0x000ea60000300800 */
[----:B------:R-:W-:Y:S02]  /*47e0*/  FMUL.FTZ R144, R136, R3 ;  /* 0x0000000388907220 */ /* 0x000fe40000410000 */
[----:B------:R1:W1:Y:S01]  /*47f0*/  MUFU.EX2 R229, R4 ;  /* 0x0000000400e57308 */ /* 0x0002620000000800 */
[----:B------:R-:W-:Y:S04]  /*4800*/  FFMA.FTZ R3, -R160, R160, 1 ;  /* 0x3f800000a0037423 */ /* 0x000fe800000101a0 */
[----:B------:R-:W-:Y:S05]  /*4810*/  FMUL.FTZ R154, R154, R3 ;  /* 0x000000039a9a7220 */ /* 0x000fea0000410000 */
[----:B------:R1:W-:Y:S01]  /*4820*/  MUFU.EX2 R158, R32 ;  /* 0x00000020009e7308 */ /* 0x0003e20000000800 */
[--C-:B----4-:R-:W-:Y:S01]  /*4830*/  FADD.FTZ R21, R6, -R0.reuse ;  /* 0x8000000006157221 */ /* 0x110fe20000010000 */
[----:B------:R-:W-:Y:S01]  /*4840*/  MOV R139, R153 ;  /* 0x00000099008b7202 */ /* 0x000fe20000000f00 */
[----:B------:R-:W-:Y:S02]  /*4850*/  FFMA.FTZ R6, -R247, R247, 1 ;  /* 0x3f800000f7067423 */ /* 0x000fe400000101f7 */
[----:B------:R-:W2:Y:S01]  /*4860*/  LDL.LU R247, [R1+0x18] ;  /* 0x0000180001f77983 */ /* 0x000ea20000300800 */
[----:B------:R-:W-:Y:S04]  /*4870*/  FMUL.FTZ R134, R234, R134 ;  /* 0x00000086ea867220 */ /* 0x000fe80000410000 */
[----:B------:R1:W1:Y:S01]  /*4880*/  MUFU.EX2 R163, R20 ;  /* 0x0000001400a37308 */ /* 0x0002620000000800 */
[--C-:B------:R-:W-:Y:S02]  /*4890*/  FADD.FTZ R7, R7, -R0.reuse ;  /* 0x8000000007077221 */ /* 0x100fe40000010000 */
[----:B------:R-:W-:Y:S01]  /*48a0*/  FMUL.FTZ R135, R134, R2 ;  /* 0x0000000286877220 */ /* 0x000fe20000410000 */
[----:B-1----:R-:W-:Y:S01]  /*48b0*/  FSEL R4, R139, -INF , !P6 ;  /* 0xff8000008b047808 */ /* 0x002fe20007000000 */
[----:B------:R-:W-:Y:S01]  /*48c0*/  FFMA.FTZ R2, -R159, R159, 1 ;  /* 0x3f8000009f027423 */ /* 0x000fe2000001019f */
[----:B------:R-:W-:Y:S01]  /*48d0*/  ISETP.GT.AND P6, PT, R142, 0x40, P0 ;  /* 0x000000408e00780c */ /* 0x000fe200007c4270 */
[--C-:B------:R-:W-:Y:S01]  /*48e0*/  FADD.FTZ R22, R22, -R0.reuse ;  /* 0x8000000016167221 */ /* 0x100fe20000010000 */
[----:B------:R-:W-:Y:S01]  /*48f0*/  F2FP.PACK_AB R135, R135, R144 ;  /* 0x000000908787723e */ /* 0x000fe200000000ff */
[----:B------:R-:W-:Y:S01]  /*4900*/  FMUL.FTZ R134, R141, R2 ;  /* 0x000000028d867220 */ /* 0x000fe20000410000 */
[----:B------:R1:W1:Y:S01]  /*4910*/  MUFU.EX2 R152, R17 ;  /* 0x0000001100987308 */ /* 0x0002620000000800 */
[--C-:B------:R-:W-:Y:S01]  /*4920*/  FFMA.FTZ R2, R5, c[0x0][0x29c], -R151.reuse ;  /* 0x0000a70005027a23 */ /* 0x100fe20000010897 */
[----:B------:R-:W-:Y:S01]  /*4930*/  ISETP.LT.OR P6, PT, R147, 0x41, P6 ;  /* 0x000000419300780c */ /* 0x000fe200037c1670 */
[--C-:B------:R-:W-:Y:S01]  /*4940*/  FFMA.FTZ R4, R4, c[0x0][0x29c], -R151.reuse ;  /* 0x0000a70004047a23 */ /* 0x100fe20000010897 */
[----:B------:R-:W-:Y:S01]  /*4950*/  FSEL R32, R138, -INF , !P4 ;  /* 0xff8000008a207808 */ /* 0x000fe20006000000 */
[----:B------:R-:W-:Y:S01]  /*4960*/  FMUL.FTZ R22, R229, R22 ;  /* 0x00000016e5167220 */ /* 0x000fe20000410000 */
[----:B------:R-:W-:Y:S01]  /*4970*/  ISETP.GT.AND P4, PT, R142, 0x60, P0 ;  /* 0x000000608e00780c */ /* 0x000fe20000784270 */
[--C-:B------:R-:W-:Y:S01]  /*4980*/  FADD.FTZ R18, R18, -R0.reuse ;  /* 0x8000000012127221 */ /* 0x100fe20000010000 */
[----:B------:R-:W-:Y:S01]  /*4990*/  F2FP.PACK_AB R134, R134, R154 ;  /* 0x0000009a8686723e */ /* 0x000fe200000000ff */
[--C-:B------:R-:W-:Y:S01]  /*49a0*/  FFMA.FTZ R5, R32, c[0x0][0x29c], -R151.reuse ;  /* 0x0000a70020057a23 */ /* 0x100fe20000010897 */
[----:B------:R-:W-:Y:S01]  /*49b0*/  MUFU.EX2 R153, R2 ;  /* 0x0000000200997308 */ /* 0x000fe20000000800 */
[----:B------:R-:W-:Y:S01]  /*49c0*/  ISETP.LT.OR P4, PT, R147, 0x61, P4 ;  /* 0x000000619300780c */ /* 0x000fe20002781670 */
[----:B------:R-:W-:Y:S01]  /*49d0*/  FMUL.FTZ R18, R162, R18 ;  /* 0x00000012a2127220 */ /* 0x000fe20000410000 */
[----:B------:R-:W-:Y:S01]  /*49e0*/  FSEL R20, R252, -INF , !P5 ;  /* 0xff800000fc147808 */ /* 0x000fe20006800000 */
[----:B------:R-:W-:Y:S01]  /*49f0*/  FMUL.FTZ R21, R163, R21 ;  /* 0x00000015a3157220 */ /* 0x000fe20000410000 */
[----:B------:R-:W-:Y:S01]  /*4a00*/  ISETP.GT.AND P5, PT, R143, RZ, P0 ;  /* 0x000000ff8f00720c */ /* 0x000fe200007a4270 */
[--C-:B------:R-:W-:Y:S02]  /*4a10*/  FADD.FTZ R35, R35, -R0.reuse ;  /* 0x8000000023237221 */ /* 0x100fe40000010000 */
[--C-:B------:R-:W-:Y:S02]  /*4a20*/  FFMA.FTZ R20, R20, c[0x0][0x29c], -R151.reuse ;  /* 0x0000a70014147a23 */ /* 0x100fe40000010897 */
[----:B------:R3:W-:Y:S01]  /*4a30*/  MUFU.EX2 R160, R4 ;  /* 0x0000000400a07308 */ /* 0x0007e20000000800 */
[----:B------:R-:W-:Y:S01]  /*4a40*/  ISETP.LT.OR P5, PT, R145, 0x1, P5 ;  /* 0x000000019100780c */ /* 0x000fe20002fa1670 */
[--C-:B------:R-:W-:Y:S01]  /*4a50*/  FADD.FTZ R34, R34, -R0.reuse ;  /* 0x8000000022227221 */ /* 0x100fe20000010000 */
[----:B-1----:R-:W-:Y:S01]  /*4a60*/  FSEL R17, R251, -INF , !P4 ;  /* 0xff800000fb117808 */ /* 0x002fe20006000000 */
[----:B------:R-:W-:Y:S01]  /*4a70*/  FMUL.FTZ R7, R152, R7 ;  /* 0x0000000798077220 */ /* 0x000fe20000410000 */
[----:B------:R-:W-:Y:S01]  /*4a80*/  ISETP.GT.AND P4, PT, R143, 0x1, P0 ;  /* 0x000000018f00780c */ /* 0x000fe20000784270 */
[----:B------:R-:W-:Y:S02]  /*4a90*/  FMUL.FTZ R34, R157, R34 ;  /* 0x000000229d227220 */ /* 0x000fe40000410000 */
[--C-:B------:R-:W-:Y:S01]  /*4aa0*/  FFMA.FTZ R17, R17, c[0x0][0x29c], -R151.reuse ;  /* 0x0000a70011117a23 */ /* 0x100fe20000010897 */
[----:B------:R-:W-:Y:S01]  /*4ab0*/  ISETP.LT.OR P4, PT, R145, 0x2, P4 ;  /* 0x000000029100780c */ /* 0x000fe20002781670 */
[----:B------:R-:W-:Y:S01]  /*4ac0*/  FMUL.FTZ R32, R7, R6 ;  /* 0x0000000607207220 */ /* 0x000fe20000410000 */
[----:B------:R-:W-:Y:S01]  /*4ad0*/  FSEL R7, R140, -INF , !P5 ;  /* 0xff8000008c077808 */ /* 0x000fe20006800000 */
[----:B------:R-:W1:Y:S01]  /*4ae0*/  MUFU.EX2 R155, R148 ;  /* 0x00000094009b7308 */ /* 0x000e620000000800 */
[----:B------:R-:W-:Y:S01]  /*4af0*/  ISETP.GT.AND P5, PT, R143, 0x40, P0 ;  /* 0x000000408f00780c */ /* 0x000fe200007a4270 */
[----:B------:R-:W-:Y:S02]  /*4b00*/  FADD.FTZ R19, R19, -R0 ;  /* 0x8000000013137221 */ /* 0x000fe40000010000 */
[----:B------:R-:W-:Y:S01]  /*4b10*/  FFMA.FTZ R7, R7, c[0x0][0x29c], -R150 ;  /* 0x0000a70007077a23 */ /* 0x000fe20000010896 */
[----:B------:R-:W-:Y:S01]  /*4b20*/  ISETP.LT.OR P5, PT, R145, 0x41, P5 ;  /* 0x000000419100780c */ /* 0x000fe20002fa1670 */
[----:B------:R-:W-:Y:S04]  /*4b30*/  FADD.FTZ R23, R23, -R0 ;  /* 0x8000000017177221 */ /* 0x000fe80000010000 */
[----:B------:R2:W-:Y:S01]  /*4b40*/  MUFU.EX2 R148, R5 ;  /* 0x0000000500947308 */ /* 0x0005e20000000800 */
[----:B---3--:R-:W-:Y:S02]  /*4b50*/  FSEL R33, R86, -INF , !P3 ;  /* 0xff80000056217808 */ /* 0x008fe40005800000 */
[----:B------:R-:W-:Y:S02]  /*4b60*/  ISETP.GT.AND P3, PT, R142, 0x61, P0 ;  /* 0x000000618e00780c */ /* 0x000fe40000764270 */
[----:B------:R-:W-:Y:S01]  /*4b70*/  FSEL R3, R84, -INF , !P6 ;  /* 0xff80000054037808 */ /* 0x000fe20007000000 */
[--C-:B------:R-:W-:Y:S01]  /*4b80*/  FFMA.FTZ R4, R33, c[0x0][0x29c], -R151.reuse ;  /* 0x0000a70021047a23 */ /* 0x100fe20000010897 */
[----:B------:R-:W-:Y:S02]  /*4b90*/  ISETP.LT.OR P3, PT, R147, 0x62, P3 ;  /* 0x000000629300780c */ /* 0x000fe40001f61670 */
[----:B------:R-:W-:Y:S01]  /*4ba0*/  MOV R33, R139 ;  /* 0x0000008b00217202 */ /* 0x000fe20000000f00 */
[--C-:B------:R-:W-:Y:S01]  /*4bb0*/  FFMA.FTZ R3, R3, c[0x0][0x29c], -R151.reuse ;  /* 0x0000a70003037a23 */ /* 0x100fe20000010897 */
[----:B------:R-:W-:Y:S01]  /*4bc0*/  FSEL R2, R250, -INF , !P3 ;  /* 0xff800000fa027808 */ /* 0x000fe20005800000 */
[----:B------:R-:W-:Y:S01]  /*4bd0*/  FMUL.FTZ R139, R21, R16 ;  /* 0x00000010158b7220 */ /* 0x000fe20000410000 */
[----:B------:R-:W-:Y:S01]  /*4be0*/  ISETP.GT.AND P3, PT, R143, 0x20, P0 ;  /* 0x000000208f00780c */ /* 0x000fe20000764270 */
[----:B------:R3:W2:Y:S01]  /*4bf0*/  MUFU.EX2 R147, R4 ;  /* 0x0000000400937308 */ /* 0x0006a20000000800 */
[----:B------:R-:W-:Y:S01]  /*4c00*/  MOV R21, R133 ;  /* 0x0000008500157202 */ /* 0x000fe20000000f00 */
[----:B------:R-:W-:Y:S01]  /*4c10*/  FFMA.FTZ R151, R2, c[0x0][0x29c], -R151 ;  /* 0x0000a70002977a23 */ /* 0x000fe20000010897 */
[----:B------:R-:W-:Y:S01]  /*4c20*/  ISETP.LT.OR P3, PT, R145, 0x21, P3 ;  /* 0x000000219100780c */ /* 0x000fe20001f61670 */
[----:B------:R-:W-:Y:S01]  /*4c30*/  FFMA.FTZ R2, -R242, R242, 1 ;  /* 0x3f800000f2027423 */ /* 0x000fe200000101f2 */
[----:B------:R-:W-:Y:S01]  /*4c40*/  F2FP.PACK_AB R32, R32, R139 ;  /* 0x0000008b2020723e */ /* 0x000fe200000000ff */
[----:B------:R-:W4:Y:S01]  /*4c50*/  LDL.LU R242, [R1+0x10] ;  /* 0x0000100001f27983 */ /* 0x000f220000300800 */
[C---:B------:R-:W-:Y:S01]  /*4c60*/  ISETP.GT.AND P6, PT, R143.reuse, 0x21, P0 ;  /* 0x000000218f00780c */ /* 0x040fe200007c4270 */
[----:B------:R-:W-:Y:S01]  /*4c70*/  FMUL.FTZ R141, R22, R2 ;  /* 0x00000002168d7220 */ /* 0x000fe20000410000 */
[----:B------:R-:W-:Y:S01]  /*4c80*/  FSEL R16, R156, -INF , !P4 ;  /* 0xff8000009c107808 */ /* 0x000fe20006000000 */
[----:B------:R-:W2:Y:S01]  /*4c90*/  LDS R2, [R85.X4+0xf300] ;  /* 0x00f3000055027984 */ /* 0x000ea20000004800 */
[----:B------:R-:W-:Y:S01]  /*4ca0*/  ISETP.GT.AND P4, PT, R143, 0x41, P0 ;  /* 0x000000418f00780c */ /* 0x000fe20000784270 */
[----:B------:R2:W-:Y:S01]  /*4cb0*/  MUFU.EX2 R159, R3 ;  /* 0x00000003009f7308 */ /* 0x0005e20000000800 */
[C---:B------:R-:W-:Y:S01]  /*4cc0*/  ISETP.LT.OR P6, PT, R145.reuse, 0x22, P6 ;  /* 0x000000229100780c */ /* 0x040fe200037c1670 */
[--C-:B------:R-:W-:Y:S01]  /*4cd0*/  FFMA.FTZ R16, R16, c[0x0][0x29c], -R150.reuse ;  /* 0x0000a70010107a23 */ /* 0x100fe20000010896 */
[----:B------:R-:W-:Y:S01]  /*4ce0*/  ISETP.LT.OR P4, PT, R145, 0x42, P4 ;  /* 0x000000429100780c */ /* 0x000fe20002781670 */
[----:B------:R-:W-:Y:S01]  /*4cf0*/  FMUL.FTZ R139, R158, R23 ;  /* 0x000000179e8b7220 */ /* 0x000fe20000410000 */
[----:B-1----:R-:W-:Y:S02]  /*4d00*/  F2FP.PACK_AB R23, R155, R157 ;  /* 0x0000009d9b17723e */ /* 0x002fe400000000ff */
[----:B--2---:R-:W-:Y:S03]  /*4d10*/  FSEL R5, R161, -INF , !P5 ;  /* 0xff800000a1057808 */ /* 0x004fe60006800000 */
[----:B------:R-:W1:Y:S01]  /*4d20*/  MUFU.EX2 R151, R151 ;  /* 0x0000009700977308 */ /* 0x000e620000000800 */
[----:B---3--:R-:W-:Y:S01]  /*4d30*/  FFMA.FTZ R4, -R246, R246, 1 ;  /* 0x3f800000f6047423 */ /* 0x008fe200000101f6 */
[----:B------:R-:W-:Y:S01]  /*4d40*/  MOV R246, R156 ;  /* 0x0000009c00f67202 */ /* 0x000fe20000000f00 */
[--C-:B------:R-:W-:Y:S01]  /*4d50*/  FFMA.FTZ R136, R5, c[0x0][0x29c], -R150.reuse ;  /* 0x0000a70005887a23 */ /* 0x100fe20000010896 */
[----:B------:R-:W-:Y:S01]  /*4d60*/  FSEL R6, R248, -INF , !P6 ;  /* 0xff800000f8067808 */ /* 0x000fe20007000000 */
[----:B------:R-:W-:Y:S04]  /*4d70*/  FFMA.FTZ R5, -R244, R244, 1 ;  /* 0x3f800000f4057423 */ /* 0x000fe800000101f4 */
[----:B------:R-:W-:Y:S01]  /*4d80*/  FMUL.FTZ R5, R34, R5 ;  /* 0x0000000522057220 */ /* 0x000fe20000410000 */
[----:B------:R2:W-:Y:S01]  /*4d90*/  MUFU.EX2 R146, R16 ;  /* 0x0000001000927308 */ /* 0x0005e20000000800 */
[--C-:B------:R-:W-:Y:S02]  /*4da0*/  FFMA.FTZ R6, R6, c[0x0][0x29c], -R150.reuse ;  /* 0x0000a70006067a23 */ /* 0x100fe40000010896 */
[----:B------:R-:W-:Y:S01]  /*4db0*/  FFMA.FTZ R3, -R245, R245, 1 ;  /* 0x3f800000f5037423 */ /* 0x000fe200000101f5 */
[----:B------:R-:W-:Y:S01]  /*4dc0*/  MOV R245, R140 ;  /* 0x0000008c00f57202 */ /* 0x000fe20000000f00 */
[----:B------:R-:W-:Y:S01]  /*4dd0*/  FMUL.FTZ R140, R18, R4 ;  /* 0x00000004128c7220 */ /* 0x000fe20000410000 */
[----:B------:R-:W-:Y:S02]  /*4de0*/  FSEL R4, R231, -INF , !P4 ;  /* 0xff800000e7047808 */ /* 0x000fe40006000000 */
[----:B------:R-:W-:Y:S02]  /*4df0*/  F2FP.PACK_AB R18, R236, R240 ;  /* 0x000000f0ec12723e */ /* 0x000fe400000000ff */
[----:B------:R-:W-:Y:S01]  /*4e00*/  MOV R236, R33 ;  /* 0x0000002100ec7202 */ /* 0x000fe20000000f00 */
[----:B------:R-:W-:Y:S01]  /*4e10*/  FFMA.FTZ R137, R4, c[0x0][0x29c], -R150 ;  /* 0x0000a70004897a23 */ /* 0x000fe20000010896 */
[----:B------:R3:W1:Y:S01]  /*4e20*/  MUFU.EX2 R156, R20 ;  /* 0x00000014009c7308 */ /* 0x0006620000000800 */
[----:B------:R-:W-:Y:S01]  /*4e30*/  FFMA.FTZ R4, -R243, R243, 1 ;  /* 0x3f800000f3047423 */ /* 0x000fe200000101f3 */
[----:B------:R-:W-:Y:S02]  /*4e40*/  F2FP.PACK_AB R33, R149, R232 ;  /* 0x000000e89521723e */ /* 0x000fe400000000ff */
[----:B------:R-:W-:Y:S01]  /*4e50*/  FSEL R133, R247, -INF , !P3 ;  /* 0xff800000f7857808 */ /* 0x000fe20005800000 */
[--C-:B------:R-:W-:Y:S01]  /*4e60*/  FADD.FTZ R8, R8, -R2.reuse ;  /* 0x8000000208087221 */ /* 0x100fe20000010000 */
[----:B------:R-:W-:Y:S01]  /*4e70*/  ISETP.GT.AND P3, PT, R143, 0x60, P0 ;  /* 0x000000608f00780c */ /* 0x000fe20000764270 */
[----:B------:R-:W-:Y:S01]  /*4e80*/  FADD.FTZ R13, R13, -R2 ;  /* 0x800000020d0d7221 */ /* 0x000fe20000010000 */
[----:B------:R-:W-:Y:S01]  /*4e90*/  ISETP.GT.AND P0, PT, R143, 0x61, P0 ;  /* 0x000000618f00780c */ /* 0x000fe20000704270 */
[----:B------:R-:W-:Y:S01]  /*4ea0*/  FFMA.FTZ R133, R133, c[0x0][0x29c], -R150 ;  /* 0x0000a70085857a23 */ /* 0x000fe20000010896 */
[C---:B------:R-:W-:Y:S01]  /*4eb0*/  ISETP.LT.OR P3, PT, R145.reuse, 0x61, P3 ;  /* 0x000000619100780c */ /* 0x040fe20001f61670 */
[----:B------:R-:W-:Y:S01]  /*4ec0*/  FMUL.FTZ R8, R160, R8 ;  /* 0x00000008a0087220 */ /* 0x000fe20000410000 */
[----:B------:R-:W-:Y:S01]  /*4ed0*/  ISETP.LT.OR P0, PT, R145, 0x62, P0 ;  /* 0x000000629100780c */ /* 0x000fe20000701670 */
[----:B------:R-:W-:Y:S01]  /*4ee0*/  MUFU.EX2 R144, R133 ;  /* 0x0000008500907308 */ /* 0x000fe20000000800 */
[----:B------:R-:W-:Y:S01]  /*4ef0*/  MOV R143, R138 ;  /* 0x0000008a008f7202 */ /* 0x000fe20000000f00 */
[----:B------:R-:W-:Y:S01]  /*4f00*/  FMUL.FTZ R13, R147, R13 ;  /* 0x0000000d930d7220 */ /* 0x000fe20000410000 */
[----:B------:R-:W-:Y:S01]  /*4f10*/  FSEL R0, R241, -INF , !P0 ;  /* 0xff800000f1007808 */ /* 0x000fe20004000000 */
[--C-:B------:R-:W-:Y:S01]  /*4f20*/  FADD.FTZ R12, R12, -R2.reuse ;  /* 0x800000020c0c7221 */ /* 0x100fe20000010000 */
[----:B--2---:R-:W-:Y:S01]  /*4f30*/  F2FP.PACK_AB R16, R153, R160 ;  /* 0x000000a09910723e */ /* 0x004fe200000000ff */
[--C-:B------:R-:W-:Y:S02]  /*4f40*/  FADD.FTZ R28, R28, -R2.reuse ;  /* 0x800000021c1c7221 */ /* 0x100fe40000010000 */
[----:B------:R-:W-:Y:S02]  /*4f50*/  FMUL.FTZ R12, R148, R12 ;  /* 0x0000000c940c7220 */ /* 0x000fe40000410000 */
[----:B------:R2:W2:Y:S01]  /*4f60*/  MUFU.EX2 R145, R17 ;  /* 0x0000001100917308 */ /* 0x0004a20000000800 */
[--C-:B------:R-:W-:Y:S01]  /*4f70*/  FADD.FTZ R29, R29, -R2.reuse ;  /* 0x800000021d1d7221 */ /* 0x100fe20000010000 */
[----:B---3--:R-:W-:Y:S01]  /*4f80*/  F2FP.PACK_AB R20, R158, R229 ;  /* 0x000000e59e14723e */ /* 0x008fe200000000ff */
[--C-:B------:R-:W-:Y:S02]  /*4f90*/  FADD.FTZ R24, R24, -R2.reuse ;  /* 0x8000000218187221 */ /* 0x100fe40000010000 */
[----:B-1----:R-:W-:Y:S02]  /*4fa0*/  FMUL.FTZ R29, R151, R29 ;  /* 0x0000001d971d7220 */ /* 0x002fe40000410000 */
[--C-:B------:R-:W-:Y:S02]  /*4fb0*/  FADD.FTZ R25, R25, -R2.reuse ;  /* 0x8000000219197221 */ /* 0x100fe40000010000 */
[----:B------:R-:W-:Y:S01]  /*4fc0*/  FADD.FTZ R9, R9, -R2 ;  /* 0x8000000209097221 */ /* 0x000fe20000010000 */
[----:B------:R-:W-:Y:S01]  /*4fd0*/  MUFU.EX2 R137, R137 ;  /* 0x0000008900897308 */ /* 0x000fe20000000800 */
[----:B------:R-:W-:Y:S02]  /*4fe0*/  FFMA.FTZ R2, -R250, R250, 1 ;  /* 0x3f800000fa027423 */ /* 0x000fe400000101fa */
[----:B------:R-:W-:Y:S02]  /*4ff0*/  FMUL.FTZ R9, R153, R9 ;  /* 0x0000000999097220 */ /* 0x000fe40000410000 */
[----:B------:R-:W-:Y:S02]  /*5000*/  FMUL.FTZ R2, R29, R2 ;  /* 0x000000021d027220 */ /* 0x000fe40000410000 */
[----:B------:R-:W-:Y:S01]  /*5010*/  FMUL.FTZ R25, R156, R25 ;  /* 0x000000199c197220 */ /* 0x000fe20000410000 */
[----:B--2---:R-:W-:Y:S02]  /*5020*/  F2FP.PACK_AB R17, R152, R163 ;  /* 0x000000a39811723e */ /* 0x004fe400000000ff */
[----:B------:R1:W-:Y:S02]  /*5030*/  MUFU.EX2 R152, R7 ;  /* 0x0000000700987308 */ /* 0x0003e40000000800 */
[----:B-1----:R-:W-:Y:S04]  /*5040*/  FMUL.FTZ R7, R155, R35 ;  /* 0x000000239b077220 */ /* 0x002fe80000410000 */
[----:B------:R-:W-:Y:S01]  /*5050*/  FMUL.FTZ R4, R7, R4 ;  /* 0x0000000407047220 */ /* 0x000fe20000410000 */
[----:B------:R-:W-:Y:S04]  /*5060*/  F2FP.PACK_AB R7, R147, R148 ;  /* 0x000000949307723e */ /* 0x000fe800000000ff */
[----:B------:R-:W-:Y:S01]  /*5070*/  F2FP.PACK_AB R34, R4, R5 ;  /* 0x000000050422723e */ /* 0x000fe200000000ff */
[----:B------:R-:W-:Y:S02]  /*5080*/  FFMA.FTZ R4, -R143, R143, 1 ;  /* 0x3f8000008f047423 */ /* 0x000fe4000001018f */
[----:B------:R1:W-:Y:S01]  /*5090*/  MUFU.EX2 R143, R136 ;  /* 0x00000088008f7308 */ /* 0x0003e20000000800 */
[C---:B----4-:R-:W-:Y:S01]  /*50a0*/  FMUL.FTZ R19, R242.reuse, R19 ;  /* 0x00000013f2137220 */ /* 0x050fe20000410000 */
[----:B------:R-:W-:Y:S02]  /*50b0*/  F2FP.PACK_AB R22, R242, R162 ;  /* 0x000000a2f216723e */ /* 0x000fe400000000ff */
[----:B------:R-:W-:Y:S01]  /*50c0*/  MOV R242, R21 ;  /* 0x0000001500f27202 */ /* 0x000fe20000000f00 */
[----:B------:R-:W-:Y:S01]  /*50d0*/  FMUL.FTZ R142, R19, R3 ;  /* 0x00000003138e7220 */ /* 0x000fe20000410000 */
[----:B------:R-:W-:Y:S02]  /*50e0*/  FSEL R3, R230, -INF , !P3 ;  /* 0xff800000e6037808 */ /* 0x000fe40005800000 */
[----:B------:R-:W-:Y:S01]  /*50f0*/  F2FP.PACK_AB R21, R234, R238 ;  /* 0x000000eeea15723e */ /* 0x000fe200000000ff */
[----:B------:R-:W-:Y:S01]  /*5100*/  FFMA.FTZ R5, -R242, R242, 1 ;  /* 0x3f800000f2057423 */ /* 0x000fe200000101f2 */
[----:B------:R-:W-:Y:S01]  /*5110*/  F2FP.PACK_AB R35, R142, R140 ;  /* 0x0000008c8e23723e */ /* 0x000fe200000000ff */
[--C-:B------:R-:W-:Y:S01]  /*5120*/  FFMA.FTZ R138, R3, c[0x0][0x29c], -R150.reuse ;  /* 0x0000a700038a7a23 */ /* 0x100fe20000010896 */
[----:B------:R-:W-:Y:S01]  /*5130*/  F2FP.PACK_AB R3, R235, R239 ;  /* 0x000000efeb03723e */ /* 0x000fe200000000ff */
[----:B------:R-:W-:Y:S01]  /*5140*/  FFMA.FTZ R150, R0, c[0x0][0x29c], -R150 ;  /* 0x0000a70000967a23 */ /* 0x000fe20000010896 */
[----:B------:R2:W3:Y:S01]  /*5150*/  MUFU.EX2 R142, R6 ;  /* 0x00000006008e7308 */ /* 0x0004e20000000800 */
[----:B------:R-:W-:Y:S01]  /*5160*/  FFMA.FTZ R0, -R249, R249, 1 ;  /* 0x3f800000f9007423 */ /* 0x000fe200000101f9 */
[----:B------:R-:W-:Y:S01]  /*5170*/  F2FP.PACK_AB R19, R233, R237 ;  /* 0x000000ede913723e */ /* 0x000fe200000000ff */
[----:B------:R-:W-:Y:S01]  /*5180*/  FMUL.FTZ R140, R9, R5 ;  /* 0x00000005098c7220 */ /* 0x000fe20000410000 */
[----:B------:R-:W-:Y:S01]  /*5190*/  F2FP.PACK_AB R5, R151, R145 ;  /* 0x000000919705723e */ /* 0x000fe200000000ff */
[----:B------:R-:W-:Y:S02]  /*51a0*/  FMUL.FTZ R0, R139, R0 ;  /* 0x000000008b007220 */ /* 0x000fe40000410000 */
[----:B------:R-:W-:Y:S01]  /*51b0*/  FMUL.FTZ R139, R12, R4 ;  /* 0x000000040c8b7220 */ /* 0x000fe20000410000 */
[----:B------:R-:W-:Y:S01]  /*51c0*/  F2FP.PACK_AB R4, R156, R159 ;  /* 0x0000009f9c04723e */ /* 0x000fe200000000ff */
[----:B------:R-:W-:Y:S01]  /*51d0*/  FMUL.FTZ R12, R145, R28 ;  /* 0x0000001c910c7220 */ /* 0x000fe20000410000 */
[----:B------:R-:W-:Y:S01]  /*51e0*/  F2FP.PACK_AB R133, R0, R141 ;  /* 0x0000008d0085723e */ /* 0x000fe200000000ff */
[----:B------:R-:W-:Y:S01]  /*51f0*/  FFMA.FTZ R0, -R236, R236, 1 ;  /* 0x3f800000ec007423 */ /* 0x000fe200000101ec */
[----:B------:R-:W4:Y:S01]  /*5200*/  MUFU.EX2 R138, R138 ;  /* 0x0000008a008a7308 */ /* 0x000f220000000800 */
[----:B------:R-:W-:Y:S02]  /*5210*/  FFMA.FTZ R9, -R84, R84, 1 ;  /* 0x3f80000054097423 */ /* 0x000fe40000010154 */
[----:B------:R-:W-:Y:S02]  /*5220*/  FMUL.FTZ R141, R8, R0 ;  /* 0x00000000088d7220 */ /* 0x000fe40000410000 */
[----:B------:R-:W-:Y:S02]  /*5230*/  FFMA.FTZ R0, -R86, R86, 1 ;  /* 0x3f80000056007423 */ /* 0x000fe40000010156 */
[----:B------:R4:W5:Y:S01]  /*5240*/  LDL.LU R86, [R1+0x90] ;  /* 0x0000900001567983 */ /* 0x0009620000300800 */
[----:B------:R-:W-:Y:S02]  /*5250*/  FFMA.FTZ R8, -R252, R252, 1 ;  /* 0x3f800000fc087423 */ /* 0x000fe400000101fc */
[----:B-1----:R-:W-:Y:S01]  /*5260*/  FMUL.FTZ R136, R13, R0 ;  /* 0x000000000d887220 */ /* 0x002fe20000410000 */
[----:B------:R-:W1:Y:S01]  /*5270*/  MUFU.EX2 R150, R150 ;  /* 0x0000009600967308 */ /* 0x000e620000000800 */
[----:B------:R1:W4:Y:S01]  /*5280*/  LDS R0, [R85.X4+0xf320] ;  /* 0x00f3200055007984 */ /* 0x0003220000004800 */
[----:B--2---:R-:W-:Y:S02]  /*5290*/  FFMA.FTZ R6, -R251, R251, 1 ;  /* 0x3f800000fb067423 */ /* 0x004fe400000101fb */
[----:B------:R-:W-:Y:S01]  /*52a0*/  FMUL.FTZ R13, R159, R24 ;  /* 0x000000189f0d7220 */ /* 0x000fe20000410000 */
[----:B------:R-:W-:Y:S01]  /*52b0*/  STS [R227+0xf480], R18 ;  /* 0x00f48012e3007388 */ /* 0x000fe20000000800 */
[----:B------:R-:W-:Y:S01]  /*52c0*/  FMUL.FTZ R12, R12, R6 ;  /* 0x000000060c0c7220 */ /* 0x000fe20000410000 */
[----:B------:R-:W-:Y:S01]  /*52d0*/  F2FP.PACK_AB R6, R140, R141 ;  /* 0x0000008d8c06723e */ /* 0x000fe200000000ff */
[----:B------:R-:W-:Y:S01]  /*52e0*/  FMUL.FTZ R13, R13, R9 ;  /* 0x000000090d0d7220 */ /* 0x000fe20000410000 */
[----:B------:R-:W-:Y:S01]  /*52f0*/  STS [R227+0xf880], R17 ;  /* 0x00f88011e3007388 */ /* 0x000fe20000000800 */
[----:B------:R-:W-:Y:S01]  /*5300*/  F2FP.PACK_AB R9, R136, R139 ;  /* 0x0000008b8809723e */ /* 0x000fe200000000ff */
[----:B------:R-:W-:Y:S01]  /*5310*/  FMUL.FTZ R8, R25, R8 ;  /* 0x0000000819087220 */ /* 0x000fe20000410000 */
[----:B------:R-:W-:Y:S01]  /*5320*/  F2FP.PACK_AB R12, R2, R12 ;  /* 0x0000000c020c723e */ /* 0x000fe200000000ff */
[----:B------:R2:W-:Y:S01]  /*5330*/  STS [R228], R3 ;  /* 0x00000003e4007388 */ /* 0x0005e20000000800 */
[----:B---3--:R-:W-:Y:S02]  /*5340*/  F2FP.PACK_AB R2, R142, R144 ;  /* 0x000000908e02723e */ /* 0x008fe400000000ff */
[----:B------:R-:W-:Y:S01]  /*5350*/  F2FP.PACK_AB R8, R8, R13 ;  /* 0x0000000d0808723e */ /* 0x000fe200000000ff */
[----:B------:R-:W-:Y:S04]  /*5360*/  STS [R228+0x400], R22 ;  /* 0x00040016e4007388 */ /* 0x000fe80000000800 */
[----:B------:R-:W-:Y:S04]  /*5370*/  STS [R227+0x10480], R16 ;  /* 0x01048010e3007388 */ /* 0x000fe80000000800 */
[----:B-1----:R1:W5:Y:S04]  /*5380*/  LDL.LU R85, [R1+0x8c] ;  /* 0x00008c0001557983 */ /* 0x0023680000300800 */
[----:B------:R1:W5:Y:S01]  /*5390*/  LDL.LU R84, [R1+0x88] ;  /* 0x0000880001547983 */ /* 0x0003620000300800 */
[----:B--2---:R-:W-:Y:S01]  /*53a0*/  F2FP.PACK_AB R3, R146, R152 ;  /* 0x000000989203723e */ /* 0x004fe200000000ff */
[--C-:B----4-:R-:W-:Y:S04]  /*53b0*/  FADD.FTZ R10, R10, -R0.reuse ;  /* 0x800000000a0a7221 */ /* 0x110fe80000010000 */
        /* <DEDUP_REMOVED lines=17> */
[----:B------:R-:W-:Y:S01]  /*54d0*/  FMUL.FTZ R30, R138, R30 ;  /* 0x0000001e8a1e7220 */ /* 0x000fe20000410000 */
[----:B------:R-:W-:Y:S01]  /*54e0*/  STS [R228+0x2400], R23 ;  /* 0x00240017e4007388 */ /* 0x000fe20000000800 */
[----:B--2---:R-:W-:Y:S02]  /*54f0*/  FFMA.FTZ R3, -R246, R246, 1 ;  /* 0x3f800000f6037423 */ /* 0x004fe400000101f6 */
[----:B------:R-:W-:Y:S01]  /*5500*/  FMUL.FTZ R31, R150, R31 ;  /* 0x0000001f961f7220 */ /* 0x000fe20000410000 */
[----:B------:R2:W-:Y:S01]  /*5510*/  STS [R227+0x12480], R4 ;  /* 0x01248004e3007388 */ /* 0x0005e20000000800 */
[----:B---3--:R-:W-:Y:S01]  /*5520*/  F2FP.PACK_AB R2, R137, R143 ;  /* 0x0000008f8902723e */ /* 0x008fe200000000ff */
[----:B----4-:R-:W-:Y:S04]  /*5530*/  FMUL.FTZ R7, R146, R11 ;  /* 0x0000000b92077220 */ /* 0x010fe80000410000 */
[----:B------:R3:W-:Y:S01]  /*5540*/  STS [R227+0x12880], R2 ;  /* 0x01288002e3007388 */ /* 0x0007e20000000800 */
[----:B------:R-:W-:Y:S03]  /*5550*/  FMUL.FTZ R7, R7, R3 ;  /* 0x0000000307077220 */ /* 0x000fe60000410000 */
[----:B------:R4:W-:Y:S01]  /*5560*/  STS [R228+0x3000], R5 ;  /* 0x00300005e4007388 */ /* 0x0009e20000000800 */
[----:B------:R-:W-:Y:S04]  /*5570*/  FFMA.FTZ R3, -R248, R248, 1 ;  /* 0x3f800000f8037423 */ /* 0x000fe800000101f8 */
[----:B------:R-:W-:Y:S02]  /*5580*/  FMUL.FTZ R3, R15, R3 ;  /* 0x000000030f037220 */ /* 0x000fe40000410000 */
[----:B--2---:R-:W-:Y:S04]  /*5590*/  FFMA.FTZ R4, -R247, R247, 1 ;  /* 0x3f800000f7047423 */ /* 0x004fe800000101f7 */
[----:B------:R-:W-:Y:S02]  /*55a0*/  FMUL.FTZ R4, R14, R4 ;  /* 0x000000040e047220 */ /* 0x000fe40000410000 */
[----:B---3--:R-:W-:Y:S03]  /*55b0*/  FFMA.FTZ R2, -R245, R245, 1 ;  /* 0x3f800000f5027423 */ /* 0x008fe600000101f5 */
[----:B------:R-:W-:Y:S01]  /*55c0*/  F2FP.PACK_AB R4, R3, R4 ;  /* 0x000000040304723e */ /* 0x000fe200000000ff */
[----:B------:R-:W-:Y:S01]  /*55d0*/  FMUL.FTZ R10, R10, R2 ;  /* 0x000000020a0a7220 */ /* 0x000fe20000410000 */
[----:B------:R-:W-:Y:S01]  /*55e0*/  F2FP.PACK_AB R2, R150, R138 ;  /* 0x0000008a9602723e */ /* 0x000fe200000000ff */
[----:B----4-:R-:W-:Y:S02]  /*55f0*/  FFMA.FTZ R5, -R231, R231, 1 ;  /* 0x3f800000e7057423 */ /* 0x010fe400000101e7 */
[----:B------:R-:W-:Y:S02]  /*5600*/  FFMA.FTZ R3, -R230, R230, 1 ;  /* 0x3f800000e6037423 */ /* 0x000fe400000101e6 */
[----:B------:R2:W-:Y:S04]  /*5610*/  STS [R228+0x3400], R2 ;  /* 0x00340002e4007388 */ /* 0x0005e80000000800 */
[----:B------:R-:W-:Y:S01]  /*5620*/  BAR.SYNC.DEFER_BLOCKING 0x0 ;  /* 0x0000000000007b1d */ /* 0x000fe20000010000 */
[----:B--2---:R-:W-:Y:S01]  /*5630*/  F2FP.PACK_AB R2, R7, R10 ;  /* 0x0000000a0702723e */ /* 0x004fe200000000ff */
        /* <DEDUP_REMOVED lines=19> */
[----:B--2---:R-:W-:Y:S02]  /*5770*/  F2FP.PACK_AB R2, R0, R5 ;  /* 0x000000050002723e */ /* 0x004fe400000000ff */
[----:B------:R-:W-:Y:S01]  /*5780*/  SHF.L.U32 R0, R221, 0x1, RZ ;  /* 0x00000001dd007819 */ /* 0x000fe200000006ff */
[----:B------:R-:W-:Y:S04]  /*5790*/  STS [R228+0x6400], R34 ;  /* 0x00640022e4007388 */ /* 0x000fe80000000800 */
[----:B------:R-:W-:Y:S04]  /*57a0*/  STS [R227+0x16480], R8 ;  /* 0x01648008e3007388 */ /* 0x000fe80000000800 */
[----:B------:R-:W-:Y:S04]  /*57b0*/  STS [R227+0x16880], R3 ;  /* 0x01688003e3007388 */ /* 0x000fe80000000800 */
[----:B------:R-:W-:Y:S04]  /*57c0*/  STS [R228+0x7000], R12 ;  /* 0x0070000ce4007388 */ /* 0x000fe80000000800 */
[----:B------:R-:W-:Y:S04]  /*57d0*/  STS [R228+0x7400], R2 ;  /* 0x00740002e4007388 */ /* 0x000fe80000000800 */
[----:B------:R-:W-:Y:S08]  /*57e0*/  LDSM.16.MT88.4 R4, [R213+0xf480] ;  /* 0x00f48000d504783b */ /* 0x000ff00000004200 */
[----:B------:R-:W2:Y:S08]  /*57f0*/  LDSM.16.MT88.4 R8, [R0+0xc080] ;  /* 0x00c080000008783b */ /* 0x000eb00000004200 */
[----:B------:R-:W3:Y:S08]  /*5800*/  LDSM.16.MT88.4 R12, [R213+0x11480] ;  /* 0x01148000d50c783b */ /* 0x000ef00000004200 */
[----:B------:R-:W4:Y:S08]  /*5810*/  LDSM.16.MT88.4 R16, [R0+0xd080] ;  /* 0x00d080000010783b */ /* 0x000f300000004200 */
[----:B------:R-:W1:Y:S08]  /*5820*/  LDSM.16.MT88.4 R20, [R0+0xe080] ;  /* 0x00e080000014783b */ /* 0x000e700000004200 */
[----:B------:R-:W-:Y:S01]  /*5830*/  LDSM.16.MT88.4 R24, [R213+0xfc80] ;  /* 0x00fc8000d518783b */ /* 0x000fe20000004200 */
[-C--:B--2---:R-:W-:Y:S07]  /*5840*/  HMMA.16816.F32 R36, R4, R8.reuse, R36 ;  /* 0x000000080424723c */ /* 0x084fee0000001824 */
[----:B------:R-:W2:Y:S01]  /*5850*/  LDSM.16.MT88.4 R28, [R0+0xc480] ;  /* 0x00c48000001c783b */ /* 0x000ea20000004200 */
[C---:B---3--:R-:W-:Y:S07]  /*5860*/  HMMA.16816.F32 R40, R12.reuse, R8, R40 ;  /* 0x000000080c28723c */ /* 0x048fee0000001828 */
[----:B------:R-:W3:Y:S01]  /*5870*/  LDSM.16.MT88.4 R32, [R213+0x11c80] ;  /* 0x011c8000d520783b */ /* 0x000ee20000004200 */
[-C--:B------:R-:W-:Y:S07]  /*5880*/  HMMA.16816.F32 R44, R12, R10.reuse, R44 ;  /* 0x0000000a0c2c723c */ /* 0x080fee000000182c */
[----:B------:R-:W1:Y:S01]  /*5890*/  LDSM.16.MT88.4 R132, [R0+0xd480] ;  /* 0x00d480000084783b */ /* 0x000e620000004200 */
[C---:B------:R-:W-:Y:S07]  /*58a0*/  HMMA.16816.F32 R48, R4.reuse, R10, R48 ;  /* 0x0000000a0430723c */ /* 0x040fee0000001830 */
[----:B------:R-:W2:Y:S01]  /*58b0*/  LDSM.16.MT88.4 R8, [R0+0xe480] ;  /* 0x00e480000008783b */ /* 0x000ea20000004200 */
[-C--:B----4-:R-:W-:Y:S07]  /*58c0*/  HMMA.16816.F32 R52, R4, R16.reuse, R52 ;  /* 0x000000100434723c */ /* 0x090fee0000001834 */
[----:B------:R-:W-:Y:S01]  /*58d0*/  LDSM.16.MT88.4 R136, [R213+0x10c80] ;  /* 0x010c8000d588783b */ /* 0x000fe20000004200 */
[C---:B------:R-:W-:Y:S07]  /*58e0*/  HMMA.16816.F32 R56, R12.reuse, R16, R56 ;  /* 0x000000100c38723c */ /* 0x040fee0000001838 */
[----:B------:R-:W-:Y:S01]  /*58f0*/  LDSM.16.MT88.4 R140, [R0+0xcc80] ;  /* 0x00cc8000008c783b */ /* 0x000fe20000004200 */
[-C--:B------:R-:W-:Y:S08]  /*5900*/  HMMA.16816.F32 R60, R12, R18.reuse, R60 ;  /* 0x000000120c3c723c */ /* 0x080ff0000000183c */
[C---:B------:R-:W-:Y:S01]  /*5910*/  HMMA.16816.F32 R64, R4.reuse, R18, R64 ;  /* 0x000000120440723c */ /* 0x040fe20000001840 */
[----:B------:R-:W-:Y:S07]  /*5920*/  LDSM.16.MT88.4 R16, [R0+0xc880] ;  /* 0x00c880000010783b */ /* 0x000fee0000004200 */
[-C--:B-1----:R-:W-:Y:S08]  /*5930*/  HMMA.16816.F32 R68, R4, R20.reuse, R68 ;  /* 0x000000140444723c */ /* 0x082ff00000001844 */
[C---:B------:R-:W-:Y:S08]  /*5940*/  HMMA.16816.F32 R72, R12.reuse, R20, R72 ;  /* 0x000000140c48723c */ /* 0x040ff00000001848 */
[-C--:B------:R-:W-:Y:S01]  /*5950*/  HMMA.16816.F32 R76, R12, R22.reuse, R76 ;  /* 0x000000160c4c723c */ /* 0x080fe2000000184c */
[----:B------:R-:W1:Y:S07]  /*5960*/  LDSM.16.MT88.4 R12, [R213+0x10480] ;  /* 0x01048000d50c783b */ /* 0x000e6e0000004200 */
[----:B------:R-:W-:Y:S01]  /*5970*/  HMMA.16816.F32 R80, R4, R22, R80 ;  /* 0x000000160450723c */ /* 0x000fe20000001850 */
[----:B------:R-:W4:Y:S07]  /*5980*/  LDSM.16.MT88.4 R4, [R213+0x12480] ;  /* 0x01248000d504783b */ /* 0x000f2e0000004200 */
[-C--:B--2---:R-:W-:Y:S01]  /*5990*/  HMMA.16816.F32 R36, R24, R28.reuse, R36 ;  /* 0x0000001c1824723c */ /* 0x084fe20000001824 */
[----:B------:R-:W2:Y:S07]  /*59a0*/  LDSM.16.MT88.4 R20, [R0+0xd880] ;  /* 0x00d880000014783b */ /* 0x000eae0000004200 */
[C---:B---3--:R-:W-:Y:S08]  /*59b0*/  HMMA.16816.F32 R40, R32.reuse, R28, R40 ;  /* 0x0000001c2028723c */ /* 0x048ff00000001828 */
[-C--:B------:R-:W-:Y:S08]  /*59c0*/  HMMA.16816.F32 R44, R32, R30.reuse, R44 ;  /* 0x0000001e202c723c */ /* 0x080ff0000000182c */
[C---:B------:R-:W-:Y:S01]  /*59d0*/  HMMA.16816.F32 R48, R24.reuse, R30, R48 ;  /* 0x0000001e1830723c */ /* 0x040fe20000001830 */
[----:B------:R-:W3:Y:S07]  /*59e0*/  LDSM.16.MT88.4 R28, [R0+0xe880] ;  /* 0x00e88000001c783b */ /* 0x000eee0000004200 */
[-C--:B------:R-:W-:Y:S08]  /*59f0*/  HMMA.16816.F32 R52, R24, R132.reuse, R52 ;  /* 0x000000841834723c */ /* 0x080ff00000001834 */
[C---:B------:R-:W-:Y:S08]  /*5a00*/  HMMA.16816.F32 R56, R32.reuse, R132, R56 ;  /* 0x000000842038723c */ /* 0x040ff00000001838 */
[-C--:B------:R-:W-:Y:S08]  /*5a10*/  HMMA.16816.F32 R60, R32, R134.reuse, R60 ;  /* 0x00000086203c723c */ /* 0x080ff0000000183c */
[C---:B------:R-:W-:Y:S01]  /*5a20*/  HMMA.16816.F32 R64, R24.reuse, R134, R64 ;  /* 0x000000861840723c */ /* 0x040fe20000001840 */
[----:B------:R-:W2:Y:S07]  /*5a30*/  LDSM.16.MT88.4 R132, [R213+0x12c80] ;  /* 0x012c8000d584783b */ /* 0x000eae0000004200 */
[-C--:B------:R-:W-:Y:S08]  /*5a40*/  HMMA.16816.F32 R68, R24, R8.reuse, R68 ;  /* 0x000000081844723c */ /* 0x080ff00000001844 */
[C---:B------:R-:W-:Y:S08]  /*5a50*/  HMMA.16816.F32 R72, R32.reuse, R8, R72 ;  /* 0x000000082048723c */ /* 0x040ff00000001848 */
[-C--:B------:R-:W-:Y:S08]  /*5a60*/  HMMA.16816.F32 R76, R32, R10.reuse, R76 ;  /* 0x0000000a204c723c */ /* 0x080ff0000000184c */
[----:B------:R-:W-:Y:S01]  /*5a70*/  HMMA.16816.F32 R80, R24, R10, R80 ;  /* 0x0000000a1850723c */ /* 0x000fe20000001850 */
[----:B------:R-:W3:Y:S07]  /*5a80*/  LDSM.16.MT88.4 R8, [R0+0xdc80] ;  /* 0x00dc80000008783b */ /* 0x000eee0000004200 */
[-C--:B-1----:R-:W-:Y:S08]  /*5a90*/  HMMA.16816.F32 R36, R12, R16.reuse, R36 ;  /* 0x000000100c24723c */ /* 0x082ff00000001824 */
[C---:B----4-:R-:W-:Y:S08]  /*5aa0*/  HMMA.16816.F32 R40, R4.reuse, R16, R40 ;  /* 0x000000100428723c */ /* 0x050ff00000001828 */
[-C--:B------:R-:W-:Y:S08]  /*5ab0*/  HMMA.16816.F32 R44, R4, R18.reuse, R44 ;  /* 0x00000012042c723c */ /* 0x080ff0000000182c */
[C---:B------:R-:W-:Y:S01]  /*5ac0*/  HMMA.16816.F32 R48, R12.reuse, R18, R48 ;  /* 0x000000120c30723c */ /* 0x040fe20000001830 */
[----:B------:R-:W1:Y:S07]  /*5ad0*/  LDSM.16.MT88.4 R16, [R0+0xec80] ;  /* 0x00ec80000010783b */ /* 0x000e6e0000004200 */
[-C--:B--2---:R-:W-:Y:S01]  /*5ae0*/  HMMA.16816.F32 R52, R12, R20.reuse, R52 ;  /* 0x000000140c34723c */ /* 0x084fe20000001834 */
[----:B------:R-:W-:Y:S07]  /*5af0*/  BAR.SYNC.DEFER_BLOCKING 0x0 ;  /* 0x0000000000007b1d */ /* 0x000fee0000010000 */
[C---:B------:R-:W-:Y:S08]  /*5b00*/  HMMA.16816.F32 R56, R4.reuse, R20, R56 ;  /* 0x000000140438723c */ /* 0x040ff00000001838 */
[-C--:B------:R-:W-:Y:S08]  /*5b10*/  HMMA.16816.F32 R60, R4, R22.reuse, R60 ;  /* 0x00000016043c723c */ /* 0x080ff0000000183c */
[C---:B------:R-:W-:Y:S01]  /*5b20*/  HMMA.16816.F32 R64, R12.reuse, R22, R64 ;  /* 0x000000160c40723c */ /* 0x040fe20000001840 */
[----:B------:R2:W4:Y:S06]  /*5b30*/  LDSM.16.MT88.2 R2, [R212] ;  /* 0x00000000d402783b */ /* 0x00052c0000004100 */
[----:B------:R2:W1:Y:S01]  /*5b40*/  LDSM.16.MT88.2 R148, [R212+0x2400] ;  /* 0x00240000d494783b */ /* 0x0004620000004100 */
[-C--:B---3--:R-:W-:Y:S05]  /*5b50*/  HMMA.16816.F32 R68, R12, R28.reuse, R68 ;  /* 0x0000001c0c44723c */ /* 0x088fea0000001844 */
[----:B------:R2:W3:Y:S03]  /*5b60*/  LDSM.16.MT88.2 R150, [R212+0x4400] ;  /* 0x00440000d496783b */ /* 0x0004e60000004100 */
        /* <DEDUP_REMOVED lines=18> */
[-C--:B-1----:R-:W-:Y:S08]  /*5c90*/  HMMA.16816.F32 R68, R136, R16.reuse, R68 ;  /* 0x000000108844723c */ /* 0x082ff00000001844 */
[C---:B------:R-:W-:Y:S08]  /*5ca0*/  HMMA.16816.F32 R72, R132.reuse, R16, R72 ;  /* 0x000000108448723c */ /* 0x040ff00000001848 */
[-C--:B------:R-:W-:Y:S08]  /*5cb0*/  HMMA.16816.F32 R76, R132, R18.reuse, R76 ;  /* 0x00000012844c723c */ /* 0x080ff0000000184c */
[----:B------:R-:W-:Y:S01]  /*5cc0*/  HMMA.16816.F32 R80, R136, R18, R80 ;  /* 0x000000128850723c */ /* 0x000fe20000001850 */
[----:B------:R-:W-:-:S07]  /*5cd0*/  @P2 BRA `(.L_x_239) ;  /* 0x0000033000002947 */ /* 0x000fce0003800000 */
[----:B--234-:R-:W2:Y:S01]  /*5ce0*/  LDL.64 R240, [R1+0x50] ;  /* 0x0000500001f07983 */ /* 0x01cea20000100a00 */
        /* <DEDUP_REMOVED lines=50> */
.L_x_239:
[-C--:B-1234-:R-:W-:Y:S01]  /*6010*/  HMMA.16816.F32 R4, R20, R2.reuse, RZ ;  /* 0x000000021404723c */ /* 0x09efe200000018ff */
        /* <DEDUP_REMOVED lines=240> */
.L_x_221:
[----:B------:R-:W-:Y:S05]  /*6f20*/  @P1 EXIT ;  /* 0x000000000000194d */ /* 0x000fea0003800000 */
[----:B-1----:R-:W2:Y:S01]  /*6f30*/  LDL.LU.64 R4, [R1+0x48] ;  /* 0x0000480001047983 */ /* 0x002ea20000300a00 */
[----:B------:R-:W-:Y:S01]  /*6f40*/  MOV R2, 0x1 ;  /* 0x0000000100027802 */ /* 0x000fe20000000f00 */
[----:B------:R-:W-:Y:S02]  /*6f50*/  UIMAD UR5, UR8, 0x3000, URZ ;  /* 0x00003000080578a4 */ /* 0x000fe4000f8e023f */
[----:B------:R-:W1:Y:S04]  /*6f60*/  S2R R0, SR_CTAID.Y ;  /* 0x0000000000007919 */ /* 0x000e680000002600 */
[----:B------:R-:W-:Y:S01]  /*6f70*/  BAR.SYNC.DEFER_BLOCKING 0x1, 0x100 ;  /* 0x0044000000007b1d */ /* 0x000fe20000010000 */
[----:B------:R-:W-:Y:S01]  /*6f80*/  ISETP.NE.AND P1, PT, R2, c[0x0][0x338], PT ;  /* 0x0000ce0002007a0c */ /* 0x000fe20003f25270 */
[----:B------:R-:W-:-:S04]  /*6f90*/  USHF.R.S32.HI UR4, URZ, 0x1f, UR5 ;  /* 0x0000001f3f047899 */ /* 0x000fc80008011405 */
[----:B------:R-:W3:Y:S08]  /*6fa0*/  S2R R11, SR_CTAID.Z ;  /* 0x00000000000b7919 */ /* 0x000ef00000002700 */
[----:B-1----:R-:W-:-:S05]  /*6fb0*/  @P1 IMAD.HI.U32 R3, R0, c[0x0][0x33c], RZ ;  /* 0x0000cf0000031a27 */ /* 0x002fca00078e00ff */
[----:B------:R-:W-:Y:S02]  /*6fc0*/  @P1 SHF.R.U32.HI R0, RZ, c[0x0][0x340], R3 ;  /* 0x0000d000ff001a19 */ /* 0x000fe40000011603 */
[----:B--2---:R-:W-:-:S04]  /*6fd0*/  IADD3 R2, P0, R4, UR5, RZ ;  /* 0x0000000504027c10 */ /* 0x004fc8000ff1e0ff */
[----:B------:R-:W-:Y:S02]  /*6fe0*/  LEA.HI.X.SX32 R3, R4, UR4, 0x1, P0 ;  /* 0x0000000404037c11 */ /* 0x000fe400080f0eff */
[----:B------:R-:W-:-:S05]  /*6ff0*/  SHF.R.S32.HI R4, RZ, 0x1f, R0 ;  /* 0x0000001fff047819 */ /* 0x000fca0000011400 */
[C---:B------:R-:W-:Y:S02]  /*7000*/  IMAD R6, R4.reuse, c[0x0][0x328], RZ ;  /* 0x0000ca0004067a24 */ /* 0x040fe400078e02ff */
[----:B------:R-:W-:Y:S02]  /*7010*/  IMAD R7, R4, c[0x0][0x300], RZ ;  /* 0x0000c00004077a24 */ /* 0x000fe400078e02ff */
[----:B------:R-:W-:-:S04]  /*7020*/  IMAD.WIDE.U32 R4, R0, c[0x0][0x328], R2 ;  /* 0x0000ca0000047a25 */ /* 0x000fc800078e0002 */
[----:B------:R-:W-:-:S04]  /*7030*/  IMAD.WIDE.U32 R2, R0, c[0x0][0x300], R2 ;  /* 0x0000c00000027a25 */ /* 0x000fc800078e0002 */
[C---:B------:R-:W-:Y:S02]  /*7040*/  IMAD R6, R0.reuse, c[0x0][0x32c], R6 ;  /* 0x0000cb0000067a24 */ /* 0x040fe400078e0206 */
[----:B------:R-:W-:Y:S01]  /*7050*/  IMAD R0, R0, c[0x0][0x304], R7 ;  /* 0x0000c10000007a24 */ /* 0x000fe200078e0207 */
[----:B---3--:R-:W-:Y:S02]  /*7060*/  SHF.R.S32.HI R7, RZ, 0x1f, R11 ;  /* 0x0000001fff077819 */ /* 0x008fe4000001140b */
[----:B------:R-:W-:Y:S02]  /*7070*/  IADD3 R5, R5, R6, RZ ;  /* 0x0000000605057210 */ /* 0x000fe40007ffe0ff */
[----:B------:R-:W-:Y:S01]  /*7080*/  IADD3 R3, R3, R0, RZ ;  /* 0x0000000003037210 */ /* 0x000fe20007ffe0ff */
[----:B------:R-:W-:Y:S02]  /*7090*/  IMAD R10, R7, c[0x0][0x330], RZ ;  /* 0x0000cc00070a7a24 */ /* 0x000fe400078e02ff */
[----:B------:R-:W-:-:S04]  /*70a0*/  IMAD.WIDE.U32 R8, R11, c[0x0][0x330], R4 ;  /* 0x0000cc000b087a25 */ /* 0x000fc800078e0004 */
[----:B------:R-:W-:Y:S01]  /*70b0*/  IMAD R10, R11, c[0x0][0x334], R10 ;  /* 0x0000cd000b0a7a24 */ /* 0x000fe200078e020a */
[----:B------:R-:W-:Y:S01]  /*70c0*/  LEA R4, P1, R8, c[0x0][0x310], 0x2 ;  /* 0x0000c40008047a11 */ /* 0x000fe200078210ff */
[----:B------:R-:W-:Y:S02]  /*70d0*/  IMAD R0, R7, c[0x0][0x308], RZ ;  /* 0x0000c20007007a24 */ /* 0x000fe400078e02ff */
[----:B------:R-:W-:Y:S01]  /*70e0*/  IMAD.WIDE.U32 R6, R11, c[0x0][0x308], R2 ;  /* 0x0000c2000b067a25 */ /* 0x000fe200078e0002 */
[----:B------:R-:W-:-:S03]  /*70f0*/  IADD3 R10, R9, R10, RZ ;  /* 0x0000000a090a7210 */ /* 0x000fc60007ffe0ff */
[----:B------:R-:W-:Y:S01]  /*7100*/  IMAD R0, R11, c[0x0][0x30c], R0 ;  /* 0x0000c3000b007a24 */ /* 0x000fe200078e0200 */
[----:B------:R-:W-:Y:S02]  /*7110*/  LEA.HI.X R5, R8, c[0x0][0x314], R10, 0x2, P1 ;  /* 0x0000c50008057a11 */ /* 0x000fe400008f140a */
[C---:B------:R-:W-:Y:S02]  /*7120*/  LEA R2, P0, R6.reuse, c[0x0][0x2e8], 0x2 ;  /* 0x0000ba0006027a11 */ /* 0x040fe400078010ff */
[----:B------:R-:W-:Y:S01]  /*7130*/  IADD3 R0, R7, R0, RZ ;  /* 0x0000000007007210 */ /* 0x000fe20007ffe0ff */
[----:B------:R-:W-:Y:S03]  /*7140*/  RED.E.ADD.F32.FTZ.RN.STRONG.GPU [R4.64], R36 ;  /* 0x000000240400798e */ /* 0x000fe6000c10e792 */
[----:B------:R-:W-:Y:S01]  /*7150*/  LEA.HI.X R3, R6, c[0x0][0x2ec], R0, 0x2, P0 ;  /* 0x0000bb0006037a11 */ /* 0x000fe200000f1400 */
        /* <DEDUP_REMOVED lines=96> */
.L_x_241:
        /* <DEDUP_REMOVED lines=10> */
.L_x_1393:


//--------------------- .text._ZN7cutlass13device_kernelIN5flash19enable_sm80_to_sm89INS1_16FlashAttnBwdSm80INS1_25CollectiveMainloopBwdSm80ILi2ELi1EN4cute5tupleIJNS5_1CILi64EEENS7_ILi128EEENS7_ILi96EEEEEENS_6half_tEfNS_4arch4Sm80ELb0ELb1ELb1ELb0ELb1ELb0ELb0ELb0ELi2ELi2ELi4ELi2ELb1EEENS1_24CollectiveEpilogueBwdGQAISB_fSE_Li256ELb0ELb1EEENS1_19SingleTileSchedulerILb0ELb0ELb0ELi128EEEEEEEEEvNT_6ParamsE --------------------------
	.section	.text._ZN7cutlass13device_kernelIN5flash19enable_sm80_to_sm89INS1_16FlashAttnBwdSm80INS1_25CollectiveMainloopBwdSm80ILi2ELi1EN4cute5tupleIJNS5_1CILi64EEENS7_ILi128EEENS7_ILi96EEEEEENS_6half_tEfNS_4arch4Sm80ELb0ELb1ELb1ELb0ELb1ELb0ELb0ELb0ELi2ELi2ELi4ELi2ELb1EEENS1_24CollectiveEpilogueBwdGQAISB_fSE_Li256ELb0ELb1EEENS1_19SingleTileSchedulerILb0ELb0ELb0ELi128EEEEEEEEEvNT_6ParamsE,"ax",@progbits
	.sectioninfo	@"SHI_REGISTERS=255"
	.align	128
.text._ZN7cutlass13device_kernelIN5flash19enable_sm80_to_sm89INS1_16FlashAttnBwdSm80INS1_25CollectiveMainloopBwdSm80ILi2ELi1EN4cute5tupleIJNS5_1CILi64EEENS7_ILi128EEENS7_ILi96EEEEEENS_6half_tEfNS_4arch4Sm80ELb0ELb1ELb1ELb0ELb1ELb0ELb0ELb0ELi2ELi2ELi4ELi2ELb1EEENS1_24CollectiveEpilogueBwdGQAISB_fSE_Li256ELb0ELb1EEENS1_19SingleTileSchedulerILb0ELb0ELb0ELi128EEEEEEEEEvNT_6ParamsE:
        .type           _ZN7cutlass13device_kernelIN5flash19enable_sm80_to_sm89INS1_16FlashAttnBwdSm80INS1_25CollectiveMainloopBwdSm80ILi2ELi1EN4cute5tupleIJNS5_1CILi64EEENS7_ILi128EEENS7_ILi96EEEEEENS_6half_tEfNS_4arch4Sm80ELb0ELb1ELb1ELb0ELb1ELb0ELb0ELb0ELi2ELi2ELi4ELi2ELb1EEENS1_24CollectiveEpilogueBwdGQAISB_fSE_Li256ELb0ELb1EEENS1_19SingleTileSchedulerILb0ELb0ELb0ELi128EEEEEEEEEvNT_6ParamsE,@function
        .size           _ZN7cutlass13device_kernelIN5flash19enable_sm80_to_sm89INS1_16FlashAttnBwdSm80INS1_25CollectiveMainloopBwdSm80ILi2ELi1EN4cute5tupleIJNS5_1CILi64EEENS7_ILi128EEENS7_ILi96EEEEEENS_6half_tEfNS_4arch4Sm80ELb0ELb1ELb1ELb0ELb1ELb0ELb0ELb0ELi2ELi2ELi4ELi2ELb1EEENS1_24CollectiveEpilogueBwdGQAISB_fSE_Li256ELb0ELb1EEENS1_19SingleTileSchedulerILb0ELb0ELb0ELi128EEEEEEEEEvNT_6ParamsE,(.L_x_1394 - _ZN7cutlass13device_kernelIN5flash19enable_sm80_to_sm89INS1_16FlashAttnBwdSm80INS1_25CollectiveMainloopBwdSm80ILi2ELi1EN4cute5tupleIJNS5_1CILi64EEENS7_ILi128EEENS7_ILi96EEEEEENS_6half_tEfNS_4arch4Sm80ELb0ELb1ELb1ELb0ELb1ELb0ELb0ELb0ELi2ELi2ELi4ELi2ELb1EEENS1_24CollectiveEpilogueBwdGQAISB_fSE_Li256ELb0ELb1EEENS1_19SingleTileSchedulerILb0ELb0ELb0ELi128EEEEEEEEEvNT_6ParamsE)
        .other          _ZN7cutlass13device_kernelIN5flash19enable_sm80_to_sm89INS1_16FlashAttnBwdSm80INS1_25CollectiveMainloopBwdSm80ILi2ELi1EN4cute5tupleIJNS5_1CILi64EEENS7_ILi128EEENS7_ILi96EEEEEENS_6half_tEfNS_4arch4Sm80ELb0ELb1ELb1ELb0ELb1ELb0ELb0ELb0ELi2ELi2ELi4ELi2ELb1EEENS1_24CollectiveEpilogueBwdGQAISB_fSE_Li256ELb0ELb1EEENS1_19SingleTileSchedulerILb0ELb0ELb0ELi128EEEEEEEEEvNT_6ParamsE,@"STO_CUDA_ENTRY STV_DEFAULT"
_ZN7cutlass13device_kernelIN5flash19enable_sm80_to_sm89INS1_16FlashAttnBwdSm80INS1_25CollectiveMainloopBwdSm80ILi2ELi1EN4cute5tupleIJNS5_1CILi64EEENS7_ILi128EEENS7_ILi96EEEEEENS_6half_tEfNS_4arch4Sm80ELb0ELb1ELb1ELb0ELb1ELb0ELb0ELb0ELi2ELi2ELi4ELi2ELb1EEENS1_24CollectiveEpilogueBwdGQAISB_fSE_Li256ELb0ELb1EEENS1_19SingleTileSchedulerILb0ELb0ELb0ELi128EEEEEEEEEvNT_6ParamsE:
        /* <DEDUP_REMOVED lines=28> */
.L_x_242:
        /* <DEDUP_REMOVED lines=324> */
[----:B------:R-:W-:Y:S01]  /*1600*/  ULDC UR23, c[0x0][0x2a8] ;  /* 0x0000aa0000177ab9 */ /* 0x000fe20000000800 */
        /* <DEDUP_REMOVED lines=36> */
[----:B------:R-:W-:Y:S01]  /*1850*/  CS2R R44, SRZ ;  /* 0x00000000002c7805 */ /* 0x000fe2000001ff00 */
[----:B------:R4:W-:Y:S01]  /*1860*/  LDGSTS.E.BYPASS.LTC128B.128 [R132+0x4080], [R4.64+0x80], !P4 ;  /* 0x0408008004847fae */ /* 0x0009e2000e101d52 */
[C---:B------:R-:W-:Y:S01]  /*1870*/  ISETP.GE.AND P4, PT, R2.reuse, c[0x0][0x16c], PT ;  /* 0x00005b0002007a0c */ /* 0x040fe20003f86270 */
[----:B-1----:R-:W-:Y:S01]  /*1880*/  CS2R R42, SRZ ;  /* 0x00000000002a7805 */ /* 0x002fe2000001ff00 */
[----:B---3--:R-:W-:Y:S01]  /*1890*/  CS2R R40, SRZ ;  /* 0x0000000000287805 */ /* 0x008fe2000001ff00 */
        /* <DEDUP_REMOVED lines=14> */
[----:B------:R-:W-:Y:S01]  /*1980*/  UISETP.LE.AND UP3, UPT, UR26, UR23, UPT ;  /* 0x000000171a00728c */ /* 0x000fe2000bf63270 */
[----:B------:R-:W-:Y:S01]  /*1990*/  LEA.HI.X R23, R12, c[0x0][0x1f4], R8, 0x1, P2 ;  /* 0x00007d000c177a11 */ /* 0x000fe200010f0c08 */
[----:B------:R-:W-:Y:S01]  /*19a0*/  STL.64 [R1+0x78], R134 ;  /* 0x0000788601007387 */ /* 0x000fe20000100a00 */
[----:B------:R-:W-:Y:S01]  /*19b0*/  LEA R18, P2, R15, c[0x0][0x160], 0x1 ;  /* 0x000058000f127a11 */ /* 0x000fe200078408ff */
[----:B------:R-:W-:Y:S01]  /*19c0*/  UISETP.GT.AND UP4, UPT, UR8, -0x1, UPT ;  /* 0xffffffff0800788c */ /* 0x000fe2000bf84270 */
[----:B------:R-:W-:Y:S01]  /*19d0*/  LOP3.LUT R8, R9, 0xfffffffe, RZ, 0xc0, !PT ;  /* 0xfffffffe09087812 */ /* 0x000fe200078ec0ff */
[----:B------:R-:W-:Y:S01]  /*19e0*/  ULDC UR13, c[0x0][0x168] ;  /* 0x00005a00000d7ab9 */ /* 0x000fe20000000800 */
        /* <DEDUP_REMOVED lines=11> */
[----:B------:R-:W-:Y:S01]  /*1aa0*/  UIMAD UR11, UR9, UR7, URZ ;  /* 0x00000007090b72a4 */ /* 0x000fe2000f8e023f */
[----:B------:R-:W-:Y:S01]  /*1ab0*/  LEA.HI R2, R2, R20, RZ, 0x2 ;  /* 0x0000001402027211 */ /* 0x000fe200078f10ff */
[----:B------:R-:W-:Y:S01]  /*1ac0*/  ULDC UR23, c[0x0][0x168] ;  /* 0x00005a0000177ab9 */ /* 0x000fe20000000800 */
        /* <DEDUP_REMOVED lines=116> */
[----:B------:R-:W-:-:S03]  /*2210*/  USHF.L.U32 UR5, UR8, 0x7, URZ ;  /* 0x0000000708057899 */ /* 0x000fc6000800063f */
        /* <DEDUP_REMOVED lines=51> */
.L_x_262:
        /* <DEDUP_REMOVED lines=129> */
[----:B------:R-:W-:Y:S01]  /*2d60*/  FMUL.FTZ R31, R31, c[0x0][0x2b4] ;  /* 0x0000ad001f1f7a20 */ /* 0x000fe20000410000 */
[----:B------:R2:W-:Y:S01]  /*2d70*/  STL [R1+0x20], R2 ;  /* 0x0000200201007387 */ /* 0x0005e20000100800 */
[----:B------:R-:W-:Y:S01]  /*2d80*/  FMUL.FTZ R32, R32, c[0x0][0x2b4] ;  /* 0x0000ad0020207a20 */ /* 0x000fe20000410000 */
[----:B------:R-:W-:Y:S01]  /*2d90*/  MUFU.TANH R232, R20 ;  /* 0x0000001400e87308 */ /* 0x000fe20000002400 */
[----:B------:R-:W-:Y:S01]  /*2da0*/  FMUL.FTZ R33, R33, c[0x0][0x2b4] ;  /* 0x0000ad0021217a20 */ /* 0x000fe20000410000 */
[----:B------:R-:W3:Y:S01]  /*2db0*/  LDL R9, [R1+0x28] ;  /* 0x0000280001097983 */ /* 0x000ee20000100800 */
[----:B------:R-:W-:Y:S02]  /*2dc0*/  FMUL.FTZ R34, R34, c[0x0][0x2b4] ;  /* 0x0000ad0022227a20 */ /* 0x000fe40000410000 */
[----:B------:R-:W-:Y:S05]  /*2dd0*/  FMUL.FTZ R35, R35, c[0x0][0x2b4] ;  /* 0x0000ad0023237a20 */ /* 0x000fea0000410000 */
        /* <DEDUP_REMOVED lines=8> */
[----:B------:R-:W-:Y:S10]  /*2e60*/  MUFU.TANH R251, R29 ;  /* 0x0000001d00fb7308 */ /* 0x000ff40000002400 */
[----:B------:R-:W-:Y:S01]  /*2e70*/  MUFU.TANH R162, R31 ;  /* 0x0000001f00a27308 */ /* 0x000fe20000002400 */
[----:B-1----:R1:W-:Y:S04]  /*2e80*/  STL [R1+0x4], R0 ;  /* 0x0000040001007387 */ /* 0x0023e80000100800 */
[----:B------:R2:W-:Y:S05]  /*2e90*/  STL [R1], R2 ;  /* 0x0000000201007387 */ /* 0x0005ea0000100800 */
[----:B------:R-:W-:Y:S01]  /*2ea0*/  MUFU.TANH R160, R32 ;  /* 0x0000002000a07308 */ /* 0x000fe20000002400 */
[----:B------:R-:W4:Y:S09]  /*2eb0*/  LDL R3, [R1+0x80] ;  /* 0x0000800001037983 */ /* 0x000f320000100800 */
[----:B------:R-:W-:Y:S10]  /*2ec0*/  MUFU.TANH R159, R33 ;  /* 0x00000021009f7308 */ /* 0x000ff40000002400 */
[----:B-1----:R-:W1:Y:S01]  /*2ed0*/  MUFU.TANH R0, R26 ;  /* 0x0000001a00007308 */ /* 0x002e620000002400 */
[----:B--2---:R-:W2:Y:S09]  /*2ee0*/  LDL R2, [R1+0x84] ;  /* 0x0000840001027983 */ /* 0x004eb20000100800 */
[----:B------:R-:W-:Y:S10]  /*2ef0*/  MUFU.TANH R245, R34 ;  /* 0x0000002200f57308 */ /* 0x000ff40000002400 */
[----:B------:R-:W-:Y:S01]  /*2f00*/  MUFU.TANH R243, R35 ;  /* 0x0000002300f37308 */ /* 0x000fe20000002400 */
[----:B-1----:R1:W-:Y:S04]  /*2f10*/  STL [R1+0x10], R0 ;  /* 0x0000100001007387 */ /* 0x0023e80000100800 */
[----:B------:R-:W5:Y:S05]  /*2f20*/  LDL R4, [R1+0x38] ;  /* 0x0000380001047983 */ /* 0x000f6a0000100800 */
[----:B-1----:R-:W1:Y:S02]  /*2f30*/  MUFU.TANH R0, R27 ;  /* 0x0000001b00007308 */ /* 0x002e640000002400 */
[----:B-1----:R1:W-:Y:S08]  /*2f40*/  STL [R1+0x14], R0 ;  /* 0x0000140001007387 */ /* 0x0023f00000100800 */
[----:B-1----:R-:W1:Y:S02]  /*2f50*/  MUFU.TANH R0, R30 ;  /* 0x0000001e00007308 */ /* 0x002e640000002400 */
[----:B-1----:R1:W-:Y:S02]  /*2f60*/  STL [R1+0xc], R0 ;  /* 0x00000c0001007387 */ /* 0x0023e40000100800 */
        /* <DEDUP_REMOVED lines=26> */
.L_x_246:
[----:B------:R-:W-:Y:S04]  /*3110*/  MOV R3, 0x1 ;  /* 0x0000000100037802 */ /* 0x000fe80000000f00 */
[----:B------:R-:W-:Y:S11]  /*3120*/  ISETP.NE.AND P2, PT, R3, c[0x0][0x2a8], PT ;  /* 0x0000aa0003007a0c */ /* 0x000ff60003f45270 */
[----:B------:R-:W-:Y:S02]  /*3130*/  @!UPT UIADD3 URZ, URZ, URZ, URZ ;  /* 0x0000003f3f3ff290 */ /* 0x000fe4000fffe03f */
[----:B------:R-:W-:Y:S05]  /*3140*/  @P2 IMAD.HI.U32 R3, R2, c[0x0][0x2ac], RZ ;  /* 0x0000ab0002032a27 */ /* 0x000fea00078e00ff */
[----:B------:R-:W-:Y:S02]  /*3150*/  @P2 SHF.R.U32.HI R2, RZ, c[0x0][0x2b0], R3 ;  /* 0x0000ac00ff022a19 */ /* 0x000fe40000011603 */
.L_x_247:
[----:B------:R-:W-:Y:S05]  /*3160*/  BSYNC B0 ;  /* 0x0000000000007941 */ /* 0x000fea0003800000 */
.L_x_245:
        /* <DEDUP_REMOVED lines=10> */
.L_x_244:
        /* <DEDUP_REMOVED lines=19> */
.L_x_250:
[----:B------:R-:W-:Y:S04]  /*3340*/  MOV R3, 0x1 ;  /* 0x0000000100037802 */ /* 0x000fe80000000f00 */
[----:B------:R-:W-:Y:S11]  /*3350*/  ISETP.NE.AND P2, PT, R3, c[0x0][0x2a8], PT ;  /* 0x0000aa0003007a0c */ /* 0x000ff60003f45270 */
[----:B------:R-:W-:Y:S02]  /*3360*/  @!UPT UIADD3 URZ, URZ, URZ, URZ ;  /* 0x0000003f3f3ff290 */ /* 0x000fe4000fffe03f */
[----:B------:R-:W-:Y:S05]  /*3370*/  @P2 IMAD.HI.U32 R3, R2, c[0x0][0x2ac], RZ ;  /* 0x0000ab0002032a27 */ /* 0x000fea00078e00ff */
[----:B------:R-:W-:Y:S02]  /*3380*/  @P2 SHF.R.U32.HI R2, RZ, c[0x0][0x2b0], R3 ;  /* 0x0000ac00ff022a19 */ /* 0x000fe40000011603 */
.L_x_251:
[----:B------:R-:W-:Y:S05]  /*3390*/  BSYNC B0 ;  /* 0x0000000000007941 */ /* 0x000fea0003800000 */
.L_x_249:
[----:B------:R-:W2:Y:S01]  /*33a0*/  LDL R5, [R1+0x3c] ;  /* 0x00003c0001057983 */ /* 0x000ea20000100800 */
[----:B------:R-:W-:Y:S04]  /*33b0*/  IMAD.MOV.U32 R3, RZ, RZ, c[0x0][0x2a8] ;  /* 0x0000aa00ff037624 */ /* 0x000fe800078e00ff */
[----:B------:R-:W-:Y:S04]  /*33c0*/  IMAD R2, R2, R3, -UR5 ;  /* 0x8000000502027e24 */ /* 0x000fe8000f8e0203 */
[----:B--2---:R-:W-:Y:S05]  /*33d0*/  IMAD.IADD R2, R2, 0x1, -R5 ;  /* 0x0000000102027824 */ /* 0x004fea00078e0a05 */
[----:B------:R-:W-:Y:S02]  /*33e0*/  IADD3 R3, R2, c[0x0][0x2a8], RZ ;  /* 0x0000aa0002037a10 */ /* 0x000fe40007ffe0ff */
[----:B------:R-:W-:Y:S02]  /*33f0*/  IMNMX R140, R140, R2, !PT ;  /* 0x000000028c8c7217 */ /* 0x000fe40007800200 */
[----:B------:R-:W-:Y:S02]  /*3400*/  IMNMX R144, R144, R3, PT ;  /* 0x0000000390907217 */ /* 0x000fe40003800200 */
.L_x_248:
        /* <DEDUP_REMOVED lines=19> */
.L_x_254:
[----:B------:R-:W-:Y:S04]  /*3540*/  MOV R3, 0x1 ;  /* 0x0000000100037802 */ /* 0x000fe80000000f00 */
[----:B------:R-:W-:Y:S11]  /*3550*/  ISETP.NE.AND P2, PT, R3, c[0x0][0x2a8], PT ;  /* 0x0000aa0003007a0c */ /* 0x000ff60003f45270 */
[----:B------:R-:W-:Y:S02]  /*3560*/  @!UPT UIADD3 URZ, URZ, URZ, URZ ;  /* 0x0000003f3f3ff290 */ /* 0x000fe4000fffe03f */
[----:B------:R-:W-:Y:S05]  /*3570*/  @P2 IMAD.HI.U32 R3, R2, c[0x0][0x2ac], RZ ;  /* 0x0000ab0002032a27 */ /* 0x000fea00078e00ff */
[----:B------:R-:W-:Y:S02]  /*3580*/  @P2 SHF.R.U32.HI R2, RZ, c[0x0][0x2b0], R3 ;  /* 0x0000ac00ff022a19 */ /* 0x000fe40000011603 */
.L_x_255:
[----:B------:R-:W-:Y:S05]  /*3590*/  BSYNC B0 ;  /* 0x0000000000007941 */ /* 0x000fea0003800000 */
.L_x_253:
[----:B------:R-:W2:Y:S01]  /*35a0*/  LDL R5, [R1+0x3c] ;  /* 0x00003c0001057983 */ /* 0x000ea20000100800 */
[----:B------:R-:W-:Y:S04]  /*35b0*/  IMAD.MOV.U32 R3, RZ, RZ, c[0x0][0x2a8] ;  /* 0x0000aa00ff037624 */ /* 0x000fe800078e00ff */
[----:B------:R-:W-:Y:S04]  /*35c0*/  IMAD R2, R2, R3, -UR5 ;  /* 0x8000000502027e24 */ /* 0x000fe8000f8e0203 */
[----:B--2---:R-:W-:Y:S05]  /*35d0*/  IMAD.IADD R2, R2, 0x1, -R5 ;  /* 0x0000000102027824 */ /* 0x004fea00078e0a05 */
[----:B------:R-:W-:Y:S02]  /*35e0*/  IADD3 R3, R2, c[0x0][0x2a8], RZ ;  /* 0x0000aa0002037a10 */ /* 0x000fe40007ffe0ff */
[----:B------:R-:W-:Y:S02]  /*35f0*/  IMNMX R141, R141, R2, !PT ;  /* 0x000000028d8d7217 */ /* 0x000fe40007800200 */
[----:B------:R-:W-:Y:S02]  /*3600*/  IMNMX R145, R145, R3, PT ;  /* 0x0000000391917217 */ /* 0x000fe40003800200 */
.L_x_252:
        /* <DEDUP_REMOVED lines=19> */
.L_x_258:
[----:B------:R-:W-:Y:S04]  /*3740*/  MOV R2, 0x1 ;  /* 0x0000000100027802 */ /* 0x000fe80000000f00 */
[----:B------:R-:W-:Y:S11]  /*3750*/  ISETP.NE.AND P0, PT, R2, c[0x0][0x2a8], PT ;  /* 0x0000aa0002007a0c */ /* 0x000ff60003f05270 */
[----:B------:R-:W-:Y:S02]  /*3760*/  @!UPT UIADD3 URZ, URZ, URZ, URZ ;  /* 0x0000003f3f3ff290 */ /* 0x000fe4000fffe03f */
[----:B------:R-:W-:Y:S05]  /*3770*/  @P0 IMAD.HI.U32 R2, R0, c[0x0][0x2ac], RZ ;  /* 0x0000ab0000020a27 */ /* 0x000fea00078e00ff */
[----:B------:R-:W-:Y:S02]  /*3780*/  @P0 SHF.R.U32.HI R0, RZ, c[0x0][0x2b0], R2 ;  /* 0x0000ac00ff000a19 */ /* 0x000fe40000011602 */
.L_x_259:
[----:B------:R-:W-:Y:S05]  /*3790*/  BSYNC B0 ;  /* 0x0000000000007941 */ /* 0x000fea0003800000 */
.L_x_257:
[----:B------:R-:W2:Y:S01]  /*37a0*/  LDL R3, [R1+0x3c] ;  /* 0x00003c0001037983 */ /* 0x000ea20000100800 */
[----:B------:R-:W-:Y:S04]  /*37b0*/  IMAD.MOV.U32 R2, RZ, RZ, c[0x0][0x2a8] ;  /* 0x0000aa00ff027624 */ /* 0x000fe800078e00ff */
[----:B------:R-:W-:Y:S04]  /*37c0*/  IMAD R0, R0, R2, -UR5 ;  /* 0x8000000500007e24 */ /* 0x000fe8000f8e0202 */
[----:B--2---:R-:W-:Y:S05]  /*37d0*/  IMAD.IADD R0, R0, 0x1, -R3 ;  /* 0x0000000100007824 */ /* 0x004fea00078e0a03 */
[----:B------:R-:W-:Y:S02]  /*37e0*/  IADD3 R2, R0, c[0x0][0x2a8], RZ ;  /* 0x0000aa0000027a10 */ /* 0x000fe40007ffe0ff */
[----:B------:R-:W-:Y:S02]  /*37f0*/  IMNMX R142, R142, R0, !PT ;  /* 0x000000008e8e7217 */ /* 0x000fe40007800200 */
[----:B------:R-:W-:Y:S02]  /*3800*/  IMNMX R143, R143, R2, PT ;  /* 0x000000028f8f7217 */ /* 0x000fe40003800200 */
.L_x_256:
        /* <DEDUP_REMOVED lines=64> */
.L_x_260:
[-C--:B--2---:R-:W-:Y:S01]  /*3c10*/  HMMA.16816.F32 R4, R32, R164.reuse, RZ ;  /* 0x000000a42004723c */ /* 0x084fe200000018ff */
[----:B------:R2:W-:Y:S01]  /*3c20*/  STL [R1+0xa4], R88 ;  /* 0x0000a45801007387 */ /* 0x0005e20000100800 */
[----:B------:R-:W-:Y:S02]  /*3c30*/  PLOP3.LUT P0, PT, PT, PT, UP4, 0x80, 0x0 ;  /* 0x000000000000781c */ /* 0x000fe40003f0f048 */
[----:B-1----:R-:W-:Y:S01]  /*3c40*/  P2R R0, PR, RZ, 0x2 ;  /* 0x00000002ff007803 */ /* 0x002fe20000000000 */
[----:B------:R1:W-:Y:S01]  /*3c50*/  STL [R1+0xa0], R87 ;  /* 0x0000a05701007387 */ /* 0x0003e20000100800 */
[C---:B------:R-:W-:Y:S02]  /*3c60*/  ISETP.GT.AND P4, PT, R146.reuse, 0x21, P0 ;  /* 0x000000219200780c */ /* 0x040fe40000784270 */
[C---:B------:R-:W-:Y:S01]  /*3c70*/  ISETP.GT.AND P6, PT, R146.reuse, RZ, P0 ;  /* 0x000000ff9200720c */ /* 0x040fe200007c4270 */
[----:B------:R-:W0:Y:S01]  /*3c80*/  LDGDEPBAR ;  /* 0x00000000000079af */ /* 0x000e220000000000 */
[C---:B------:R-:W-:Y:S02]  /*3c90*/  ISETP.LT.OR P4, PT, R147.reuse, 0x22, P4 ;  /* 0x000000229300780c */ /* 0x040fe40002781670 */
[C---:B------:R-:W-:Y:S02]  /*3ca0*/  ISETP.GT.AND P5, PT, R146.reuse, 0x1, P0 ;  /* 0x000000019200780c */ /* 0x040fe400007a4270 */
[----:B------:R-:W-:Y:S02]  /*3cb0*/  ISETP.GT.AND P3, PT, R146, 0x20, P0 ;  /* 0x000000209200780c */ /* 0x000fe40000764270 */
[C---:B------:R-:W-:Y:S02]  /*3cc0*/  ISETP.LT.OR P6, PT, R147.reuse, 0x1, P6 ;  /* 0x000000019300780c */ /* 0x040fe400037c1670 */
[C---:B------:R-:W-:Y:S02]  /*3cd0*/  ISETP.LT.OR P5, PT, R147.reuse, 0x2, P5 ;  /* 0x000000029300780c */ /* 0x040fe40002fa1670 */
[----:B------:R-:W-:Y:S02]  /*3ce0*/  ISETP.LT.OR P3, PT, R147, 0x21, P3 ;  /* 0x000000219300780c */ /* 0x000fe40001f61670 */
[----:B--2---:R-:W-:Y:S01]  /*3cf0*/  MOV R88, R234 ;  /* 0x000000ea00587202 */ /* 0x004fe20000000f00 */
[----:B-1----:R-:W2:Y:S04]  /*3d00*/  LDL R87, [R1+0x28] ;  /* 0x0000280001577983 */ /* 0x002ea80000100800 */
[----:B------:R1:W-:Y:S04]  /*3d10*/  STL [R1+0x9c], R86 ;  /* 0x00009c5601007387 */ /* 0x0003e80000100800 */
[----:B------:R4:W-:Y:S04]  /*3d20*/  STL [R1+0x98], R85 ;  /* 0x0000985501007387 */ /* 0x0009e80000100800 */
[----:B------:R3:W-:Y:S01]  /*3d30*/  STL [R1+0x94], R84 ;  /* 0x0000945401007387 */ /* 0x0007e20000100800 */
[----:B-1----:R-:W-:Y:S02]  /*3d40*/  MOV R86, R233 ;  /* 0x000000e900567202 */ /* 0x002fe40000000f00 */
[----:B----4-:R-:W-:Y:S02]  /*3d50*/  MOV R85, R8 ;  /* 0x0000000800557202 */ /* 0x010fe40000000f00 */
[C---:B---3--:R-:W-:Y:S02]  /*3d60*/  HMMA.16816.F32 R8, R28.reuse, R164, RZ ;  /* 0x000000a41c08723c */ /* 0x048fe400000018ff */
[----:B------:R-:W-:Y:S06]  /*3d70*/  MOV R84, R229 ;  /* 0x000000e500547202 */ /* 0x000fec0000000f00 */
[-C--:B------:R-:W-:Y:S08]  /*3d80*/  HMMA.16816.F32 R12, R28, R166.reuse, RZ ;  /* 0x000000a61c0c723c */ /* 0x080ff000000018ff */
[C---:B------:R-:W-:Y:S08]  /*3d90*/  HMMA.16816.F32 R16, R32.reuse, R166, RZ ;  /* 0x000000a62010723c */ /* 0x040ff000000018ff */
[-C--:B------:R-:W-:Y:S08]  /*3da0*/  HMMA.16816.F32 R20, R32, R168.reuse, RZ ;  /* 0x000000a82014723c */ /* 0x080ff000000018ff */
[C---:B------:R-:W-:Y:S08]  /*3db0*/  HMMA.16816.F32 R24, R28.reuse, R168, RZ ;  /* 0x000000a81c18723c */ /* 0x040ff000000018ff */
[-C--:B------:R-:W-:Y:S08]  /*3dc0*/  HMMA.16816.F32 R28, R28, R170.reuse, RZ ;  /* 0x000000aa1c1c723c */ /* 0x080ff000000018ff */
[----:B------:R-:W-:Y:S08]  /*3dd0*/  HMMA.16816.F32 R32, R32, R170, RZ ;  /* 0x000000aa2020723c */ /* 0x000ff000000018ff */
[-C--:B------:R-:W-:Y:S08]  /*3de0*/  HMMA.16816.F32 R4, R132, R172.reuse, R4 ;  /* 0x000000ac8404723c */ /* 0x080ff00000001804 */
        /* <DEDUP_REMOVED lines=59> */
[----:B------:R-:W-:Y:S01]  /*41a0*/  MUFU.EX2 R239, R156 ;  /* 0x0000009c00ef7308 */ /* 0x000fe20000000800 */
[----:B------:R-:W-:Y:S01]  /*41b0*/  ISETP.GT.AND P6, PT, R146, 0x40, P0 ;  /* 0x000000409200780c */ /* 0x000fe200007c4270 */
[--C-:B------:R-:W-:Y:S01]  /*41c0*/  FFMA.FTZ R158, R139, c[0x0][0x29c], -R149.reuse ;  /* 0x0000a7008b9e7a23 */ /* 0x100fe20000010895 */
[----:B------:R-:W-:Y:S02]  /*41d0*/  FSEL R152, R246, -INF , !P1 ;  /* 0xff800000f6987808 */ /* 0x000fe40004800000 */
[----:B------:R-:W-:Y:S02]  /*41e0*/  ISETP.NE.AND P1, PT, R0, RZ, PT ;  /* 0x000000ff0000720c */ /* 0x000fe40003f25270 */
[----:B--2---:R-:W1:Y:S01]  /*41f0*/  LDS R0, [R87.X4+0xf280] ;  /* 0x00f2800057007984 */ /* 0x004e620000004800 */
[----:B------:R-:W-:Y:S02]  /*4200*/  FSEL R138, R241, -INF , !P5 ;  /* 0xff800000f18a7808 */ /* 0x000fe40006800000 */
[----:B------:R-:W-:Y:S01]  /*4210*/  ISETP.GT.AND P5, PT, R146, 0x41, P0 ;  /* 0x000000419200780c */ /* 0x000fe200007a4270 */
[----:B------:R-:W2:Y:S01]  /*4220*/  MUFU.EX2 R240, R158 ;  /* 0x0000009e00f07308 */ /* 0x000ea20000000800 */
[C---:B------:R-:W-:Y:S01]  /*4230*/  ISETP.LT.OR P6, PT, R147.reuse, 0x41, P6 ;  /* 0x000000419300780c */ /* 0x040fe200037c1670 */
[--C-:B------:R-:W-:Y:S01]  /*4240*/  FFMA.FTZ R157, R138, c[0x0][0x29c], -R149.reuse ;  /* 0x0000a7008a9d7a23 */ /* 0x100fe20000010895 */
[C---:B------:R-:W-:Y:S02]  /*4250*/  ISETP.LT.OR P5, PT, R147.reuse, 0x42, P5 ;  /* 0x000000429300780c */ /* 0x040fe40002fa1670 */
[----:B------:R-:W-:Y:S02]  /*4260*/  ISETP.LT.OR P3, PT, R147, 0x61, P3 ;  /* 0x000000619300780c */ /* 0x000fe40001f61670 */
[----:B------:R-:W-:Y:S02]  /*4270*/  FSEL R133, R232, -INF , !P6 ;  /* 0xff800000e8857808 */ /* 0x000fe40007000000 */
[----:B------:R-:W-:Y:S01]  /*4280*/  FSEL R132, R163, -INF , !P5 ;  /* 0xff800000a3847808 */ /* 0x000fe20006800000 */
[----:B------:R-:W3:Y:S01]  /*4290*/  MUFU.EX2 R236, R157 ;  /* 0x0000009d00ec7308 */ /* 0x000ee20000000800 */
[C---:B------:R-:W-:Y:S02]  /*42a0*/  ISETP.GT.AND P6, PT, R140.reuse, RZ, P0 ;  /* 0x000000ff8c00720c */ /* 0x040fe400007c4270 */
[----:B------:R-:W-:Y:S01]  /*42b0*/  ISETP.GT.AND P5, PT, R140, 0x1, P0 ;  /* 0x000000018c00780c */ /* 0x000fe200007a4270 */
[--C-:B------:R-:W-:Y:S01]  /*42c0*/  FFMA.FTZ R139, R132, c[0x0][0x29c], -R149.reuse ;  /* 0x0000a700848b7a23 */ /* 0x100fe20000010895 */
[----:B------:R-:W-:Y:S02]  /*42d0*/  FSEL R3, R160, -INF , !P3 ;  /* 0xff800000a0037808 */ /* 0x000fe40005800000 */
[----:B------:R-:W-:Y:S02]  /*42e0*/  ISETP.GT.AND P3, PT, R140, 0x20, P0 ;  /* 0x000000208c00780c */ /* 0x000fe40000764270 */
[C---:B------:R-:W-:Y:S01]  /*42f0*/  ISETP.LT.OR P6, PT, R144.reuse, 0x1, P6 ;  /* 0x000000019000780c */ /* 0x040fe200037c1670 */
[--C-:B------:R-:W-:Y:S01]  /*4300*/  FFMA.FTZ R138, R3, c[0x0][0x29c], -R149.reuse ;  /* 0x0000a700038a7a23 */ /* 0x100fe20000010895 */
[C---:B------:R-:W-:Y:S01]  /*4310*/  ISETP.LT.OR P5, PT, R144.reuse, 0x2, P5 ;  /* 0x000000029000780c */ /* 0x040fe20002fa1670 */
[----:B------:R4:W-:Y:S01]  /*4320*/  MUFU.EX2 R234, R139 ;  /* 0x0000008b00ea7308 */ /* 0x0009e20000000800 */
[----:B------:R-:W-:Y:S02]  /*4330*/  ISETP.LT.OR P3, PT, R144, 0x21, P3 ;  /* 0x000000219000780c */ /* 0x000fe40001f61670 */
[----:B------:R-:W-:Y:S02]  /*4340*/  ISETP.GT.AND P4, PT, R140, 0x60, P0 ;  /* 0x000000608c00780c */ /* 0x000fe40000784270 */
[----:B------:R-:W-:Y:S02]  /*4350*/  FSEL R146, R249, -INF , !P6 ;  /* 0xff800000f9927808 */ /* 0x000fe40007000000 */
[----:B------:R-:W-:Y:S02]  /*4360*/  FSEL R147, R248, -INF , !P5 ;  /* 0xff800000f8937808 */ /* 0x000fe40006800000 */
[----:B------:R-:W-:Y:S01]  /*4370*/  FSEL R153, R247, -INF , !P3 ;  /* 0xff800000f7997808 */ /* 0x000fe20005800000 */
[----:B------:R2:W-:Y:S01]  /*4380*/  MUFU.EX2 R237, R138 ;  /* 0x0000008a00ed7308 */ /* 0x0005e20000000800 */
[----:B------:R-:W-:Y:S02]  /*4390*/  ISETP.LT.OR P4, PT, R144, 0x61, P4 ;  /* 0x000000619000780c */ /* 0x000fe40002781670 */
[C---:B------:R-:W-:Y:S01]  /*43a0*/  ISETP.GT.AND P6, PT, R140.reuse, 0x40, P0 ;  /* 0x000000408c00780c */ /* 0x040fe200007c4270 */
[----:B-1----:R-:W-:Y:S01]  /*43b0*/  FADD.FTZ R137, R5, -R0 ;  /* 0x8000000005897221 */ /* 0x002fe20000010000 */
[----:B------:R-:W-:Y:S01]  /*43c0*/  ISETP.GT.AND P5, PT, R140, 0x41, P0 ;  /* 0x000000418c00780c */ /* 0x000fe200007a4270 */
        /* <DEDUP_REMOVED lines=17> */
[----:B------:R-:W-:Y:S01]  /*44e0*/  MUFU.EX2 R238, R144 ;  /* 0x0000009000ee7308 */ /* 0x000fe20000000800 */
[--C-:B------:R-:W-:Y:S01]  /*44f0*/  FADD.FTZ R154, R32, -R0.reuse ;  /* 0x80000000209a7221 */ /* 0x100fe20000010000 */
[----:B--2---:R-:W-:Y:S01]  /*4500*/  MOV R138, R85 ;  /* 0x00000055008a7202 */ /* 0x004fe20000000f00 */
[----:B------:R-:W-:Y:S01]  /*4510*/  FADD.FTZ R140, R33, -R0 ;  /* 0x80000000218c7221 */ /* 0x000fe20000010000 */
[----:B------:R-:W-:Y:S01]  /*4520*/  FSEL R0, R243, -INF , !P3 ;  /* 0xff800000f3007808 */ /* 0x000fe20005800000 */
[--C-:B------:R-:W-:Y:S01]  /*4530*/  FFMA.FTZ R20, R146, c[0x0][0x29c], -R148.reuse ;  /* 0x0000a70092147a23 */ /* 0x100fe20000010894 */
[----:B------:R-:W-:Y:S01]  /*4540*/  ISETP.GT.AND P6, PT, R141, RZ, P0 ;  /* 0x000000ff8d00720c */ /* 0x000fe200007c4270 */
[--C-:B------:R-:W-:Y:S01]  /*4550*/  FFMA.FTZ R17, R147, c[0x0][0x29c], -R148.reuse ;  /* 0x0000a70093117a23 */ /* 0x100fe20000010894 */
[----:B------:R-:W-:Y:S01]  /*4560*/  MOV R156, R84 ;  /* 0x00000054009c7202 */ /* 0x000fe20000000f00 */
[--C-:B------:R-:W-:Y:S01]  /*4570*/  FFMA.FTZ R16, R153, c[0x0][0x29c], -R148.reuse ;  /* 0x0000a70099107a23 */ /* 0x100fe20000010894 */
[----:B------:R-:W1:Y:S01]  /*4580*/  MUFU.EX2 R2, R5 ;  /* 0x0000000500027308 */ /* 0x000e620000000800 */
[--C-:B------:R-:W-:Y:S01]  /*4590*/  FFMA.FTZ R32, R3, c[0x0][0x29c], -R148.reuse ;  /* 0x0000a70003207a23 */ /* 0x100fe20000010894 */
[----:B------:R-:W-:Y:S01]  /*45a0*/  ISETP.LT.OR P6, PT, R145, 0x1, P6 ;  /* 0x000000019100780c */ /* 0x000fe200037c1670 */
[----:B------:R-:W-:Y:S01]  /*45b0*/  FMUL.FTZ R133, R240, R133 ;  /* 0x00000085f0857220 */ /* 0x000fe20000410000 */
[C---:B------:R-:W-:Y:S01]  /*45c0*/  ISETP.GT.AND P4, PT, R141.reuse, 0x20, P0 ;  /* 0x000000208d00780c */ /* 0x040fe20000784270 */
[--C-:B------:R-:W-:Y:S01]  /*45d0*/  FFMA.FTZ R4, R4, c[0x0][0x29c], -R148.reuse ;  /* 0x0000a70004047a23 */ /* 0x100fe20000010894 */
[----:B------:R-:W-:Y:S01]  /*45e0*/  ISETP.GT.AND P5, PT, R141, 0x1, P0 ;  /* 0x000000018d00780c */ /* 0x000fe200007a4270 */
[----:B------:R-:W-:Y:S01]  /*45f0*/  FFMA.FTZ R148, R0, c[0x0][0x29c], -R148 ;  /* 0x0000a70000947a23 */ /* 0x000fe20000010894 */
[----:B------:R-:W-:Y:S01]  /*4600*/  ISETP.LT.OR P4, PT, R145, 0x21, P4 ;  /* 0x000000219100780c */ /* 0x000fe20002781670 */
[----:B------:R-:W-:Y:S01]  /*4610*/  FFMA.FTZ R0, -R161, R161, 1 ;  /* 0x3f800000a1007423 */ /* 0x000fe200000101a1 */
[----:B------:R-:W-:Y:S01]  /*4620*/  MUFU.EX2 R157, R21 ;  /* 0x00000015009d7308 */ /* 0x000fe20000000800 */
[----:B------:R-:W-:Y:S01]  /*4630*/  FFMA.FTZ R3, -R231, R231, 1 ;  /* 0x3f800000e7037423 */ /* 0x000fe200000101e7 */
[----:B------:R-:W-:Y:S01]  /*4640*/  MOV R33, R162 ;  /* 0x000000a200217202 */ /* 0x000fe20000000f00 */
[----:B------:R-:W-:Y:S01]  /*4650*/  FMUL.FTZ R229, R133, R0 ;  /* 0x0000000085e57220 */ /* 0x000fe20000410000 */
[----:B------:R-:W-:Y:S01]  /*4660*/  MOV R133, R88 ;  /* 0x0000005800857202 */ /* 0x000fe20000000f00 */
[----:B------:R-:W-:Y:S01]  /*4670*/  FFMA.FTZ R0, -R241, R241, 1 ;  /* 0x3f800000f1007423 */ /* 0x000fe200000101f1 */
[----:B------:R-:W-:Y:S01]  /*4680*/  ISETP.LT.OR P5, PT, R145, 0x2, P5 ;  /* 0x000000029100780c */ /* 0x000fe20002fa1670 */
[----:B---3--:R-:W-:Y:S01]  /*4690*/  FMUL.FTZ R137, R236, R137 ;  /* 0x00000089ec897220 */ /* 0x008fe20000410000 */
[----:B------:R-:W-:Y:S01]  /*46a0*/  ISETP.GT.AND P3, PT, R141, 0x21, P0 ;  /* 0x000000218d00780c */ /* 0x000fe20000764270 */
[----:B------:R-:W-:Y:S01]  /*46b0*/  FMUL.FTZ R135, R239, R135 ;  /* 0x00000087ef877220 */ /* 0x000fe20000410000 */
[----:B------:R2:W-:Y:S01]  /*46c0*/  MUFU.EX2 R161, R16 ;  /* 0x0000001000a17308 */ /* 0x0005e20000000800 */
[----:B------:R-:W-:Y:S01]  /*46d0*/  FMUL.FTZ R147, R137, R0 ;  /* 0x0000000089937220 */ /* 0x000fe20000410000 */
[----:B------:R-:W-:Y:S01]  /*46e0*/  ISETP.LT.OR P3, PT, R145, 0x22, P3 ;  /* 0x000000229100780c */ /* 0x000fe20001f61670 */
[----:B------:R-:W4:Y:S01]  /*46f0*/  LDS R0, [R87.X4+0xf2a0] ;  /* 0x00f2a00057007984 */ /* 0x000f220000004800 */
[----:B------:R-:W-:Y:S01]  /*4700*/  FMUL.FTZ R146, R135, R3 ;  /* 0x0000000387927220 */ /* 0x000fe20000410000 */
[----:B------:R-:W-:Y:S01]  /*4710*/  MOV R241, R33 ;  /* 0x0000002100f17202 */ /* 0x000fe20000000f00 */
[----:B------:R-:W-:Y:S01]  /*4720*/  FFMA.FTZ R3, -R232, R232, 1 ;  /* 0x3f800000e8037423 */ /* 0x000fe200000101e8 */
[----:B-1----:R1:W-:Y:S01]  /*4730*/  STL [R1+0x18], R2 ;  /* 0x0000180201007387 */ /* 0x0023e20000100800 */
[----:B------:R-:W-:Y:S01]  /*4740*/  FMUL.FTZ R136, R238, R136 ;  /* 0x00000088ee887220 */ /* 0x000fe20000410000 */
[----:B------:R-:W-:Y:S01]  /*4750*/  FSEL R5, R133, -INF , !P5 ;  /* 0xff80000085057808 */ /* 0x000fe20006800000 */
[----:B------:R4:W-:Y:S01]  /*4760*/  MUFU.EX2 R158, R32 ;  /* 0x00000020009e7308 */ /* 0x0009e20000000800 */
[----:B------:R-:W3:Y:S01]  /*4770*/  LDL.LU R88, [R1+0x8] ;  /* 0x0000080001587983 */ /* 0x000ee20000300800 */
[----:B------:R-:W-:Y:S01]  /*4780*/  FMUL.FTZ R144, R136, R3 ;  /* 0x0000000388907220 */ /* 0x000fe20000410000 */
[----:B------:R-:W-:Y:S01]  /*4790*/  ISETP.GT.AND P5, PT, R141, 0x41, P0 ;  /* 0x000000418d00780c */ /* 0x000fe200007a4270 */
[----:B------:R-:W-:Y:S01]  /*47a0*/  FFMA.FTZ R3, -R160, R160, 1 ;  /* 0x3f800000a0037423 */ /* 0x000fe200000101a0 */
[----:B------:R-:W3:Y:S01]  /*47b0*/  LDL.LU R86, [R1+0x4] ;  /* 0x0000040001567983 */ /* 0x000ee20000300800 */
[----:B------:R-:W-:Y:S01]  /*47c0*/  FMUL.FTZ R154, R237, R154 ;  /* 0x0000009aed9a7220 */ /* 0x000fe20000410000 */
[----:B------:R-:W-:Y:S01]  /*47d0*/  ISETP.LT.OR P5, PT, R145, 0x42, P5 ;  /* 0x000000429100780c */ /* 0x000fe20002fa1670 */
[----:B------:R-:W-:Y:S01]  /*47e0*/  FMUL.FTZ R132, R235, R132 ;  /* 0x00000084eb847220 */ /* 0x000fe20000410000 */
[----:B------:R-:W3:Y:S01]  /*47f0*/  LDL.LU R85, [R1] ;  /* 0x0000000001557983 */ /* 0x000ee20000300800 */
[----:B------:R-:W-:Y:S01]  /*4800*/  FMUL.FTZ R154, R154, R3 ;  /* 0x000000039a9a7220 */ /* 0x000fe20000410000 */
[----:B------:R-:W4:Y:S01]  /*4810*/  MUFU.EX2 R233, R149 ;  /* 0x0000009500e97308 */ /* 0x000f220000000800 */
[----:B------:R-:W-:Y:S01]  /*4820*/  FMUL.FTZ R134, R234, R134 ;  /* 0x00000086ea867220 */ /* 0x000fe20000410000 */
[----:B------:R-:W3:Y:S01]  /*4830*/  LDL.LU R84, [R1+0x24] ;  /* 0x0000240001547983 */ /* 0x000ee20000300800 */
[----:B--2---:R-:W-:Y:S03]  /*4840*/  FFMA.FTZ R16, -R249, R249, 1 ;  /* 0x3f800000f9107423 */ /* 0x004fe600000101f9 */
[----:B------:R-:W2:Y:S04]  /*4850*/  LDL.LU R231, [R1+0xc] ;  /* 0x00000c0001e77983 */ /* 0x000ea80000300800 */
[----:B------:R-:W2:Y:S01]  /*4860*/  LDL.LU R232, [R1+0x14] ;  /* 0x0000140001e87983 */ /* 0x000ea20000300800 */
[----:B-1----:R-:W-:Y:S01]  /*4870*/  FFMA.FTZ R2, -R230, R230, 1 ;  /* 0x3f800000e6027423 */ /* 0x002fe200000101e6 */
[----:B------:R1:W1:Y:S01]  /*4880*/  MUFU.EX2 R152, R17 ;  /* 0x0000001100987308 */ /* 0x0002620000000800 */
[----:B----4-:R-:W-:Y:S02]  /*4890*/  FSEL R32, R138, -INF , !P4 ;  /* 0xff8000008a207808 */ /* 0x010fe40006000000 */
[----:B------:R-:W-:Y:S01]  /*48a0*/  FMUL.FTZ R132, R132, R2 ;  /* 0x0000000284847220 */ /* 0x000fe20000410000 */
[----:B------:R-:W-:Y:S01]  /*48b0*/  ISETP.GT.AND P4, PT, R141, 0x60, P0 ;  /* 0x000000608d00780c */ /* 0x000fe20000784270 */
[----:B------:R-:W-:Y:S02]  /*48c0*/  FFMA.FTZ R2, -R163, R163, 1 ;  /* 0x3f800000a3027423 */ /* 0x000fe400000101a3 */
[----:B------:R-:W4:Y:S01]  /*48d0*/  LDL.LU R163, [R1+0x10] ;  /* 0x0000100001a37983 */ /* 0x000f220000300800 */
[----:B------:R-:W-:Y:S01]  /*48e0*/  F2FP.PACK_AB R132, R132, R146 ;  /* 0x000000928484723e */ /* 0x000fe200000000ff */
[----:B------:R-:W-:Y:S01]  /*48f0*/  FMUL.FTZ R135, R134, R2 ;  /* 0x0000000286877220 */ /* 0x000fe20000410000 */
[----:B------:R1:W1:Y:S01]  /*4900*/  MUFU.EX2 R230, R4 ;  /* 0x0000000400e67308 */ /* 0x0002620000000800 */
[----:B------:R-:W2:Y:S01]  /*4910*/  LDL.LU R249, [R1+0x1c] ;  /* 0x00001c0001f97983 */ /* 0x000ea20000300800 */
[----:B------:R-:W-:Y:S01]  /*4920*/  FFMA.FTZ R2, -R159, R159, 1 ;  /* 0x3f8000009f027423 */ /* 0x000fe2000001019f */
[----:B------:R-:W-:Y:S01]  /*4930*/  ISETP.LT.OR P4, PT, R145, 0x61, P4 ;  /* 0x000000619100780c */ /* 0x000fe20002781670 */
[--C-:B------:R-:W-:Y:S01]  /*4940*/  FADD.FTZ R21, R6, -R0.reuse ;  /* 0x8000000006157221 */ /* 0x100fe20000010000 */
[----:B------:R-:W-:Y:S01]  /*4950*/  F2FP.PACK_AB R135, R135, R144 ;  /* 0x000000908787723e */ /* 0x000fe200000000ff */
[----:B------:R-:W-:Y:S02]  /*4960*/  FFMA.FTZ R6, -R248, R248, 1 ;  /* 0x3f800000f8067423 */ /* 0x000fe400000101f8 */
[----:B------:R-:W2:Y:S01]  /*4970*/  LDL.LU R248, [R1+0x20] ;  /* 0x0000200001f87983 */ /* 0x000ea20000300800 */
[----:B------:R-:W-:Y:S01]  /*4980*/  FMUL.FTZ R140, R233, R140 ;  /* 0x0000008ce98c7220 */ /* 0x000fe20000410000 */
[----:B------:R-:W1:Y:S01]  /*4990*/  MUFU.EX2 R162, R20 ;  /* 0x0000001400a27308 */ /* 0x000e620000000800 */
[--C-:B------:R-:W-:Y:S02]  /*49a0*/  FADD.FTZ R7, R7, -R0.reuse ;  /* 0x8000000007077221 */ /* 0x100fe40000010000 */
[----:B------:R-:W-:Y:S01]  /*49b0*/  FMUL.FTZ R134, R140, R2 ;  /* 0x000000028c867220 */ /* 0x000fe20000410000 */
[----:B-1----:R-:W-:Y:S01]  /*49c0*/  FSEL R17, R252, -INF , !P4 ;  /* 0xff800000fc117808 */ /* 0x002fe20006000000 */
[--C-:B------:R-:W-:Y:S01]  /*49d0*/  FFMA.FTZ R2, R5, c[0x0][0x29c], -R151.reuse ;  /* 0x0000a70005027a23 */ /* 0x100fe20000010897 */
[----:B------:R-:W-:Y:S01]  /*49e0*/  ISETP.GT.AND P4, PT, R142, 0x1, P0 ;  /* 0x000000018e00780c */ /* 0x000fe20000784270 */
[----:B------:R-:W-:Y:S01]  /*49f0*/  FMUL.FTZ R7, R152, R7 ;  /* 0x0000000798077220 */ /* 0x000fe20000410000 */
[----:B------:R-:W-:Y:S01]  /*4a00*/  F2FP.PACK_AB R134, R134, R154 ;  /* 0x0000009a8686723e */ /* 0x000fe200000000ff */
[--C-:B------:R-:W-:Y:S01]  /*4a10*/  FFMA.FTZ R17, R17, c[0x0][0x29c], -R151.reuse ;  /* 0x0000a70011117a23 */ /* 0x100fe20000010897 */
[----:B------:R-:W-:Y:S01]  /*4a20*/  MUFU.EX2 R153, R2 ;  /* 0x0000000200997308 */ /* 0x000fe20000000800 */
[--C-:B------:R-:W-:Y:S01]  /*4a30*/  FFMA.FTZ R5, R32, c[0x0][0x29c], -R151.reuse ;  /* 0x0000a70020057a23 */ /* 0x100fe20000010897 */
[----:B------:R-:W-:Y:S01]  /*4a40*/  ISETP.LT.OR P4, PT, R143, 0x2, P4 ;  /* 0x000000028f00780c */ /* 0x000fe20002781670 */
[----:B------:R-:W-:Y:S01]  /*4a50*/  FMUL.FTZ R32, R7, R6 ;  /* 0x0000000607207220 */ /* 0x000fe20000410000 */
[----:B------:R-:W-:Y:S01]  /*4a60*/  FSEL R4, R139, -INF , !P6 ;  /* 0xff8000008b047808 */ /* 0x000fe20007000000 */
[--C-:B------:R-:W-:Y:S01]  /*4a70*/  FADD.FTZ R22, R22, -R0.reuse ;  /* 0x8000000016167221 */ /* 0x100fe20000010000 */
[----:B------:R-:W-:Y:S01]  /*4a80*/  ISETP.GT.AND P6, PT, R141, 0x40, P0 ;  /* 0x000000408d00780c */ /* 0x000fe200007c4270 */
[--C-:B------:R-:W-:Y:S02]  /*4a90*/  FADD.FTZ R18, R18, -R0.reuse ;  /* 0x8000000012127221 */ /* 0x100fe40000010000 */
[--C-:B------:R-:W-:Y:S01]  /*4aa0*/  FFMA.FTZ R4, R4, c[0x0][0x29c], -R151.reuse ;  /* 0x0000a70004047a23 */ /* 0x100fe20000010897 */
[----:B------:R-:W-:Y:S01]  /*4ab0*/  ISETP.LT.OR P6, PT, R145, 0x41, P6 ;  /* 0x000000419100780c */ /* 0x000fe200037c1670 */
[----:B------:R-:W1:Y:S01]  /*4ac0*/  MUFU.EX2 R155, R148 ;  /* 0x00000094009b7308 */ /* 0x000e620000000800 */
[----:B------:R-:W-:Y:S02]  /*4ad0*/  FMUL.FTZ R22, R230, R22 ;  /* 0x00000016e6167220 */ /* 0x000fe40000410000 */
[----:B------:R-:W-:Y:S02]  /*4ae0*/  FMUL.FTZ R21, R162, R21 ;  /* 0x00000015a2157220 */ /* 0x000fe40000410000 */
[----:B------:R-:W-:Y:S02]  /*4af0*/  FMUL.FTZ R18, R161, R18 ;  /* 0x00000012a1127220 */ /* 0x000fe40000410000 */
[--C-:B------:R-:W-:Y:S02]  /*4b00*/  FADD.FTZ R35, R35, -R0.reuse ;  /* 0x8000000023237221 */ /* 0x100fe40000010000 */
[--C-:B------:R-:W-:Y:S01]  /*4b10*/  FADD.FTZ R34, R34, -R0.reuse ;  /* 0x8000000022227221 */ /* 0x100fe20000010000 */
[----:B------:R1:W1:Y:S01]  /*4b20*/  MUFU.EX2 R160, R4 ;  /* 0x0000000400a07308 */ /* 0x0002620000000800 */
[--C-:B------:R-:W-:Y:S02]  /*4b30*/  FADD.FTZ R19, R19, -R0.reuse ;  /* 0x8000000013137221 */ /* 0x100fe40000010000 */
[----:B------:R-:W-:Y:S02]  /*4b40*/  FMUL.FTZ R34, R157, R34 ;  /* 0x000000229d227220 */ /* 0x000fe40000410000 */
[----:B------:R-:W-:Y:S05]  /*4b50*/  FADD.FTZ R23, R23, -R0 ;  /* 0x8000000017177221 */ /* 0x000fea0000010000 */
[----:B------:R-:W-:Y:S01]  /*4b60*/  MUFU.EX2 R149, R5 ;  /* 0x0000000500957308 */ /* 0x000fe20000000800 */
[----:B---3--:R-:W-:Y:S02]  /*4b70*/  FSEL R33, R88, -INF , !P3 ;  /* 0xff80000058217808 */ /* 0x008fe40005800000 */
[----:B------:R-:W-:Y:S02]  /*4b80*/  ISETP.GT.AND P3, PT, R141, 0x61, P0 ;  /* 0x000000618d00780c */ /* 0x000fe40000764270 */
[----:B------:R-:W-:Y:S01]  /*4b90*/  FSEL R3, R86, -INF , !P6 ;  /* 0xff80000056037808 */ /* 0x000fe20007000000 */
[--C-:B-1----:R-:W-:Y:S01]  /*4ba0*/  FFMA.FTZ R4, R33, c[0x0][0x29c], -R151.reuse ;  /* 0x0000a70021047a23 */ /* 0x102fe20000010897 */
[----:B------:R-:W-:Y:S03]  /*4bb0*/  ISETP.LT.OR P3, PT, R145, 0x62, P3 ;  /* 0x000000629100780c */ /* 0x000fe60001f61670 */
[----:B------:R1:W-:Y:S01]  /*4bc0*/  MUFU.EX2 R145, R17 ;  /* 0x0000001100917308 */ /* 0x0003e20000000800 */
[--C-:B------:R-:W-:Y:S01]  /*4bd0*/  FFMA.FTZ R3, R3, c[0x0][0x29c], -R151.reuse ;  /* 0x0000a70003037a23 */ /* 0x100fe20000010897 */
[----:B------:R-:W-:Y:S02]  /*4be0*/  FSEL R20, R85, -INF , !P5 ;  /* 0xff80000055147808 */ /* 0x000fe40006800000 */
[----:B------:R-:W-:Y:S02]  /*4bf0*/  ISETP.GT.AND P5, PT, R142, RZ, P0 ;  /* 0x000000ff8e00720c */ /* 0x000fe400007a4270 */
[----:B------:R-:W-:Y:S01]  /*4c00*/  FSEL R2, R251, -INF , !P3 ;  /* 0xff800000fb027808 */ /* 0x000fe20005800000 */
[--C-:B------:R-:W-:Y:S01]  /*4c10*/  FFMA.FTZ R20, R20, c[0x0][0x29c], -R151.reuse ;  /* 0x0000a70014147a23 */ /* 0x100fe20000010897 */
[----:B------:R-:W-:Y:S02]  /*4c20*/  ISETP.LT.OR P5, PT, R143, 0x1, P5 ;  /* 0x000000018f00780c */ /* 0x000fe40002fa1670 */
[----:B------:R3:W-:Y:S01]  /*4c30*/  MUFU.EX2 R159, R3 ;  /* 0x00000003009f7308 */ /* 0x0007e20000000800 */
[----:B------:R-:W-:Y:S01]  /*4c40*/  FFMA.FTZ R151, R2, c[0x0][0x29c], -R151 ;  /* 0x0000a70002977a23 */ /* 0x000fe20000010897 */
[----:B------:R-:W-:Y:S01]  /*4c50*/  FSEL R7, R156, -INF , !P5 ;  /* 0xff8000009c077808 */ /* 0x000fe20006800000 */
[----:B------:R-:W-:Y:S01]  /*4c60*/  FFMA.FTZ R2, -R242, R242, 1 ;  /* 0x3f800000f2027423 */ /* 0x000fe200000101f2 */
[C---:B------:R-:W-:Y:S02]  /*4c70*/  ISETP.GT.AND P3, PT, R142.reuse, 0x20, P0 ;  /* 0x000000208e00780c */ /* 0x040fe40000764270 */
[----:B------:R-:W-:Y:S01]  /*4c80*/  MOV R33, R139 ;  /* 0x0000008b00217202 */ /* 0x000fe20000000f00 */
[--C-:B------:R-:W-:Y:S01]  /*4c90*/  FFMA.FTZ R7, R7, c[0x0][0x29c], -R150.reuse ;  /* 0x0000a70007077a23 */ /* 0x100fe20000010896 */
[----:B------:R-:W-:Y:S01]  /*4ca0*/  ISETP.GT.AND P5, PT, R142, 0x40, P0 ;  /* 0x000000408e00780c */ /* 0x000fe200007a4270 */
[----:B------:R-:W-:Y:S01]  /*4cb0*/  FMUL.FTZ R141, R22, R2 ;  /* 0x00000002168d7220 */ /* 0x000fe20000410000 */
[----:B------:R4:W4:Y:S01]  /*4cc0*/  MUFU.EX2 R148, R4 ;  /* 0x0000000400947308 */ /* 0x0009220000000800 */
[----:B------:R-:W4:Y:S01]  /*4cd0*/  LDS R2, [R87.X4+0xf300] ;  /* 0x00f3000057027984 */ /* 0x000f220000004800 */
[----:B------:R-:W-:Y:S01]  /*4ce0*/  FMUL.FTZ R139, R21, R16 ;  /* 0x00000010158b7220 */ /* 0x000fe20000410000 */
[----:B------:R-:W-:Y:S02]  /*4cf0*/  FSEL R16, R84, -INF , !P4 ;  /* 0xff80000054107808 */ /* 0x000fe40006000000 */
[----:B-1----:R-:W-:Y:S02]  /*4d00*/  F2FP.PACK_AB R17, R152, R162 ;  /* 0x000000a29811723e */ /* 0x002fe400000000ff */
[----:B------:R-:W-:Y:S01]  /*4d10*/  ISETP.GT.AND P4, PT, R142, 0x41, P0 ;  /* 0x000000418e00780c */ /* 0x000fe20000784270 */
[--C-:B------:R-:W-:Y:S01]  /*4d20*/  FFMA.FTZ R16, R16, c[0x0][0x29c], -R150.reuse ;  /* 0x0000a70010107a23 */ /* 0x100fe20000010896 */
[C---:B------:R-:W-:Y:S01]  /*4d30*/  ISETP.LT.OR P3, PT, R143.reuse, 0x21, P3 ;  /* 0x000000218f00780c */ /* 0x040fe20001f61670 */
[----:B------:R1:W-:Y:S01]  /*4d40*/  MUFU.EX2 R152, R7 ;  /* 0x0000000700987308 */ /* 0x0003e20000000800 */
[C---:B------:R-:W-:Y:S02]  /*4d50*/  ISETP.LT.OR P5, PT, R143.reuse, 0x41, P5 ;  /* 0x000000418f00780c */ /* 0x040fe40002fa1670 */
[----:B------:R-:W-:Y:S01]  /*4d60*/  ISETP.LT.OR P4, PT, R143, 0x42, P4 ;  /* 0x000000428f00780c */ /* 0x000fe20002781670 */
[----:B---3--:R-:W-:Y:S01]  /*4d70*/  FFMA.FTZ R3, -R246, R246, 1 ;  /* 0x3f800000f6037423 */ /* 0x008fe200000101f6 */
[----:B------:R-:W-:Y:S01]  /*4d80*/  F2FP.PACK_AB R32, R32, R139 ;  /* 0x0000008b2020723e */ /* 0x000fe200000000ff */
[----:B------:R-:W3:Y:S01]  /*4d90*/  LDL.LU R246, [R1+0x18] ;  /* 0x0000180001f67983 */ /* 0x000ee20000300800 */
[----:B------:R-:W-:Y:S01]  /*4da0*/  MOV R21, R133 ;  /* 0x0000008500157202 */ /* 0x000fe20000000f00 */
[----:B------:R-:W-:Y:S01]  /*4db0*/  FMUL.FTZ R139, R158, R23 ;  /* 0x000000179e8b7220 */ /* 0x000fe20000410000 */
[----:B--2---:R-:W-:Y:S01]  /*4dc0*/  FSEL R133, R248, -INF , !P3 ;  /* 0xff800000f8857808 */ /* 0x004fe20005800000 */
[----:B------:R-:W2:Y:S01]  /*4dd0*/  MUFU.EX2 R151, R151 ;  /* 0x0000009700977308 */ /* 0x000ea20000000800 */
[----:B----4-:R-:W-:Y:S02]  /*4de0*/  FSEL R5, R163, -INF , !P5 ;  /* 0xff800000a3057808 */ /* 0x010fe40006800000 */
[C---:B------:R-:W-:Y:S01]  /*4df0*/  ISETP.GT.AND P6, PT, R142.reuse, 0x21, P0 ;  /* 0x000000218e00780c */ /* 0x040fe200007c4270 */
[----:B------:R-:W-:Y:S01]  /*4e00*/  FFMA.FTZ R4, -R247, R247, 1 ;  /* 0x3f800000f7047423 */ /* 0x000fe200000101f7 */
[C---:B------:R-:W-:Y:S01]  /*4e10*/  ISETP.GT.AND P3, PT, R142.reuse, 0x60, P0 ;  /* 0x000000608e00780c */ /* 0x040fe20000764270 */
[--C-:B------:R-:W-:Y:S01]  /*4e20*/  FFMA.FTZ R133, R133, c[0x0][0x29c], -R150.reuse ;  /* 0x0000a70085857a23 */ /* 0x100fe20000010896 */
[----:B------:R-:W-:Y:S01]  /*4e30*/  ISETP.GT.AND P0, PT, R142, 0x61, P0 ;  /* 0x000000618e00780c */ /* 0x000fe20000704270 */
[----:B------:R-:W-:Y:S01]  /*4e40*/  FMUL.FTZ R140, R18, R4 ;  /* 0x00000004128c7220 */ /* 0x000fe20000410000 */
[----:B------:R-:W-:Y:S01]  /*4e50*/  FSEL R4, R232, -INF , !P4 ;  /* 0xff800000e8047808 */ /* 0x000fe20006000000 */
[--C-:B------:R-:W-:Y:S01]  /*4e60*/  FFMA.FTZ R136, R5, c[0x0][0x29c], -R150.reuse ;  /* 0x0000a70005887a23 */ /* 0x100fe20000010896 */
[----:B------:R-:W-:Y:S01]  /*4e70*/  MUFU.EX2 R144, R133 ;  /* 0x0000008500907308 */ /* 0x000fe20000000800 */
[----:B------:R-:W-:Y:S01]  /*4e80*/  FFMA.FTZ R5, -R245, R245, 1 ;  /* 0x3f800000f5057423 */ /* 0x000fe200000101f5 */
[C---:B------:R-:W-:Y:S01]  /*4e90*/  ISETP.LT.OR P6, PT, R143.reuse, 0x22, P6 ;  /* 0x000000228f00780c */ /* 0x040fe200037c1670 */
[----:B------:R-:W-:Y:S01]  /*4ea0*/  FFMA.FTZ R137, R4, c[0x0][0x29c], -R150 ;  /* 0x0000a70004897a23 */ /* 0x000fe20000010896 */
[----:B------:R-:W-:Y:S01]  /*4eb0*/  ISETP.LT.OR P3, PT, R143, 0x61, P3 ;  /* 0x000000618f00780c */ /* 0x000fe20001f61670 */
[----:B-1----:R-:W-:Y:S01]  /*4ec0*/  FMUL.FTZ R7, R155, R35 ;  /* 0x000000239b077220 */ /* 0x002fe20000410000 */
[----:B------:R-:W-:Y:S01]  /*4ed0*/  ISETP.LT.OR P0, PT, R143, 0x62, P0 ;  /* 0x000000628f00780c */ /* 0x000fe20000701670 */
[----:B------:R-:W-:Y:S01]  /*4ee0*/  FFMA.FTZ R4, -R243, R243, 1 ;  /* 0x3f800000f3047423 */ /* 0x000fe200000101f3 */
[----:B------:R-:W-:Y:S01]  /*4ef0*/  MOV R143, R138 ;  /* 0x0000008a008f7202 */ /* 0x000fe20000000f00 */
[----:B------:R-:W-:Y:S01]  /*4f00*/  FMUL.FTZ R5, R34, R5 ;  /* 0x0000000522057220 */ /* 0x000fe20000410000 */
[----:B------:R-:W-:Y:S01]  /*4f10*/  FSEL R6, R249, -INF , !P6 ;  /* 0xff800000f9067808 */ /* 0x000fe20007000000 */
[----:B------:R-:W-:Y:S01]  /*4f20*/  FMUL.FTZ R4, R7, R4 ;  /* 0x0000000407047220 */ /* 0x000fe20000410000 */
[----:B------:R-:W-:Y:S01]  /*4f30*/  FSEL R0, R241, -INF , !P0 ;  /* 0xff800000f1007808 */ /* 0x000fe20004000000 */
[----:B------:R-:W-:Y:S01]  /*4f40*/  FADD.FTZ R8, R8, -R2 ;  /* 0x8000000208087221 */ /* 0x000fe20000010000 */
[----:B------:R-:W-:Y:S01]  /*4f50*/  MOV R242, R33 ;  /* 0x0000002100f27202 */ /* 0x000fe20000000f00 */
[----:B------:R-:W-:Y:S01]  /*4f60*/  FFMA.FTZ R6, R6, c[0x0][0x29c], -R150 ;  /* 0x0000a70006067a23 */ /* 0x000fe20000010896 */
[----:B------:R-:W-:Y:S01]  /*4f70*/  F2FP.PACK_AB R34, R4, R5 ;  /* 0x000000050422723e */ /* 0x000fe200000000ff */
[----:B------:R-:W-:Y:S01]  /*4f80*/  FFMA.FTZ R4, -R143, R143, 1 ;  /* 0x3f8000008f047423 */ /* 0x000fe2000001018f */
[----:B------:R-:W-:Y:S01]  /*4f90*/  F2FP.PACK_AB R18, R236, R240 ;  /* 0x000000f0ec12723e */ /* 0x000fe200000000ff */
[----:B------:R-:W-:Y:S01]  /*4fa0*/  MUFU.EX2 R143, R136 ;  /* 0x00000088008f7308 */ /* 0x000fe20000000800 */
[----:B------:R-:W-:Y:S01]  /*4fb0*/  FMUL.FTZ R8, R160, R8 ;  /* 0x00000008a0087220 */ /* 0x000fe20000410000 */
[----:B------:R-:W-:Y:S01]  /*4fc0*/  MOV R247, R156 ;  /* 0x0000009c00f77202 */ /* 0x000fe20000000f00 */
[--C-:B------:R-:W-:Y:S01]  /*4fd0*/  FADD.FTZ R13, R13, -R2.reuse ;  /* 0x800000020d0d7221 */ /* 0x100fe20000010000 */
[----:B------:R-:W-:Y:S01]  /*4fe0*/  F2FP.PACK_AB R7, R148, R149 ;  /* 0x000000959407723e */ /* 0x000fe200000000ff */
[--C-:B------:R-:W-:Y:S01]  /*4ff0*/  FADD.FTZ R12, R12, -R2.reuse ;  /* 0x800000020c0c7221 */ /* 0x100fe20000010000 */
[----:B------:R-:W-:Y:S01]  /*5000*/  F2FP.PACK_AB R23, R155, R157 ;  /* 0x0000009d9b17723e */ /* 0x000fe200000000ff */
[----:B------:R-:W-:Y:S01]  /*5010*/  FMUL.FTZ R13, R148, R13 ;  /* 0x0000000d940d7220 */ /* 0x000fe20000410000 */
[----:B------:R-:W-:Y:S01]  /*5020*/  F2FP.PACK_AB R33, R147, R229 ;  /* 0x000000e59321723e */ /* 0x000fe200000000ff */
[----:B------:R-:W-:Y:S01]  /*5030*/  FMUL.FTZ R12, R149, R12 ;  /* 0x0000000c950c7220 */ /* 0x000fe20000410000 */
[----:B------:R1:W-:Y:S01]  /*5040*/  MUFU.EX2 R146, R16 ;  /* 0x0000001000927308 */ /* 0x0003e20000000800 */
[--C-:B------:R-:W-:Y:S02]  /*5050*/  FADD.FTZ R28, R28, -R2.reuse ;  /* 0x800000021c1c7221 */ /* 0x100fe40000010000 */
[--C-:B------:R-:W-:Y:S02]  /*5060*/  FADD.FTZ R29, R29, -R2.reuse ;  /* 0x800000021d1d7221 */ /* 0x100fe40000010000 */
[--C-:B------:R-:W-:Y:S02]  /*5070*/  FADD.FTZ R24, R24, -R2.reuse ;  /* 0x8000000218187221 */ /* 0x100fe40000010000 */
[----:B--2---:R-:W-:Y:S02]  /*5080*/  FMUL.FTZ R29, R151, R29 ;  /* 0x0000001d971d7220 */ /* 0x004fe40000410000 */
[--C-:B------:R-:W-:Y:S01]  /*5090*/  FADD.FTZ R25, R25, -R2.reuse ;  /* 0x8000000219197221 */ /* 0x100fe20000010000 */
[----:B------:R2:W4:Y:S01]  /*50a0*/  MUFU.EX2 R156, R20 ;  /* 0x00000014009c7308 */ /* 0x0005220000000800 */
[----:B------:R-:W-:Y:S02]  /*50b0*/  FADD.FTZ R9, R9, -R2 ;  /* 0x8000000209097221 */ /* 0x000fe40000010000 */
[----:B------:R-:W-:Y:S02]  /*50c0*/  FFMA.FTZ R2, -R251, R251, 1 ;  /* 0x3f800000fb027423 */ /* 0x000fe400000101fb */
[----:B------:R-:W-:Y:S02]  /*50d0*/  FMUL.FTZ R9, R153, R9 ;  /* 0x0000000999097220 */ /* 0x000fe40000410000 */
[----:B------:R-:W-:Y:S03]  /*50e0*/  FMUL.FTZ R2, R29, R2 ;  /* 0x000000021d027220 */ /* 0x000fe60000410000 */
[----:B------:R-:W-:Y:S01]  /*50f0*/  MUFU.EX2 R137, R137 ;  /* 0x0000008900897308 */ /* 0x000fe20000000800 */
[----:B-1----:R-:W-:Y:S02]  /*5100*/  F2FP.PACK_AB R16, R153, R160 ;  /* 0x000000a09910723e */ /* 0x002fe400000000ff */
[----:B--2---:R-:W-:Y:S01]  /*5110*/  F2FP.PACK_AB R20, R158, R230 ;  /* 0x000000e69e14723e */ /* 0x004fe200000000ff */
[----:B----4-:R-:W-:Y:S02]  /*5120*/  FMUL.FTZ R25, R156, R25 ;  /* 0x000000199c197220 */ /* 0x010fe40000410000 */
[C---:B---3--:R-:W-:Y:S01]  /*5130*/  FMUL.FTZ R19, R246.reuse, R19 ;  /* 0x00000013f6137220 */ /* 0x048fe20000410000 */
        /* <DEDUP_REMOVED lines=10> */
[----:B------:R1:W2:Y:S01]  /*51e0*/  MUFU.EX2 R142, R6 ;  /* 0x00000006008e7308 */ /* 0x0002a20000000800 */
        /* <DEDUP_REMOVED lines=10> */
[----:B------:R-:W3:Y:S01]  /*5290*/  MUFU.EX2 R138, R138 ;  /* 0x0000008a008a7308 */ /* 0x000ee20000000800 */
[----:B------:R-:W-:Y:S02]  /*52a0*/  FFMA.FTZ R9, -R86, R86, 1 ;  /* 0x3f80000056097423 */ /* 0x000fe40000010156 */
[----:B------:R-:W-:Y:S02]  /*52b0*/  FMUL.FTZ R141, R8, R0 ;  /* 0x00000000088d7220 */ /* 0x000fe40000410000 */
[----:B------:R-:W-:Y:S02]  /*52c0*/  FFMA.FTZ R0, -R88, R88, 1 ;  /* 0x3f80000058007423 */ /* 0x000fe40000010158 */
[----:B------:R4:W5:Y:S01]  /*52d0*/  LDL.LU R88, [R1+0xa4] ;  /* 0x0000a40001587983 */ /* 0x0009620000300800 */
[----:B------:R-:W-:Y:S02]  /*52e0*/  FFMA.FTZ R8, -R85, R85, 1 ;  /* 0x3f80000055087423 */ /* 0x000fe40000010155 */
[----:B------:R-:W-:Y:S01]  /*52f0*/  FMUL.FTZ R136, R13, R0 ;  /* 0x000000000d887220 */ /* 0x000fe20000410000 */
[----:B------:R-:W3:Y:S01]  /*5300*/  MUFU.EX2 R150, R150 ;  /* 0x0000009600967308 */ /* 0x000ee20000000800 */
[----:B------:R3:W4:Y:S01]  /*5310*/  LDS R0, [R87.X4+0xf320] ;  /* 0x00f3200057007984 */ /* 0x0007220000004800 */
[----:B------:R-:W-:Y:S02]  /*5320*/  FMUL.FTZ R13, R159, R24 ;  /* 0x000000189f0d7220 */ /* 0x000fe40000410000 */
[----:B------:R-:W-:Y:S01]  /*5330*/  FMUL.FTZ R8, R25, R8 ;  /* 0x0000000819087220 */ /* 0x000fe20000410000 */
[----:B------:R-:W-:Y:S01]  /*5340*/  STS [R227+0xf480], R18 ;  /* 0x00f48012e3007388 */ /* 0x000fe20000000800 */
[----:B-1----:R-:W-:Y:S02]  /*5350*/  FFMA.FTZ R6, -R252, R252, 1 ;  /* 0x3f800000fc067423 */ /* 0x002fe400000101fc */
[----:B------:R-:W-:Y:S01]  /*5360*/  FMUL.FTZ R13, R13, R9 ;  /* 0x000000090d0d7220 */ /* 0x000fe20000410000 */
[----:B------:R-:W-:Y:S01]  /*5370*/  STS [R227+0xf880], R17 ;  /* 0x00f88011e3007388 */ /* 0x000fe20000000800 */
[----:B------:R-:W-:Y:S01]  /*5380*/  FMUL.FTZ R12, R12, R6 ;  /* 0x000000060c0c7220 */ /* 0x000fe20000410000 */
[----:B------:R-:W-:Y:S02]  /*5390*/  F2FP.PACK_AB R6, R140, R141 ;  /* 0x0000008d8c06723e */ /* 0x000fe400000000ff */
[----:B------:R1:W-:Y:S01]  /*53a0*/  STS [R228], R3 ;  /* 0x00000003e4007388 */ /* 0x0003e20000000800 */
[----:B------:R-:W-:Y:S02]  /*53b0*/  F2FP.PACK_AB R9, R136, R139 ;  /* 0x0000008b8809723e */ /* 0x000fe400000000ff */
[----:B------:R-:W-:Y:S01]  /*53c0*/  F2FP.PACK_AB R12, R2, R12 ;  /* 0x0000000c020c723e */ /* 0x000fe200000000ff */
[----:B------:R-:W-:Y:S01]  /*53d0*/  STS [R228+0x400], R22 ;  /* 0x00040016e4007388 */ /* 0x000fe20000000800 */
[----:B--2---:R-:W-:Y:S02]  /*53e0*/  F2FP.PACK_AB R2, R142, R144 ;  /* 0x000000908e02723e */ /* 0x004fe400000000ff */
[----:B------:R-:W-:Y:S01]  /*53f0*/  F2FP.PACK_AB R8, R8, R13 ;  /* 0x0000000d0808723e */ /* 0x000fe200000000ff */
[----:B------:R-:W-:Y:S04]  /*5400*/  STS [R227+0x10480], R16 ;  /* 0x01048010e3007388 */ /* 0x000fe80000000800 */
[----:B---3--:R2:W5:Y:S04]  /*5410*/  LDL.LU R87, [R1+0xa0] ;  /* 0x0000a00001577983 */ /* 0x0085680000300800 */
[----:B------:R2:W5:Y:S04]  /*5420*/  LDL.LU R86, [R1+0x9c] ;  /* 0x00009c0001567983 */ /* 0x0005680000300800 */
[----:B------:R2:W5:Y:S01]  /*5430*/  LDL.LU R85, [R1+0x98] ;  /* 0x0000980001557983 */ /* 0x0005620000300800 */
[----:B-1----:R-:W-:Y:S01]  /*5440*/  F2FP.PACK_AB R3, R146, R152 ;  /* 0x000000989203723e */ /* 0x002fe200000000ff */
        /* <DEDUP_REMOVED lines=20> */
[----:B-1----:R-:W-:Y:S02]  /*5590*/  FFMA.FTZ R3, -R84, R84, 1 ;  /* 0x3f80000054037423 */ /* 0x002fe40000010154 */
[----:B------:R-:W-:Y:S01]  /*55a0*/  FMUL.FTZ R31, R150, R31 ;  /* 0x0000001f961f7220 */ /* 0x000fe20000410000 */
[----:B------:R1:W-:Y:S01]  /*55b0*/  STS [R227+0x12480], R4 ;  /* 0x01248004e3007388 */ /* 0x0003e20000000800 */
[----:B---3--:R-:W-:Y:S03]  /*55c0*/  F2FP.PACK_AB R2, R137, R143 ;  /* 0x0000008f8902723e */ /* 0x008fe600000000ff */
[----:B------:R2:W5:Y:S01]  /*55d0*/  LDL.LU R84, [R1+0x94] ;  /* 0x0000940001547983 */ /* 0x0005620000300800 */
[----:B----4-:R-:W-:Y:S03]  /*55e0*/  FMUL.FTZ R7, R146, R11 ;  /* 0x0000000b92077220 */ /* 0x010fe60000410000 */
[----:B------:R3:W-:Y:S01]  /*55f0*/  STS [R227+0x12880], R2 ;  /* 0x01288002e3007388 */ /* 0x0007e20000000800 */
[----:B------:R-:W-:Y:S02]  /*5600*/  FMUL.FTZ R7, R7, R3 ;  /* 0x0000000307077220 */ /* 0x000fe40000410000 */
[----:B------:R-:W-:Y:S01]  /*5610*/  FFMA.FTZ R3, -R249, R249, 1 ;  /* 0x3f800000f9037423 */ /* 0x000fe200000101f9 */
[----:B------:R4:W-:Y:S03]  /*5620*/  STS [R228+0x3000], R5 ;  /* 0x00300005e4007388 */ /* 0x0009e60000000800 */
[----:B------:R-:W-:Y:S02]  /*5630*/  FMUL.FTZ R3, R15, R3 ;  /* 0x000000030f037220 */ /* 0x000fe40000410000 */
[----:B-1----:R-:W-:Y:S04]  /*5640*/  FFMA.FTZ R4, -R248, R248, 1 ;  /* 0x3f800000f8047423 */ /* 0x002fe800000101f8 */
[----:B------:R-:W-:Y:S02]  /*5650*/  FMUL.FTZ R4, R14, R4 ;  /* 0x000000040e047220 */ /* 0x000fe40000410000 */
[----:B---3--:R-:W-:Y:S03]  /*5660*/  FFMA.FTZ R2, -R247, R247, 1 ;  /* 0x3f800000f7027423 */ /* 0x008fe600000101f7 */
        /* <DEDUP_REMOVED lines=36> */
[----:B------:R-:W3:Y:S08]  /*58b0*/  LDSM.16.MT88.4 R12, [R213+0x11480] ;  /* 0x01148000d50c783b */ /* 0x000ef00000004200 */
[----:B------:R-:W4:Y:S08]  /*58c0*/  LDSM.16.MT88.4 R16, [R0+0xd080] ;  /* 0x00d080000010783b */ /* 0x000f300000004200 */
[----:B------:R-:W2:Y:S08]  /*58d0*/  LDSM.16.MT88.4 R20, [R0+0xe080] ;  /* 0x00e080000014783b */ /* 0x000eb00000004200 */
[----:B------:R-:W-:Y:S01]  /*58e0*/  LDSM.16.MT88.4 R24, [R213+0xfc80] ;  /* 0x00fc8000d518783b */ /* 0x000fe20000004200 */
[-C--:B-1----:R-:W-:Y:S07]  /*58f0*/  HMMA.16816.F32 R36, R4, R8.reuse, R36 ;  /* 0x000000080424723c */ /* 0x082fee0000001824 */
[----:B------:R-:W1:Y:S01]  /*5900*/  LDSM.16.MT88.4 R28, [R0+0xc480] ;  /* 0x00c48000001c783b */ /* 0x000e620000004200 */
[C---:B---3--:R-:W-:Y:S07]  /*5910*/  HMMA.16816.F32 R40, R12.reuse, R8, R40 ;  /* 0x000000080c28723c */ /* 0x048fee0000001828 */
[----:B------:R-:W3:Y:S01]  /*5920*/  LDSM.16.MT88.4 R32, [R213+0x11c80] ;  /* 0x011c8000d520783b */ /* 0x000ee20000004200 */
        /* <DEDUP_REMOVED lines=11> */
[-C--:B--2---:R-:W-:Y:S08]  /*59e0*/  HMMA.16816.F32 R68, R4, R20.reuse, R68 ;  /* 0x000000140444723c */ /* 0x084ff00000001844 */
[C---:B------:R-:W-:Y:S08]  /*59f0*/  HMMA.16816.F32 R72, R12.reuse, R20, R72 ;  /* 0x000000140c48723c */ /* 0x040ff00000001848 */
[-C--:B------:R-:W-:Y:S01]  /*5a00*/  HMMA.16816.F32 R76, R12, R22.reuse, R76 ;  /* 0x000000160c4c723c */ /* 0x080fe2000000184c */
[----:B------:R-:W2:Y:S07]  /*5a10*/  LDSM.16.MT88.4 R12, [R213+0x10480] ;  /* 0x01048000d50c783b */ /* 0x000eae0000004200 */
[----:B------:R-:W-:Y:S01]  /*5a20*/  HMMA.16816.F32 R80, R4, R22, R80 ;  /* 0x000000160450723c */ /* 0x000fe20000001850 */
[----:B------:R-:W4:Y:S07]  /*5a30*/  LDSM.16.MT88.4 R4, [R213+0x12480] ;  /* 0x01248000d504783b */ /* 0x000f2e0000004200 */
[-C--:B-1----:R-:W-:Y:S01]  /*5a40*/  HMMA.16816.F32 R36, R24, R28.reuse, R36 ;  /* 0x0000001c1824723c */ /* 0x082fe20000001824 */
[----:B------:R-:W1:Y:S07]  /*5a50*/  LDSM.16.MT88.4 R20, [R0+0xd880] ;  /* 0x00d880000014783b */ /* 0x000e6e0000004200 */
        /* <DEDUP_REMOVED lines=13> */
[----:B------:R-:W3:Y:S07]  /*5b30*/  LDSM.16.MT88.4 R8, [R0+0xdc80] ;  /* 0x00dc80000008783b */ /* 0x000eee0000004200 */
[-C--:B--2---:R-:W-:Y:S08]  /*5b40*/  HMMA.16816.F32 R36, R12, R16.reuse, R36 ;  /* 0x000000100c24723c */ /* 0x084ff00000001824 */
[C---:B----4-:R-:W-:Y:S08]  /*5b50*/  HMMA.16816.F32 R40, R4.reuse, R16, R40 ;  /* 0x000000100428723c */ /* 0x050ff00000001828 */
[-C--:B------:R-:W-:Y:S08]  /*5b60*/  HMMA.16816.F32 R44, R4, R18.reuse, R44 ;  /* 0x00000012042c723c */ /* 0x080ff0000000182c */
[C---:B------:R-:W-:Y:S01]  /*5b70*/  HMMA.16816.F32 R48, R12.reuse, R18, R48 ;  /* 0x000000120c30723c */ /* 0x040fe20000001830 */
[----:B------:R-:W2:Y:S07]  /*5b80*/  LDSM.16.MT88.4 R16, [R0+0xec80] ;  /* 0x00ec80000010783b */ /* 0x000eae0000004200 */
[-C--:B-1----:R-:W-:Y:S01]  /*5b90*/  HMMA.16816.F32 R52, R12, R20.reuse, R52 ;  /* 0x000000140c34723c */ /* 0x082fe20000001834 */
[----:B------:R-:W-:Y:S07]  /*5ba0*/  BAR.SYNC.DEFER_BLOCKING 0x0 ;  /* 0x0000000000007b1d */ /* 0x000fee0000010000 */
[C---:B------:R-:W-:Y:S08]  /*5bb0*/  HMMA.16816.F32 R56, R4.reuse, R20, R56 ;  /* 0x000000140438723c */ /* 0x040ff00000001838 */
[-C--:B------:R-:W-:Y:S08]  /*5bc0*/  HMMA.16816.F32 R60, R4, R22.reuse, R60 ;  /* 0x00000016043c723c */ /* 0x080ff0000000183c */
[C---:B------:R-:W-:Y:S01]  /*5bd0*/  HMMA.16816.F32 R64, R12.reuse, R22, R64 ;  /* 0x000000160c40723c */ /* 0x040fe20000001840 */
[----:B------:R1:W4:Y:S06]  /*5be0*/  LDSM.16.MT88.2 R2, [R212] ;  /* 0x00000000d402783b */ /* 0x00032c0000004100 */
[----:B------:R1:W1:Y:S01]  /*5bf0*/  LDSM.16.MT88.2 R148, [R212+0x2400] ;  /* 0x00240000d494783b */ /* 0x0002620000004100 */
[-C--:B---3--:R-:W-:Y:S05]  /*5c00*/  HMMA.16816.F32 R68, R12, R28.reuse, R68 ;  /* 0x0000001c0c44723c */ /* 0x088fea0000001844 */
        /* <DEDUP_REMOVED lines=19> */
[-C--:B--2---:R-:W-:Y:S08]  /*5d40*/  HMMA.16816.F32 R68, R136, R16.reuse, R68 ;  /* 0x000000108844723c */ /* 0x084ff00000001844 */
        /* <DEDUP_REMOVED lines=55> */
.L_x_261:
        /* <DEDUP_REMOVED lines=241> */
.L_x_243:
[----:B------:R-:W-:Y:S05]  /*6fd0*/  @P1 EXIT ;  /* 0x000000000000194d */ /* 0x000fea0003800000 */
[----:B-1----:R-:W2:Y:S01]  /*6fe0*/  LDL.64 R4, [R1+0x50] ;  /* 0x0000500001047983 */ /* 0x002ea20000100a00 */
[----:B------:R-:W-:Y:S01]  /*6ff0*/  IMAD.MOV.U32 R0, RZ, RZ, 0x1 ;  /* 0x00000001ff007424 */ /* 0x000fe200078e00ff */
[----:B------:R-:W-:Y:S01]  /*7000*/  ULDC UR5, c[0x0][0x358] ;  /* 0x0000d60000057ab9 */ /* 0x000fe20000000800 */
[----:B------:R-:W-:Y:S01]  /*7010*/  BSSY B0, `(.L_x_263) ;  /* 0x000001f000007945 */ /* 0x000fe20003800000 */
[----:B------:R-:W1:Y:S01]  /*7020*/  S2R R2, SR_CTAID.Y ;  /* 0x0000000000027919 */ /* 0x000e620000002600 */
[----:B------:R-:W-:-:S03]  /*7030*/  UIMAD UR5, UR8, UR5, URZ ;  /* 0x00000005080572a4 */ /* 0x000fc6000f8e023f */
[----:B------:R-:W-:Y:S01]  /*7040*/  BAR.SYNC.DEFER_BLOCKING 0x1, 0x100 ;  /* 0x0044000000007b1d */ /* 0x000fe20000010000 */
[----:B------:R-:W-:-:S05]  /*7050*/  ISETP.NE.AND P0, PT, R0, c[0x0][0x338], PT ;  /* 0x0000ce0000007a0c */ /* 0x000fca0003f05270 */
[----:B------:R-:W3:Y:S01]  /*7060*/  S2R R15, SR_CTAID.Z ;  /* 0x00000000000f7919 */ /* 0x000ee20000002700 */
[----:B------:R-:W-:Y:S02]  /*7070*/  ULDC UR4, c[0x0][0x2f4] ;  /* 0x0000bd0000047ab9 */ /* 0x000fe40000000800 */
[----:B------:R-:W-:-:S04]  /*7080*/  UIMAD UR5, UR5, UR4, URZ ;  /* 0x00000004050572a4 */ /* 0x000fc8000f8e023f */
[----:B------:R-:W-:Y:S01]  /*7090*/  USHF.R.S32.HI UR4, URZ, 0x1f, UR5 ;  /* 0x0000001f3f047899 */ /* 0x000fe20008011405 */
[----:B-1----:R-:W-:-:S04]  /*70a0*/  @P0 IMAD.HI.U32 R0, R2, c[0x0][0x33c], RZ ;  /* 0x0000cf0002000a27 */ /* 0x002fc800078e00ff */
[----:B------:R-:W-:Y:S01]  /*70b0*/  IMAD.MOV.U32 R7, RZ, RZ, R2 ;  /* 0x000000ffff077224 */ /* 0x000fe200078e0002 */
[----:B------:R-:W-:-:S04]  /*70c0*/  @P0 SHF.R.U32.HI R7, RZ, c[0x0][0x340], R0 ;  /* 0x0000d000ff070a19 */ /* 0x000fc80000011600 */
[----:B------:R-:W-:Y:S01]  /*70d0*/  SHF.R.S32.HI R10, RZ, 0x1f, R7 ;  /* 0x0000001fff0a7819 */ /* 0x000fe20000011407 */
[----:B---3--:R-:W-:Y:S01]  /*70e0*/  IMAD R3, R15, c[0x0][0x2f4], RZ ;  /* 0x0000bd000f037a24 */ /* 0x008fe200078e02ff */
[----:B------:R-:W-:Y:S01]  /*70f0*/  SHF.R.S32.HI R16, RZ, 0x1f, R15 ;  /* 0x0000001fff107819 */ /* 0x000fe2000001140f */
[----:B------:R-:W-:-:S03]  /*7100*/  IMAD.MOV R6, RZ, RZ, -R7 ;  /* 0x000000ffff067224 */ /* 0x000fc600078e0a07 */
[----:B------:R-:W-:Y:S01]  /*7110*/  SHF.R.S32.HI R14, RZ, 0x1f, R3 ;  /* 0x0000001fff0e7819 */ /* 0x000fe20000011403 */
[----:B------:R-:W-:Y:S01]  /*7120*/  IMAD R6, R6, c[0x0][0x338], R2 ;  /* 0x0000ce0006067a24 */ /* 0x000fe200078e0202 */
[----:B------:R-:W-:-:S04]  /*7130*/  IADD3 R0, P1, P0, R3, UR5, R7 ;  /* 0x0000000503007c10 */ /* 0x000fc8000f83e007 */
[----:B------:R-:W-:Y:S01]  /*7140*/  IADD3.X R14, R14, UR4, R10, P1, P0 ;  /* 0x000000040e0e7c10 */ /* 0x000fe20008fe040a */
[----:B------:R-:W-:-:S03]  /*7150*/  IMAD.SHL.U32 R11, R0, 0x4, RZ ;  /* 0x00000004000b7824 */ /* 0x000fc600078e00ff */
[----:B------:R-:W-:Y:S02]  /*7160*/  SHF.L.U64.HI R14, R0, 0x2, R14 ;  /* 0x00000002000e7819 */ /* 0x000fe4000001020e */
[----:B--2---:R-:W-:Y:S02]  /*7170*/  ISETP.NE.AND P1, PT, R4, RZ, PT ;  /* 0x000000ff0400720c */ /* 0x004fe40003f25270 */
[----:B------:R-:W-:-:S04]  /*7180*/  IADD3 R4, P0, R11, c[0x0][0x350], RZ ;  /* 0x0000d4000b047a10 */ /* 0x000fc80007f1e0ff */
[----:B------:R-:W-:-:S07]  /*7190*/  IADD3.X R5, R14, c[0x0][0x354], RZ, P0, !PT ;  /* 0x0000d5000e057a10 */ /* 0x000fce00007fe4ff */
[----:B------:R-:W-:Y:S05]  /*71a0*/  @P1 BRA `(.L_x_264) ;  /* 0x0000005000001947 */ /* 0x000fea0003800000 */
.L_x_265:
[----:B------:R-:W2:Y:S01]  /*71b0*/  LDG.E.STRONG.GPU R0, [R4.64] ;  /* 0x0000001204007981 */ /* 0x000ea2000c1ef900 */
[----:B------:R-:W-:Y:S01]  /*71c0*/  YIELD ;  /* 0x0000000000007946 */ /* 0x000fe20003800000 */
[----:B--2---:R-:W-:Y:S01]  /*71d0*/  ISETP.NE.AND P0, PT, R0, R6, PT ;  /* 0x000000060000720c */ /* 0x004fe20003f05270 */
[----:B------:R-:W-:-:S12]  /*71e0*/  CCTL.IVALL ;  /* 0x00000000ff00798f */ /* 0x000fd80002000000 */
[----:B------:R-:W-:Y:S05]  /*71f0*/  @P0 BRA `(.L_x_265) ;  /* 0xffffffb000000947 */ /* 0x000fea000383ffff */
.L_x_264:
[----:B------:R-:W-:Y:S05]  /*7200*/  BSYNC B0 ;  /* 0x0000000000007941 */ /* 0x000fea0003800000 */
.L_x_263:
[----:B------:R-:W-:Y:S01]  /*7210*/  MOV R17, 0xffffffff ;  /* 0xffffffff00117802 */ /* 0x000fe20000000f00 */
[----:B------:R-:W-:Y:S05]  /*7220*/  BRA.CONV ~URZ, `(.L_x_266) ;  /* 0x000000237f007947 */ /* 0x000fea000b800000 */
[----:B------:R-:W-:Y:S02]  /*7230*/  MOV R2, 0x7250 ;  /* 0x0000725000027802 */ /* 0x000fe40000000f00 */
[----:B------:R-:W-:Y:S05]  /*7240*/  CALL.REL.NOINC `($__internal_2_$__cuda_sm70_warpsync) ;  /* 0x00000a9000007944 */ /* 0x000fea0003c00000 */
.L_x_266:
[----:B------:R-:W2:Y:S01]  /*7250*/  LDL.LU.64 R2, [R1+0x50] ;  /* 0x0000500001027983 */ /* 0x000ea20000300a00 */
[----:B------:R-:W-:Y:S01]  /*7260*/  UIMAD UR5, UR8, 0x3000, URZ ;  /* 0x00003000080578a4 */ /* 0x000fe2000f8e023f */
[----:B------:R-:W-:Y:S02]  /*7270*/  IMAD R0, R10, c[0x0][0x328], RZ ;  /* 0x0000ca000a007a24 */ /* 0x000fe400078e02ff */
[----:B------:R-:W-:Y:S01]  /*7280*/  IMAD R12, R16, c[0x0][0x330], RZ ;  /* 0x0000cc00100c7a24 */ /* 0x000fe200078e02ff */
[----:B------:R-:W-:Y:S01]  /*7290*/  USHF.R.S32.HI UR4, URZ, 0x1f, UR5 ;  /* 0x0000001f3f047899 */ /* 0x000fe20008011405 */
[----:B------:R-:W-:Y:S01]  /*72a0*/  IMAD R0, R7, c[0x0][0x32c], R0 ;  /* 0x0000cb0007007a24 */ /* 0x000fe200078e0200 */
[----:B------:R-:W-:-:S06]  /*72b0*/  NOP ;  /* 0x0000000000007918 */ /* 0x000fcc0000000000 */
[----:B--2---:R-:W-:-:S04]  /*72c0*/  IADD3 R8, P0, R2, UR5, RZ ;  /* 0x0000000502087c10 */ /* 0x004fc8000ff1e0ff */
[----:B------:R-:W-:-:S05]  /*72d0*/  LEA.HI.X.SX32 R9, R2, UR4, 0x1, P0 ;  /* 0x0000000402097c11 */ /* 0x000fca00080f0eff */
        /* <DEDUP_REMOVED lines=57> */
[----:B------:R-:W-:Y:S05]  /*7670*/  CALL.REL.NOINC `($__internal_2_$__cuda_sm70_warpsync) ;  /* 0x0000066000007944 */ /* 0x000fea0003c00000 */
.L_x_267:
        /* <DEDUP_REMOVED lines=12> */
.L_x_269:
[----:B------:R-:W-:Y:S05]  /*7740*/  BSYNC B0 ;  /* 0x0000000000007941 */ /* 0x000fea0003800000 */
.L_x_268:
[----:B--2---:R-:W-:Y:S01]  /*7750*/  IADD3 R4, P0, R11, c[0x0][0x348], RZ ;  /* 0x0000d2000b047a10 */ /* 0x004fe20007f1e0ff */
[----:B------:R-:W-:Y:S03]  /*7760*/  BSSY B0, `(.L_x_270) ;  /* 0x0000008000007945 */ /* 0x000fe60003800000 */
[----:B------:R-:W-:Y:S01]  /*7770*/  IADD3.X R5, R14, c[0x0][0x34c], RZ, P0, !PT ;  /* 0x0000d3000e057a10 */ /* 0x000fe200007fe4ff */
[----:B------:R-:W-:Y:S05]  /*7780*/  @P1 BRA `(.L_x_271) ;  /* 0x0000005000001947 */ /* 0x000fea0003800000 */
.L_x_272:
[----:B------:R-:W2:Y:S01]  /*7790*/  LDG.E.STRONG.GPU R0, [R4.64] ;  /* 0x0000001204007981 */ /* 0x000ea2000c1ef900 */
[----:B------:R-:W-:Y:S01]  /*77a0*/  YIELD ;  /* 0x0000000000007946 */ /* 0x000fe20003800000 */
[----:B--2---:R-:W-:Y:S01]  /*77b0*/  ISETP.NE.AND P0, PT, R0, R6, PT ;  /* 0x000000060000720c */ /* 0x004fe20003f05270 */
[----:B------:R-:W-:-:S12]  /*77c0*/  CCTL.IVALL ;  /* 0x00000000ff00798f */ /* 0x000fd80002000000 */
[----:B------:R-:W-:Y:S05]  /*77d0*/  @P0 BRA `(.L_x_272) ;  /* 0xffffffb000000947 */ /* 0x000fea000383ffff */
.L_x_271:
[----:B------:R-:W-:Y:S05]  /*77e0*/  BSYNC B0 ;  /* 0x0000000000007941 */ /* 0x000fea0003800000 */
.L_x_270:
[----:B------:R-:W-:Y:S05]  /*77f0*/  BRA.CONV ~URZ, `(.L_x_273) ;  /* 0x000000237f007947 */ /* 0x000fea000b800000 */
[----:B-1----:R-:W-:Y:S02]  /*7800*/  MOV R2, 0x7820 ;  /* 0x0000782000027802 */ /* 0x002fe40000000f00 */
[----:B------:R-:W-:Y:S05]  /*7810*/  CALL.REL.NOINC `($__internal_2_$__cuda_sm70_warpsync) ;  /* 0x000004c000007944 */ /* 0x000fea0003c00000 */
.L_x_273:
        /* <DEDUP_REMOVED lines=64> */
.L_x_274:
        /* <DEDUP_REMOVED lines=12> */
        .weak           $__internal_2_$__cuda_sm70_warpsync
        .type           $__internal_2_$__cuda_sm70_warpsync,@function
        .size           $__internal_2_$__cuda_sm70_warpsync,(.L_x_1394 - $__internal_2_$__cuda_sm70_warpsync)
$__internal_2_$__cuda_sm70_warpsync:
[----:B------:R-:W-:Y:S01]  /*7ce0*/  MOV R3, 0x0 ;  /* 0x0000000000037802 */ /* 0x000fe20000000f00 */
[----:B------:R-:W-:Y:S04]  /*7cf0*/  WARPSYNC R17 ;  /* 0x0000001100007348 */ /* 0x000fe80003800000 */
[----:B------:R-:W-:Y:S05]  /*7d00*/  RET.REL.NODEC R2 `(_ZN7cutlass13device_kernelIN5flash19enable_sm80_to_sm89INS1_16FlashAttnBwdSm80INS1_25CollectiveMainloopBwdSm80ILi2ELi1EN4cute5tupleIJNS5_1CILi64EEENS7_ILi128EEENS7_ILi96EEEEEENS_6half_tEfNS_4arch4Sm80ELb0ELb1ELb1ELb0ELb1ELb0ELb0ELb0ELi2ELi2ELi4ELi2ELb1EEENS1_24CollectiveEpilogueBwdGQAISB_fSE_Li256ELb0ELb1EEENS1_19SingleTileSchedulerILb0ELb0ELb0ELi128EEEEEEEEEvNT_6ParamsE) ;  /* 0xffff82f002007950 */ /* 0x000fea0003c3ffff */
.L_x_275:
        /* <DEDUP_REMOVED lines=15> */
.L_x_1394:


//--------------------- .text._ZN7cutlass13device_kernelIN5flash19enable_sm80_to_sm89INS1_16FlashAttnBwdSm80INS1_25CollectiveMainloopBwdSm80ILi2ELi1EN4cute5tupleIJNS5_1CILi64EEENS7_ILi128EEENS7_ILi96EEEEEENS_6half_tEfNS_4arch4Sm80ELb0ELb1ELb1ELb1ELb0ELb0ELb0ELb0ELi2ELi2ELi4ELi2ELb1EEENS1_21CollectiveEpilogueBwdISB_SC_SE_Li256ELb1ELb0ELi2EEENS1_19SingleTileSchedulerILb1ELb0ELb0ELi128EEEEEEEEEvNT_6ParamsE --------------------------
	.section	.text._ZN7cutlass13device_kernelIN5flash19enable_sm80_to_sm89INS1_16FlashAttnBwdSm80INS1_25CollectiveMainloopBwdSm80ILi2ELi1EN4cute5tupleIJNS5_1CILi64EEENS7_ILi128EEENS7_ILi96EEEEEENS_6half_tEfNS_4arch4Sm80ELb0ELb1ELb1ELb1ELb0ELb0ELb0ELb0ELi2ELi2ELi4ELi2ELb1EEENS1_21CollectiveEpilogueBwdISB_SC_SE_Li256ELb1ELb0ELi2EEENS1_19SingleTileSchedulerILb1ELb0ELb0ELi128EEEEEEEEEvNT_6ParamsE,"ax",@progbits
	.sectioninfo	@"SHI_REGISTERS=255"
	.align	128
.text._ZN7cutlass13device_kernelIN5flash19enable_sm80_to_sm89INS1_16FlashAttnBwdSm80INS1_25CollectiveMainloopBwdSm80ILi2ELi1EN4cute5tupleIJNS5_1CILi64EEENS7_ILi128EEENS7_ILi96EEEEEENS_6half_tEfNS_4arch4Sm80ELb0ELb1ELb1ELb1ELb0ELb0ELb0ELb0ELi2ELi2ELi4ELi2ELb1EEENS1_21CollectiveEpilogueBwdISB_SC_SE_Li256ELb1ELb0ELi2EEENS1_19SingleTileSchedulerILb1ELb0ELb0ELi128EEEEEEEEEvNT_6ParamsE:
        .type           _ZN7cutlass13device_kernelIN5flash19enable_sm80_to_sm89INS1_16FlashAttnBwdSm80INS1_25CollectiveMainloopBwdSm80ILi2ELi1EN4cute5tupleIJNS5_1CILi64EEENS7_ILi128EEENS7_ILi96EEEEEENS_6half_tEfNS_4arch4Sm80ELb0ELb1ELb1ELb1ELb0ELb0ELb0ELb0ELi2ELi2ELi4ELi2ELb1EEENS1_21CollectiveEpilogueBwdISB_SC_SE_Li256ELb1ELb0ELi2EEENS1_19SingleTileSchedulerILb1ELb0ELb0ELi128EEEEEEEEEvNT_6ParamsE,@function
        .size           _ZN7cutlass13device_kernelIN5flash19enable_sm80_to_sm89INS1_16FlashAttnBwdSm80INS1_25CollectiveMainloopBwdSm80ILi2ELi1EN4cute5tupleIJNS5_1CILi64EEENS7_ILi128EEENS7_ILi96EEEEEENS_6half_tEfNS_4arch4Sm80ELb0ELb1ELb1ELb1ELb0ELb0ELb0ELb0ELi2ELi2ELi4ELi2ELb1EEENS1_21CollectiveEpilogueBwdISB_SC_SE_Li256ELb1ELb0ELi2EEENS1_19SingleTileSchedulerILb1ELb0ELb0ELi128EEEEEEEEEvNT_6ParamsE,(.L_x_1396 - _ZN7cutlass13device_kernelIN5flash19enable_sm80_to_sm89INS1_16FlashAttnBwdSm80INS1_25CollectiveMainloopBwdSm80ILi2ELi1EN4cute5tupleIJNS5_1CILi64EEENS7_ILi128EEENS7_ILi96EEEEEENS_6half_tEfNS_4arch4Sm80ELb0ELb1ELb1ELb1ELb0ELb0ELb0ELb0ELi2ELi2ELi4ELi2ELb1EEENS1_21CollectiveEpilogueBwdISB_SC_SE_Li256ELb1ELb0ELi2EEENS1_19SingleTileSchedulerILb1ELb0ELb0ELi128EEEEEEEEEvNT_6ParamsE)
        .other          _ZN7cutlass13device_kernelIN5flash19enable_sm80_to_sm89INS1_16FlashAttnBwdSm80INS1_25CollectiveMainloopBwdSm80ILi2ELi1EN4cute5tupleIJNS5_1CILi64EEENS7_ILi128EEENS7_ILi96EEEEEENS_6half_tEfNS_4arch4Sm80ELb0ELb1ELb1ELb1ELb0ELb0ELb0ELb0ELi2ELi2ELi4ELi2ELb1EEENS1_21CollectiveEpilogueBwdISB_SC_SE_Li256ELb1ELb0ELi2EEENS1_19SingleTileSchedulerILb1ELb0ELb0ELi128EEEEEEEEEvNT_6ParamsE,@"STO_CUDA_ENTRY STV_DEFAULT"
_ZN7cutlass13device_kernelIN5flash19enable_sm80_to_sm89INS1_16FlashAttnBwdSm80INS1_25CollectiveMainloopBwdSm80ILi2ELi1EN4cute5tupleIJNS5_1CILi64EEENS7_ILi128EEENS7_ILi96EEEEEENS_6half_tEfNS_4arch4Sm80ELb0ELb1ELb1ELb1ELb0ELb0ELb0ELb0ELi2ELi2ELi4ELi2ELb1EEENS1_21CollectiveEpilogueBwdISB_SC_SE_Li256ELb1ELb0ELi2EEENS1_19SingleTileSchedulerILb1ELb0ELb0ELi128EEEEEEEEEvNT_6ParamsE:
[----:B------:R-:W-:Y:S02]  /*0000*/  MOV R1, c[0x0][0x28] ;  /* 0x00000a0000017a02 */ /* 0x000fe40000000f00 */
[----:B------:R-:W1:Y:S01]  /*0010*/  S2R R87, SR_TID.X ;  /* 0x0000000000577919 */ /* 0x000e620000002100 */
[----:B------:R-:W-:Y:S01]  /*0020*/  IMAD.MOV.U32 R9, RZ, RZ, 0x4 ;  /* 0x00000004ff097424 */ /* 0x000fe200078e00ff */
[----:B------:R-:W2:Y:S01]  /*0030*/  S2UR UR5, SR_CTAID.X ;  /* 0x00000000000579c3 */ /* 0x000ea20000002500 */
[----:B------:R-:W-:Y:S01]  /*0040*/  ULDC.64 UR12, c[0x0][0x118] ;  /* 0x00004600000c7ab9 */ /* 0x000fe20000000a00 */
[----:B------:R-:W3:Y:S01]  /*0050*/  S2R R5, SR_CTAID.Z ;  /* 0x0000000000057919 */ /* 0x000ee20000002700 */
[----:B------:R-:W-:-:S03]  /*0060*/  IADD3 R1, R1, -0x88, RZ ;  /* 0xffffff7801017810 */ /* 0x000fc60007ffe0ff */
[----:B------:R-:W4:Y:S01]  /*0070*/  S2R R85, SR_CTAID.Y ;  /* 0x0000000000557919 */ /* 0x000f220000002600 */
[----:B-1----:R-:W-:Y:S01]  /*0080*/  SHF.R.U32.HI R0, RZ, 0x5, R87 ;  /* 0x00000005ff007819 */ /* 0x002fe20000011657 */
[----:B---3--:R-:W-:-:S05]  /*0090*/  IMAD.WIDE R2, R5, R9, c[0x0][0x3c0] ;  /* 0x0000f00005027625 */ /* 0x008fca00078e0209 */
[----:B------:R-:W1:Y:S02]  /*00a0*/  SHFL.IDX PT, R0, R0, RZ, 0x1f ;  /* 0x00001fff00007589 */ /* 0x000e6400000e0000 */
[----:B-1----:R-:W-:-:S13]  /*00b0*/  ISETP.NE.AND P0, PT, R0, RZ, PT ;  /* 0x000000ff0000720c */ /* 0x002fda0003f05270 */
[----:B------:R-:W-:Y:S05]  /*00c0*/  @!P0 BRA `(.L_x_276) ;  /* 0x0000013000008947 */ /* 0x000fea0003800000 */
[----:B--2-4-:R-:W-:-:S04]  /*00d0*/  ISETP.NE.U32.AND P0, PT, RZ, c[0x0][0x3c0], PT ;  /* 0x0000f000ff007a0c */ /* 0x014fc80003f05070 */
[----:B------:R-:W-:-:S13]  /*00e0*/  ISETP.NE.AND.EX P0, PT, RZ, c[0x0][0x3c4], PT, P0 ;  /* 0x0000f100ff007a0c */ /* 0x000fda0003f05300 */
[----:B------:R-:W-:Y:S05]  /*00f0*/  @!P0 BRA `(.L_x_277) ;  /* 0x0000002000008947 */ /* 0x000fea0003800000 */
[----:B------:R1:W5:Y:S01]  /*0100*/  LDG.E R0, [R2.64] ;  /* 0x0000000c02007981 */ /* 0x000362000c1e1900 */
[----:B------:R-:W-:Y:S05]  /*0110*/  BRA `(.L_x_278) ;  /* 0x0000009000007947 */ /* 0x000fea0003800000 */
.L_x_277:
        /* <DEDUP_REMOVED lines=8> */
.L_x_279:
[----:B------:R-:W-:Y:S02]  /*01a0*/  MOV R0, c[0x0][0x3a4] ;  /* 0x0000e90000007a02 */ /* 0x000fe40000000f00 */
.L_x_278:
[----:B------:R-:W-:-:S06]  /*01b0*/  USHF.L.U32 UR10, UR5, 0x7, URZ ;  /* 0x00000007050a7899 */ /* 0x000fcc000800063f */
[----:B-----5:R-:W-:-:S04]  /*01c0*/  ISETP.LE.AND P0, PT, R0, UR10, PT ;  /* 0x0000000a00007c0c */ /* 0x020fc8000bf03270 */
[----:B------:R-:W-:-:S05]  /*01d0*/  SEL R0, R5, 0xffffffff, !P0 ;  /* 0xffffffff05007807 */ /* 0x000fca0004000000 */
[----:B------:R2:W-:Y:S01]  /*01e0*/  STL [R1+0x80], R0 ;  /* 0x0000800001007387 */ /* 0x0005e20000100800 */
[----:B------:R-:W-:Y:S05]  /*01f0*/  BRA `(.L_x_280) ;  /* 0x0000012000007947 */ /* 0x000fea0003800000 */
.L_x_276:
[----:B--2-4-:R-:W-:-:S04]  /*0200*/  ISETP.NE.U32.AND P0, PT, RZ, c[0x0][0x3c0], PT ;  /* 0x0000f000ff007a0c */ /* 0x014fc80003f05070 */
[----:B------:R-:W-:-:S13]  /*0210*/  ISETP.NE.AND.EX P0, PT, RZ, c[0x0][0x3c4], PT, P0 ;  /* 0x0000f100ff007a0c */ /* 0x000fda0003f05300 */
[----:B------:R-:W-:Y:S05]  /*0220*/  @!P0 BRA `(.L_x_281) ;  /* 0x0000002000008947 */ /* 0x000fea0003800000 */
[----:B------:R1:W5:Y:S01]  /*0230*/  LDG.E R0, [R2.64] ;  /* 0x0000000c02007981 */ /* 0x000362000c1e1900 */
[----:B------:R-:W-:Y:S05]  /*0240*/  BRA `(.L_x_282) ;  /* 0x0000009000007947 */ /* 0x000fea0003800000 */
.L_x_281:
        /* <DEDUP_REMOVED lines=8> */
.L_x_283:
[----:B------:R-:W-:Y:S02]  /*02d0*/  MOV R0, c[0x0][0x3a4] ;  /* 0x0000e90000007a02 */ /* 0x000fe40000000f00 */
.L_x_282:
[----:B------:R-:W-:-:S06]  /*02e0*/  USHF.L.U32 UR10, UR5, 0x7, URZ ;  /* 0x00000007050a7899 */ /* 0x000fcc000800063f */
[----:B-----5:R-:W-:-:S04]  /*02f0*/  ISETP.LE.AND P0, PT, R0, UR10, PT ;  /* 0x0000000a00007c0c */ /* 0x020fc8000bf03270 */
[----:B------:R-:W-:-:S05]  /*0300*/  SEL R0, R5, 0xffffffff, !P0 ;  /* 0xffffffff05007807 */ /* 0x000fca0004000000 */
[----:B------:R2:W-:Y:S04]  /*0310*/  STL [R1+0x80], R0 ;  /* 0x0000800001007387 */ /* 0x0005e80000100800 */
.L_x_280:
[----:B------:R-:W3:Y:S02]  /*0320*/  LDL R89, [R1+0x80] ;  /* 0x0000800001597983 */ /* 0x000ee40000100800 */
[----:B---3--:R-:W-:-:S13]  /*0330*/  ISETP.GE.AND P0, PT, R89, RZ, PT ;  /* 0x000000ff5900720c */ /* 0x008fda0003f06270 */
[----:B------:R-:W-:Y:S05]  /*0340*/  @!P0 EXIT ;  /* 0x000000000000894d */ /* 0x000fea0003800000 */
[----:B------:R-:W-:Y:S01]  /*0350*/  ISETP.NE.U32.AND P0, PT, RZ, c[0x0][0x2d8], PT ;  /* 0x0000b600ff007a0c */ /* 0x000fe20003f05070 */
[----:B------:R-:W-:Y:S01]  /*0360*/  IMAD.WIDE R6, R89, R9, c[0x0][0x2c8] ;  /* 0x0000b20059067625 */ /* 0x000fe200078e0209 */
[----:B------:R-:W-:Y:S02]  /*0370*/  ISETP.NE.U32.AND P1, PT, RZ, c[0x0][0x2c8], PT ;  /* 0x0000b200ff007a0c */ /* 0x000fe40003f25070 */
[----:B------:R-:W-:Y:S02]  /*0380*/  ISETP.NE.AND.EX P0, PT, RZ, c[0x0][0x2dc], PT, P0 ;  /* 0x0000b700ff007a0c */ /* 0x000fe40003f05300 */
[----:B------:R-:W-:Y:S02]  /*0390*/  ISETP.NE.AND.EX P6, PT, RZ, c[0x0][0x2cc], PT, P1 ;  /* 0x0000b300ff007a0c */ /* 0x000fe40003fc5310 */
[----:B------:R-:W-:-:S09]  /*03a0*/  ISETP.NE.U32.AND P2, PT, RZ, c[0x0][0x2d0], PT ;  /* 0x0000b400ff007a0c */ /* 0x000fd20003f45070 */
[----:B-1----:R-:W-:Y:S02]  /*03b0*/  @P0 IMAD.WIDE R2, R89, R9, c[0x0][0x2d8] ;  /* 0x0000b60059020625 */ /* 0x002fe400078e0209 */
[----:B--2---:R-:W2:Y:S01]  /*03c0*/  @P6 LDG.E R0, [R6.64] ;  /* 0x0000000c06006981 */ /* 0x004ea2000c1e1900 */
[----:B------:R-:W-:-:S03]  /*03d0*/  ISETP.NE.AND.EX P2, PT, RZ, c[0x0][0x2d4], PT, P2 ;  /* 0x0000b500ff007a0c */ /* 0x000fc60003f45320 */
[----:B------:R-:W3:Y:S01]  /*03e0*/  @P0 LDG.E R2, [R2.64] ;  /* 0x0000000c02020981 */ /* 0x000ee2000c1e1900 */
[----:B------:R-:W-:Y:S02]  /*03f0*/  IMAD.MOV.U32 R8, RZ, RZ, RZ ;  /* 0x000000ffff087224 */ /* 0x000fe400078e00ff */
[----:B------:R-:W-:Y:S02]  /*0400*/  IMAD.MOV.U32 R12, RZ, RZ, RZ ;  /* 0x000000ffff0c7224 */ /* 0x000fe400078e00ff */
[----:B------:R-:W-:Y:S02]  /*0410*/  IMAD.WIDE R4, R89, R9, c[0x0][0x2d0] ;  /* 0x0000b40059047625 */ /* 0x000fe400078e0209 */
[----:B------:R1:W5:Y:S04]  /*0420*/  @P6 LDG.E R8, [R6.64] ;  /* 0x0000000c06086981 */ /* 0x000368000c1e1900 */
[----:B------:R1:W5:Y:S01]  /*0430*/  @P2 LDG.E R12, [R4.64] ;  /* 0x0000000c040c2981 */ /* 0x000362000c1e1900 */
[----:B------:R-:W-:-:S02]  /*0440*/  ULDC UR9, c[0x0][0x168] ;  /* 0x00005a0000097ab9 */ /* 0x000fc40000000800 */
[----:B------:R-:W-:Y:S01]  /*0450*/  ULDC UR17, c[0x0][0x198] ;  /* 0x0000660000117ab9 */ /* 0x000fe20000000800 */
[----:B------:R-:W-:Y:S02]  /*0460*/  IMAD.MOV.U32 R16, RZ, RZ, RZ ;  /* 0x000000ffff107224 */ /* 0x000fe400078e00ff */
[----:B--2---:R-:W-:Y:S01]  /*0470*/  @P6 IMAD R0, R89, 0x40, R0 ;  /* 0x0000004059006824 */ /* 0x004fe200078e0200 */
[----:B---3--:R2:W3:Y:S04]  /*0480*/  @P0 R2UR UR9, R2 ;  /* 0x00000000020903c2 */ /* 0x0084e800000e0000 */
[----:B--2---:R-:W-:-:S04]  /*0490*/  @P6 SHF.R.S32.HI R2, RZ, 0x1f, R0 ;  /* 0x0000001fff026819 */ /* 0x004fc80000011400 */
[----:B------:R-:W-:-:S04]  /*04a0*/  @P6 LEA.HI R0, R2, R0, RZ, 0x6 ;  /* 0x0000000002006211 */ /* 0x000fc800078f30ff */
[----:B------:R-:W-:Y:S01]  /*04b0*/  @P6 LOP3.LUT R16, R0, 0xffffffc0, RZ, 0xc0, !PT ;  /* 0xffffffc000106812 */ /* 0x000fe200078ec0ff */
[----:B------:R-:W-:Y:S05]  /*04c0*/  @P0 BRA `(.L_x_284) ;  /* 0x0000006000000947 */ /* 0x000fea0003800000 */
[----:B-1-3--:R-:W-:Y:S05]  /*04d0*/  @!P6 BRA `(.L_x_284) ;  /* 0x000000500000e947 */ /* 0x00afea0003800000 */
[----:B------:R-:W2:Y:S04]  /*04e0*/  LDG.E R2, [R6.64] ;  /* 0x0000000c06027981 */ /* 0x000ea8000c1e1900 */
[----:B------:R-:W3:Y:S01]  /*04f0*/  LDG.E R0, [R6.64+0x4] ;  /* 0x0000040c06007981 */ /* 0x000ee2000c1e1900 */
[----:B--2---:R-:W1:Y:S08]  /*0500*/  R2UR UR9, R2 ;  /* 0x00000000020973c2 */ /* 0x004e7000000e0000 */
[----:B---3--:R-:W1:Y:S02]  /*0510*/  R2UR UR4, R0 ;  /* 0x00000000000473c2 */ /* 0x008e6400000e0000 */
[----:B-1----:R-:W-:-:S06]  /*0520*/  UIADD3 UR9, -UR9, UR4, URZ ;  /* 0x0000000409097290 */ /* 0x002fcc000fffe13f */
.L_x_284:
[----:B-1-3--:R-:W-:-:S04]  /*0530*/  ISETP.NE.U32.AND P0, PT, RZ, c[0x0][0x2e0], PT ;  /* 0x0000b800ff007a0c */ /* 0x00afc80003f05070 */
[----:B------:R-:W-:-:S13]  /*0540*/  ISETP.NE.AND.EX P0, PT, RZ, c[0x0][0x2e4], PT, P0 ;  /* 0x0000b900ff007a0c */ /* 0x000fda0003f05300 */
[----:B------:R-:W-:Y:S05]  /*0550*/  @!P0 BRA `(.L_x_285) ;  /* 0x0000004000008947 */ /* 0x000fea0003800000 */
[----:B------:R-:W-:-:S05]  /*0560*/  IMAD.WIDE R2, R89, R9, c[0x0][0x2e0] ;  /* 0x0000b80059027625 */ /* 0x000fca00078e0209 */
[----:B------:R-:W2:Y:S02]  /*0570*/  LDG.E R0, [R2.64] ;  /* 0x0000000c02007981 */ /* 0x000ea4000c1e1900 */
[----:B--2---:R1:W2:Y:S02]  /*0580*/  R2UR UR17, R0 ;  /* 0x00000000001173c2 */ /* 0x0042a400000e0000 */
[----:B-12---:R-:W-:Y:S05]  /*0590*/  BRA `(.L_x_286) ;  /* 0x0000006000007947 */ /* 0x006fea0003800000 */
.L_x_285:
[----:B------:R-:W-:Y:S05]  /*05a0*/  @!P2 BRA `(.L_x_286) ;  /* 0x000000500000a947 */ /* 0x000fea0003800000 */
[----:B------:R-:W2:Y:S04]  /*05b0*/  LDG.E R2, [R4.64] ;  /* 0x0000000c04027981 */ /* 0x000ea8000c1e1900 */
[----:B------:R-:W3:Y:S01]  /*05c0*/  LDG.E R0, [R4.64+0x4] ;  /* 0x0000040c04007981 */ /* 0x000ee2000c1e1900 */
[----:B--2---:R-:W1:Y:S08]  /*05d0*/  R2UR UR17, R2 ;  /* 0x00000000021173c2 */ /* 0x004e7000000e0000 */
[----:B---3--:R-:W1:Y:S02]  /*05e0*/  R2UR UR4, R0 ;  /* 0x00000000000473c2 */ /* 0x008e6400000e0000 */
[----:B-1----:R-:W-:-:S06]  /*05f0*/  UIADD3 UR17, -UR17, UR4, URZ ;  /* 0x0000000411117290 */ /* 0x002fcc000fffe13f */
.L_x_286:
[----:B------:R-:W-:Y:S01]  /*0600*/  UIADD3 UR6, UR9, 0x3f, URZ ;  /* 0x0000003f09067890 */ /* 0x000fe2000fffe03f */
[----:B------:R-:W-:-:S03]  /*0610*/  ISETP.LE.AND P0, PT, RZ, UR5, PT ;  /* 0x00000005ff007c0c */ /* 0x000fc6000bf03270 */
[----:B------:R-:W-:-:S04]  /*0620*/  USHF.R.S32.HI UR4, URZ, 0x1f, UR6 ;  /* 0x0000001f3f047899 */ /* 0x000fc80008011406 */
[----:B------:R-:W-:-:S04]  /*0630*/  ULEA.HI UR4, UR4, UR6, URZ, 0x6 ;  /* 0x0000000604047291 */ /* 0x000fc8000f8f303f */
[----:B------:R-:W-:Y:S02]  /*0640*/  USHF.R.S32.HI UR8, URZ, 0x6, UR4 ;  /* 0x000000063f087899 */ /* 0x000fe40008011404 */
[----:B------:R-:W-:Y:S05]  /*0650*/  @!P0 BRA `(.L_x_287) ;  /* 0x0000009000008947 */ /* 0x000fea0003800000 */
[----:B------:R-:W-:Y:S02]  /*0660*/  UIADD3 UR4, -UR17, 0xbf, UR9 ;  /* 0x000000bf11047890 */ /* 0x000fe4000fffe109 */
[----:B------:R-:W-:Y:S02]  /*0670*/  ULDC UR6, c[0x0][0x2a0] ;  /* 0x0000a80000067ab9 */ /* 0x000fe40000000800 */
[----:B------:R-:W-:-:S04]  /*0680*/  ULEA UR4, UR5, UR4, 0x7 ;  /* 0x0000000405047291 */ /* 0x000fc8000f8e383f */
[----:B------:R-:W-:-:S04]  /*0690*/  UIADD3 UR6, UR4, UR6, URZ ;  /* 0x0000000604067290 */ /* 0x000fc8000fffe03f */
[----:B------:R-:W-:-:S04]  /*06a0*/  USHF.R.S32.HI UR4, URZ, 0x1f, UR6 ;  /* 0x0000001f3f047899 */ /* 0x000fc80008011406 */
[----:B------:R-:W-:-:S04]  /*06b0*/  ULEA.HI UR4, UR4, UR6, URZ, 0x6 ;  /* 0x0000000604047291 */ /* 0x000fc8000f8f303f */
[----:B------:R-:W-:-:S04]  /*06c0*/  USHF.R.S32.HI UR4, URZ, 0x6, UR4 ;  /* 0x000000063f047899 */ /* 0x000fc80008011404 */
[----:B------:R-:W-:-:S04]  /*06d0*/  UISETP.LT.AND UP0, UPT, UR8, UR4, UPT ;  /* 0x000000040800728c */ /* 0x000fc8000bf01270 */
[----:B------:R-:W-:Y:S02]  /*06e0*/  USEL UR8, UR8, UR4, UP0 ;  /* 0x0000000408087287 */ /* 0x000fe40008000000 */
.L_x_287:
[----:B------:R-:W-:Y:S01]  /*06f0*/  UIADD3 UR4, UR10, UR9, -UR17 ;  /* 0x000000090a047290 */ /* 0x000fe2000fffe811 */
[----:B------:R-:W-:Y:S01]  /*0700*/  PLOP3.LUT P0, PT, PT, PT, PT, 0x80, 0x0 ;  /* 0x000000000000781c */ /* 0x000fe20003f0f070 */
[----:B------:R-:W-:Y:S01]  /*0710*/  ULDC UR6, c[0x0][0x2a4] ;  /* 0x0000a90000067ab9 */ /* 0x000fe20000000800 */
[----:B------:R-:W-:Y:S01]  /*0720*/  CS2R R10, SRZ ;  /* 0x00000000000a7805 */ /* 0x000fe2000001ff00 */
[----:B------:R-:W-:Y:S01]  /*0730*/  UIADD3 UR6, UR4, -UR6, URZ ;  /* 0x8000000604067290 */ /* 0x000fe2000fffe03f */
[----:B------:R-:W-:Y:S01]  /*0740*/  IMAD.MOV.U32 R126, RZ, RZ, RZ ;  /* 0x000000ffff7e7224 */ /* 0x000fe200078e00ff */
[----:B------:R-:W-:Y:S01]  /*0750*/  CS2R R130, SRZ ;  /* 0x0000000000827805 */ /* 0x000fe2000001ff00 */
[----:B------:R-:W-:Y:S01]  /*0760*/  IMAD.MOV.U32 R124, RZ, RZ, RZ ;  /* 0x000000ffff7c7224 */ /* 0x000fe200078e00ff */
[----:B------:R-:W-:Y:S01]  /*0770*/  USHF.R.S32.HI UR4, URZ, 0x1f, UR6 ;  /* 0x0000001f3f047899 */ /* 0x000fe20008011406 */
[----:B------:R-:W-:Y:S01]  /*0780*/  CS2R R128, SRZ ;  /* 0x0000000000807805 */ /* 0x000fe2000001ff00 */
[----:B------:R-:W-:Y:S01]  /*0790*/  CS2R R122, SRZ ;  /* 0x00000000007a7805 */ /* 0x000fe2000001ff00 */
[----:B------:R-:W-:Y:S01]  /*07a0*/  CS2R R120, SRZ ;  /* 0x0000000000787805 */ /* 0x000fe2000001ff00 */
[----:B------:R-:W-:Y:S01]  /*07b0*/  ULEA.HI UR4, UR4, UR6, URZ, 0x6 ;  /* 0x0000000604047291 */ /* 0x000fe2000f8f303f */
[----:B------:R-:W-:Y:S01]  /*07c0*/  CS2R R118, SRZ ;  /* 0x0000000000767805 */ /* 0x000fe2000001ff00 */
[----:B------:R-:W-:Y:S01]  /*07d0*/  CS2R R116, SRZ ;  /* 0x0000000000747805 */ /* 0x000fe2000001ff00 */
[----:B------:R-:W-:Y:S01]  /*07e0*/  CS2R R110, SRZ ;  /* 0x00000000006e7805 */ /* 0x000fe2000001ff00 */
[----:B------:R-:W-:Y:S01]  /*07f0*/  USHF.R.S32.HI UR11, URZ, 0x6, UR4 ;  /* 0x000000063f0b7899 */ /* 0x000fe20008011404 */
[----:B------:R-:W-:Y:S01]  /*0800*/  MOV R9, RZ ;  /* 0x000000ff00097202 */ /* 0x000fe20000000f00 */
[----:B------:R-:W-:Y:S01]  /*0810*/  IMAD.MOV.U32 R108, RZ, RZ, RZ ;  /* 0x000000ffff6c7224 */ /* 0x000fe200078e00ff */
[----:B------:R-:W-:Y:S01]  /*0820*/  MOV R13, RZ ;  /* 0x000000ff000d7202 */ /* 0x000fe20000000f00 */
[----:B------:R-:W-:Y:S01]  /*0830*/  UISETP.LT.AND UP0, UPT, URZ, UR11, UPT ;  /* 0x0000000b3f00728c */ /* 0x000fe2000bf01270 */
[----:B------:R-:W-:Y:S01]  /*0840*/  IMAD.MOV.U32 R114, RZ, RZ, RZ ;  /* 0x000000ffff727224 */ /* 0x000fe200078e00ff */
[----:B------:R-:W-:Y:S01]  /*0850*/  CS2R R14, SRZ ;  /* 0x00000000000e7805 */ /* 0x000fe2000001ff00 */
[----:B------:R-:W-:Y:S01]  /*0860*/  MOV R112, RZ ;  /* 0x000000ff00707202 */ /* 0x000fe20000000f00 */
[----:B------:R-:W-:Y:S01]  /*0870*/  USEL UR11, URZ, UR11, !UP0 ;  /* 0x0000000b3f0b7287 */ /* 0x000fe2000c000000 */
[----:B------:R-:W-:Y:S01]  /*0880*/  IMAD.MOV.U32 R106, RZ, RZ, RZ ;  /* 0x000000ffff6a7224 */ /* 0x000fe200078e00ff */
[----:B------:R-:W-:Y:S01]  /*0890*/  CS2R R104, SRZ ;  /* 0x0000000000687805 */ /* 0x000fe2000001ff00 */
[----:B------:R-:W-:Y:S01]  /*08a0*/  MOV R17, RZ ;  /* 0x000000ff00117202 */ /* 0x000fe20000000f00 */
[----:B------:R-:W-:Y:S01]  /*08b0*/  UISETP.GT.AND UP0, UPT, UR8, UR11, UPT ;  /* 0x0000000b0800728c */ /* 0x000fe2000bf04270 */
[----:B------:R-:W-:Y:S01]  /*08c0*/  IMAD.MOV.U32 R102, RZ, RZ, RZ ;  /* 0x000000ffff667224 */ /* 0x000fe200078e00ff */
[----:B------:R-:W-:Y:S01]  /*08d0*/  CS2R R18, SRZ ;  /* 0x0000000000127805 */ /* 0x000fe2000001ff00 */
[----:B------:R-:W-:Y:S01]  /*08e0*/  MOV R100, RZ ;  /* 0x000000ff00647202 */ /* 0x000fe20000000f00 */
[----:B------:R-:W-:Y:S01]  /*08f0*/  IMAD.MOV.U32 R94, RZ, RZ, RZ ;  /* 0x000000ffff5e7224 */ /* 0x000fe200078e00ff */
[----:B------:R-:W-:Y:S01]  /*0900*/  CS2R R20, SRZ ;  /* 0x0000000000147805 */ /* 0x000fe2000001ff00 */
[----:B------:R-:W-:Y:S01]  /*0910*/  PLOP3.LUT P1, PT, PT, PT, UP0, 0x80, 0x0 ;  /* 0x000000000000781c */ /* 0x000fe20003f2f008 */
[----:B------:R-:W-:Y:S01]  /*0920*/  IMAD.MOV.U32 R98, RZ, RZ, RZ ;  /* 0x000000ffff627224 */ /* 0x000fe200078e00ff */
[----:B------:R-:W-:Y:S01]  /*0930*/  MOV R92, RZ ;  /* 0x000000ff005c7202 */ /* 0x000fe20000000f00 */
        /* <DEDUP_REMOVED lines=33> */
[----:B------:R-:W-:Y:S01]  /*0b50*/  IMAD.MOV.U32 R0, RZ, RZ, c[0x0][0x248] ;  /* 0x00009200ff007624 */ /* 0x000fe200078e00ff */
[----:B------:R-:W-:Y:S01]  /*0b60*/  SHF.R.S32.HI R34, RZ, 0x1f, R87 ;  /* 0x0000001fff227819 */ /* 0x000fe20000011457 */
[----:B------:R-:W-:Y:S01]  /*0b70*/  IMAD.MOV.U32 R6, RZ, RZ, R85 ;  /* 0x000000ffff067224 */ /* 0x000fe200078e0055 */
[----:B------:R-:W-:Y:S01]  /*0b80*/  SHF.R.S32.HI R4, RZ, 0x1f, R87 ;  /* 0x0000001fff047819 */ /* 0x000fe20000011457 */
[----:B------:R-:W-:Y:S01]  /*0b90*/  UIADD3 UR14, -UR10, UR17, URZ ;  /* 0x000000110a0e7290 */ /* 0x000fe2000fffe13f */
[----:B------:R-:W-:Y:S01]  /*0ba0*/  ISETP.NE.AND P1, PT, R0, 0x1, PT ;  /* 0x000000010000780c */ /* 0x000fe20003f25270 */
[----:B------:R-:W-:Y:S01]  /*0bb0*/  IMAD R0, R16, 0x60, RZ ;  /* 0x0000006010007824 */ /* 0x000fe200078e02ff */
[CC--:B------:R-:W-:Y:S01]  /*0bc0*/  LEA.HI R27, R34.reuse, R87.reuse, RZ, 0x2 ;  /* 0x00000057221b7211 */ /* 0x0c0fe200078f10ff */
[----:B------:R-:W-:Y:S01]  /*0bd0*/  IMAD.MOV.U32 R17, RZ, RZ, 0x1 ;  /* 0x00000001ff117424 */ /* 0x000fe200078e00ff */
[-C--:B------:R-:W-:Y:S01]  /*0be0*/  LEA.HI R37, R34, R87.reuse, RZ, 0x3 ;  /* 0x0000005722257211 */ /* 0x080fe200078f18ff */
[----:B------:R-:W-:Y:S01]  /*0bf0*/  USHF.L.U32 UR4, UR11, 0x6, URZ ;  /* 0x000000060b047899 */ /* 0x000fe2000800063f */
[----:B------:R-:W-:Y:S01]  /*0c00*/  LOP3.LUT R2, R27, 0xfffffffc, RZ, 0xc0, !PT ;  /* 0xfffffffc1b027812 */ /* 0x000fe200078ec0ff */
[----:B------:R-:W-:Y:S01]  /*0c10*/  USHF.R.S32.HI UR15, URZ, 0x1f, UR11 ;  /* 0x0000001f3f0f7899 */ /* 0x000fe2000801140b */
[C---:B------:R-:W-:Y:S01]  /*0c20*/  IADD3 R22, P0, R0.reuse, R87, RZ ;  /* 0x0000005700167210 */ /* 0x040fe20007f1e0ff */
[----:B------:R-:W-:Y:S01]  /*0c30*/  UIADD3 UR16, -UR4, UR9, URZ ;  /* 0x0000000904107290 */ /* 0x000fe2000fffe13f */
[----:B------:R-:W-:Y:S01]  /*0c40*/  SHF.R.S32.HI R39, RZ, 0x2, R27 ;  /* 0x00000002ff277819 */ /* 0x000fe2000001141b */
[----:B------:R-:W-:Y:S01]  /*0c50*/  IMAD.IADD R29, R87, 0x1, -R2 ;  /* 0x00000001571d7824 */ /* 0x000fe200078e0a02 */
[----:B------:R-:W-:Y:S01]  /*0c60*/  LEA.HI.X.SX32 R23, R0, R4, 0x1, P0 ;  /* 0x0000000400177211 */ /* 0x000fe200000f0eff */
[----:B------:R-:W-:Y:S01]  /*0c70*/  @P1 IMAD.HI.U32 R3, R85, c[0x0][0x24c], RZ ;  /* 0x0000930055031a27 */ /* 0x000fe200078e00ff */
[----:B------:R-:W-:Y:S01]  /*0c80*/  SHF.R.S32.HI R11, RZ, 0x1f, R39 ;  /* 0x0000001fff0b7819 */ /* 0x000fe20000011427 */
[----:B------:R-:W-:Y:S01]  /*0c90*/  ULDC.64 UR6, c[0x0][0x178] ;  /* 0x00005e0000067ab9 */ /* 0x000fe20000000a00 */
[----:B-----5:R-:W-:Y:S01]  /*0ca0*/  IADD3 R4, P0, R39, R12, RZ ;  /* 0x0000000c27047210 */ /* 0x020fe20007f1e0ff */
[----:B------:R-:W-:Y:S01]  /*0cb0*/  IMAD.SHL.U32 R0, R37, 0x8, RZ ;  /* 0x0000000825007824 */ /* 0x000fe200078e00ff */
[----:B------:R-:W-:Y:S01]  /*0cc0*/  @P1 SHF.R.U32.HI R6, RZ, c[0x0][0x250], R3 ;  /* 0x00009400ff061a19 */ /* 0x000fe20000011603 */
[----:B------:R-:W-:Y:S01]  /*0cd0*/  IMAD.SHL.U32 R2, R29, 0x8, RZ ;  /* 0x000000081d027824 */ /* 0x000fe200078e00ff */
[----:B------:R-:W-:Y:S01]  /*0ce0*/  IADD3 R18, P1, R39, R8, RZ ;  /* 0x0000000827127210 */ /* 0x000fe20007f3e0ff */
[----:B------:R-:W-:Y:S01]  /*0cf0*/  UIMAD UR18, UR15, UR6, URZ ;  /* 0x000000060f1272a4 */ /* 0x000fe2000f8e023f */
[----:B------:R-:W-:Y:S01]  /*0d00*/  SHF.R.S32.HI R10, RZ, 0x1f, R6 ;  /* 0x0000001fff0a7819 */ /* 0x000fe20000011406 */
[----:B------:R-:W-:Y:S01]  /*0d10*/  UIMAD.WIDE.U32 UR20, UR11, UR6, URZ ;  /* 0x000000060b1472a5 */ /* 0x000fe2000f8e003f */
[----:B------:R-:W-:Y:S01]  /*0d20*/  LOP3.LUT R0, R0, 0xc0, RZ, 0xc0, !PT ;  /* 0x000000c000007812 */ /* 0x000fe200078ec0ff */
[----:B------:R-:W-:Y:S01]  /*0d30*/  UIMAD UR18, UR11, UR7, UR18 ;  /* 0x000000070b1272a4 */ /* 0x000fe2000f8e0212 */
[--C-:B------:R-:W-:Y:S01]  /*0d40*/  SHF.R.S32.HI R3, RZ, 0x1f, R2.reuse ;  /* 0x0000001fff037819 */ /* 0x100fe20000011402 */
[----:B------:R-:W-:Y:S01]  /*0d50*/  IMAD R5, R10, c[0x0][0x1e0], RZ ;  /* 0x000078000a057a24 */ /* 0x000fe200078e02ff */
[-C--:B------:R-:W-:Y:S01]  /*0d60*/  LEA.HI.X.SX32 R21, R8, R11.reuse, 0x1, P1 ;  /* 0x0000000b08157211 */ /* 0x080fe200008f0eff */
[----:B------:R-:W-:Y:S01]  /*0d70*/  UIADD3 UR18, UR21, UR18, URZ ;  /* 0x0000001215127290 */ /* 0x000fe2000fffe03f */
[----:B------:R-:W-:Y:S01]  /*0d80*/  SHF.R.S32.HI R26, RZ, 0x1f, R89 ;  /* 0x0000001fff1a7819 */ /* 0x000fe20000011459 */
[----:B------:R-:W-:Y:S01]  /*0d90*/  IMAD R7, R6, c[0x0][0x1e4], R5 ;  /* 0x0000790006077a24 */ /* 0x000fe200078e0205 */
[----:B------:R-:W-:Y:S01]  /*0da0*/  LEA.HI.X.SX32 R5, R12, R11, 0x1, P0 ;  /* 0x0000000b0c057211 */ /* 0x000fe200000f0eff */
[----:B------:R-:W-:Y:S01]  /*0db0*/  IMAD.WIDE.U32 R8, R6, c[0x0][0x1e0], R2 ;  /* 0x0000780006087a25 */ /* 0x000fe200078e0002 */
[----:B------:R-:W-:Y:S01]  /*0dc0*/  SHF.R.U32.HI R11, RZ, 0x3, R0 ;  /* 0x00000003ff0b7819 */ /* 0x000fe20000011600 */
[----:B------:R-:W-:Y:S01]  /*0dd0*/  ULDC.64 UR6, c[0x0][0x208] ;  /* 0x0000820000067ab9 */ /* 0x000fe20000000a00 */
[----:B------:R-:W-:Y:S01]  /*0de0*/  LOP3.LUT R0, R0, 0x18, R2, 0xf8, !PT ;  /* 0x0000001800007812 */ /* 0x000fe200078ef802 */
[----:B------:R-:W-:Y:S01]  /*0df0*/  IMAD.U32 R12, RZ, RZ, UR5 ;  /* 0x00000005ff0c7e24 */ /* 0x000fe2000f8e00ff */
[----:B------:R-:W-:Y:S01]  /*0e00*/  LEA.HI R14, R27, R39, RZ, 0x1 ;  /* 0x000000271b0e7211 */ /* 0x000fe200078f08ff */
[----:B------:R-:W-:Y:S01]  /*0e10*/  IMAD.IADD R9, R9, 0x1, R7 ;  /* 0x0000000109097824 */ /* 0x000fe200078e0207 */
[----:B------:R-:W-:Y:S01]  /*0e20*/  LOP3.LUT R15, R0, R11, RZ, 0x3c, !PT ;  /* 0x0000000b000f7212 */ /* 0x000fe200078e3cff */
[----:B------:R-:W-:Y:S01]  /*0e30*/  IMAD R7, R10, c[0x0][0x1b0], RZ ;  /* 0x00006c000a077a24 */ /* 0x000fe200078e02ff */
[----:B------:R-:W-:Y:S01]  /*0e40*/  SEL R0, R26, RZ, !P2 ;  /* 0x000000ff1a007207 */ /* 0x000fe20005000000 */
[----:B------:R-:W-:Y:S01]  /*0e50*/  IMAD.WIDE R4, R12, 0x80, R4 ;  /* 0x000000800c047825 */ /* 0x000fe200078e0204 */
[----:B------:R-:W-:Y:S01]  /*0e60*/  SEL R12, R89, RZ, !P2 ;  /* 0x000000ff590c7207 */ /* 0x000fe20005000000 */
[----:B------:R-:W-:Y:S01]  /*0e70*/  USHF.L.U32 UR19, UR6, 0x6, URZ ;  /* 0x0000000606137899 */ /* 0x000fe2000800063f */
[-C--:B------:R-:W-:Y:S01]  /*0e80*/  LEA.HI R35, R34, R87.reuse, RZ, 0x5 ;  /* 0x0000005722237211 */ /* 0x080fe200078f28ff */
[----:B------:R-:W-:Y:S01]  /*0e90*/  IMAD R10, R6, c[0x0][0x1b4], R7 ;  /* 0x00006d00060a7a24 */ /* 0x000fe200078e0207 */
[----:B------:R-:W-:Y:S01]  /*0ea0*/  ISETP.GE.AND P2, PT, R2, c[0x0][0x1cc], PT ;  /* 0x0000730002007a0c */ /* 0x000fe20003f46270 */
[C---:B------:R-:W-:Y:S01]  /*0eb0*/  IMAD R11, R0.reuse, c[0x0][0x1e8], RZ ;  /* 0x00007a00000b7a24 */ /* 0x040fe200078e02ff */
[----:B------:R-:W-:Y:S01]  /*0ec0*/  SHF.R.S32.HI R31, RZ, 0x5, R35 ;  /* 0x00000005ff1f7819 */ /* 0x000fe20000011423 */
[----:B------:R-:W-:Y:S01]  /*0ed0*/  IMAD R13, R0, c[0x0][0x1b8], RZ ;  /* 0x00006e00000d7a24 */ /* 0x000fe200078e02ff */
[----:B------:R-:W-:Y:S01]  /*0ee0*/  LOP3.LUT R0, R14, 0x7fffffe, RZ, 0xc0, !PT ;  /* 0x07fffffe0e007812 */ /* 0x000fe200078ec0ff */
[----:B------:R-:W-:Y:S01]  /*0ef0*/  IMAD.WIDE.U32 R6, R6, c[0x0][0x1b0], R2 ;  /* 0x00006c0006067a25 */ /* 0x000fe200078e0002 */
[C---:B------:R-:W-:Y:S01]  /*0f00*/  IADD3 R30, R2.reuse, 0x20, RZ ;  /* 0x00000020021e7810 */ /* 0x040fe20007ffe0ff */
[----:B------:R-:W-:Y:S01]  /*0f10*/  CS2R R130, SRZ ;  /* 0x0000000000827805 */ /* 0x000fe2000001ff00 */
[----:B------:R-:W-:Y:S01]  /*0f20*/  IADD3 R38, R2, 0x40, RZ ;  /* 0x0000004002267810 */ /* 0x000fe20007ffe0ff */
[----:B------:R-:W-:Y:S01]  /*0f30*/  IMAD.IADD R7, R7, 0x1, R10 ;  /* 0x0000000107077824 */ /* 0x000fe200078e020a */
[----:B------:R-:W-:Y:S01]  /*0f40*/  ISETP.GE.AND P1, PT, R30, c[0x0][0x1cc], PT ;  /* 0x000073001e007a0c */ /* 0x000fe20003f26270 */
[----:B------:R-:W-:Y:S01]  /*0f50*/  IMAD R14, R12, c[0x0][0x1ec], R11 ;  /* 0x00007b000c0e7a24 */ /* 0x000fe200078e020b */
[----:B------:R-:W-:Y:S01]  /*0f60*/  LEA.HI R33, R34, R87, RZ, 0x4 ;  /* 0x0000005722217211 */ /* 0x000fe200078f20ff */
[C---:B------:R-:W-:Y:S01]  /*0f70*/  IMAD.IADD R0, R39.reuse, 0x1, -R0 ;  /* 0x0000000127007824 */ /* 0x040fe200078e0a00 */
[----:B------:R-:W-:Y:S01]  /*0f80*/  SHF.R.S32.HI R36, RZ, 0x1f, R85 ;  /* 0x0000001fff247819 */ /* 0x000fe20000011455 */
[C---:B------:R-:W-:Y:S01]  /*0f90*/  IMAD.WIDE.U32 R10, R12.reuse, c[0x0][0x1e8], R8 ;  /* 0x00007a000c0a7a25 */ /* 0x040fe200078e0008 */
[----:B------:R-:W-:Y:S01]  /*0fa0*/  STL [R1+0x34], R38 ;  /* 0x0000342601007387 */ /* 0x000fe20000100800 */
[----:B------:R-:W-:Y:S01]  /*0fb0*/  CS2R R128, SRZ ;  /* 0x0000000000807805 */ /* 0x000fe2000001ff00 */
[----:B------:R-:W-:Y:S01]  /*0fc0*/  CS2R R126, SRZ ;  /* 0x00000000007e7805 */ /* 0x000fe2000001ff00 */
[C---:B------:R-:W-:Y:S01]  /*0fd0*/  IMAD R13, R12.reuse, c[0x0][0x1bc], R13 ;  /* 0x00006f000c0d7a24 */ /* 0x040fe200078e020d */
[----:B------:R-:W-:Y:S01]  /*0fe0*/  CS2R R124, SRZ ;  /* 0x00000000007c7805 */ /* 0x000fe2000001ff00 */
[----:B------:R-:W-:Y:S01]  /*0ff0*/  IMAD.WIDE.U32 R8, R12, c[0x0][0x1b8], R6 ;  /* 0x00006e000c087a25 */ /* 0x000fe200078e0006 */
[----:B------:R-:W-:Y:S01]  /*1000*/  IADD3 R12, -R39, UR14, RZ ;  /* 0x0000000e270c7c10 */ /* 0x000fe2000fffe1ff */
[----:B------:R-:W-:Y:S01]  /*1010*/  CS2R R122, SRZ ;  /* 0x00000000007a7805 */ /* 0x000fe2000001ff00 */
[----:B------:R-:W-:Y:S01]  /*1020*/  CS2R R120, SRZ ;  /* 0x0000000000787805 */ /* 0x000fe2000001ff00 */
[----:B------:R-:W-:Y:S01]  /*1030*/  IMAD R0, R31, 0x8, R0 ;  /* 0x000000081f007824 */ /* 0x000fe200078e0200 */
[C---:B------:R-:W-:Y:S01]  /*1040*/  ISETP.LT.OR P4, PT, R12.reuse, 0x1, P2 ;  /* 0x000000010c00780c */ /* 0x040fe20001781670 */
[----:B------:R-:W-:Y:S01]  /*1050*/  IMAD.IADD R7, R11, 0x1, R14 ;  /* 0x000000010b077824 */ /* 0x000fe200078e020e */
[----:B------:R-:W-:Y:S01]  /*1060*/  ISETP.LT.OR P5, PT, R12, 0x1, P1 ;  /* 0x000000010c00780c */ /* 0x000fe20000fa1670 */
[----:B------:R-:W-:Y:S01]  /*1070*/  IMAD R11, R5, c[0x0][0x1d8], RZ ;  /* 0x00007600050b7a24 */ /* 0x000fe200078e02ff */
[----:B------:R-:W-:Y:S01]  /*1080*/  CS2R R118, SRZ ;  /* 0x0000000000767805 */ /* 0x000fe2000001ff00 */
[----:B------:R-:W-:Y:S01]  /*1090*/  IMAD.MOV.U32 R6, RZ, RZ, R10 ;  /* 0x000000ffff067224 */ /* 0x000fe200078e000a */
[----:B------:R-:W-:Y:S01]  /*10a0*/  CS2R R116, SRZ ;  /* 0x0000000000747805 */ /* 0x000fe2000001ff00 */
[----:B------:R-:W-:Y:S01]  /*10b0*/  IMAD.IADD R9, R9, 0x1, R13 ;  /* 0x0000000109097824 */ /* 0x000fe200078e020d */
[----:B------:R-:W-:Y:S01]  /*10c0*/  CS2R R114, SRZ ;  /* 0x0000000000727805 */ /* 0x000fe2000001ff00 */
[----:B------:R-:W-:Y:S01]  /*10d0*/  IMAD.U32 R13, R0, 0x20, R15 ;  /* 0x00000020000d7824 */ /* 0x000fe200078e000f */
[----:B------:R-:W-:Y:S01]  /*10e0*/  CS2R R112, SRZ ;  /* 0x0000000000707805 */ /* 0x000fe2000001ff00 */
[C---:B------:R-:W-:Y:S01]  /*10f0*/  IMAD R0, R4.reuse, c[0x0][0x1dc], R11 ;  /* 0x0000770004007a24 */ /* 0x040fe200078e020b */
[----:B------:R-:W-:Y:S01]  /*1100*/  CS2R R110, SRZ ;  /* 0x00000000006e7805 */ /* 0x000fe2000001ff00 */
        /* <DEDUP_REMOVED lines=10> */
[----:B------:R-:W-:Y:S01]  /*11b0*/  IMAD.MOV.U32 R9, RZ, RZ, c[0x0][0x1d8] ;  /* 0x00007600ff097624 */ /* 0x000fe200078e00ff */
[----:B------:R-:W-:Y:S01]  /*11c0*/  CS2R R98, SRZ ;  /* 0x0000000000627805 */ /* 0x000fe2000001ff00 */
[----:B------:R-:W-:Y:S01]  /*11d0*/  IMAD R5, R5, c[0x0][0x1a8], RZ ;  /* 0x00006a0005057a24 */ /* 0x000fe200078e02ff */
[----:B------:R-:W-:Y:S01]  /*11e0*/  CS2R R96, SRZ ;  /* 0x0000000000607805 */ /* 0x000fe2000001ff00 */
[----:B------:R-:W-:Y:S01]  /*11f0*/  IMAD.MOV.U32 R14, RZ, RZ, c[0x0][0x1dc] ;  /* 0x00007700ff0e7624 */ /* 0x000fe200078e00ff */
[----:B------:R-:W-:Y:S01]  /*1200*/  LEA R8, P0, R9, R6, 0x7 ;  /* 0x0000000609087211 */ /* 0x000fe200078038ff */
[----:B------:R-:W-:Y:S01]  /*1210*/  IMAD R5, R4, c[0x0][0x1ac], R5 ;  /* 0x00006b0004057a24 */ /* 0x000fe200078e0205 */
[----:B------:R-:W-:Y:S01]  /*1220*/  LEA R4, P3, R10, c[0x0][0x190], 0x1 ;  /* 0x000064000a047a11 */ /* 0x000fe200078608ff */
[----:B------:R-:W-:Y:S01]  /*1230*/  IMAD.SHL.U32 R132, R13, 0x2, RZ ;  /* 0x000000020d847824 */ /* 0x000fe200078e00ff */
[----:B------:R-:W-:Y:S01]  /*1240*/  LEA.HI.X R9, R9, R7, R14, 0x7, P0 ;  /* 0x0000000709097211 */ /* 0x000fe200000f3c0e */
[----:B------:R-:W-:Y:S01]  /*1250*/  IMAD.IADD R0, R11, 0x1, R5 ;  /* 0x000000010b007824 */ /* 0x000fe200078e0205 */
[----:B------:R-:W-:Y:S01]  /*1260*/  ISETP.GE.AND P0, PT, R38, c[0x0][0x1cc], PT ;  /* 0x0000730026007a0c */ /* 0x000fe20003f06270 */
[----:B------:R-:W-:Y:S01]  /*1270*/  IMAD.MOV.U32 R11, RZ, RZ, c[0x0][0x1ac] ;  /* 0x00006b00ff0b7624 */ /* 0x000fe200078e00ff */
[----:B------:R-:W-:Y:S01]  /*1280*/  @!PT LDS RZ, [RZ] ;  /* 0x00000000fffff984 */ /* 0x000fe20000000800 */
[----:B------:R-:W-:Y:S01]  /*1290*/  @!PT LDS RZ, [RZ] ;  /* 0x00000000fffff984 */ /* 0x000fe20000000800 */
[----:B------:R-:W-:Y:S01]  /*12a0*/  @!PT LDS RZ, [RZ] ;  /* 0x00000000fffff984 */ /* 0x000fe20000000800 */
[----:B------:R1:W-:Y:S01]  /*12b0*/  LDGSTS.E.BYPASS.LTC128B.128 [R132+0x6080], [R6.64], !P4 ;  /* 0x0608000006847fae */ /* 0x0003e2000e101d4c */
[----:B------:R-:W-:Y:S01]  /*12c0*/  IMAD.SHL.U32 R14, R87, 0x4, RZ ;  /* 0x00000004570e7824 */ /* 0x000fe200078e00ff */
[----:B------:R-:W-:Y:S01]  /*12d0*/  LEA.HI.X R5, R10, c[0x0][0x194], R0, 0x1, P3 ;  /* 0x000065000a057a11 */ /* 0x000fe200018f0c00 */
[----:B------:R-:W-:Y:S01]  /*12e0*/  IMAD.MOV.U32 R0, RZ, RZ, c[0x0][0x1a8] ;  /* 0x00006a00ff007624 */ /* 0x000fe200078e00ff */
[C---:B------:R-:W-:Y:S01]  /*12f0*/  ISETP.LT.OR P4, PT, R12.reuse, 0x1, P0 ;  /* 0x000000010c00780c */ /* 0x040fe20000781670 */
[----:B------:R1:W-:Y:S01]  /*1300*/  LDGSTS.E.BYPASS.LTC128B.128 [R132+0x8080], [R6.64+0x40], !P5 ;  /* 0x0808004006847fae */ /* 0x0003e2000e901d4c */
[----:B------:R-:W-:Y:S01]  /*1310*/  ISETP.LT.OR P3, PT, R12, 0x41, P2 ;  /* 0x000000410c00780c */ /* 0x000fe20001761670 */
[----:B------:R-:W-:Y:S01]  /*1320*/  IMAD R13, R36, c[0x0][0x270], RZ ;  /* 0x00009c00240d7a24 */ /* 0x000fe200078e02ff */
[C---:B------:R-:W-:Y:S01]  /*1330*/  ISETP.LT.OR P2, PT, R12.reuse, 0x41, P1 ;  /* 0x000000410c00780c */ /* 0x040fe20000f41670 */
[----:B------:R-:W-:Y:S01]  /*1340*/  STL [R1+0x28], R132 ;  /* 0x0000288401007387 */ /* 0x000fe20000100800 */
[----:B------:R-:W-:Y:S01]  /*1350*/  ISETP.LT.OR P1, PT, R12, 0x41, P0 ;  /* 0x000000410c00780c */ /* 0x000fe20000721670 */
[----:B------:R-:W-:Y:S01]  /*1360*/  IMAD R13, R85, c[0x0][0x274], R13 ;  /* 0x00009d00550d7a24 */ /* 0x000fe200078e020d */
[C---:B------:R-:W-:Y:S01]  /*1370*/  LEA R10, P0, R0.reuse, R4, 0x7 ;  /* 0x00000004000a7211 */ /* 0x040fe200078038ff */
[----:B------:R-:W-:Y:S01]  /*1380*/  IMAD.MOV.U32 R218, RZ, RZ, 0x20 ;  /* 0x00000020ffda7424 */ /* 0x000fe200078e00ff */
[----:B------:R-:W-:Y:S01]  /*1390*/  ISETP.LE.AND P5, PT, R17, c[0x0][0x2a8], PT ;  /* 0x0000aa0011007a0c */ /* 0x000fe20003fa3270 */
[----:B------:R-:W-:Y:S01]  /*13a0*/  IMAD.MOV.U32 R221, RZ, RZ, 0x10 ;  /* 0x00000010ffdd7424 */ /* 0x000fe200078e00ff */
[----:B------:R-:W-:Y:S01]  /*13b0*/  LEA.HI.X R11, R0, R5, R11, 0x7, P0 ;  /* 0x00000005000b7211 */ /* 0x000fe200000f3c0b */
[----:B------:R1:W-:Y:S01]  /*13c0*/  LDGSTS.E.BYPASS.LTC128B.128 [R132+0xa080], [R6.64+0x80], !P4 ;  /* 0x0a08008006847fae */ /* 0x0003e2000e101d4c */
[----:B------:R-:W-:Y:S01]  /*13d0*/  SHF.R.S32.HI R0, RZ, 0x1f, R16 ;  /* 0x0000001fff007819 */ /* 0x000fe20000011410 */
[----:B------:R-:W-:Y:S01]  /*13e0*/  CS2R R94, SRZ ;  /* 0x00000000005e7805 */ /* 0x000fe2000001ff00 */
[----:B------:R-:W-:Y:S01]  /*13f0*/  CS2R R92, SRZ ;  /* 0x00000000005c7805 */ /* 0x000fe2000001ff00 */
[----:B------:R2:W-:Y:S01]  /*1400*/  LDGSTS.E.BYPASS.LTC128B.128 [R132+0x7080], [R8.64], !P3 ;  /* 0x0708000008847fae */ /* 0x0005e2000d901d4c */
[----:B------:R-:W-:Y:S01]  /*1410*/  CS2R R90, SRZ ;  /* 0x00000000005a7805 */ /* 0x000fe2000001ff00 */
[----:B------:R-:W-:Y:S01]  /*1420*/  CS2R R82, SRZ ;  /* 0x0000000000527805 */ /* 0x000fe2000001ff00 */
[----:B------:R-:W-:Y:S01]  /*1430*/  CS2R R80, SRZ ;  /* 0x0000000000507805 */ /* 0x000fe2000001ff00 */
[----:B------:R2:W-:Y:S01]  /*1440*/  LDGSTS.E.BYPASS.LTC128B.128 [R132+0x9080], [R8.64+0x40], !P2 ;  /* 0x0908004008847fae */ /* 0x0005e2000d101d4c */
[----:B------:R-:W-:Y:S01]  /*1450*/  ISETP.GE.AND P2, PT, R2, c[0x0][0x19c], PT ;  /* 0x0000670002007a0c */ /* 0x000fe20003f46270 */
[----:B------:R-:W-:Y:S01]  /*1460*/  CS2R R78, SRZ ;  /* 0x00000000004e7805 */ /* 0x000fe2000001ff00 */
[----:B------:R-:W-:Y:S01]  /*1470*/  CS2R R76, SRZ ;  /* 0x00000000004c7805 */ /* 0x000fe2000001ff00 */
[----:B------:R2:W-:Y:S01]  /*1480*/  LDGSTS.E.BYPASS.LTC128B.128 [R132+0xb080], [R8.64+0x80], !P1 ;  /* 0x0b08008008847fae */ /* 0x0005e2000c901d4c */
[----:B------:R-:W-:Y:S01]  /*1490*/  ISETP.LT.OR P3, PT, R12, 0x1, P2 ;  /* 0x000000010c00780c */ /* 0x000fe20001761670 */
[----:B------:R-:W-:Y:S01]  /*14a0*/  CS2R R74, SRZ ;  /* 0x00000000004a7805 */ /* 0x000fe2000001ff00 */
[----:B------:R-:W-:Y:S01]  /*14b0*/  ISETP.GE.AND P1, PT, R30, c[0x0][0x19c], PT ;  /* 0x000067001e007a0c */ /* 0x000fe20003f26270 */
[----:B------:R-:W0:Y:S01]  /*14c0*/  LDGDEPBAR ;  /* 0x00000000000079af */ /* 0x000e220000000000 */
[C---:B------:R-:W-:Y:S01]  /*14d0*/  ISETP.LT.OR P2, PT, R12.reuse, 0x41, P2 ;  /* 0x000000410c00780c */ /* 0x040fe20001741670 */
[----:B------:R-:W-:Y:S01]  /*14e0*/  CS2R R72, SRZ ;  /* 0x0000000000487805 */ /* 0x000fe2000001ff00 */
[C---:B------:R-:W-:Y:S01]  /*14f0*/  ISETP.LT.OR P4, PT, R12.reuse, 0x1, P1 ;  /* 0x000000010c00780c */ /* 0x040fe20000f81670 */
[----:B------:R-:W-:Y:S01]  /*1500*/  CS2R R70, SRZ ;  /* 0x0000000000467805 */ /* 0x000fe2000001ff00 */
[----:B------:R-:W-:Y:S01]  /*1510*/  ISETP.LT.OR P1, PT, R12, 0x41, P1 ;  /* 0x000000410c00780c */ /* 0x000fe20000f21670 */
[----:B------:R-:W-:Y:S01]  /*1520*/  CS2R R68, SRZ ;  /* 0x0000000000447805 */ /* 0x000fe2000001ff00 */
[----:B------:R-:W-:Y:S01]  /*1530*/  CS2R R66, SRZ ;  /* 0x0000000000427805 */ /* 0x000fe2000001ff00 */
[----:B------:R-:W-:Y:S01]  /*1540*/  CS2R R64, SRZ ;  /* 0x0000000000407805 */ /* 0x000fe2000001ff00 */
[----:B------:R-:W-:Y:S01]  /*1550*/  CS2R R62, SRZ ;  /* 0x00000000003e7805 */ /* 0x000fe2000001ff00 */
[----:B------:R3:W-:Y:S01]  /*1560*/  LDGSTS.E.BYPASS.LTC128B.128 [R132+0x80], [R4.64], !P3 ;  /* 0x0008000004847fae */ /* 0x0007e2000d901d4c */
[C---:B-1----:R-:W-:Y:S01]  /*1570*/  IADD3 R6, P0, R14.reuse, R16, RZ ;  /* 0x000000100e067210 */ /* 0x042fe20007f1e0ff */
[----:B------:R-:W-:Y:S01]  /*1580*/  CS2R R60, SRZ ;  /* 0x00000000003c7805 */ /* 0x000fe2000001ff00 */
[----:B------:R-:W-:Y:S01]  /*1590*/  CS2R R58, SRZ ;  /* 0x00000000003a7805 */ /* 0x000fe2000001ff00 */
[----:B------:R-:W-:Y:S01]  /*15a0*/  CS2R R56, SRZ ;  /* 0x0000000000387805 */ /* 0x000fe2000001ff00 */
[----:B------:R-:W-:Y:S01]  /*15b0*/  LEA.HI.X.SX32 R7, R14, R0, 0x1, P0 ;  /* 0x000000000e077211 */ /* 0x000fe200000f0eff */
[----:B------:R3:W-:Y:S01]  /*15c0*/  LDGSTS.E.BYPASS.LTC128B.128 [R132+0x2080], [R4.64+0x40], !P4 ;  /* 0x0208004004847fae */ /* 0x0007e2000e101d4c */
[----:B------:R-:W-:Y:S01]  /*15d0*/  ISETP.GE.AND P0, PT, R38, c[0x0][0x19c], PT ;  /* 0x0000670026007a0c */ /* 0x000fe20003f06270 */
[----:B------:R-:W-:Y:S01]  /*15e0*/  CS2R R54, SRZ ;  /* 0x0000000000367805 */ /* 0x000fe2000001ff00 */
[----:B------:R-:W-:Y:S01]  /*15f0*/  ISETP.LT.AND P4, PT, R39, UR16, PT ;  /* 0x0000001027007c0c */ /* 0x000fe2000bf81270 */
[----:B------:R-:W-:Y:S01]  /*1600*/  CS2R R52, SRZ ;  /* 0x0000000000347805 */ /* 0x000fe2000001ff00 */
[C---:B------:R-:W-:Y:S01]  /*1610*/  ISETP.LT.OR P3, PT, R12.reuse, 0x1, P0 ;  /* 0x000000010c00780c */ /* 0x040fe20000761670 */
[----:B------:R-:W-:Y:S01]  /*1620*/  CS2R R50, SRZ ;  /* 0x0000000000327805 */ /* 0x000fe2000001ff00 */
[----:B--2---:R-:W-:Y:S01]  /*1630*/  SHF.R.S32.HI R8, RZ, 0x4, R33 ;  /* 0x00000004ff087819 */ /* 0x004fe20000011421 */
[----:B------:R-:W-:Y:S01]  /*1640*/  CS2R R48, SRZ ;  /* 0x0000000000307805 */ /* 0x000fe2000001ff00 */
[----:B------:R-:W-:Y:S01]  /*1650*/  ISETP.LT.OR P0, PT, R12, 0x41, P0 ;  /* 0x000000410c00780c */ /* 0x000fe20000701670 */
[----:B------:R-:W-:Y:S01]  /*1660*/  CS2R R46, SRZ ;  /* 0x00000000002e7805 */ /* 0x000fe2000001ff00 */
[----:B------:R-:W-:Y:S01]  /*1670*/  LEA.HI R9, R33, R8, RZ, 0x1 ;  /* 0x0000000821097211 */ /* 0x000fe200078f08ff */
[----:B------:R-:W-:Y:S01]  /*1680*/  CS2R R44, SRZ ;  /* 0x00000000002c7805 */ /* 0x000fe2000001ff00 */
[----:B------:R-:W-:Y:S01]  /*1690*/  ISETP.GE.OR P5, PT, R30, c[0x0][0x1fc], !P4 ;  /* 0x00007f001e007a0c */ /* 0x000fe200067a6670 */
[----:B------:R-:W-:Y:S01]  /*16a0*/  CS2R R42, SRZ ;  /* 0x00000000002a7805 */ /* 0x000fe2000001ff00 */
[----:B------:R-:W-:Y:S01]  /*16b0*/  LOP3.LUT R0, R9, 0xfffffffe, RZ, 0xc0, !PT ;  /* 0xfffffffe09007812 */ /* 0x000fe200078ec0ff */
[----:B------:R-:W-:Y:S01]  /*16c0*/  IMAD R9, R36, c[0x0][0x288], RZ ;  /* 0x0000a20024097a24 */ /* 0x000fe200078e02ff */
[----:B------:R-:W-:Y:S01]  /*16d0*/  UISETP.GT.AND UP3, UPT, UR5, -0x1, UPT ;  /* 0xffffffff0500788c */ /* 0x000fe2000bf64270 */
[----:B------:R3:W-:Y:S01]  /*16e0*/  LDGSTS.E.BYPASS.LTC128B.128 [R132+0x4080], [R4.64+0x80], !P3 ;  /* 0x0408008004847fae */ /* 0x0007e2000d901d4c */
[----:B------:R-:W-:Y:S01]  /*16f0*/  ISETP.GE.AND P3, PT, R2, c[0x0][0x16c], PT ;  /* 0x00005b0002007a0c */ /* 0x000fe20003f66270 */
[----:B------:R-:W-:-:S02]  /*1700*/  IMAD.IADD R28, R8, 0x1, -R0 ;  /* 0x00000001081c7824 */ /* 0x000fc400078e0a00 */
[C---:B------:R-:W-:Y:S01]  /*1710*/  IMAD R0, R85.reuse, c[0x0][0x28c], R9 ;  /* 0x0000a30055007a24 */ /* 0x040fe200078e0209 */
[----:B------:R1:W-:Y:S01]  /*1720*/  LDGSTS.E.BYPASS.LTC128B.128 [R132+0x1080], [R10.64], !P2 ;  /* 0x010800000a847fae */ /* 0x0003e2000d101d4c */
[C-C-:B------:R-:W-:Y:S01]  /*1730*/  IMAD.WIDE.U32 R8, R85.reuse, c[0x0][0x270], R6.reuse ;  /* 0x00009c0055087a25 */ /* 0x140fe200078e0006 */
[C---:B------:R-:W-:Y:S02]  /*1740*/  ISETP.GE.AND P2, PT, R2.reuse, c[0x0][0x1fc], PT ;  /* 0x00007f0002007a0c */ /* 0x040fe40003f46270 */
[----:B------:R1:W-:Y:S01]  /*1750*/  LDGSTS.E.BYPASS.LTC128B.128 [R132+0x3080], [R10.64+0x40], !P1 ;  /* 0x030800400a847fae */ /* 0x0003e2000c901d4c */
[----:B------:R-:W-:Y:S01]  /*1760*/  IMAD.WIDE.U32 R6, R85, c[0x0][0x288], R6 ;  /* 0x0000a20055067a25 */ /* 0x000fe200078e0006 */
[----:B------:R-:W-:Y:S02]  /*1770*/  ISETP.GE.OR P1, PT, R2, c[0x0][0x1fc], !P4 ;  /* 0x00007f0002007a0c */ /* 0x000fe40006726670 */
[----:B------:R1:W-:Y:S01]  /*1780*/  LDGSTS.E.BYPASS.LTC128B.128 [R132+0x5080], [R10.64+0x80], !P0 ;  /* 0x050800800a847fae */ /* 0x0003e2000c101d4c */
[----:B------:R-:W-:Y:S01]  /*1790*/  IMAD.MOV.U32 R16, RZ, RZ, R8 ;  /* 0x000000ffff107224 */ /* 0x000fe200078e0008 */
[----:B------:R-:W-:Y:S01]  /*17a0*/  LOP3.LUT R8, R37, 0xfffffff8, RZ, 0xc0, !PT ;  /* 0xfffffff825087812 */ /* 0x000fe200078ec0ff */
[----:B------:R-:W-:Y:S01]  /*17b0*/  IMAD.IADD R25, R7, 0x1, R0 ;  /* 0x0000000107197824 */ /* 0x000fe200078e0200 */
[----:B------:R-:W-:Y:S01]  /*17c0*/  P2R R20, PR, RZ, 0x4 ;  /* 0x00000004ff147803 */ /* 0x000fe20000000000 */
[----:B------:R-:W-:Y:S01]  /*17d0*/  IMAD R0, R21, c[0x0][0x208], RZ ;  /* 0x0000820015007a24 */ /* 0x000fe200078e02ff */
[----:B------:R-:W0:Y:S01]  /*17e0*/  LDGDEPBAR ;  /* 0x00000000000079af */ /* 0x000e220000000000 */
[----:B------:R-:W-:Y:S01]  /*17f0*/  IMAD.IADD R17, R9, 0x1, R13 ;  /* 0x0000000109117824 */ /* 0x000fe200078e020d */
[----:B------:R-:W-:Y:S01]  /*1800*/  P2R R32, PR, RZ, 0x2 ;  /* 0x00000002ff207803 */ /* 0x000fe20000000000 */
[----:B------:R-:W-:Y:S01]  /*1810*/  IMAD R9, R36, c[0x0][0x238], RZ ;  /* 0x00008e0024097a24 */ /* 0x000fe200078e02ff */
[----:B------:R-:W-:Y:S01]  /*1820*/  ISETP.GE.AND P1, PT, R30, c[0x0][0x16c], PT ;  /* 0x00005b001e007a0c */ /* 0x000fe20003f26270 */
[----:B------:R-:W-:Y:S01]  /*1830*/  IMAD R15, R18, c[0x0][0x20c], R0 ;  /* 0x00008300120f7a24 */ /* 0x000fe200078e0200 */
[----:B------:R-:W-:Y:S01]  /*1840*/  ISETP.GE.OR P4, PT, R38, c[0x0][0x1fc], !P4 ;  /* 0x00007f0026007a0c */ /* 0x000fe20006786670 */
[----:B------:R-:W-:-:S02]  /*1850*/  IMAD.MOV.U32 R24, RZ, RZ, R6 ;  /* 0x000000ffff187224 */ /* 0x000fc400078e0006 */
[----:B---3--:R-:W-:Y:S02]  /*1860*/  IMAD R4, R21, c[0x0][0x178], RZ ;  /* 0x00005e0015047a24 */ /* 0x008fe400078e02ff */
[----:B------:R-:W-:Y:S02]  /*1870*/  IMAD.IADD R21, R87, 0x1, -R8 ;  /* 0x0000000157157824 */ /* 0x000fe400078e0a08 */
[----:B------:R-:W-:Y:S01]  /*1880*/  IMAD R8, R85, c[0x0][0x23c], R9 ;  /* 0x00008f0055087a24 */ /* 0x000fe200078e0209 */
[----:B------:R-:W-:Y:S01]  /*1890*/  SHF.R.S32.HI R9, RZ, 0x1f, R27 ;  /* 0x0000001fff097819 */ /* 0x000fe2000001141b */
[C---:B------:R-:W-:Y:S01]  /*18a0*/  IMAD R14, R18.reuse, c[0x0][0x17c], R4 ;  /* 0x00005f00120e7a24 */ /* 0x040fe200078e0204 */
[----:B------:R-:W-:Y:S01]  /*18b0*/  LEA.HI R13, R21, R21, RZ, 0x1 ;  /* 0x00000015150d7211 */ /* 0x000fe200078f08ff */
[C-C-:B------:R-:W-:Y:S01]  /*18c0*/  IMAD.WIDE.U32 R4, R18.reuse, c[0x0][0x178], R2.reuse ;  /* 0x00005e0012047a25 */ /* 0x140fe200078e0002 */
[----:B------:R-:W-:Y:S02]  /*18d0*/  LEA.HI R12, R9, R39, RZ, 0x3 ;  /* 0x00000027090c7211 */ /* 0x000fe400078f18ff */
[----:B------:R-:W-:Y:S01]  /*18e0*/  LOP3.LUT R0, R13, 0x7fffffe, RZ, 0xc0, !PT ;  /* 0x07fffffe0d007812 */ /* 0x000fe200078ec0ff */
[----:B------:R-:W-:Y:S01]  /*18f0*/  IMAD.WIDE.U32 R6, R18, c[0x0][0x208], R2 ;  /* 0x0000820012067a25 */ /* 0x000fe200078e0002 */
[----:B------:R-:W-:-:S02]  /*1900*/  LEA.HI R18, R34, R87, RZ, 0x6 ;  /* 0x0000005722127211 */ /* 0x000fc400078f30ff */
[----:B-1----:R-:W-:Y:S01]  /*1910*/  SEL R11, R26, RZ, !P6 ;  /* 0x000000ff1a0b7207 */ /* 0x002fe20007000000 */
[----:B------:R-:W-:Y:S01]  /*1920*/  IMAD.IADD R9, R21, 0x1, -R0 ;  /* 0x0000000115097824 */ /* 0x000fe200078e0a00 */
[----:B------:R-:W-:Y:S01]  /*1930*/  LOP3.LUT R0, R12, 0xfffffff8, RZ, 0xc0, !PT ;  /* 0xfffffff80c007812 */ /* 0x000fe200078ec0ff */
[----:B------:R-:W-:Y:S01]  /*1940*/  IMAD.WIDE.U32 R2, R85, c[0x0][0x238], R22 ;  /* 0x00008e0055027a25 */ /* 0x000fe200078e0016 */
[----:B------:R-:W-:Y:S01]  /*1950*/  SHF.R.S32.HI R18, RZ, 0x6, R18 ;  /* 0x00000006ff127819 */ /* 0x000fe20000011412 */
[----:B------:R-:W-:-:S04]  /*1960*/  DEPBAR.LE SB0, 0x1 ;  /* 0x000080400000791a */ /* 0x000fc80000000000 */
[----:B------:R-:W-:Y:S02]  /*1970*/  IMAD.IADD R0, R39, 0x1, -R0 ;  /* 0x0000000127007824 */ /* 0x000fe400078e0a00 */
[----:B------:R-:W-:Y:S02]  /*1980*/  IMAD.IADD R23, R3, 0x1, R8 ;  /* 0x0000000103177824 */ /* 0x000fe400078e0208 */
[----:B------:R-:W-:Y:S01]  /*1990*/  IMAD R8, R28, 0x4, R18 ;  /* 0x000000041c087824 */ /* 0x000fe200078e0212 */
[----:B------:R-:W-:Y:S01]  /*19a0*/  BAR.SYNC.DEFER_BLOCKING 0x0 ;  /* 0x0000000000007b1d */ /* 0x000fe20000010000 */
[C---:B------:R-:W-:Y:S01]  /*19b0*/  LOP3.LUT P0, RZ, R0.reuse, 0x4, RZ, 0xc0, !PT ;  /* 0x0000000400ff7812 */ /* 0x040fe2000780c0ff */
[----:B------:R-:W-:Y:S02]  /*19c0*/  IMAD.IADD R5, R5, 0x1, R14 ;  /* 0x0000000105057824 */ /* 0x000fe400078e020e */
[----:B------:R-:W-:Y:S02]  /*19d0*/  IMAD.SHL.U32 R0, R0, 0x40, RZ ;  /* 0x0000004000007824 */ /* 0x000fe400078e00ff */
[----:B------:R-:W-:Y:S01]  /*19e0*/  IMAD R14, R8, 0x8, R9 ;  /* 0x00000008080e7824 */ /* 0x000fe200078e0209 */
[----:B------:R-:W-:Y:S01]  /*19f0*/  LEA.HI R8, R35, R31, RZ, 0x1 ;  /* 0x0000001f23087211 */ /* 0x000fe200078f08ff */
[----:B------:R-:W-:Y:S01]  /*1a00*/  IMAD.IADD R3, R7, 0x1, R15 ;  /* 0x0000000107037824 */ /* 0x000fe200078e020f */
[----:B------:R-:W-:Y:S01]  /*1a10*/  LOP3.LUT R0, R0, 0x1c0, RZ, 0xc0, !PT ;  /* 0x000001c000007812 */ /* 0x000fe200078ec0ff */
[----:B------:R-:W-:Y:S01]  /*1a20*/  IMAD.MOV.U32 R22, RZ, RZ, R2 ;  /* 0x000000ffff167224 */ /* 0x000fe200078e0002 */
[----:B------:R-:W-:Y:S01]  /*1a30*/  LOP3.LUT R8, R8, 0xfffffffe, RZ, 0xc0, !PT ;  /* 0xfffffffe08087812 */ /* 0x000fe200078ec0ff */
[----:B------:R-:W-:Y:S01]  /*1a40*/  IMAD.MOV.U32 R2, RZ, RZ, R6 ;  /* 0x000000ffff027224 */ /* 0x000fe200078e0006 */
[----:B------:R-:W-:Y:S01]  /*1a50*/  SHF.R.S32.HI R6, RZ, 0x1, R13 ;  /* 0x00000001ff067819 */ /* 0x000fe2000001140d */
[----:B------:R-:W-:Y:S01]  /*1a60*/  IMAD.SHL.U32 R7, R18, 0x8, RZ ;  /* 0x0000000812077824 */ /* 0x000fe200078e00ff */
[----:B------:R-:W-:Y:S01]  /*1a70*/  SEL R15, R89, RZ, !P6 ;  /* 0x000000ff590f7207 */ /* 0x000fe20007000000 */
[----:B------:R-:W-:Y:S01]  /*1a80*/  IMAD R10, R36, c[0x0][0x180], RZ ;  /* 0x00006000240a7a24 */ /* 0x000fe200078e02ff */
[C---:B------:R-:W-:Y:S01]  /*1a90*/  LOP3.LUT P2, RZ, R6.reuse, 0x2, RZ, 0xc0, !PT ;  /* 0x0000000206ff7812 */ /* 0x040fe2000784c0ff */
[----:B------:R-:W-:Y:S01]  /*1aa0*/  IMAD.SHL.U32 R6, R6, 0x40, RZ ;  /* 0x0000004006067824 */ /* 0x000fe200078e00ff */
[----:B------:R-:W-:Y:S01]  /*1ab0*/  LOP3.LUT R208, R7, 0x18, RZ, 0xc0, !PT ;  /* 0x0000001807d07812 */ /* 0x000fe200078ec0ff */
[----:B------:R-:W-:Y:S01]  /*1ac0*/  IMAD R36, R36, c[0x0][0x210], RZ ;  /* 0x0000840024247a24 */ /* 0x000fe200078e02ff */
[----:B------:R-:W-:Y:S01]  /*1ad0*/  SHF.R.U32.HI R7, RZ, 0x3, R0 ;  /* 0x00000003ff077819 */ /* 0x000fe20000011600 */
[----:B------:R-:W-:Y:S01]  /*1ae0*/  IMAD.WIDE.U32 R2, R85, c[0x0][0x210], R2 ;  /* 0x0000840055027a25 */ /* 0x000fe200078e0002 */
[----:B------:R-:W-:Y:S01]  /*1af0*/  ISETP.NE.AND P6, PT, R20, RZ, PT ;  /* 0x000000ff1400720c */ /* 0x000fe20003fc5270 */
[----:B------:R-:W-:Y:S01]  /*1b00*/  CS2R R88, SRZ ;  /* 0x0000000000587805 */ /* 0x000fe2000001ff00 */
[----:B------:R-:W-:Y:S01]  /*1b10*/  LOP3.LUT R9, R7, R0, R208, 0x1e, !PT ;  /* 0x0000000007097212 */ /* 0x000fe200078e1ed0 */
[----:B------:R-:W-:Y:S01]  /*1b20*/  IMAD.IADD R20, R31, 0x1, -R8 ;  /* 0x000000011f147824 */ /* 0x000fe200078e0a08 */
[----:B------:R-:W-:Y:S01]  /*1b30*/  LOP3.LUT R0, R6, 0xc0, RZ, 0xc0, !PT ;  /* 0x000000c006007812 */ /* 0x000fe200078ec0ff */
[----:B------:R-:W-:-:S02]  /*1b40*/  IMAD R7, R85, c[0x0][0x184], R10 ;  /* 0x0000610055077a24 */ /* 0x000fc400078e020a */
[----:B------:R-:W-:Y:S01]  /*1b50*/  IMAD.SHL.U32 R26, R20, 0x400, RZ ;  /* 0x00000400141a7824 */ /* 0x000fe200078e00ff */
[----:B------:R-:W-:Y:S01]  /*1b60*/  LOP3.LUT R8, R0, 0x8, R37, 0xf8, !PT ;  /* 0x0000000800087812 */ /* 0x000fe200078ef825 */
[----:B------:R-:W-:Y:S01]  /*1b70*/  IMAD.WIDE.U32 R4, R85, c[0x0][0x180], R4 ;  /* 0x0000600055047a25 */ /* 0x000fe200078e0004 */
[----:B------:R-:W-:-:S03]  /*1b80*/  SHF.R.U32.HI R6, RZ, 0x3, R0 ;  /* 0x00000003ff067819 */ /* 0x000fc60000011600 */
[----:B------:R-:W-:Y:S01]  /*1b90*/  IMAD R0, R29, 0x2, R26 ;  /* 0x000000021d007824 */ /* 0x000fe200078e021a */
[----:B------:R-:W-:Y:S01]  /*1ba0*/  LOP3.LUT R10, R8, R6, RZ, 0x3c, !PT ;  /* 0x00000006080a7212 */ /* 0x000fe200078e3cff */
[----:B------:R-:W-:Y:S01]  /*1bb0*/  IMAD.IADD R5, R5, 0x1, R7 ;  /* 0x0000000105057824 */ /* 0x000fe200078e0207 */
[----:B------:R-:W-:Y:S01]  /*1bc0*/  SEL R29, RZ, 0xffffffff, P1 ;  /* 0xffffffffff1d7807 */ /* 0x000fe20000800000 */
[----:B------:R-:W-:Y:S01]  /*1bd0*/  IMAD.IADD R6, R0, 0x1, R9 ;  /* 0x0000000100067824 */ /* 0x000fe200078e0209 */
[----:B------:R-:W-:Y:S01]  /*1be0*/  SEL R9, RZ, 0x2, P1 ;  /* 0x00000002ff097807 */ /* 0x000fe20000800000 */
[----:B------:R-:W-:Y:S01]  /*1bf0*/  IMAD R0, R85, c[0x0][0x214], R36 ;  /* 0x0000850055007a24 */ /* 0x000fe200078e0224 */
[----:B------:R-:W-:Y:S01]  /*1c00*/  SEL R36, RZ, 0x1, P3 ;  /* 0x00000001ff247807 */ /* 0x000fe20001800000 */
[----:B------:R-:W-:Y:S01]  /*1c10*/  IMAD.SHL.U32 R223, R6, 0x2, RZ ;  /* 0x0000000206df7824 */ /* 0x000fe200078e00ff */
[----:B------:R-:W-:Y:S01]  /*1c20*/  ISETP.GT.AND P3, PT, R87, 0xf, PT ;  /* 0x0000000f5700780c */ /* 0x000fe20003f64270 */
[----:B------:R-:W-:Y:S01]  /*1c30*/  IMAD.IADD R3, R3, 0x1, R0 ;  /* 0x0000000103037824 */ /* 0x000fe200078e0200 */
[----:B------:R-:W-:Y:S01]  /*1c40*/  CS2R R84, SRZ ;  /* 0x0000000000547805 */ /* 0x000fe2000001ff00 */
[----:B------:R-:W-:Y:S01]  /*1c50*/  IMAD R8, R11, c[0x0][0x188], RZ ;  /* 0x000062000b087a24 */ /* 0x000fe200078e02ff */
[C---:B------:R-:W-:Y:S01]  /*1c60*/  IADD3 R0, R223.reuse, 0xf480, RZ ;  /* 0x0000f480df007810 */ /* 0x040fe20007ffe0ff */
[----:B------:R-:W-:Y:S01]  /*1c70*/  IMAD.U32 R6, RZ, RZ, UR20 ;  /* 0x00000014ff067e24 */ /* 0x000fe2000f8e00ff */
[----:B------:R-:W-:Y:S01]  /*1c80*/  IADD3 R224, R223, 0xf4c0, RZ ;  /* 0x0000f4c0dfe07810 */ /* 0x000fe20007ffe0ff */
[----:B------:R-:W-:Y:S01]  /*1c90*/  IMAD R8, R15, c[0x0][0x18c], R8 ;  /* 0x000063000f087a24 */ /* 0x000fe200078e0208 */
[----:B------:R-:W-:Y:S01]  /*1ca0*/  @P0 IADD3 R224, R0, -0x40, RZ ;  /* 0xffffffc000e00810 */ /* 0x000fe20007ffe0ff */
[----:B------:R-:W-:Y:S01]  /*1cb0*/  IMAD R0, R11, c[0x0][0x218], RZ ;  /* 0x000086000b007a24 */ /* 0x000fe200078e02ff */
[----:B------:R-:W-:Y:S01]  /*1cc0*/  ISETP.GE.AND P0, PT, R38, c[0x0][0x16c], PT ;  /* 0x00005b0026007a0c */ /* 0x000fe20003f06270 */
[----:B------:R-:W-:-:S04]  /*1cd0*/  IMAD.WIDE.U32 R40, R15, c[0x0][0x188], R4 ;  /* 0x000062000f287a25 */ /* 0x000fc800078e0004 */
[----:B------:R-:W-:Y:S01]  /*1ce0*/  IMAD.U32 R7, RZ, RZ, UR21 ;  /* 0x00000015ff077e24 */ /* 0x000fe2000f8e00ff */
[----:B------:R1:W-:Y:S01]  /*1cf0*/  STL.64 [R1+0x60], R40 ;  /* 0x0000602801007387 */ /* 0x0003e20000100a00 */
[----:B------:R-:W-:Y:S01]  /*1d00*/  IMAD R7, R15, c[0x0][0x21c], R0 ;  /* 0x000087000f077a24 */ /* 0x000fe200078e0200 */
[----:B------:R-:W-:Y:S01]  /*1d10*/  SEL R0, RZ, 0x4, P0 ;  /* 0x00000004ff007807 */ /* 0x000fe20000000000 */
[----:B------:R-:W-:Y:S01]  /*1d20*/  IMAD.U32 R5, RZ, RZ, UR18 ;  /* 0x00000012ff057e24 */ /* 0x000fe2000f8e00ff */
[----:B------:R-:W-:Y:S01]  /*1d30*/  LEA R4, P0, R6, R40, 0x6 ;  /* 0x0000002806047211 */ /* 0x000fe200078030ff */
[----:B------:R-:W-:Y:S01]  /*1d40*/  IMAD.IADD R19, R41, 0x1, R8 ;  /* 0x0000000129137824 */ /* 0x000fe200078e0208 */
[----:B------:R-:W-:Y:S01]  /*1d50*/  IADD3 R12, R0, R9, R36 ;  /* 0x00000009000c7210 */ /* 0x000fe20007ffe024 */
[----:B------:R-:W-:Y:S01]  /*1d60*/  UMOV UR18, 0x6 ;  /* 0x0000000600127882 */ /* 0x000fe20000000000 */
[C---:B------:R-:W-:Y:S01]  /*1d70*/  IMAD.WIDE.U32 R16, R15.reuse, c[0x0][0x278], R16 ;  /* 0x00009e000f107a25 */ /* 0x040fe200078e0010 */
[----:B------:R-:W-:Y:S01]  /*1d80*/  USHF.L.U64.HI UR7, UR6, UR18, UR7 ;  /* 0x0000001206077299 */ /* 0x000fe20008010207 */
[----:B------:R-:W-:Y:S01]  /*1d90*/  LEA.HI.X R0, R6, R19, R5, 0x6, P0 ;  /* 0x0000001306007211 */ /* 0x000fe200000f3405 */
[----:B------:R-:W-:Y:S01]  /*1da0*/  STL [R1+0x7c], R19 ;  /* 0x00007c1301007387 */ /* 0x000fe20000100800 */
[----:B------:R-:W-:Y:S01]  /*1db0*/  LEA R6, P0, R4, c[0x0][0x160], 0x1 ;  /* 0x0000580004067a11 */ /* 0x000fe200078008ff */
[----:B------:R-:W-:Y:S01]  /*1dc0*/  UIMAD UR7, UR7, UR11, URZ ;  /* 0x0000000b070772a4 */ /* 0x000fe2000f8e023f */
[----:B------:R-:W-:Y:S01]  /*1dd0*/  LOP3.LUT P1, RZ, R12, 0x1, RZ, 0xc0, !PT ;  /* 0x000000010cff7812 */ /* 0x000fe2000782c0ff */
[----:B------:R-:W-:Y:S01]  /*1de0*/  USHF.R.S32.HI UR6, URZ, 0x1f, UR4 ;  /* 0x0000001f3f067899 */ /* 0x000fe20008011404 */
[----:B------:R-:W-:Y:S01]  /*1df0*/  IMAD.WIDE.U32 R24, R15, c[0x0][0x290], R24 ;  /* 0x0000a4000f187a25 */ /* 0x000fe200078e0018 */
[----:B------:R-:W-:Y:S01]  /*1e00*/  UIMAD UR7, UR15, UR19, UR7 ;  /* 0x000000130f0772a4 */ /* 0x000fe2000f8e0207 */
[----:B------:R-:W-:-:S02]  /*1e10*/  ISETP.GE.OR P1, PT, R39, UR16, !P1 ;  /* 0x0000001027007c0c */ /* 0x000fc4000cf26670 */
[----:B------:R-:W-:Y:S01]  /*1e20*/  IMAD.WIDE.U32 R22, R15, c[0x0][0x240], R22 ;  /* 0x000090000f167a25 */ /* 0x000fe200078e0016 */
[----:B------:R-:W-:-:S03]  /*1e30*/  UMOV UR15, 0x1 ;  /* 0x00000001000f7882 */ /* 0x000fc60000000000 */
[----:B-1----:R-:W-:-:S04]  /*1e40*/  IMAD.WIDE.U32 R40, R15, c[0x0][0x218], R2 ;  /* 0x000086000f287a25 */ /* 0x002fc800078e0002 */
[----:B------:R-:W-:Y:S01]  /*1e50*/  IMAD.IADD R9, R41, 0x1, R7 ;  /* 0x0000000129097824 */ /* 0x000fe200078e0207 */
[----:B------:R-:W-:Y:S01]  /*1e60*/  LEA.HI.X R7, R4, c[0x0][0x164], R0, 0x1, P0 ;  /* 0x0000590004077a11 */ /* 0x000fe200000f0c00 */
[----:B------:R-:W-:Y:S01]  /*1e70*/  IMAD R0, R11, c[0x0][0x278], RZ ;  /* 0x00009e000b007a24 */ /* 0x000fe200078e02ff */
[----:B------:R-:W-:Y:S01]  /*1e80*/  LOP3.LUT P0, RZ, R12, 0x2, RZ, 0xc0, !PT ;  /* 0x000000020cff7812 */ /* 0x000fe2000780c0ff */
[----:B------:R-:W-:Y:S01]  /*1e90*/  IMAD.U32 R2, R14, 0x20, R10 ;  /* 0x000000200e027824 */ /* 0x000fe200078e000a */
[----:B------:R1:W-:Y:S01]  /*1ea0*/  STL.64 [R1+0x58], R40 ;  /* 0x0000582801007387 */ /* 0x0003e20000100a00 */
[----:B------:R-:W-:Y:S01]  /*1eb0*/  IMAD R4, R15, c[0x0][0x27c], R0 ;  /* 0x00009f000f047a24 */ /* 0x000fe200078e0200 */
[----:B------:R-:W-:Y:S01]  /*1ec0*/  SEL R0, R218, 0xffffffe0, !P2 ;  /* 0xffffffe0da007807 */ /* 0x000fe20005000000 */
[----:B------:R-:W-:Y:S01]  /*1ed0*/  IMAD.SHL.U32 R210, R2, 0x2, RZ ;  /* 0x0000000202d27824 */ /* 0x000fe200078e00ff */
[----:B------:R-:W-:Y:S01]  /*1ee0*/  ISETP.GE.OR P0, PT, R39, UR16, !P0 ;  /* 0x0000001027007c0c */ /* 0x000fe2000c706670 */
[----:B------:R-:W-:Y:S01]  /*1ef0*/  IMAD.MOV.U32 R8, RZ, RZ, R40 ;  /* 0x000000ffff087224 */ /* 0x000fe200078e0028 */
[----:B------:R-:W-:Y:S01]  /*1f00*/  ISETP.GE.AND P2, PT, R30, c[0x0][0x1fc], PT ;  /* 0x00007f001e007a0c */ /* 0x000fe20003f46270 */
[----:B------:R-:W-:Y:S01]  /*1f10*/  IMAD.IADD R211, R210, 0x1, R0 ;  /* 0x00000001d2d37824 */ /* 0x000fe200078e0200 */
[----:B------:R-:W2:Y:S01]  /*1f20*/  LDSM.16.M88.4 R160, [R210+0x6080] ;  /* 0x00608000d2a0783b */ /* 0x000ea20000000200 */
[----:B------:R-:W-:-:S02]  /*1f30*/  IMAD.U32 R3, RZ, RZ, UR19 ;  /* 0x00000013ff037e24 */ /* 0x000fc4000f8e00ff */
[----:B------:R-:W-:Y:S01]  /*1f40*/  IMAD.IADD R5, R17, 0x1, R4 ;  /* 0x0000000111057824 */ /* 0x000fe200078e0204 */
[----:B------:R-:W3:Y:S01]  /*1f50*/  LDSM.16.M88.4 R164, [R210+0x7080] ;  /* 0x00708000d2a4783b */ /* 0x000ee20000000200 */
[C---:B------:R-:W-:Y:S02]  /*1f60*/  IMAD R4, R11.reuse, c[0x0][0x290], RZ ;  /* 0x0000a4000b047a24 */ /* 0x040fe400078e02ff */
[----:B------:R-:W-:Y:S01]  /*1f70*/  IMAD R11, R11, c[0x0][0x240], RZ ;  /* 0x000090000b0b7a24 */ /* 0x000fe200078e02ff */
[----:B------:R-:W4:Y:S01]  /*1f80*/  LDSM.16.M88.4 R168, [R211+0x6080] ;  /* 0x00608000d3a8783b */ /* 0x000f220000000200 */
[C---:B------:R-:W-:Y:S02]  /*1f90*/  IMAD R27, R15.reuse, c[0x0][0x294], R4 ;  /* 0x0000a5000f1b7a24 */ /* 0x040fe400078e0204 */
[----:B------:R-:W-:Y:S01]  /*1fa0*/  IMAD R30, R15, c[0x0][0x244], R11 ;  /* 0x000091000f1e7a24 */ /* 0x000fe200078e020b */
[----:B------:R-:W2:Y:S01]  /*1fb0*/  LDSM.16.M88.4 R172, [R211+0x7080] ;  /* 0x00708000d3ac783b */ /* 0x000ea20000000200 */
[----:B------:R-:W-:-:S03]  /*1fc0*/  IMAD.SHL.U32 R14, R31, 0x10, RZ ;  /* 0x000000101f0e7824 */ /* 0x000fc600078e00ff */
[----:B------:R-:W2:Y:S01]  /*1fd0*/  LDSM.16.M88.4 R176, [R210+0x8080] ;  /* 0x00808000d2b0783b */ /* 0x000ea20000000200 */
[----:B-1----:R-:W-:-:S03]  /*1fe0*/  CS2R R40, SRZ ;  /* 0x0000000000287805 */ /* 0x002fc6000001ff00 */
        /* <DEDUP_REMOVED lines=8> */
[----:B------:R2:W-:Y:S04]  /*2070*/  STL.64 [R1+0x40], R8 ;  /* 0x0000400801007387 */ /* 0x0005e80000100a00 */
[----:B------:R-:W-:Y:S04]  /*2080*/  STL.64 [R1+0x50], R16 ;  /* 0x0000501001007387 */ /* 0x000fe80000100a00 */
[----:B------:R1:W-:Y:S04]  /*2090*/  STL [R1+0x70], R5 ;  /* 0x0000700501007387 */ /* 0x0003e80000100800 */
[----:B------:R-:W-:Y:S04]  /*20a0*/  STL.64 [R1+0x48], R24 ;  /* 0x0000481801007387 */ /* 0x000fe80000100a00 */
[----:B------:R-:W-:Y:S04]  /*20b0*/  STL.64 [R1+0x68], R22 ;  /* 0x0000681601007387 */ /* 0x000fe80000100a00 */
[----:B------:R-:W-:Y:S01]  /*20c0*/  @!PT LDS RZ, [RZ] ;  /* 0x00000000fffff984 */ /* 0x000fe20000000800 */
[----:B------:R-:W-:Y:S01]  /*20d0*/  @!PT LDS RZ, [RZ] ;  /* 0x00000000fffff984 */ /* 0x000fe20000000800 */
[----:B------:R-:W-:Y:S01]  /*20e0*/  @!PT LDS RZ, [RZ] ;  /* 0x00000000fffff984 */ /* 0x000fe20000000800 */
[----:B------:R1:W-:Y:S04]  /*20f0*/  LDGSTS.E.BYPASS.LTC128B.128 [R132+0x6080], [R6.64], !P1 ;  /* 0x0608000006847fae */ /* 0x0003e8000c901d4c */
[----:B------:R3:W-:Y:S01]  /*2100*/  LDGSTS.E.BYPASS.LTC128B.128 [R132+0x7080], [R6.64+0x40], !P0 ;  /* 0x0708004006847fae */ /* 0x0007e2000c101d4c */
[----:B------:R-:W-:Y:S01]  /*2110*/  @!P3 IADD3 R10, P0, R16, UR4, RZ ;  /* 0x00000004100abc10 */ /* 0x000fe2000ff1e0ff */
[----:B--2---:R-:W-:Y:S01]  /*2120*/  IMAD.WIDE.U32 R8, R3, UR11, R8 ;  /* 0x0000000b03087c25 */ /* 0x004fe2000f8e0008 */
[----:B------:R-:W-:-:S04]  /*2130*/  SHF.R.S32.HI R3, RZ, 0x1f, R18 ;  /* 0x0000001fff037819 */ /* 0x000fc80000011412 */
[----:B------:R-:W-:Y:S02]  /*2140*/  LEA.HI R3, R3, R18, RZ, 0x2 ;  /* 0x0000001203037211 */ /* 0x000fe400078f10ff */
[----:B------:R-:W-:Y:S01]  /*2150*/  IADD3 R0, R9, UR7, RZ ;  /* 0x0000000709007c10 */ /* 0x000fe2000fffe0ff */
[----:B------:R-:W-:Y:S01]  /*2160*/  IMAD.SHL.U32 R9, R21, 0x40, RZ ;  /* 0x0000004015097824 */ /* 0x000fe200078e00ff */
[----:B------:R-:W-:Y:S01]  /*2170*/  LOP3.LUT R3, R3, 0x1ffffffc, RZ, 0xc0, !PT ;  /* 0x1ffffffc03037812 */ /* 0x000fe200078ec0ff */
[----:B------:R-:W-:Y:S01]  /*2180*/  UIADD3 UR7, UR17, 0x1, -UR10 ;  /* 0x0000000111077890 */ /* 0x000fe2000fffe80a */
[----:B------:R-:W-:Y:S01]  /*2190*/  LEA R2, P1, R8, c[0x0][0x1f0], 0x1 ;  /* 0x00007c0008027a11 */ /* 0x000fe200078208ff */
[----:B------:R-:W-:Y:S01]  /*21a0*/  UIADD3 UR17, UR17, -UR9, URZ ;  /* 0x8000000911117290 */ /* 0x000fe2000fffe03f */
[----:B------:R-:W-:Y:S01]  /*21b0*/  LOP3.LUT R9, R9, 0x1c0, RZ, 0xc0, !PT ;  /* 0x000001c009097812 */ /* 0x000fe200078ec0ff */
[----:B------:R-:W-:Y:S01]  /*21c0*/  IMAD.IADD R19, R18, 0x1, -R3 ;  /* 0x0000000112137824 */ /* 0x000fe200078e0a03 */
[----:B------:R-:W-:-:S02]  /*21d0*/  LEA.HI.X R3, R8, c[0x0][0x1f4], R0, 0x1, P1 ;  /* 0x00007d0008037a11 */ /* 0x000fc400008f0c00 */
[----:B------:R-:W-:Y:S02]  /*21e0*/  LOP3.LUT R0, R33, 0xfffffff0, RZ, 0xc0, !PT ;  /* 0xfffffff021007812 */ /* 0x000fe400078ec0ff */
[----:B------:R-:W-:Y:S02]  /*21f0*/  @!P3 IADD3.X R18, R5, UR6, RZ, P0, !PT ;  /* 0x000000060512bc10 */ /* 0x000fe400087fe4ff */
[----:B-1----:R-:W-:Y:S01]  /*2200*/  LOP3.LUT R5, R35, 0xffffffe0, RZ, 0xc0, !PT ;  /* 0xffffffe023057812 */ /* 0x002fe200078ec0ff */
[----:B------:R-:W-:Y:S01]  /*2210*/  IMAD.IADD R0, R87, 0x1, -R0 ;  /* 0x0000000157007824 */ /* 0x000fe200078e0a00 */
[----:B------:R-:W-:Y:S02]  /*2220*/  LOP3.LUT R15, R9, 0x30, R14, 0xf8, !PT ;  /* 0x00000030090f7812 */ /* 0x000fe400078ef80e */
[----:B------:R-:W-:Y:S01]  /*2230*/  LOP3.LUT P0, RZ, R12, 0x4, RZ, 0xc0, !PT ;  /* 0x000000040cff7812 */ /* 0x000fe2000780c0ff */
[----:B------:R-:W-:Y:S01]  /*2240*/  IMAD.IADD R4, R87, 0x1, -R5 ;  /* 0x0000000157047824 */ /* 0x000fe200078e0a05 */
[----:B------:R-:W-:-:S02]  /*2250*/  LEA.HI R5, R0, R0, RZ, 0x1 ;  /* 0x0000000000057211 */ /* 0x000fc400078f08ff */
[----:B------:R-:W-:Y:S02]  /*2260*/  SHF.R.S32.HI R8, RZ, 0x1f, R0 ;  /* 0x0000001fff087819 */ /* 0x000fe40000011400 */
[----:B------:R-:W-:Y:S02]  /*2270*/  SHF.R.S32.HI R11, RZ, 0x1f, R4 ;  /* 0x0000001fff0b7819 */ /* 0x000fe40000011404 */
[----:B------:R-:W-:Y:S02]  /*2280*/  LOP3.LUT R13, R5, 0x7fffffe, RZ, 0xc0, !PT ;  /* 0x07fffffe050d7812 */ /* 0x000fe400078ec0ff */
[----:B------:R-:W-:Y:S02]  /*2290*/  LEA.HI R8, R8, R0, RZ, 0x3 ;  /* 0x0000000008087211 */ /* 0x000fe400078f18ff */
[----:B------:R-:W-:Y:S01]  /*22a0*/  LEA.HI R11, R11, R4, RZ, 0x2 ;  /* 0x000000040b0b7211 */ /* 0x000fe200078f10ff */
[----:B------:R-:W-:Y:S01]  /*22b0*/  IMAD.IADD R16, R0, 0x1, -R13 ;  /* 0x0000000100107824 */ /* 0x000fe200078e0a0d */
[----:B------:R-:W-:-:S02]  /*22c0*/  LOP3.LUT R14, R8, 0xfffffff8, RZ, 0xc0, !PT ;  /* 0xfffffff8080e7812 */ /* 0x000fc400078ec0ff */
[----:B------:R-:W-:Y:S02]  /*22d0*/  SHF.R.S32.HI R8, RZ, 0x3, R8 ;  /* 0x00000003ff087819 */ /* 0x000fe40000011408 */
[----:B------:R-:W-:Y:S01]  /*22e0*/  LOP3.LUT R13, R11, 0x7ffffffc, RZ, 0xc0, !PT ;  /* 0x7ffffffc0b0d7812 */ /* 0x000fe200078ec0ff */
[----:B------:R-:W-:Y:S01]  /*22f0*/  IMAD.IADD R0, R0, 0x1, -R14 ;  /* 0x0000000100007824 */ /* 0x000fe200078e0a0e */
[----:B------:R-:W-:Y:S01]  /*2300*/  ISETP.GE.OR P1, PT, R39, UR16, !P0 ;  /* 0x0000001027007c0c */ /* 0x000fe2000c726670 */
[C---:B------:R-:W-:Y:S01]  /*2310*/  IMAD R17, R8.reuse, 0x8, R16 ;  /* 0x0000000808117824 */ /* 0x040fe200078e0210 */
[----:B------:R-:W-:Y:S01]  /*2320*/  SEL R16, RZ, 0xffffffff, P2 ;  /* 0xffffffffff107807 */ /* 0x000fe20001000000 */
[----:B------:R-:W-:Y:S01]  /*2330*/  IMAD R214, R8, 0x200, R26 ;  /* 0x0000020008d67824 */ /* 0x000fe200078e021a */
[----:B------:R-:W-:Y:S01]  /*2340*/  SHF.R.S32.HI R8, RZ, 0x1f, R5 ;  /* 0x0000001fff087819 */ /* 0x000fe20000011405 */
[----:B------:R-:W-:Y:S01]  /*2350*/  IMAD.IADD R14, R4, 0x1, -R13 ;  /* 0x00000001040e7824 */ /* 0x000fe200078e0a0d */
[----:B------:R-:W-:-:S02]  /*2360*/  SHF.R.S32.HI R4, RZ, 0x1, R5 ;  /* 0x00000001ff047819 */ /* 0x000fc40000011405 */
[----:B------:R-:W-:Y:S01]  /*2370*/  LEA.HI R5, R34, R87, RZ, 0x7 ;  /* 0x0000005722057211 */ /* 0x000fe200078f38ff */
[----:B------:R-:W-:Y:S01]  /*2380*/  IMAD R14, R19, 0x4, R14 ;  /* 0x00000004130e7824 */ /* 0x000fe200078e020e */
[----:B------:R-:W-:Y:S02]  /*2390*/  LEA.HI R8, R8, R4, RZ, 0x2 ;  /* 0x0000000408087211 */ /* 0x000fe400078f10ff */
[----:B------:R-:W-:Y:S01]  /*23a0*/  SHF.R.U32.HI R12, RZ, 0x4, R5 ;  /* 0x00000004ff0c7819 */ /* 0x000fe20000011605 */
[----:B------:R-:W-:Y:S01]  /*23b0*/  IMAD.SHL.U32 R5, R28, 0x10, RZ ;  /* 0x000000101c057824 */ /* 0x000fe200078e00ff */
[----:B------:R-:W-:Y:S01]  /*23c0*/  LOP3.LUT R8, R8, 0xfffffffc, RZ, 0xc0, !PT ;  /* 0xfffffffc08087812 */ /* 0x000fe200078ec0ff */
[----:B------:R3:W-:Y:S01]  /*23d0*/  LDGSTS.E.BYPASS.LTC128B.128 [R132+0x8080], [R6.64+0x80], !P1 ;  /* 0x0808008006847fae */ /* 0x0007e2000c901d4c */
[----:B------:R-:W-:Y:S02]  /*23e0*/  LOP3.LUT R15, R15, 0x8, R37, 0xf8, !PT ;  /* 0x000000080f0f7812 */ /* 0x000fe400078ef825 */
[----:B------:R-:W-:Y:S01]  /*23f0*/  LOP3.LUT R5, R5, 0x10, RZ, 0xc0, !PT ;  /* 0x0000001005057812 */ /* 0x000fe200078ec0ff */
[----:B------:R-:W-:Y:S01]  /*2400*/  IMAD.IADD R8, R4, 0x1, -R8 ;  /* 0x0000000104087824 */ /* 0x000fe200078e0a08 */
[----:B------:R-:W-:-:S02]  /*2410*/  SEL R13, RZ, 0x1, P6 ;  /* 0x00000001ff0d7807 */ /* 0x000fc40003000000 */
[----:B------:R-:W-:Y:S01]  /*2420*/  LOP3.LUT R12, R5, 0x8, R12, 0xf8, !PT ;  /* 0x00000008050c7812 */ /* 0x000fe200078ef80c */
[----:B------:R-:W-:Y:S01]  /*2430*/  IMAD.SHL.U32 R5, R16, 0x2, RZ ;  /* 0x0000000210057824 */ /* 0x000fe200078e00ff */
[----:B------:R-:W-:Y:S02]  /*2440*/  SHF.R.U32.HI R9, RZ, 0x3, R9 ;  /* 0x00000003ff097819 */ /* 0x000fe40000011609 */
[C---:B------:R-:W-:Y:S02]  /*2450*/  @!P3 LEA R4, P0, R10.reuse, c[0x0][0x258], 0x2 ;  /* 0x000096000a04ba11 */ /* 0x040fe400078010ff */
[----:B------:R-:W-:Y:S01]  /*2460*/  LOP3.LUT R9, R15, R9, RZ, 0x3c, !PT ;  /* 0x000000090f097212 */ /* 0x000fe200078e3cff */
[----:B------:R-:W-:Y:S01]  /*2470*/  IMAD.SHL.U32 R15, R29, 0x2, RZ ;  /* 0x000000021d0f7824 */ /* 0x000fe200078e00ff */
[----:B------:R-:W-:Y:S02]  /*2480*/  LOP3.LUT R13, R5, 0x2, R13, 0xe2, !PT ;  /* 0x00000002050d7812 */ /* 0x000fe400078ee20d */
[----:B------:R-:W-:Y:S01]  /*2490*/  @!P3 LEA.HI.X R5, R10, c[0x0][0x25c], R18, 0x2, P0 ;  /* 0x000097000a05ba11 */ /* 0x000fe200000f1412 */
[----:B------:R-:W-:Y:S01]  /*24a0*/  IMAD R209, R28, 0x200, R9 ;  /* 0x000002001cd17824 */ /* 0x000fe200078e0209 */
[----:B------:R-:W-:-:S02]  /*24b0*/  LOP3.LUT R15, R15, 0x2, R36, 0xe2, !PT ;  /* 0x000000020f0f7812 */ /* 0x000fc400078ee224 */
[----:B------:R-:W-:Y:S01]  /*24c0*/  ISETP.GE.AND P0, PT, R38, c[0x0][0x1fc], PT ;  /* 0x00007f0026007a0c */ /* 0x000fe20003f06270 */
[----:B------:R-:W-:Y:S01]  /*24d0*/  CS2R R36, SRZ ;  /* 0x0000000000247805 */ /* 0x000fe2000001ff00 */
[----:B------:R-:W-:Y:S01]  /*24e0*/  LOP3.LUT P2, RZ, R0, 0x2, RZ, 0xc0, !PT ;  /* 0x0000000200ff7812 */ /* 0x000fe2000784c0ff */
[----:B------:R-:W-:Y:S01]  /*24f0*/  STL [R1+0x30], R15 ;  /* 0x0000300f01007387 */ /* 0x000fe20000100800 */
[----:B------:R-:W-:Y:S01]  /*2500*/  ISETP.NE.AND P6, PT, R32, RZ, PT ;  /* 0x000000ff2000720c */ /* 0x000fe20003fc5270 */
[----:B------:R-:W-:Y:S01]  /*2510*/  CS2R R38, SRZ ;  /* 0x0000000000267805 */ /* 0x000fe2000001ff00 */
[----:B---3--:R-:W-:Y:S01]  /*2520*/  @!P3 IMAD.SHL.U32 R7, R87, 0x10, RZ ;  /* 0x000000105707b824 */ /* 0x008fe200078e00ff */
[----:B------:R-:W-:Y:S01]  /*2530*/  SEL R9, RZ, 0x4, P0 ;  /* 0x00000004ff097807 */ /* 0x000fe20000000000 */
[----:B------:R-:W-:Y:S01]  /*2540*/  IMAD.SHL.U32 R6, R28, 0x8, RZ ;  /* 0x000000081c067824 */ /* 0x000fe200078e00ff */
[----:B------:R-:W-:Y:S01]  /*2550*/  LOP3.LUT P0, RZ, R8, 0x2, RZ, 0xc0, !PT ;  /* 0x0000000208ff7812 */ /* 0x000fe2000780c0ff */
[----:B------:R-:W-:Y:S01]  /*2560*/  IMAD.SHL.U32 R209, R209, 0x2, RZ ;  /* 0x00000002d1d17824 */ /* 0x000fe200078e00ff */
[----:B------:R1:W-:Y:S01]  /*2570*/  @!P3 LDGSTS.E.BYPASS.LTC128B.128 [R7+0xf080], [R4.64] ;  /* 0x0f0800000407bfae */ /* 0x0003e2000b901d4c */
[----:B------:R-:W-:-:S02]  /*2580*/  LOP3.LUT P3, RZ, R0, 0x4, RZ, 0xc0, !PT ;  /* 0x0000000400ff7812 */ /* 0x000fc4000786c0ff */
[----:B------:R-:W-:Y:S01]  /*2590*/  LOP3.LUT R6, R6, 0x8, RZ, 0xc0, !PT ;  /* 0x0000000806067812 */ /* 0x000fe200078ec0ff */
[----:B------:R-:W0:Y:S01]  /*25a0*/  LDGDEPBAR ;  /* 0x00000000000079af */ /* 0x000e220000000000 */
[----:B------:R-:W-:Y:S02]  /*25b0*/  LOP3.LUT R13, R13, R9, RZ, 0xfc, !PT ;  /* 0x000000090d0d7212 */ /* 0x000fe400078efcff */
[----:B------:R-:W-:Y:S01]  /*25c0*/  SHF.R.S32.HI R11, RZ, 0x2, R11 ;  /* 0x00000002ff0b7819 */ /* 0x000fe2000001140b */
[----:B------:R2:W-:Y:S01]  /*25d0*/  LDGSTS.E.BYPASS.LTC128B.128 [R132+0xc080], [R2.64], !P6 ;  /* 0x0c08000002847fae */ /* 0x0005e2000f101d4c */
[----:B------:R-:W-:Y:S02]  /*25e0*/  SEL R218, R218, 0xffffffe0, !P3 ;  /* 0xffffffe0dada7807 */ /* 0x000fe40005800000 */
[C---:B------:R-:W-:Y:S01]  /*25f0*/  SEL R219, R221.reuse, 0xfffffff0, !P2 ;  /* 0xfffffff0dddb7807 */ /* 0x040fe20005000000 */
[----:B------:R2:W-:Y:S01]  /*2600*/  LDGSTS.E.BYPASS.LTC128B.128 [R132+0xd080], [R2.64+0x40], !P5 ;  /* 0x0d08004002847fae */ /* 0x0005e2000e901d4c */
[----:B------:R-:W-:-:S03]  /*2610*/  SEL R221, R221, 0xfffffff0, !P0 ;  /* 0xfffffff0dddd7807 */ /* 0x000fc60004000000 */
[----:B------:R2:W-:Y:S01]  /*2620*/  LDGSTS.E.BYPASS.LTC128B.128 [R132+0xe080], [R2.64+0x80], !P4 ;  /* 0x0e08008002847fae */ /* 0x0005e2000e101d4c */
[----:B-1----:R-:W-:Y:S02]  /*2630*/  IMAD.IADD R7, R25, 0x1, R27 ;  /* 0x0000000119077824 */ /* 0x002fe400078e021b */
[----:B------:R-:W-:Y:S01]  /*2640*/  IMAD.SHL.U32 R5, R0, 0x40, RZ ;  /* 0x0000004000057824 */ /* 0x000fe200078e00ff */
[----:B------:R-:W-:Y:S01]  /*2650*/  IADD3 R0, P1, R24, UR4, RZ ;  /* 0x0000000418007c10 */ /* 0x000fe2000ff3e0ff */
[----:B------:R-:W-:Y:S01]  /*2660*/  IMAD.SHL.U32 R4, R8, 0x40, RZ ;  /* 0x0000004008047824 */ /* 0x000fe200078e00ff */
[----:B------:R1:W-:Y:S01]  /*2670*/  STL [R1+0x38], R7 ;  /* 0x0000380701007387 */ /* 0x0003e20000100800 */
[----:B------:R-:W-:Y:S01]  /*2680*/  UMOV UR4, URZ ;  /* 0x0000003f00047c82 */ /* 0x000fe20008000000 */
[----:B------:R-:W-:Y:S02]  /*2690*/  LOP3.LUT R5, R5, 0x1c0, RZ, 0xc0, !PT ;  /* 0x000001c005057812 */ /* 0x000fe400078ec0ff */
[----:B------:R-:W-:Y:S01]  /*26a0*/  LOP3.LUT R4, R4, 0xc0, RZ, 0xc0, !PT ;  /* 0x000000c004047812 */ /* 0x000fe200078ec0ff */
[----:B------:R-:W-:Y:S01]  /*26b0*/  STL [R1+0x2c], R13 ;  /* 0x00002c0d01007387 */ /* 0x000fe20000100800 */
[----:B------:R-:W-:-:S04]  /*26c0*/  SHF.R.U32.HI R10, RZ, 0x3, R5 ;  /* 0x00000003ff0a7819 */ /* 0x000fc80000011605 */
[----:B------:R-:W-:Y:S02]  /*26d0*/  LOP3.LUT R10, R10, R5, R6, 0x1e, !PT ;  /* 0x000000050a0a7212 */ /* 0x000fe400078e1e06 */
[----:B------:R-:W-:-:S03]  /*26e0*/  SHF.R.U32.HI R5, RZ, 0x3, R4 ;  /* 0x00000003ff057819 */ /* 0x000fc60000011604 */
[----:B------:R-:W-:Y:S01]  /*26f0*/  IMAD.IADD R214, R214, 0x1, R10 ;  /* 0x00000001d6d67824 */ /* 0x000fe200078e020a */
[C---:B--2---:R-:W-:Y:S02]  /*2700*/  LOP3.LUT R2, R5.reuse, R12, R4, 0x1e, !PT ;  /* 0x0000000c05027212 */ /* 0x044fe400078e1e04 */
[CC--:B------:R-:W-:Y:S02]  /*2710*/  LOP3.LUT R3, R5.reuse, R4.reuse, R6, 0x1e, !PT ;  /* 0x0000000405037212 */ /* 0x0c0fe400078e1e06 */
[----:B------:R-:W-:Y:S01]  /*2720*/  LOP3.LUT R208, R5, R4, R208, 0x1e, !PT ;  /* 0x0000000405d07212 */ /* 0x000fe200078e1ed0 */
[----:B------:R-:W-:Y:S01]  /*2730*/  IMAD R5, R20, 0x10, R11 ;  /* 0x0000001014057824 */ /* 0x000fe200078e020b */
[----:B------:R-:W-:Y:S02]  /*2740*/  LEA R214, R214, 0x13480, 0x1 ;  /* 0x00013480d6d67811 */ /* 0x000fe400078e08ff */
[----:B-1----:R-:W-:Y:S02]  /*2750*/  IADD3.X R7, R7, UR6, RZ, P1, !PT ;  /* 0x0000000607077c10 */ /* 0x002fe40008ffe4ff */
[----:B------:R-:W-:Y:S01]  /*2760*/  STL [R1+0x14], R5 ;  /* 0x0000140501007387 */ /* 0x000fe20000100800 */
[----:B------:R-:W-:Y:S01]  /*2770*/  LEA R8, P1, R0, c[0x0][0x280], 0x2 ;  /* 0x0000a00000087a11 */ /* 0x000fe200078210ff */
[----:B------:R-:W-:Y:S01]  /*2780*/  ULDC UR6, c[0x0][0x2a0] ;  /* 0x0000a80000067ab9 */ /* 0x000fe20000000800 */
[--C-:B------:R-:W-:Y:S01]  /*2790*/  IMAD R215, R218, 0x2, R214.reuse ;  /* 0x00000002dad77824 */ /* 0x100fe200078e02d6 */
[----:B------:R-:W-:Y:S01]  /*27a0*/  ULOP3.LUT UR6, URZ, UR6, URZ, 0x33, !UPT ;  /* 0x000000063f067292 */ /* 0x000fe2000f8e333f */
[----:B------:R-:W-:Y:S01]  /*27b0*/  LEA.HI.X R9, R0, c[0x0][0x284], R7, 0x2, P1 ;  /* 0x0000a10000097a11 */ /* 0x000fe200008f1407 */
[----:B------:R-:W-:Y:S01]  /*27c0*/  IMAD.SHL.U32 R0, R17, 0x20, RZ ;  /* 0x0000002011007824 */ /* 0x000fe200078e00ff */
[----:B------:R-:W-:Y:S01]  /*27d0*/  ISETP.GE.AND P1, PT, R87, 0x10, PT ;  /* 0x000000105700780c */ /* 0x000fe20003f26270 */
[----:B------:R-:W-:-:S02]  /*27e0*/  IMAD R216, R219, 0x2, R214 ;  /* 0x00000002dbd87824 */ /* 0x000fc400078e02d6 */
[----:B------:R-:W-:Y:S02]  /*27f0*/  IMAD R4, R20, 0x200, R0 ;  /* 0x0000020014047824 */ /* 0x000fe400078e0200 */
[----:B------:R-:W-:Y:S02]  /*2800*/  IMAD.IADD R220, R0, 0x1, R2 ;  /* 0x0000000100dc7824 */ /* 0x000fe400078e0202 */
[----:B------:R-:W-:Y:S02]  /*2810*/  IMAD.IADD R217, R4, 0x1, R3 ;  /* 0x0000000104d97824 */ /* 0x000fe400078e0203 */
[----:B------:R-:W-:Y:S02]  /*2820*/  IMAD.IADD R208, R0, 0x1, R208 ;  /* 0x0000000100d07824 */ /* 0x000fe400078e02d0 */
[----:B------:R-:W-:Y:S02]  /*2830*/  IMAD.U32 R0, RZ, RZ, UR7 ;  /* 0x00000007ff007e24 */ /* 0x000fe4000f8e00ff */
[----:B------:R-:W-:Y:S01]  /*2840*/  @!P1 IMAD.SHL.U32 R3, R87, 0x10, RZ ;  /* 0x0000001057039824 */ /* 0x000fe200078e00ff */
[----:B------:R-:W-:Y:S01]  /*2850*/  LEA R208, R208, 0x80, 0x1 ;  /* 0x00000080d0d07811 */ /* 0x000fe200078e08ff */
[----:B------:R-:W-:Y:S01]  /*2860*/  IMAD.SHL.U32 R2, R14, 0x2, RZ ;  /* 0x000000020e027824 */ /* 0x000fe200078e00ff */
[----:B------:R-:W-:Y:S01]  /*2870*/  CS2R R86, SRZ ;  /* 0x0000000000567805 */ /* 0x000fe2000001ff00 */
[----:B------:R-:W-:Y:S01]  /*2880*/  IMAD.SHL.U32 R212, R217, 0x2, RZ ;  /* 0x00000002d9d47824 */ /* 0x000fe200078e00ff */
[----:B------:R1:W-:Y:S01]  /*2890*/  @!P1 LDGSTS.E.BYPASS.LTC128B.128 [R3+0xf280], [R8.64] ;  /* 0x0f28000008039fae */ /* 0x0003e2000b901d4c */
[----:B------:R-:W-:Y:S01]  /*28a0*/  IMAD R219, R219, 0x2, R215 ;  /* 0x00000002dbdb7824 */ /* 0x000fe200078e02d7 */
[----:B------:R-:W-:Y:S01]  /*28b0*/  IADD3 R0, R0, -UR9, -R2 ;  /* 0x8000000900007c10 */ /* 0x000fe2000fffe802 */
[----:B------:R-:W-:Y:S01]  /*28c0*/  IMAD R218, R218, 0x2, R216 ;  /* 0x00000002dada7824 */ /* 0x000fe200078e02d8 */
[----:B------:R-:W0:Y:S01]  /*28d0*/  LDGDEPBAR ;  /* 0x00000000000079af */ /* 0x000e220000000000 */
[----:B------:R-:W-:Y:S01]  /*28e0*/  IADD3 R213, R212, 0xc080, RZ ;  /* 0x0000c080d4d57810 */ /* 0x000fe20007ffe0ff */
[----:B------:R-:W-:-:S02]  /*28f0*/  IMAD.IADD R222, R217, 0x1, R221 ;  /* 0x00000001d9de7824 */ /* 0x000fc400078e02dd */
[----:B------:R-:W0:Y:S02]  /*2900*/  LDGDEPBAR ;  /* 0x00000000000079af */ /* 0x000e240000000000 */
[----:B------:R-:W-:Y:S02]  /*2910*/  IMAD R213, R221, 0x2, R213 ;  /* 0x00000002ddd57824 */ /* 0x000fe400078e02d5 */
[----:B-1----:R-:W-:-:S05]  /*2920*/  IMAD.IADD R3, R23, 0x1, R30 ;  /* 0x0000000117037824 */ /* 0x002fca00078e021e */
[----:B------:R1:W-:Y:S04]  /*2930*/  STL [R1+0x78], R3 ;  /* 0x0000780301007387 */ /* 0x0003e80000100800 */
[----:B------:R-:W-:Y:S01]  /*2940*/  STL [R1+0x20], R2 ;  /* 0x0000200201007387 */ /* 0x000fe20000100800 */
[----:B-1----:R-:W-:-:S05]  /*2950*/  IADD3 R3, R132, 0x6080, RZ ;  /* 0x0000608084037810 */ /* 0x002fca0007ffe0ff */
[----:B------:R1:W-:Y:S02]  /*2960*/  STL [R1+0x74], R3 ;  /* 0x0000740301007387 */ /* 0x0003e40000100800 */
[----:B-1----:R-:W-:Y:S02]  /*2970*/  IADD3 R3, -R2, UR14, RZ ;  /* 0x0000000e02037c10 */ /* 0x002fe4000fffe1ff */
[C---:B------:R-:W-:Y:S02]  /*2980*/  IADD3 R2, R0.reuse, c[0x0][0x2a4], RZ ;  /* 0x0000a90000027a10 */ /* 0x040fe40007ffe0ff */
[----:B------:R-:W-:Y:S01]  /*2990*/  IADD3 R0, R0, UR6, RZ ;  /* 0x0000000600007c10 */ /* 0x000fe2000fffe0ff */
[----:B------:R1:W-:Y:S04]  /*29a0*/  STL [R1+0x24], R3 ;  /* 0x0000240301007387 */ /* 0x0003e80000100800 */
[----:B------:R1:W-:Y:S04]  /*29b0*/  STL [R1+0x1c], R2 ;  /* 0x00001c0201007387 */ /* 0x0003e80000100800 */
[----:B----4-:R1:W-:Y:S02]  /*29c0*/  STL [R1+0x18], R0 ;  /* 0x0000180001007387 */ /* 0x0103e40000100800 */
.L_x_307:
[----:B------:R-:W-:Y:S04]  /*29d0*/  DEPBAR.LE SB0, 0x1 ;  /* 0x000080400000791a */ /* 0x000fe80000000000 */
[----:B------:R-:W-:Y:S01]  /*29e0*/  BAR.SYNC.DEFER_BLOCKING 0x0 ;  /* 0x0000000000007b1d */ /* 0x000fe20000010000 */
[----:B-1----:R-:W-:Y:S02]  /*29f0*/  MOV R0, UR4 ;  /* 0x0000000400007c02 */ /* 0x002fe40008000f00 */
[----:B------:R-:W-:Y:S03]  /*2a00*/  MOV R2, UR4 ;  /* 0x0000000400027c02 */ /* 0x000fe60008000f00 */
[----:B------:R-:W-:Y:S02]  /*2a10*/  IMAD R0, R0, 0x1800, R217 ;  /* 0x0000180000007824 */ /* 0x000fe400078e02d9 */
[----:B------:R-:W-:Y:S03]  /*2a20*/  IMAD R2, R2, 0x1800, R221 ;  /* 0x0000180002027824 */ /* 0x000fe600078e02dd */
[----:B------:R-:W-:Y:S02]  /*2a30*/  SHF.L.U32 R0, R0, 0x1, RZ ;  /* 0x0000000100007819 */ /* 0x000fe400000006ff */
[----:B------:R-:W-:Y:S02]  /*2a40*/  IADD3 R156, R217, R2, RZ ;  /* 0x00000002d99c7210 */ /* 0x000fe40007ffe0ff */
[----:B------:R-:W-:Y:S02]  /*2a50*/  MOV R2, UR4 ;  /* 0x0000000400027c02 */ /* 0x000fe40008000f00 */
[----:B------:R-:W-:Y:S03]  /*2a60*/  SHF.L.U32 R156, R156, 0x1, RZ ;  /* 0x000000019c9c7819 */ /* 0x000fe600000006ff */
[----:B------:R-:W-:Y:S01]  /*2a70*/  IMAD R2, R2, 0x1800, R222 ;  /* 0x0000180002027824 */ /* 0x000fe200078e02de */
[----:B------:R-:W-:Y:S04]  /*2a80*/  LDSM.16.M88.4 R16, [R210+0x80] ;  /* 0x00008000d210783b */ /* 0x000fe80000000200 */
[----:B------:R-:W-:Y:S04]  /*2a90*/  SHF.L.U32 R2, R2, 0x1, RZ ;  /* 0x0000000102027819 */ /* 0x000fe800000006ff */
        /* <DEDUP_REMOVED lines=8> */
[----:B------:R-:W-:Y:S01]  /*2b20*/  LDSM.16.M88.4 R152, [R210+0x2080] ;  /* 0x00208000d298783b */ /* 0x000fe20000000200 */
[-C--:B------:R-:W-:Y:S07]  /*2b30*/  HMMA.16816.F32 R12, R28, R18.reuse, RZ ;  /* 0x000000121c0c723c */ /* 0x080fee00000018ff */
[----:B------:R-:W-:Y:S01]  /*2b40*/  LDSM.16.M88.4 R148, [R0+0x7080] ;  /* 0x007080000094783b */ /* 0x000fe20000000200 */
[C---:B------:R-:W-:Y:S07]  /*2b50*/  HMMA.16816.F32 R16, R32.reuse, R18, RZ ;  /* 0x000000122010723c */ /* 0x040fee00000018ff */
[----:B------:R-:W2:Y:S01]  /*2b60*/  LDL R233, [R1+0x14] ;  /* 0x0000140001e97983 */ /* 0x000ea20000100800 */
[-C--:B---3--:R-:W-:Y:S08]  /*2b70*/  HMMA.16816.F32 R20, R32, R132.reuse, RZ ;  /* 0x000000842014723c */ /* 0x088ff000000018ff */
        /* <DEDUP_REMOVED lines=8> */
[----:B------:R-:W1:Y:S07]  /*2c00*/  LDSM.16.M88.4 R140, [R0+0x7880] ;  /* 0x00788000008c783b */ /* 0x000e6e0000000200 */
[-C--:B---3--:R-:W-:Y:S08]  /*2c10*/  HMMA.16816.F32 R20, R136, R132.reuse, R20 ;  /* 0x000000848814723c */ /* 0x088ff00000001814 */
[C---:B------:R-:W-:Y:S08]  /*2c20*/  HMMA.16816.F32 R24, R144.reuse, R132, R24 ;  /* 0x000000849018723c */ /* 0x040ff00000001818 */
[-C--:B------:R-:W-:Y:S01]  /*2c30*/  HMMA.16816.F32 R28, R144, R134.reuse, R28 ;  /* 0x00000086901c723c */ /* 0x080fe2000000181c */
[----:B------:R-:W-:Y:S07]  /*2c40*/  LDSM.16.M88.4 R144, [R211+0x2080] ;  /* 0x00208000d390783b */ /* 0x000fee0000000200 */
[----:B------:R-:W-:Y:S01]  /*2c50*/  HMMA.16816.F32 R32, R136, R134, R32 ;  /* 0x000000868820723c */ /* 0x000fe20000001820 */
[----:B------:R-:W3:Y:S07]  /*2c60*/  LDSM.16.M88.4 R132, [R210+0x3080] ;  /* 0x00308000d284783b */ /* 0x000eee0000000200 */
[-C--:B------:R-:W-:Y:S01]  /*2c70*/  HMMA.16816.F32 R4, R148, R152.reuse, R4 ;  /* 0x000000989404723c */ /* 0x080fe20000001804 */
[----:B------:R-:W4:Y:S07]  /*2c80*/  LDSM.16.M88.4 R136, [R2+0x7080] ;  /* 0x007080000288783b */ /* 0x000f2e0000000200 */
[C---:B-1----:R-:W-:Y:S08]  /*2c90*/  HMMA.16816.F32 R8, R140.reuse, R152, R8 ;  /* 0x000000988c08723c */ /* 0x042ff00000001808 */
[-C--:B------:R-:W-:Y:S08]  /*2ca0*/  HMMA.16816.F32 R12, R140, R154.reuse, R12 ;  /* 0x0000009a8c0c723c */ /* 0x080ff0000000180c */
[C---:B------:R-:W-:Y:S01]  /*2cb0*/  HMMA.16816.F32 R16, R148.reuse, R154, R16 ;  /* 0x0000009a9410723c */ /* 0x040fe20000001810 */
[----:B------:R-:W1:Y:S07]  /*2cc0*/  LDSM.16.M88.4 R152, [R156+0x7880] ;  /* 0x007880009c98783b */ /* 0x000e6e0000000200 */
[-C--:B---3--:R-:W-:Y:S01]  /*2cd0*/  HMMA.16816.F32 R20, R148, R132.reuse, R20 ;  /* 0x000000849414723c */ /* 0x088fe20000001814 */
[----:B------:R-:W-:Y:S07]  /*2ce0*/  LDSM.16.M88.4 R156, [R156+0x8880] ;  /* 0x008880009c9c783b */ /* 0x000fee0000000200 */
[C---:B------:R-:W-:Y:S08]  /*2cf0*/  HMMA.16816.F32 R24, R140.reuse, R132, R24 ;  /* 0x000000848c18723c */ /* 0x040ff00000001818 */
[-C--:B------:R-:W-:Y:S01]  /*2d00*/  HMMA.16816.F32 R28, R140, R134.reuse, R28 ;  /* 0x000000868c1c723c */ /* 0x080fe2000000181c */
[----:B------:R-:W3:Y:S07]  /*2d10*/  LDSM.16.M88.4 R140, [R211+0x3080] ;  /* 0x00308000d38c783b */ /* 0x000eee0000000200 */
[----:B------:R-:W-:Y:S01]  /*2d20*/  HMMA.16816.F32 R32, R148, R134, R32 ;  /* 0x000000869420723c */ /* 0x000fe20000001820 */
[----:B------:R-:W-:Y:S07]  /*2d30*/  LDSM.16.M88.4 R148, [R210+0x4080] ;  /* 0x00408000d294783b */ /* 0x000fee0000000200 */
[-C--:B----4-:R-:W-:Y:S01]  /*2d40*/  HMMA.16816.F32 R4, R136, R144.reuse, R4 ;  /* 0x000000908804723c */ /* 0x090fe20000001804 */
[----:B------:R-:W4:Y:S07]  /*2d50*/  LDSM.16.M88.4 R132, [R0+0x8080] ;  /* 0x008080000084783b */ /* 0x000f2e0000000200 */
[C---:B-1----:R-:W-:Y:S08]  /*2d60*/  HMMA.16816.F32 R8, R152.reuse, R144, R8 ;  /* 0x000000909808723c */ /* 0x042ff00000001808 */
[-C--:B------:R-:W-:Y:S08]  /*2d70*/  HMMA.16816.F32 R12, R152, R146.reuse, R12 ;  /* 0x00000092980c723c */ /* 0x080ff0000000180c */
[C---:B------:R-:W-:Y:S01]  /*2d80*/  HMMA.16816.F32 R16, R136.reuse, R146, R16 ;  /* 0x000000928810723c */ /* 0x040fe20000001810 */
[----:B------:R-:W1:Y:S07]  /*2d90*/  LDSM.16.M88.4 R144, [R0+0x8880] ;  /* 0x008880000090783b */ /* 0x000e6e0000000200 */
[-C--:B---3--:R-:W-:Y:S08]  /*2da0*/  HMMA.16816.F32 R20, R136, R140.reuse, R20 ;  /* 0x0000008c8814723c */ /* 0x088ff00000001814 */
[C---:B------:R-:W-:Y:S08]  /*2db0*/  HMMA.16816.F32 R24, R152.reuse, R140, R24 ;  /* 0x0000008c9818723c */ /* 0x040ff00000001818 */
[-C--:B------:R-:W-:Y:S01]  /*2dc0*/  HMMA.16816.F32 R28, R152, R142.reuse, R28 ;  /* 0x0000008e981c723c */ /* 0x080fe2000000181c */
[----:B------:R-:W3:Y:S07]  /*2dd0*/  LDSM.16.M88.4 R152, [R210+0x5080] ;  /* 0x00508000d298783b */ /* 0x000eee0000000200 */
[----:B------:R-:W-:Y:S01]  /*2de0*/  HMMA.16816.F32 R32, R136, R142, R32 ;  /* 0x0000008e8820723c */ /* 0x000fe20000001820 */
[----:B------:R-:W-:Y:S07]  /*2df0*/  LDSM.16.M88.4 R140, [R211+0x4080] ;  /* 0x00408000d38c783b */ /* 0x000fee0000000200 */
[-C--:B----4-:R-:W-:Y:S01]  /*2e00*/  HMMA.16816.F32 R4, R132, R148.reuse, R4 ;  /* 0x000000948404723c */ /* 0x090fe20000001804 */
[----:B------:R4:W5:Y:S07]  /*2e10*/  LDSM.16.M88.4 R136, [R2+0x8080] ;  /* 0x008080000288783b */ /* 0x00096e0000000200 */
[C---:B-1----:R-:W-:Y:S08]  /*2e20*/  HMMA.16816.F32 R8, R144.reuse, R148, R8 ;  /* 0x000000949008723c */ /* 0x042ff00000001808 */
[-C--:B------:R-:W-:Y:S08]  /*2e30*/  HMMA.16816.F32 R12, R144, R150.reuse, R12 ;  /* 0x00000096900c723c */ /* 0x080ff0000000180c */
[C---:B------:R-:W-:Y:S01]  /*2e40*/  HMMA.16816.F32 R16, R132.reuse, R150, R16 ;  /* 0x000000968410723c */ /* 0x040fe20000001810 */
[----:B----4-:R-:W-:Y:S04]  /*2e50*/  MOV R2, 0x1 ;  /* 0x0000000100027802 */ /* 0x010fe80000000f00 */
[----:B------:R-:W-:Y:S03]  /*2e60*/  ISETP.LE.AND P1, PT, R2, c[0x0][0x2a8], PT ;  /* 0x0000aa0002007a0c */ /* 0x000fe60003f23270 */
[-C--:B---3--:R-:W-:Y:S08]  /*2e70*/  HMMA.16816.F32 R20, R132, R152.reuse, R20 ;  /* 0x000000988414723c */ /* 0x088ff00000001814 */
[C---:B------:R-:W-:Y:S08]  /*2e80*/  HMMA.16816.F32 R24, R144.reuse, R152, R24 ;  /* 0x000000989018723c */ /* 0x040ff00000001818 */
[-C--:B------:R-:W-:Y:S08]  /*2e90*/  HMMA.16816.F32 R28, R144, R154.reuse, R28 ;  /* 0x0000009a901c723c */ /* 0x080ff0000000181c */
[----:B------:R-:W-:Y:S08]  /*2ea0*/  HMMA.16816.F32 R32, R132, R154, R32 ;  /* 0x0000009a8420723c */ /* 0x000ff00000001820 */
[-C--:B-----5:R-:W-:Y:S08]  /*2eb0*/  HMMA.16816.F32 R4, R136, R140.reuse, R4 ;  /* 0x0000008c8804723c */ /* 0x0a0ff00000001804 */
[C---:B------:R-:W-:Y:S08]  /*2ec0*/  HMMA.16816.F32 R8, R156.reuse, R140, R8 ;  /* 0x0000008c9c08723c */ /* 0x040ff00000001808 */
        /* <DEDUP_REMOVED lines=25> */
[----:B------:R-:W3:Y:S10]  /*3060*/  MUFU.TANH R0, R15 ;  /* 0x0000000f00007308 */ /* 0x000ef40000002400 */
[----:B------:R-:W-:Y:S10]  /*3070*/  MUFU.TANH R239, R10 ;  /* 0x0000000a00ef7308 */ /* 0x000ff40000002400 */
[----:B------:R-:W-:Y:S01]  /*3080*/  MUFU.TANH R240, R11 ;  /* 0x0000000b00f07308 */ /* 0x000fe20000002400 */
[----:B---3--:R3:W-:Y:S04]  /*3090*/  STL [R1+0x10], R0 ;  /* 0x0000100001007387 */ /* 0x0087e80000100800 */
[----:B------:R-:W4:Y:S05]  /*30a0*/  LDL R8, [R1+0x1c] ;  /* 0x00001c0001087983 */ /* 0x000f2a0000100800 */
[----:B------:R-:W-:Y:S01]  /*30b0*/  MUFU.TANH R235, R12 ;  /* 0x0000000c00eb7308 */ /* 0x000fe20000002400 */
[-C--:B-1----:R-:W-:Y:S09]  /*30c0*/  HMMA.16816.F32 R20, R136, R4.reuse, R20 ;  /* 0x000000048814723c */ /* 0x082ff20000001814 */
[----:B------:R-:W-:Y:S01]  /*30d0*/  MUFU.TANH R232, R13 ;  /* 0x0000000d00e87308 */ /* 0x000fe20000002400 */
[C---:B------:R-:W-:Y:S09]  /*30e0*/  HMMA.16816.F32 R24, R156.reuse, R4, R24 ;  /* 0x000000049c18723c */ /* 0x040ff20000001818 */
[----:B------:R-:W-:Y:S01]  /*30f0*/  MUFU.TANH R234, R14 ;  /* 0x0000000e00ea7308 */ /* 0x000fe20000002400 */
[-C--:B------:R-:W-:Y:S04]  /*3100*/  HMMA.16816.F32 R28, R156, R6.reuse, R28 ;  /* 0x000000069c1c723c */ /* 0x080fe8000000181c */
[----:B------:R-:W-:Y:S04]  /*3110*/  FMUL.FTZ R20, R20, c[0x0][0x2b4] ;  /* 0x0000ad0014147a20 */ /* 0x000fe80000410000 */
[----:B------:R-:W-:Y:S01]  /*3120*/  HMMA.16816.F32 R32, R136, R6, R32 ;  /* 0x000000068820723c */ /* 0x000fe20000001820 */
[----:B------:R-:W-:Y:S03]  /*3130*/  MUFU.TANH R229, R16 ;  /* 0x0000001000e57308 */ /* 0x000fe60000002400 */
        /* <DEDUP_REMOVED lines=9> */
[----:B---3--:R-:W1:Y:S01]  /*31d0*/  MUFU.TANH R0, R26 ;  /* 0x0000001a00007308 */ /* 0x008e620000002400 */
        /* <DEDUP_REMOVED lines=8> */
[----:B------:R-:W-:Y:S01]  /*3260*/  MUFU.TANH R248, R19 ;  /* 0x0000001300f87308 */ /* 0x000fe20000002400 */
[----:B-1----:R1:W-:Y:S04]  /*3270*/  STL [R1+0x8], R0 ;  /* 0x0000080001007387 */ /* 0x0023e80000100800 */
[----:B------:R-:W3:Y:S05]  /*3280*/  LDL R5, [R1+0x18] ;  /* 0x0000180001057983 */ /* 0x000eea0000100800 */
[----:B------:R-:W-:Y:S01]  /*3290*/  MUFU.TANH R227, R20 ;  /* 0x0000001400e37308 */ /* 0x000fe20000002400 */
[----:B------:R-:W5:Y:S09]  /*32a0*/  LDL R4, [R1+0x24] ;  /* 0x0000240001047983 */ /* 0x000f720000100800 */
[----:B------:R-:W-:Y:S10]  /*32b0*/  MUFU.TANH R226, R21 ;  /* 0x0000001500e27308 */ /* 0x000ff40000002400 */
[----:B-1----:R-:W1:Y:S10]  /*32c0*/  MUFU.TANH R0, R27 ;  /* 0x0000001b00007308 */ /* 0x002e740000002400 */
[----:B------:R-:W-:Y:S10]  /*32d0*/  MUFU.TANH R247, R22 ;  /* 0x0000001600f77308 */ /* 0x000ff40000002400 */
[----:B------:R-:W-:Y:S01]  /*32e0*/  MUFU.TANH R251, R23 ;  /* 0x0000001700fb7308 */ /* 0x000fe20000002400 */
[----:B-1----:R1:W-:Y:S09]  /*32f0*/  STL [R1+0xc], R0 ;  /* 0x00000c0001007387 */ /* 0x0023f20000100800 */
[----:B------:R-:W-:Y:S10]  /*3300*/  MUFU.TANH R231, R24 ;  /* 0x0000001800e77308 */ /* 0x000ff40000002400 */
[----:B------:R-:W-:Y:S10]  /*3310*/  MUFU.TANH R238, R25 ;  /* 0x0000001900ee7308 */ /* 0x000ff40000002400 */
[----:B-1----:R-:W1:Y:S10]  /*3320*/  MUFU.TANH R0, R28 ;  /* 0x0000001c00007308 */ /* 0x002e740000002400 */
[----:B------:R-:W-:Y:S10]  /*3330*/  MUFU.TANH R252, R29 ;  /* 0x0000001d00fc7308 */ /* 0x000ff40000002400 */
[----:B------:R-:W-:Y:S01]  /*3340*/  MUFU.TANH R236, R31 ;  /* 0x0000001f00ec7308 */ /* 0x000fe20000002400 */
[----:B-1----:R1:W-:Y:S09]  /*3350*/  STL [R1], R0 ;  /* 0x0000000001007387 */ /* 0x0023f20000100800 */
[----:B------:R-:W-:Y:S10]  /*3360*/  MUFU.TANH R159, R32 ;  /* 0x00000020009f7308 */ /* 0x000ff40000002400 */
[----:B------:R-:W-:Y:S10]  /*3370*/  MUFU.TANH R225, R33 ;  /* 0x0000002100e17308 */ /* 0x000ff40000002400 */
[----:B-1----:R-:W1:Y:S10]  /*3380*/  MUFU.TANH R0, R30 ;  /* 0x0000001e00007308 */ /* 0x002e740000002400 */
[----:B------:R2:W2:Y:S10]  /*3390*/  MUFU.TANH R246, R34 ;  /* 0x0000002200f67308 */ /* 0x0004b40000002400 */
[----:B------:R2:W2:Y:S01]  /*33a0*/  MUFU.TANH R245, R35 ;  /* 0x0000002300f57308 */ /* 0x0004a20000002400 */
[----:B-1----:R1:W-:Y:S02]  /*33b0*/  STL [R1+0x4], R0 ;  /* 0x0000040001007387 */ /* 0x0023e40000100800 */
[----:B-1----:R-:W-:Y:S04]  /*33c0*/  MOV R0, UR4 ;  /* 0x0000000400007c02 */ /* 0x002fe80008000f00 */
[-C--:B--2---:R-:W-:Y:S05]  /*33d0*/  LEA R0, R0, R233.reuse, 0x6 ;  /* 0x000000e900007211 */ /* 0x084fea00078e30ff */
[----:B------:R-:W1:Y:S04]  /*33e0*/  LDS R148, [R0.X4+0xf080] ;  /* 0x00f0800000947984 */ /* 0x000e680000004800 */
[----:B------:R-:W2:Y:S04]  /*33f0*/  LDS R149, [R0.X4+0xf0a0] ;  /* 0x00f0a00000957984 */ /* 0x000ea80000004800 */
[----:B------:R-:W1:Y:S04]  /*3400*/  LDS R151, [R0.X4+0xf100] ;  /* 0x00f1000000977984 */ /* 0x000e680000004800 */
[----:B------:R4:W1:Y:S02]  /*3410*/  LDS R150, [R0.X4+0xf120] ;  /* 0x00f1200000967984 */ /* 0x0008640000004800 */
[----:B----4-:R-:W-:Y:S04]  /*3420*/  MOV R0, UR11 ;  /* 0x0000000b00007c02 */ /* 0x010fe80008000f00 */
[----:B------:R-:W-:Y:S04]  /*3430*/  LEA R0, R0, R233, 0x6 ;  /* 0x000000e900007211 */ /* 0x000fe800078e30ff */
[-C--:B------:R-:W-:Y:S02]  /*3440*/  IADD3 R143, R8, R0.reuse, RZ ;  /* 0x00000000088f7210 */ /* 0x080fe40007ffe0ff */
[----:B---3--:R-:W-:Y:S02]  /*3450*/  IADD3 R147, R5, R0, RZ ;  /* 0x0000000005937210 */ /* 0x008fe40007ffe0ff */
[----:B-----5:R-:W-:Y:S01]  /*3460*/  IMNMX R143, R4, R143, PT ;  /* 0x0000008f048f7217 */ /* 0x020fe20003800200 */
[----:B------:R-:W-:-:S05]  /*3470*/  @!P1 BRA `(.L_x_289) ;  /* 0x000001b000009947 */ /* 0x000fca0003800000 */
[----:B-12---:R-:W-:Y:S01]  /*3480*/  IADD3 R2, R0, UR17, RZ ;  /* 0x0000001100027c10 */ /* 0x006fe2000fffe0ff */
[----:B------:R-:W-:Y:S03]  /*3490*/  BSSY B0, `(.L_x_290) ;  /* 0x0000011000007945 */ /* 0x000fe60003800000 */
        /* <DEDUP_REMOVED lines=11> */
.L_x_291:
[----:B------:R-:W-:Y:S04]  /*3550*/  MOV R3, 0x1 ;  /* 0x0000000100037802 */ /* 0x000fe80000000f00 */
[----:B------:R-:W-:Y:S11]  /*3560*/  ISETP.NE.AND P0, PT, R3, c[0x0][0x2a8], PT ;  /* 0x0000aa0003007a0c */ /* 0x000ff60003f05270 */
[----:B------:R-:W-:Y:S02]  /*3570*/  @!UPT UIADD3 URZ, URZ, URZ, URZ ;  /* 0x0000003f3f3ff290 */ /* 0x000fe4000fffe03f */
[----:B------:R-:W-:Y:S05]  /*3580*/  @P0 IMAD.HI.U32 R3, R2, c[0x0][0x2ac], RZ ;  /* 0x0000ab0002030a27 */ /* 0x000fea00078e00ff */
[----:B------:R-:W-:Y:S02]  /*3590*/  @P0 SHF.R.U32.HI R2, RZ, c[0x0][0x2b0], R3 ;  /* 0x0000ac00ff020a19 */ /* 0x000fe40000011603 */
.L_x_292:
[----:B------:R-:W-:Y:S05]  /*35a0*/  BSYNC B0 ;  /* 0x0000000000007941 */ /* 0x000fea0003800000 */
.L_x_290:
[----:B------:R-:W2:Y:S01]  /*35b0*/  LDL R3, [R1+0x20] ;  /* 0x0000200001037983 */ /* 0x000ea20000100800 */
[----:B------:R-:W-:Y:S04]  /*35c0*/  IMAD.MOV.U32 R147, RZ, RZ, c[0x0][0x2a8] ;  /* 0x0000aa00ff937624 */ /* 0x000fe800078e00ff */
[----:B------:R-:W-:Y:S02]  /*35d0*/  IMAD R147, R2, R147, -UR10 ;  /* 0x8000000a02937e24 */ /* 0x000fe4000f8e0293 */
[----:B------:R-:W-:Y:S03]  /*35e0*/  IMAD.IADD R2, R5, 0x1, R0 ;  /* 0x0000000105027824 */ /* 0x000fe600078e0200 */
[----:B--2---:R-:W-:Y:S04]  /*35f0*/  IADD3 R147, -R3, R147, RZ ;  /* 0x0000009303937210 */ /* 0x004fe80007ffe1ff */
[----:B------:R-:W-:Y:S02]  /*3600*/  IADD3 R3, R147, c[0x0][0x2a8], RZ ;  /* 0x0000aa0093037a10 */ /* 0x000fe40007ffe0ff */
[----:B------:R-:W-:Y:S02]  /*3610*/  IMNMX R147, R2, R147, !PT ;  /* 0x0000009302937217 */ /* 0x000fe40007800200 */
[----:B------:R-:W-:Y:S02]  /*3620*/  IMNMX R143, R143, R3, PT ;  /* 0x000000038f8f7217 */ /* 0x000fe40003800200 */
.L_x_289:
[----:B-12---:R-:W-:Y:S05]  /*3630*/  IADD3 R2, R0, 0x8, RZ ;  /* 0x0000000800027810 */ /* 0x006fea0007ffe0ff */
[--C-:B------:R-:W-:Y:S02]  /*3640*/  IMAD.IADD R145, R8, 0x1, R2.reuse ;  /* 0x0000000108917824 */ /* 0x100fe400078e0202 */
[----:B------:R-:W-:Y:S03]  /*3650*/  IMAD.IADD R142, R5, 0x1, R2 ;  /* 0x00000001058e7824 */ /* 0x000fe600078e0202 */
[----:B------:R-:W-:Y:S01]  /*3660*/  IMNMX R145, R4, R145, PT ;  /* 0x0000009104917217 */ /* 0x000fe20003800200 */
[----:B------:R-:W-:-:S05]  /*3670*/  @!P1 BRA `(.L_x_293) ;  /* 0x000001a000009947 */ /* 0x000fca0003800000 */
[----:B------:R-:W-:Y:S01]  /*3680*/  IADD3 R2, R2, UR17, RZ ;  /* 0x0000001102027c10 */ /* 0x000fe2000fffe0ff */
        /* <DEDUP_REMOVED lines=12> */
.L_x_295:
[----:B------:R-:W-:Y:S04]  /*3750*/  MOV R3, 0x1 ;  /* 0x0000000100037802 */ /* 0x000fe80000000f00 */
[----:B------:R-:W-:Y:S11]  /*3760*/  ISETP.NE.AND P0, PT, R3, c[0x0][0x2a8], PT ;  /* 0x0000aa0003007a0c */ /* 0x000ff60003f05270 */
[----:B------:R-:W-:Y:S02]  /*3770*/  @!UPT UIADD3 URZ, URZ, URZ, URZ ;  /* 0x0000003f3f3ff290 */ /* 0x000fe4000fffe03f */
[----:B------:R-:W-:Y:S05]  /*3780*/  @P0 IMAD.HI.U32 R3, R2, c[0x0][0x2ac], RZ ;  /* 0x0000ab0002030a27 */ /* 0x000fea00078e00ff */
[----:B------:R-:W-:Y:S02]  /*3790*/  @P0 SHF.R.U32.HI R2, RZ, c[0x0][0x2b0], R3 ;  /* 0x0000ac00ff020a19 */ /* 0x000fe40000011603 */
.L_x_296:
[----:B------:R-:W-:Y:S05]  /*37a0*/  BSYNC B0 ;  /* 0x0000000000007941 */ /* 0x000fea0003800000 */
.L_x_294:
[----:B------:R-:W2:Y:S01]  /*37b0*/  LDL R6, [R1+0x20] ;  /* 0x0000200001067983 */ /* 0x000ea20000100800 */
[----:B------:R-:W-:Y:S04]  /*37c0*/  IMAD.MOV.U32 R3, RZ, RZ, c[0x0][0x2a8] ;  /* 0x0000aa00ff037624 */ /* 0x000fe800078e00ff */
[----:B------:R-:W-:Y:S04]  /*37d0*/  IMAD R2, R2, R3, -UR10 ;  /* 0x8000000a02027e24 */ /* 0x000fe8000f8e0203 */
[----:B--2---:R-:W-:Y:S05]  /*37e0*/  IMAD.IADD R2, R2, 0x1, -R6 ;  /* 0x0000000102027824 */ /* 0x004fea00078e0a06 */
[----:B------:R-:W-:Y:S02]  /*37f0*/  IADD3 R3, R2, c[0x0][0x2a8], RZ ;  /* 0x0000aa0002037a10 */ /* 0x000fe40007ffe0ff */
[----:B------:R-:W-:Y:S02]  /*3800*/  IMNMX R142, R142, R2, !PT ;  /* 0x000000028e8e7217 */ /* 0x000fe40007800200 */
[----:B------:R-:W-:Y:S02]  /*3810*/  IMNMX R145, R145, R3, PT ;  /* 0x0000000391917217 */ /* 0x000fe40003800200 */
.L_x_293:
[----:B------:R-:W-:Y:S05]  /*3820*/  IADD3 R2, R0, 0x20, RZ ;  /* 0x0000002000027810 */ /* 0x000fea0007ffe0ff */
        /* <DEDUP_REMOVED lines=17> */
.L_x_299:
[----:B------:R-:W-:Y:S04]  /*3940*/  MOV R3, 0x1 ;  /* 0x0000000100037802 */ /* 0x000fe80000000f00 */
[----:B------:R-:W-:Y:S11]  /*3950*/  ISETP.NE.AND P0, PT, R3, c[0x0][0x2a8], PT ;  /* 0x0000aa0003007a0c */ /* 0x000ff60003f05270 */
[----:B------:R-:W-:Y:S02]  /*3960*/  @!UPT UIADD3 URZ, URZ, URZ, URZ ;  /* 0x0000003f3f3ff290 */ /* 0x000fe4000fffe03f */
[----:B------:R-:W-:Y:S05]  /*3970*/  @P0 IMAD.HI.U32 R3, R2, c[0x0][0x2ac], RZ ;  /* 0x0000ab0002030a27 */ /* 0x000fea00078e00ff */
[----:B------:R-:W-:Y:S02]  /*3980*/  @P0 SHF.R.U32.HI R2, RZ, c[0x0][0x2b0], R3 ;  /* 0x0000ac00ff020a19 */ /* 0x000fe40000011603 */
.L_x_300:
[----:B------:R-:W-:Y:S05]  /*3990*/  BSYNC B0 ;  /* 0x0000000000007941 */ /* 0x000fea0003800000 */
.L_x_298:
[----:B------:R-:W2:Y:S01]  /*39a0*/  LDL R6, [R1+0x20] ;  /* 0x0000200001067983 */ /* 0x000ea20000100800 */
[----:B------:R-:W-:Y:S04]  /*39b0*/  IMAD.MOV.U32 R3, RZ, RZ, c[0x0][0x2a8] ;  /* 0x0000aa00ff037624 */ /* 0x000fe800078e00ff */
[----:B------:R-:W-:Y:S04]  /*39c0*/  IMAD R2, R2, R3, -UR10 ;  /* 0x8000000a02027e24 */ /* 0x000fe8000f8e0203 */
[----:B--2---:R-:W-:Y:S05]  /*39d0*/  IMAD.IADD R2, R2, 0x1, -R6 ;  /* 0x0000000102027824 */ /* 0x004fea00078e0a06 */
[----:B------:R-:W-:Y:S02]  /*39e0*/  IADD3 R3, R2, c[0x0][0x2a8], RZ ;  /* 0x0000aa0002037a10 */ /* 0x000fe40007ffe0ff */
[----:B------:R-:W-:Y:S02]  /*39f0*/  IMNMX R140, R140, R2, !PT ;  /* 0x000000028c8c7217 */ /* 0x000fe40007800200 */
[----:B------:R-:W-:Y:S02]  /*3a00*/  IMNMX R146, R146, R3, PT ;  /* 0x0000000392927217 */ /* 0x000fe40003800200 */
.L_x_297:
        /* <DEDUP_REMOVED lines=18> */
.L_x_303:
[----:B------:R-:W-:Y:S04]  /*3b30*/  MOV R2, 0x1 ;  /* 0x0000000100027802 */ /* 0x000fe80000000f00 */
[----:B------:R-:W-:Y:S11]  /*3b40*/  ISETP.NE.AND P0, PT, R2, c[0x0][0x2a8], PT ;  /* 0x0000aa0002007a0c */ /* 0x000ff60003f05270 */
[----:B------:R-:W-:Y:S02]  /*3b50*/  @!UPT UIADD3 URZ, URZ, URZ, URZ ;  /* 0x0000003f3f3ff290 */ /* 0x000fe4000fffe03f */
[----:B------:R-:W-:Y:S05]  /*3b60*/  @P0 IMAD.HI.U32 R2, R0, c[0x0][0x2ac], RZ ;  /* 0x0000ab0000020a27 */ /* 0x000fea00078e00ff */
[----:B------:R-:W-:Y:S02]  /*3b70*/  @P0 SHF.R.U32.HI R0, RZ, c[0x0][0x2b0], R2 ;  /* 0x0000ac00ff000a19 */ /* 0x000fe40000011602 */
.L_x_304:
[----:B------:R-:W-:Y:S05]  /*3b80*/  BSYNC B0 ;  /* 0x0000000000007941 */ /* 0x000fea0003800000 */
.L_x_302:
[----:B------:R-:W2:Y:S01]  /*3b90*/  LDL R3, [R1+0x20] ;  /* 0x0000200001037983 */ /* 0x000ea20000100800 */
[----:B------:R-:W-:Y:S04]  /*3ba0*/  IMAD.MOV.U32 R2, RZ, RZ, c[0x0][0x2a8] ;  /* 0x0000aa00ff027624 */ /* 0x000fe800078e00ff */
[----:B------:R-:W-:Y:S04]  /*3bb0*/  IMAD R0, R0, R2, -UR10 ;  /* 0x8000000a00007e24 */ /* 0x000fe8000f8e0202 */
[----:B--2---:R-:W-:Y:S05]  /*3bc0*/  IMAD.IADD R0, R0, 0x1, -R3 ;  /* 0x0000000100007824 */ /* 0x004fea00078e0a03 */
[----:B------:R-:W-:Y:S02]  /*3bd0*/  IADD3 R2, R0, c[0x0][0x2a8], RZ ;  /* 0x0000aa0000027a10 */ /* 0x000fe40007ffe0ff */
[----:B------:R-:W-:Y:S02]  /*3be0*/  IMNMX R141, R141, R0, !PT ;  /* 0x000000008d8d7217 */ /* 0x000fe40007800200 */
[----:B------:R-:W-:Y:S02]  /*3bf0*/  IMNMX R144, R144, R2, PT ;  /* 0x0000000290907217 */ /* 0x000fe40003800200 */
.L_x_301:
        /* <DEDUP_REMOVED lines=24> */
[----:B------:R-:W2:Y:S04]  /*3d80*/  LDL.64 R6, [R1+0x50] ;  /* 0x0000500001067983 */ /* 0x000ea80000100a00 */
[----:B------:R-:W2:Y:S01]  /*3d90*/  LDL R5, [R1+0x70] ;  /* 0x0000700001057983 */ /* 0x000ea20000100800 */
[----:B------:R-:W-:Y:S03]  /*3da0*/  IMAD.U32 R3, RZ, RZ, UR16 ;  /* 0x00000010ff037e24 */ /* 0x000fe6000f8e00ff */
[----:B------:R-:W1:Y:S01]  /*3db0*/  S2R R11, SR_TID.X ;  /* 0x00000000000b7919 */ /* 0x000e620000002100 */
[----:B-----5:R-:W-:Y:S04]  /*3dc0*/  LEA R0, P0, R0, R12, 0x6 ;  /* 0x0000000c00007211 */ /* 0x020fe800078030ff */
[----:B----4-:R-:W-:Y:S02]  /*3dd0*/  LEA.HI.X R3, R2, R9, R3, 0x6, P0 ;  /* 0x0000000902037211 */ /* 0x010fe400000f3403 */
[----:B-1----:R-:W-:Y:S02]  /*3de0*/  SHF.R.S32.HI R9, RZ, 0x1f, R11 ;  /* 0x0000001fff097819 */ /* 0x002fe4000001140b */
[----:B------:R-:W-:Y:S02]  /*3df0*/  LEA R2, P0, R0, c[0x0][0x160], 0x1 ;  /* 0x0000580000027a11 */ /* 0x000fe400078008ff */
[----:B------:R-:W-:Y:S02]  /*3e00*/  LEA.HI R9, R9, R11, RZ, 0x2 ;  /* 0x0000000b09097211 */ /* 0x000fe400078f10ff */
[----:B---3--:R-:W-:Y:S02]  /*3e10*/  LOP3.LUT P1, RZ, R10, 0x1, RZ, 0xc0, !PT ;  /* 0x000000010aff7812 */ /* 0x008fe4000782c0ff */
[----:B------:R-:W-:Y:S02]  /*3e20*/  SHF.R.S32.HI R9, RZ, 0x2, R9 ;  /* 0x00000002ff097819 */ /* 0x000fe40000011409 */
[----:B------:R-:W-:Y:S01]  /*3e30*/  LEA.HI.X R3, R0, c[0x0][0x164], R3, 0x1, P0 ;  /* 0x0000590000037a11 */ /* 0x000fe200000f0c03 */
[----:B------:R-:W-:Y:S01]  /*3e40*/  IMAD.U32 R0, RZ, RZ, UR15 ;  /* 0x0000000fff007e24 */ /* 0x000fe2000f8e00ff */
[----:B------:R-:W-:Y:S02]  /*3e50*/  LOP3.LUT P0, RZ, R10, 0x2, RZ, 0xc0, !PT ;  /* 0x000000020aff7812 */ /* 0x000fe4000780c0ff */
[C---:B------:R-:W-:Y:S01]  /*3e60*/  ISETP.GE.OR P3, PT, R9.reuse, UR6, !P1 ;  /* 0x0000000609007c0c */ /* 0x040fe2000cf66670 */
[----:B--2---:R-:W-:Y:S01]  /*3e70*/  IMAD R0, R0, 0x3000, R8 ;  /* 0x0000300000007824 */ /* 0x004fe200078e0208 */
[C---:B------:R-:W-:Y:S02]  /*3e80*/  ISETP.GE.OR P1, PT, R9.reuse, UR6, !P0 ;  /* 0x0000000609007c0c */ /* 0x040fe4000c726670 */
[----:B------:R-:W-:Y:S04]  /*3e90*/  ISETP.LT.AND P2, PT, R9, UR6, PT ;  /* 0x0000000609007c0c */ /* 0x000fe8000bf41270 */
[----:B------:R-:W-:Y:S02]  /*3ea0*/  ISETP.GE.OR P0, PT, R4, c[0x0][0x16c], !P2 ;  /* 0x00005b0004007a0c */ /* 0x000fe40005706670 */
[----:B------:R-:W1:Y:S04]  /*3eb0*/  S2R R4, SR_TID.X ;  /* 0x0000000000047919 */ /* 0x000e680000002100 */
[----:B------:R-:W-:Y:S01]  /*3ec0*/  @!PT LDS RZ, [RZ] ;  /* 0x00000000fffff984 */ /* 0x000fe20000000800 */
[----:B------:R-:W-:Y:S01]  /*3ed0*/  @!PT LDS RZ, [RZ] ;  /* 0x00000000fffff984 */ /* 0x000fe20000000800 */
[----:B------:R-:W-:Y:S01]  /*3ee0*/  @!PT LDS RZ, [RZ] ;  /* 0x00000000fffff984 */ /* 0x000fe20000000800 */
[----:B------:R2:W-:Y:S04]  /*3ef0*/  LDGSTS.E.BYPASS.LTC128B.128 [R0], [R2.64], !P3 ;  /* 0x0000000002007fae */ /* 0x0005e8000d901d4c */
[----:B------:R2:W-:Y:S04]  /*3f00*/  LDGSTS.E.BYPASS.LTC128B.128 [R0+0x1000], [R2.64+0x40], !P1 ;  /* 0x0100004002007fae */ /* 0x0005e8000c901d4c */
[----:B------:R2:W-:Y:S01]  /*3f10*/  LDGSTS.E.BYPASS.LTC128B.128 [R0+0x2000], [R2.64+0x80], !P0 ;  /* 0x0200008002007fae */ /* 0x0005e2000c101d4c */
[C---:B-1----:R-:W-:Y:S01]  /*3f20*/  ISETP.GT.AND P4, PT, R4.reuse, 0xf, PT ;  /* 0x0000000f0400780c */ /* 0x042fe20003f84270 */
[----:B------:R-:W-:Y:S02]  /*3f30*/  IMAD.SHL.U32 R4, R4, 0x4, RZ ;  /* 0x0000000404047824 */ /* 0x000fe400078e00ff */
[----:B--2---:R-:W-:Y:S10]  /*3f40*/  IMAD.U32 R0, RZ, RZ, UR11 ;  /* 0x0000000bff007e24 */ /* 0x004ff4000f8e00ff */
[----:B------:R-:W-:Y:S04]  /*3f50*/  @!P4 LEA R3, R0, 0x40, 0x6 ;  /* 0x000000400003c811 */ /* 0x000fe800078e30ff */
[C---:B------:R-:W-:Y:S04]  /*3f60*/  @!P4 IADD3 R0, P0, R3.reuse, R6, RZ ;  /* 0x000000060300c210 */ /* 0x040fe80007f1e0ff */
[----:B------:R-:W-:Y:S02]  /*3f70*/  @!P4 LEA.HI.X.SX32 R3, R3, R5, 0x1, P0 ;  /* 0x000000050303c211 */ /* 0x000fe400000f0eff */
[C---:B------:R-:W-:Y:S04]  /*3f80*/  @!P4 LEA R2, P0, R0.reuse, c[0x0][0x258], 0x2 ;  /* 0x000096000002ca11 */ /* 0x040fe800078010ff */
[----:B------:R-:W-:Y:S01]  /*3f90*/  @!P4 LEA.HI.X R3, R0, c[0x0][0x25c], R3, 0x2, P0 ;  /* 0x000097000003ca11 */ /* 0x000fe200000f1403 */
[----:B------:R-:W-:Y:S04]  /*3fa0*/  IMAD.U32 R0, RZ, RZ, UR15 ;  /* 0x0000000fff007e24 */ /* 0x000fe8000f8e00ff */
[----:B------:R-:W-:Y:S04]  /*3fb0*/  @!P4 IMAD R0, R0, 0x40, R4 ;  /* 0x000000400000c824 */ /* 0x000fe800078e0204 */
[----:B------:R-:W-:Y:S05]  /*3fc0*/  @!P4 IMAD.SHL.U32 R0, R0, 0x4, RZ ;  /* 0x000000040000c824 */ /* 0x000fea00078e00ff */
[----:B------:R1:W-:Y:S02]  /*3fd0*/  @!P4 LDGSTS.E.BYPASS.LTC128B.128 [R0+0xf080], [R2.64] ;  /* 0x0f0800000200cfae */ /* 0x0003e4000b901d4c */
.L_x_305:
[-C--:B--2---:R-:W-:Y:S01]  /*3fe0*/  HMMA.16816.F32 R4, R32, R160.reuse, RZ ;  /* 0x000000a02004723c */ /* 0x084fe200000018ff */
[----:B------:R2:W-:Y:S01]  /*3ff0*/  STL [R1+0x84], R84 ;  /* 0x0000845401007387 */ /* 0x0005e20000100800 */
[----:B------:R-:W-:Y:S03]  /*4000*/  PLOP3.LUT P1, PT, PT, PT, UP3, 0x80, 0x0 ;  /* 0x000000000000781c */ /* 0x000fe60003f2f038 */
[----:B------:R-:W0:Y:S01]  /*4010*/  LDGDEPBAR ;  /* 0x00000000000079af */ /* 0x000e220000000000 */
[C---:B------:R-:W-:Y:S02]  /*4020*/  ISETP.GT.AND P2, PT, R147.reuse, RZ, P1 ;  /* 0x000000ff9300720c */ /* 0x040fe40000f44270 */
[C---:B---3--:R-:W-:Y:S02]  /*4030*/  HMMA.16816.F32 R8, R28.reuse, R160, RZ ;  /* 0x000000a01c08723c */ /* 0x048fe400000018ff */
[----:B------:R-:W-:Y:S02]  /*4040*/  ISETP.GT.AND P0, PT, R147, 0x1, P1 ;  /* 0x000000019300780c */ /* 0x000fe40000f04270 */
[C---:B------:R-:W-:Y:S02]  /*4050*/  ISETP.LT.OR P2, PT, R143.reuse, 0x1, P2 ;  /* 0x000000018f00780c */ /* 0x040fe40001741670 */
[----:B------:R-:W-:Y:S02]  /*4060*/  ISETP.LT.OR P0, PT, R143, 0x2, P0 ;  /* 0x000000028f00780c */ /* 0x000fe40000701670 */
[-C--:B------:R-:W-:Y:S01]  /*4070*/  HMMA.16816.F32 R12, R28, R162.reuse, RZ ;  /* 0x000000a21c0c723c */ /* 0x080fe200000018ff */
[----:B------:R-:W-:Y:S02]  /*4080*/  ISETP.GT.AND P3, PT, R147, 0x20, P1 ;  /* 0x000000209300780c */ /* 0x000fe40000f64270 */
[----:B------:R-:W-:Y:S02]  /*4090*/  ISETP.GT.AND P5, PT, R142, 0x61, P1 ;  /* 0x000000618e00780c */ /* 0x000fe40000fa4270 */
[----:B------:R-:W-:Y:S02]  /*40a0*/  ISETP.LT.OR P3, PT, R143, 0x21, P3 ;  /* 0x000000218f00780c */ /* 0x000fe40001f61670 */
[----:B------:R-:W-:Y:S01]  /*40b0*/  FSEL R152, R230, -INF , !P2 ;  /* 0xff800000e6987808 */ /* 0x000fe20005000000 */
[C---:B------:R-:W-:Y:S02]  /*40c0*/  HMMA.16816.F32 R16, R32.reuse, R162, RZ ;  /* 0x000000a22010723c */ /* 0x040fe400000018ff */
[----:B------:R-:W-:Y:S02]  /*40d0*/  ISETP.GT.AND P2, PT, R147, 0x21, P1 ;  /* 0x000000219300780c */ /* 0x000fe40000f44270 */
[----:B--2---:R-:W-:Y:S01]  /*40e0*/  MOV R84, R241 ;  /* 0x000000f100547202 */ /* 0x004fe20000000f00 */
[--C-:B------:R-:W-:Y:S01]  /*40f0*/  FFMA.FTZ R158, R152, c[0x0][0x29c], -R148.reuse ;  /* 0x0000a700989e7a23 */ /* 0x100fe20000010894 */
[----:B------:R-:W-:Y:S02]  /*4100*/  ISETP.LT.OR P2, PT, R143, 0x22, P2 ;  /* 0x000000228f00780c */ /* 0x000fe40001741670 */
[-C--:B------:R-:W-:Y:S01]  /*4110*/  HMMA.16816.F32 R20, R32, R164.reuse, RZ ;  /* 0x000000a42014723c */ /* 0x080fe200000018ff */
[----:B------:R2:W3:Y:S07]  /*4120*/  MUFU.EX2 R243, R158 ;  /* 0x0000009e00f37308 */ /* 0x0004ee0000000800 */
[C---:B------:R-:W-:Y:S08]  /*4130*/  HMMA.16816.F32 R24, R28.reuse, R164, RZ ;  /* 0x000000a41c18723c */ /* 0x040ff000000018ff */
[-C--:B------:R-:W-:Y:S08]  /*4140*/  HMMA.16816.F32 R28, R28, R166.reuse, RZ ;  /* 0x000000a61c1c723c */ /* 0x080ff000000018ff */
[----:B------:R-:W-:Y:S04]  /*4150*/  HMMA.16816.F32 R32, R32, R166, RZ ;  /* 0x000000a62020723c */ /* 0x000fe800000018ff */
[----:B--2---:R-:W-:Y:S04]  /*4160*/  MOV R158, R234 ;  /* 0x000000ea009e7202 */ /* 0x004fe80000000f00 */
[-C--:B----4-:R-:W-:Y:S08]  /*4170*/  HMMA.16816.F32 R4, R132, R168.reuse, R4 ;  /* 0x000000a88404723c */ /* 0x090ff00000001804 */
        /* <DEDUP_REMOVED lines=52> */
[C---:B------:R-:W-:Y:S02]  /*44c0*/  ISETP.GT.AND P3, PT, R147.reuse, 0x41, P1 ;  /* 0x000000419300780c */ /* 0x040fe40000f64270 */
[----:B------:R-:W-:Y:S01]  /*44d0*/  FSEL R137, R228, -INF , !P2 ;  /* 0xff800000e4897808 */ /* 0x000fe20005000000 */
[--C-:B------:R-:W-:Y:S01]  /*44e0*/  FFMA.FTZ R156, R138, c[0x0][0x29c], -R148.reuse ;  /* 0x0000a7008a9c7a23 */ /* 0x100fe20000010894 */
[----:B------:R-:W-:Y:S02]  /*44f0*/  ISETP.GT.AND P2, PT, R147, 0x60, P1 ;  /* 0x000000609300780c */ /* 0x000fe40000f44270 */
[----:B------:R-:W-:Y:S01]  /*4500*/  FSEL R136, R227, -INF , !P0 ;  /* 0xff800000e3887808 */ /* 0x000fe20004000000 */
[--C-:B------:R-:W-:Y:S01]  /*4510*/  FFMA.FTZ R155, R137, c[0x0][0x29c], -R148.reuse ;  /* 0x0000a700899b7a23 */ /* 0x100fe20000010894 */
[----:B------:R-:W-:Y:S01]  /*4520*/  ISETP.GT.AND P0, PT, R147, 0x61, P1 ;  /* 0x000000619300780c */ /* 0x000fe20000f04270 */
[----:B------:R1:W2:Y:S01]  /*4530*/  MUFU.EX2 R241, R156 ;  /* 0x0000009c00f17308 */ /* 0x0002a20000000800 */
[C---:B------:R-:W-:Y:S01]  /*4540*/  ISETP.LT.OR P3, PT, R143.reuse, 0x42, P3 ;  /* 0x000000428f00780c */ /* 0x040fe20001f61670 */
[--C-:B------:R-:W-:Y:S01]  /*4550*/  FFMA.FTZ R152, R136, c[0x0][0x29c], -R148.reuse ;  /* 0x0000a70088987a23 */ /* 0x100fe20000010894 */
[C---:B------:R-:W-:Y:S02]  /*4560*/  ISETP.LT.OR P2, PT, R143.reuse, 0x61, P2 ;  /* 0x000000618f00780c */ /* 0x040fe40001741670 */
[----:B------:R-:W-:Y:S02]  /*4570*/  ISETP.LT.OR P4, PT, R143, 0x62, P0 ;  /* 0x000000628f00780c */ /* 0x000fe40000781670 */
[----:B------:R-:W-:Y:S02]  /*4580*/  ISETP.GT.AND P0, PT, R142, RZ, P1 ;  /* 0x000000ff8e00720c */ /* 0x000fe40000f04270 */
[----:B------:R-:W-:Y:S02]  /*4590*/  FSEL R3, R226, -INF , !P3 ;  /* 0xff800000e2037808 */ /* 0x000fe40005800000 */
[----:B------:R-:W-:Y:S02]  /*45a0*/  ISETP.LT.OR P0, PT, R145, 0x1, P0 ;  /* 0x000000019100780c */ /* 0x000fe40000701670 */
[----:B------:R-:W-:Y:S02]  /*45b0*/  FSEL R2, R159, -INF , !P2 ;  /* 0xff8000009f027808 */ /* 0x000fe40005000000 */
[C---:B------:R-:W-:Y:S02]  /*45c0*/  ISETP.GT.AND P3, PT, R142.reuse, 0x1, P1 ;  /* 0x000000018e00780c */ /* 0x040fe40000f64270 */
[----:B------:R-:W-:Y:S01]  /*45d0*/  ISETP.GT.AND P2, PT, R142, 0x20, P1 ;  /* 0x000000208e00780c */ /* 0x000fe20000f44270 */
[--C-:B------:R-:W-:Y:S01]  /*45e0*/  FFMA.FTZ R139, R2, c[0x0][0x29c], -R148.reuse ;  /* 0x0000a700028b7a23 */ /* 0x100fe20000010894 */
[----:B------:R-:W-:Y:S02]  /*45f0*/  FSEL R0, R225, -INF , !P4 ;  /* 0xff800000e1007808 */ /* 0x000fe40006000000 */
[----:B------:R-:W-:Y:S02]  /*4600*/  FSEL R143, R250, -INF , !P0 ;  /* 0xff800000fa8f7808 */ /* 0x000fe40004000000 */
[C---:B------:R-:W-:Y:S01]  /*4610*/  ISETP.LT.OR P3, PT, R145.reuse, 0x2, P3 ;  /* 0x000000029100780c */ /* 0x040fe20001f61670 */
[----:B-1----:R-:W-:Y:S01]  /*4620*/  IMAD.MOV.U32 R156, RZ, RZ, R235 ;  /* 0x000000ffff9c7224 */ /* 0x002fe200078e00eb */
[----:B------:R-:W-:Y:S02]  /*4630*/  ISETP.LT.OR P2, PT, R145, 0x21, P2 ;  /* 0x000000219100780c */ /* 0x000fe40001741670 */
[----:B------:R-:W-:Y:S02]  /*4640*/  ISETP.GT.AND P0, PT, R142, 0x21, P1 ;  /* 0x000000218e00780c */ /* 0x000fe40000f04270 */
[----:B------:R-:W-:Y:S02]  /*4650*/  FSEL R147, R249, -INF , !P3 ;  /* 0xff800000f9937808 */ /* 0x000fe40005800000 */
[----:B------:R-:W-:Y:S02]  /*4660*/  FSEL R154, R244, -INF , !P2 ;  /* 0xff800000f49a7808 */ /* 0x000fe40005000000 */
[C---:B------:R-:W-:Y:S02]  /*4670*/  ISETP.GT.AND P4, PT, R142.reuse, 0x40, P1 ;  /* 0x000000408e00780c */ /* 0x040fe40000f84270 */
[C---:B------:R-:W-:Y:S02]  /*4680*/  ISETP.GT.AND P2, PT, R142.reuse, 0x41, P1 ;  /* 0x000000418e00780c */ /* 0x040fe40000f44270 */
[----:B------:R-:W-:Y:S02]  /*4690*/  ISETP.LT.OR P3, PT, R145, 0x22, P0 ;  /* 0x000000229100780c */ /* 0x000fe40000761670 */
[----:B------:R-:W-:Y:S01]  /*46a0*/  ISETP.GT.AND P0, PT, R142, 0x60, P1 ;  /* 0x000000608e00780c */ /* 0x000fe20000f04270 */
[--C-:B------:R-:W-:Y:S01]  /*46b0*/  FFMA.FTZ R142, R3, c[0x0][0x29c], -R148.reuse ;  /* 0x0000a700038e7a23 */ /* 0x100fe20000010894 */
[----:B------:R-:W-:Y:S01]  /*46c0*/  FSEL R153, R248, -INF , !P3 ;  /* 0xff800000f8997808 */ /* 0x000fe20005800000 */
[----:B------:R-:W-:Y:S01]  /*46d0*/  FFMA.FTZ R148, R0, c[0x0][0x29c], -R148 ;  /* 0x0000a70000947a23 */ /* 0x000fe20000010894 */
[C---:B------:R-:W-:Y:S01]  /*46e0*/  ISETP.LT.OR P4, PT, R145.reuse, 0x41, P4 ;  /* 0x000000419100780c */ /* 0x040fe20002781670 */
[----:B------:R-:W1:Y:S01]  /*46f0*/  LDS R0, [R233.X4+0xf280] ;  /* 0x00f28000e9007984 */ /* 0x000e620000004800 */
[C---:B------:R-:W-:Y:S01]  /*4700*/  ISETP.LT.OR P3, PT, R145.reuse, 0x42, P2 ;  /* 0x000000429100780c */ /* 0x040fe20001761670 */
[----:B------:R-:W-:Y:S01]  /*4710*/  MUFU.EX2 R235, R148 ;  /* 0x0000009400eb7308 */ /* 0x000fe20000000800 */
[C---:B------:R-:W-:Y:S02]  /*4720*/  ISETP.LT.OR P2, PT, R145.reuse, 0x61, P0 ;  /* 0x000000619100780c */ /* 0x040fe40000741670 */
[----:B------:R-:W-:Y:S02]  /*4730*/  ISETP.LT.OR P0, PT, R145, 0x62, P5 ;  /* 0x000000629100780c */ /* 0x000fe40002f01670 */
[----:B------:R-:W-:Y:S02]  /*4740*/  FSEL R145, R247, -INF , !P4 ;  /* 0xff800000f7917808 */ /* 0x000fe40006000000 */
[----:B------:R-:W-:Y:S02]  /*4750*/  FSEL R2, R246, -INF , !P2 ;  /* 0xff800000f6027808 */ /* 0x000fe40005000000 */
[----:B------:R-:W-:Y:S02]  /*4760*/  FSEL R3, R251, -INF , !P3 ;  /* 0xff800000fb037808 */ /* 0x000fe40005800000 */
[C---:B------:R-:W-:Y:S02]  /*4770*/  ISETP.GT.AND P2, PT, R140.reuse, 0x1, P1 ;  /* 0x000000018c00780c */ /* 0x040fe40000f44270 */
[----:B------:R-:W-:Y:S02]  /*4780*/  ISETP.GT.AND P3, PT, R140, 0x20, P1 ;  /* 0x000000208c00780c */ /* 0x000fe40000f64270 */
[C---:B------:R-:W-:Y:S02]  /*4790*/  ISETP.LT.OR P4, PT, R146.reuse, 0x2, P2 ;  /* 0x000000029200780c */ /* 0x040fe40001781670 */
[----:B------:R-:W-:Y:S02]  /*47a0*/  ISETP.LT.OR P3, PT, R146, 0x21, P3 ;  /* 0x000000219200780c */ /* 0x000fe40001f61670 */
[----:B------:R-:W-:Y:S04]  /*47b0*/  ISETP.GT.AND P2, PT, R140, 0x21, P1 ;  /* 0x000000218c00780c */ /* 0x000fe80000f44270 */
[----:B------:R-:W-:Y:S01]  /*47c0*/  ISETP.LT.OR P2, PT, R146, 0x22, P2 ;  /* 0x000000229200780c */ /* 0x000fe20001741670 */
[--C-:B-1----:R-:W-:Y:S02]  /*47d0*/  FADD.FTZ R137, R17, -R0.reuse ;  /* 0x8000000011897221 */ /* 0x102fe40000010000 */
[--C-:B------:R-:W-:Y:S01]  /*47e0*/  FFMA.FTZ R17, R153, c[0x0][0x29c], -R149.reuse ;  /* 0x0000a70099117a23 */ /* 0x100fe20000010895 */
[----:B------:R-:W-:Y:S01]  /*47f0*/  MOV R153, R238 ;  /* 0x000000ee00997202 */ /* 0x000fe20000000f00 */
[--C-:B------:R-:W-:Y:S01]  /*4800*/  FADD.FTZ R133, R21, -R0.reuse ;  /* 0x8000000015857221 */ /* 0x100fe20000010000 */
[----:B------:R1:W-:Y:S01]  /*4810*/  MUFU.EX2 R238, R157 ;  /* 0x0000009d00ee7308 */ /* 0x0003e20000000800 */
[--C-:B------:R-:W-:Y:S01]  /*4820*/  FFMA.FTZ R21, R145, c[0x0][0x29c], -R149.reuse ;  /* 0x0000a70091157a23 */ /* 0x100fe20000010895 */
[----:B------:R-:W-:Y:S01]  /*4830*/  MOV R145, R237 ;  /* 0x000000ed00917202 */ /* 0x000fe20000000f00 */
[--C-:B------:R-:W-:Y:S02]  /*4840*/  FADD.FTZ R135, R4, -R0.reuse ;  /* 0x8000000004877221 */ /* 0x100fe40000010000 */
[--C-:B------:R-:W-:Y:S01]  /*4850*/  FFMA.FTZ R4, R154, c[0x0][0x29c], -R149.reuse ;  /* 0x0000a7009a047a23 */ /* 0x100fe20000010895 */
[----:B------:R-:W-:Y:S01]  /*4860*/  MOV R154, R240 ;  /* 0x000000f0009a7202 */ /* 0x000fe20000000f00 */
[--C-:B------:R-:W-:Y:S02]  /*4870*/  FADD.FTZ R136, R20, -R0.reuse ;  /* 0x8000000014887221 */ /* 0x100fe40000010000 */
[--C-:B------:R-:W-:Y:S01]  /*4880*/  FADD.FTZ R134, R5, -R0.reuse ;  /* 0x8000000005867221 */ /* 0x100fe20000010000 */
[----:B------:R2:W2:Y:S01]  /*4890*/  MUFU.EX2 R237, R155 ;  /* 0x0000009b00ed7308 */ /* 0x0004a20000000800 */
[--C-:B------:R-:W-:Y:S02]  /*48a0*/  FADD.FTZ R138, R16, -R0.reuse ;  /* 0x80000000108a7221 */ /* 0x100fe40000010000 */
[--C-:B------:R-:W-:Y:S02]  /*48b0*/  FADD.FTZ R132, R32, -R0.reuse ;  /* 0x8000000020847221 */ /* 0x100fe40000010000 */
[----:B------:R-:W-:Y:S01]  /*48c0*/  FADD.FTZ R33, R33, -R0 ;  /* 0x8000000021217221 */ /* 0x000fe20000010000 */
[----:B------:R-:W-:Y:S01]  /*48d0*/  FSEL R0, R245, -INF , !P0 ;  /* 0xff800000f5007808 */ /* 0x000fe20004000000 */
[--C-:B------:R-:W-:Y:S01]  /*48e0*/  FFMA.FTZ R16, R143, c[0x0][0x29c], -R149.reuse ;  /* 0x0000a7008f107a23 */ /* 0x100fe20000010895 */
[----:B------:R-:W-:Y:S01]  /*48f0*/  MOV R143, R239 ;  /* 0x000000ef008f7202 */ /* 0x000fe20000000f00 */
[--C-:B------:R-:W-:Y:S01]  /*4900*/  FFMA.FTZ R5, R147, c[0x0][0x29c], -R149.reuse ;  /* 0x0000a70093057a23 */ /* 0x100fe20000010895 */
[----:B------:R-:W2:Y:S01]  /*4910*/  MUFU.EX2 R240, R152 ;  /* 0x0000009800f07308 */ /* 0x000ea20000000800 */
[--C-:B------:R-:W-:Y:S01]  /*4920*/  FFMA.FTZ R20, R3, c[0x0][0x29c], -R149.reuse ;  /* 0x0000a70003147a23 */ /* 0x100fe20000010895 */
[----:B------:R-:W-:Y:S01]  /*4930*/  MOV R3, R236 ;  /* 0x000000ec00037202 */ /* 0x000fe20000000f00 */
[--C-:B------:R-:W-:Y:S01]  /*4940*/  FFMA.FTZ R32, R2, c[0x0][0x29c], -R149.reuse ;  /* 0x0000a70002207a23 */ /* 0x100fe20000010895 */
[----:B-1----:R-:W-:Y:S01]  /*4950*/  MOV R157, R84 ;  /* 0x00000054009d7202 */ /* 0x002fe20000000f00 */
[----:B------:R-:W-:Y:S01]  /*4960*/  FFMA.FTZ R2, -R227, R227, 1 ;  /* 0x3f800000e3027423 */ /* 0x000fe200000101e3 */
[----:B------:R-:W4:Y:S01]  /*4970*/  LDL.LU R84, [R1] ;  /* 0x0000000001547983 */ /* 0x000f220000300800 */
[----:B------:R-:W-:Y:S01]  /*4980*/  FFMA.FTZ R149, R0, c[0x0][0x29c], -R149 ;  /* 0x0000a70000957a23 */ /* 0x000fe20000010895 */
[----:B------:R-:W-:Y:S01]  /*4990*/  MOV R147, R233 ;  /* 0x000000e900937202 */ /* 0x000fe20000000f00 */
[----:B------:R-:W-:Y:S01]  /*49a0*/  FFMA.FTZ R0, -R230, R230, 1 ;  /* 0x3f800000e6007423 */ /* 0x000fe200000101e6 */
[----:B------:R1:W1:Y:S01]  /*49b0*/  MUFU.EX2 R239, R139 ;  /* 0x0000008b00ef7308 */ /* 0x0002620000000800 */
[----:B---3--:R-:W-:Y:S01]  /*49c0*/  FMUL.FTZ R135, R243, R135 ;  /* 0x00000087f3877220 */ /* 0x008fe20000410000 */
[----:B------:R-:W-:Y:S01]  /*49d0*/  ISETP.GT.AND P0, PT, R140, RZ, P1 ;  /* 0x000000ff8c00720c */ /* 0x000fe20000f04270 */
[----:B--2---:R-:W-:Y:S01]  /*49e0*/  FMUL.FTZ R138, R241, R138 ;  /* 0x0000008af18a7220 */ /* 0x004fe20000410000 */
[----:B------:R-:W-:Y:S01]  /*49f0*/  MOV R155, R231 ;  /* 0x000000e7009b7202 */ /* 0x000fe20000000f00 */
[----:B------:R-:W-:Y:S01]  /*4a00*/  FMUL.FTZ R234, R135, R0 ;  /* 0x0000000087ea7220 */ /* 0x000fe20000410000 */
[----:B------:R-:W-:Y:S01]  /*4a10*/  MOV R135, R232 ;  /* 0x000000e800877202 */ /* 0x000fe20000000f00 */
[----:B------:R-:W-:Y:S01]  /*4a20*/  FFMA.FTZ R0, -R242, R242, 1 ;  /* 0x3f800000f2007423 */ /* 0x000fe200000101f2 */
[----:B------:R-:W-:Y:S01]  /*4a30*/  MOV R242, R3 ;  /* 0x0000000300f27202 */ /* 0x000fe20000000f00 */
[----:B------:R-:W-:Y:S01]  /*4a40*/  FFMA.FTZ R3, -R228, R228, 1 ;  /* 0x3f800000e4037423 */ /* 0x000fe200000101e4 */
[----:B------:R2:W-:Y:S01]  /*4a50*/  MUFU.EX2 R232, R4 ;  /* 0x0000000400e87308 */ /* 0x0005e20000000800 */
[----:B------:R-:W-:Y:S01]  /*4a60*/  FMUL.FTZ R137, R237, R137 ;  /* 0x00000089ed897220 */ /* 0x000fe20000410000 */
[----:B------:R-:W-:Y:S01]  /*4a70*/  ISETP.LT.OR P0, PT, R146, 0x1, P0 ;  /* 0x000000019200780c */ /* 0x000fe20000701670 */
[----:B------:R-:W-:Y:S02]  /*4a80*/  FMUL.FTZ R134, R238, R134 ;  /* 0x00000086ee867220 */ /* 0x000fe40000410000 */
[----:B------:R-:W-:Y:S02]  /*4a90*/  FMUL.FTZ R136, R240, R136 ;  /* 0x00000088f0887220 */ /* 0x000fe40000410000 */
[----:B------:R-:W-:Y:S01]  /*4aa0*/  FMUL.FTZ R148, R137, R3 ;  /* 0x0000000389947220 */ /* 0x000fe20000410000 */
[----:B------:R-:W-:Y:S01]  /*4ab0*/  MOV R137, R147 ;  /* 0x0000009300897202 */ /* 0x000fe20000000f00 */
[----:B------:R-:W-:Y:S01]  /*4ac0*/  FMUL.FTZ R147, R136, R2 ;  /* 0x0000000288937220 */ /* 0x000fe20000410000 */
[----:B------:R3:W-:Y:S01]  /*4ad0*/  MUFU.EX2 R231, R5 ;  /* 0x0000000500e77308 */ /* 0x0007e20000000800 */
[----:B------:R-:W-:Y:S01]  /*4ae0*/  FFMA.FTZ R2, -R159, R159, 1 ;  /* 0x3f8000009f027423 */ /* 0x000fe2000001019f */
[----:B------:R-:W-:Y:S01]  /*4af0*/  MOV R159, R145 ;  /* 0x00000091009f7202 */ /* 0x000fe20000000f00 */
[----:B------:R-:W-:Y:S01]  /*4b00*/  FMUL.FTZ R33, R235, R33 ;  /* 0x00000021eb217220 */ /* 0x000fe20000410000 */
[----:B-1----:R-:W-:Y:S01]  /*4b10*/  MOV R139, R153 ;  /* 0x00000099008b7202 */ /* 0x002fe20000000f00 */
[----:B------:R-:W-:Y:S01]  /*4b20*/  FMUL.FTZ R132, R239, R132 ;  /* 0x00000084ef847220 */ /* 0x000fe20000410000 */
[----:B------:R-:W-:Y:S01]  /*4b30*/  MOV R136, R135 ;  /* 0x0000008700887202 */ /* 0x000fe20000000f00 */
[----:B------:R-:W-:Y:S02]  /*4b40*/  FMUL.FTZ R153, R134, R0 ;  /* 0x0000000086997220 */ /* 0x000fe40000410000 */
[----:B------:R-:W-:Y:S01]  /*4b50*/  FMUL.FTZ R145, R132, R2 ;  /* 0x0000000284917220 */ /* 0x000fe20000410000 */
[----:B------:R-:W1:Y:S01]  /*4b60*/  MUFU.EX2 R236, R142 ;  /* 0x0000008e00ec7308 */ /* 0x000e620000000800 */
[----:B------:R-:W-:Y:S01]  /*4b70*/  MOV R132, R157 ;  /* 0x0000009d00847202 */ /* 0x000fe20000000f00 */
[----:B------:R-:W-:Y:S02]  /*4b80*/  FFMA.FTZ R2, -R225, R225, 1 ;  /* 0x3f800000e1027423 */ /* 0x000fe400000101e1 */
[----:B--2---:R-:W-:Y:S01]  /*4b90*/  FFMA.FTZ R4, -R229, R229, 1 ;  /* 0x3f800000e5047423 */ /* 0x004fe200000101e5 */
[----:B------:R-:W-:Y:S01]  /*4ba0*/  FSEL R3, R132, -INF , !P0 ;  /* 0xff80000084037808 */ /* 0x000fe20004000000 */
[----:B------:R-:W2:Y:S01]  /*4bb0*/  LDL.LU R229, [R1+0x4] ;  /* 0x0000040001e57983 */ /* 0x000ea20000300800 */
[----:B------:R-:W-:Y:S01]  /*4bc0*/  FFMA.FTZ R0, -R226, R226, 1 ;  /* 0x3f800000e2007423 */ /* 0x000fe200000101e2 */
[----:B------:R-:W-:Y:S01]  /*4bd0*/  ISETP.GT.AND P0, PT, R140, 0x40, P1 ;  /* 0x000000408c00780c */ /* 0x000fe20000f04270 */
[----:B------:R-:W-:Y:S01]  /*4be0*/  FMUL.FTZ R152, R138, R4 ;  /* 0x000000048a987220 */ /* 0x000fe20000410000 */
[----:B------:R1:W-:Y:S01]  /*4bf0*/  MUFU.EX2 R230, R17 ;  /* 0x0000001100e67308 */ /* 0x0003e20000000800 */
[----:B------:R-:W-:Y:S01]  /*4c00*/  IMAD.MOV.U32 R138, RZ, RZ, R155 ;  /* 0x000000ffff8a7224 */ /* 0x000fe200078e009b */
[----:B------:R-:W-:Y:S01]  /*4c10*/  MOV R155, R158 ;  /* 0x0000009e009b7202 */ /* 0x000fe20000000f00 */
[----:B------:R-:W-:Y:S01]  /*4c20*/  FFMA.FTZ R3, R3, c[0x0][0x29c], -R151 ;  /* 0x0000a70003037a23 */ /* 0x000fe20000010897 */
[----:B---3--:R-:W-:Y:S01]  /*4c30*/  FSEL R5, R159, -INF , !P4 ;  /* 0xff8000009f057808 */ /* 0x008fe20006000000 */
[----:B------:R-:W-:Y:S01]  /*4c40*/  FMUL.FTZ R134, R33, R2 ;  /* 0x0000000221867220 */ /* 0x000fe20000410000 */
[----:B------:R-:W-:Y:S01]  /*4c50*/  ISETP.LT.OR P0, PT, R146, 0x41, P0 ;  /* 0x000000419200780c */ /* 0x000fe20000701670 */
[----:B------:R-:W-:Y:S01]  /*4c60*/  IMAD.MOV.U32 R225, RZ, RZ, R155 ;  /* 0x000000ffffe17224 */ /* 0x000fe200078e009b */
[----:B------:R-:W-:Y:S01]  /*4c70*/  MOV R33, R154 ;  /* 0x0000009a00217202 */ /* 0x000fe20000000f00 */
[--C-:B------:R-:W-:Y:S01]  /*4c80*/  FFMA.FTZ R5, R5, c[0x0][0x29c], -R151.reuse ;  /* 0x0000a70005057a23 */ /* 0x100fe20000010897 */
[----:B------:R3:W3:Y:S01]  /*4c90*/  MUFU.EX2 R233, R16 ;  /* 0x0000001000e97308 */ /* 0x0006e20000000800 */
[----:B------:R-:W-:Y:S02]  /*4ca0*/  ISETP.GT.AND P4, PT, R141, 0x40, P1 ;  /* 0x000000408d00780c */ /* 0x000fe40000f84270 */
[----:B------:R-:W-:Y:S01]  /*4cb0*/  F2FP.PACK_AB R134, R134, R145 ;  /* 0x000000918686723e */ /* 0x000fe200000000ff */
[----:B-1----:R-:W-:Y:S01]  /*4cc0*/  FMUL.FTZ R133, R236, R133 ;  /* 0x00000085ec857220 */ /* 0x002fe20000410000 */
[----:B------:R-:W-:Y:S03]  /*4cd0*/  ISETP.LT.OR P4, PT, R144, 0x41, P4 ;  /* 0x000000419000780c */ /* 0x000fe60002781670 */
[----:B------:R-:W-:Y:S01]  /*4ce0*/  FMUL.FTZ R135, R133, R0 ;  /* 0x0000000085877220 */ /* 0x000fe20000410000 */
[----:B------:R-:W-:Y:S01]  /*4cf0*/  MOV R133, R156 ;  /* 0x0000009c00857202 */ /* 0x000fe20000000f00 */
[----:B------:R-:W1:Y:S01]  /*4d00*/  LDS R0, [R137.X4+0xf2a0] ;  /* 0x00f2a00089007984 */ /* 0x000e620000004800 */
[----:B------:R3:W-:Y:S02]  /*4d10*/  MUFU.EX2 R158, R20 ;  /* 0x00000014009e7308 */ /* 0x0007e40000000800 */
[----:B------:R-:W-:Y:S02]  /*4d20*/  F2FP.PACK_AB R135, R135, R147 ;  /* 0x000000938787723e */ /* 0x000fe400000000ff */
[----:B------:R-:W-:Y:S02]  /*4d30*/  FSEL R17, R133, -INF , !P3 ;  /* 0xff80000085117808 */ /* 0x000fe40005800000 */
[----:B------:R-:W-:Y:S03]  /*4d40*/  ISETP.GT.AND P3, PT, R140, 0x41, P1 ;  /* 0x000000418c00780c */ /* 0x000fe60000f64270 */
[--C-:B------:R-:W-:Y:S01]  /*4d50*/  FFMA.FTZ R17, R17, c[0x0][0x29c], -R151.reuse ;  /* 0x0000a70011117a23 */ /* 0x100fe20000010897 */
[----:B------:R-:W-:Y:S01]  /*4d60*/  MUFU.EX2 R227, R3 ;  /* 0x0000000300e37308 */ /* 0x000fe20000000800 */
[----:B------:R-:W-:Y:S02]  /*4d70*/  ISETP.LT.OR P3, PT, R146, 0x42, P3 ;  /* 0x000000429200780c */ /* 0x000fe40001f61670 */
[----:B---3--:R-:W-:Y:S02]  /*4d80*/  FSEL R16, R136, -INF , !P2 ;  /* 0xff80000088107808 */ /* 0x008fe40005000000 */
[----:B------:R-:W-:Y:S02]  /*4d90*/  ISETP.GT.AND P2, PT, R140, 0x60, P1 ;  /* 0x000000608c00780c */ /* 0x000fe40000f44270 */
[----:B------:R-:W-:Y:S01]  /*4da0*/  FSEL R4, R139, -INF , !P3 ;  /* 0xff8000008b047808 */ /* 0x000fe20005800000 */
[--C-:B------:R-:W-:Y:S01]  /*4db0*/  FFMA.FTZ R16, R16, c[0x0][0x29c], -R151.reuse ;  /* 0x0000a70010107a23 */ /* 0x100fe20000010897 */
[----:B------:R-:W-:Y:S01]  /*4dc0*/  ISETP.LT.OR P2, PT, R146, 0x61, P2 ;  /* 0x000000619200780c */ /* 0x000fe20001741670 */
[----:B------:R3:W3:Y:S01]  /*4dd0*/  MUFU.EX2 R228, R21 ;  /* 0x0000001500e47308 */ /* 0x0006e20000000800 */
[C---:B------:R-:W-:Y:S02]  /*4de0*/  ISETP.GT.AND P3, PT, R141.reuse, 0x1, P1 ;  /* 0x000000018d00780c */ /* 0x040fe40000f64270 */
[----:B------:R-:W-:Y:S02]  /*4df0*/  FSEL R20, R138, -INF , !P0 ;  /* 0xff8000008a147808 */ /* 0x000fe40004000000 */
[----:B------:R-:W-:Y:S02]  /*4e00*/  ISETP.GT.AND P0, PT, R140, 0x61, P1 ;  /* 0x000000618c00780c */ /* 0x000fe40000f04270 */
[----:B------:R-:W-:Y:S01]  /*4e10*/  ISETP.LT.OR P3, PT, R144, 0x2, P3 ;  /* 0x000000029000780c */ /* 0x000fe20001f61670 */
[--C-:B------:R-:W-:Y:S02]  /*4e20*/  FFMA.FTZ R20, R20, c[0x0][0x29c], -R151.reuse ;  /* 0x0000a70014147a23 */ /* 0x100fe40000010897 */
[----:B------:R-:W-:Y:S01]  /*4e30*/  MUFU.EX2 R155, R5 ;  /* 0x00000005009b7308 */ /* 0x000fe20000000800 */
[----:B------:R-:W-:Y:S04]  /*4e40*/  ISETP.LT.OR P0, PT, R146, 0x62, P0 ;  /* 0x000000629200780c */ /* 0x000fe80000701670 */
[----:B------:R-:W-:Y:S02]  /*4e50*/  FSEL R2, R252, -INF , !P0 ;  /* 0xff800000fc027808 */ /* 0x000fe40004000000 */
[----:B------:R-:W-:Y:S01]  /*4e60*/  ISETP.GT.AND P0, PT, R141, RZ, P1 ;  /* 0x000000ff8d00720c */ /* 0x000fe20000f04270 */
[--C-:B-1----:R-:W-:Y:S02]  /*4e70*/  FADD.FTZ R6, R6, -R0.reuse ;  /* 0x8000000006067221 */ /* 0x102fe40000010000 */
[----:B------:R1:W-:Y:S01]  /*4e80*/  MUFU.EX2 R156, R149 ;  /* 0x00000095009c7308 */ /* 0x0003e20000000800 */
[----:B------:R-:W-:Y:S01]  /*4e90*/  ISETP.LT.OR P0, PT, R144, 0x1, P0 ;  /* 0x000000019000780c */ /* 0x000fe20000701670 */
[--C-:B------:R-:W-:Y:S02]  /*4ea0*/  FADD.FTZ R7, R7, -R0.reuse ;  /* 0x8000000007077221 */ /* 0x100fe40000010000 */
[--C-:B---3--:R-:W-:Y:S02]  /*4eb0*/  FFMA.FTZ R21, R4, c[0x0][0x29c], -R151.reuse ;  /* 0x0000a70004157a23 */ /* 0x108fe40000010897 */
[----:B------:R-:W-:Y:S02]  /*4ec0*/  FFMA.FTZ R4, -R250, R250, 1 ;  /* 0x3f800000fa047423 */ /* 0x000fe400000101fa */
[----:B------:R-:W3:Y:S01]  /*4ed0*/  LDL.LU R250, [R1+0xc] ;  /* 0x00000c0001fa7983 */ /* 0x000ee20000300800 */
[----:B------:R-:W-:Y:S01]  /*4ee0*/  FMUL.FTZ R6, R233, R6 ;  /* 0x00000006e9067220 */ /* 0x000fe20000410000 */
[----:B------:R-:W-:Y:S01]  /*4ef0*/  MUFU.EX2 R146, R16 ;  /* 0x0000001000927308 */ /* 0x000fe20000000800 */
[--C-:B------:R-:W-:Y:S02]  /*4f00*/  FADD.FTZ R18, R18, -R0.reuse ;  /* 0x8000000012127221 */ /* 0x100fe40000010000 */
[----:B------:R-:W-:Y:S02]  /*4f10*/  FMUL.FTZ R142, R6, R4 ;  /* 0x00000004068e7220 */ /* 0x000fe40000410000 */
[----:B------:R-:W-:Y:S02]  /*4f20*/  FMUL.FTZ R7, R231, R7 ;  /* 0x00000007e7077220 */ /* 0x000fe40000410000 */
[----:B------:R-:W-:Y:S02]  /*4f30*/  FMUL.FTZ R18, R232, R18 ;  /* 0x00000012e8127220 */ /* 0x000fe40000410000 */
[--C-:B------:R-:W-:Y:S01]  /*4f40*/  FADD.FTZ R22, R22, -R0.reuse ;  /* 0x8000000016167221 */ /* 0x100fe20000010000 */
[----:B------:R-:W2:Y:S01]  /*4f50*/  MUFU.EX2 R157, R32 ;  /* 0x00000020009d7308 */ /* 0x000ea20000000800 */
[--C-:B------:R-:W-:Y:S02]  /*4f60*/  FADD.FTZ R19, R19, -R0.reuse ;  /* 0x8000000013137221 */ /* 0x100fe40000010000 */
[----:B------:R-:W-:Y:S01]  /*4f70*/  FMUL.FTZ R22, R228, R22 ;  /* 0x00000016e4167220 */ /* 0x000fe20000410000 */
[----:B-1----:R-:W-:Y:S01]  /*4f80*/  MOV R149, R143 ;  /* 0x0000008f00957202 */ /* 0x002fe20000000f00 */
[----:B------:R-:W-:Y:S02]  /*4f90*/  FMUL.FTZ R19, R230, R19 ;  /* 0x00000013e6137220 */ /* 0x000fe40000410000 */
[----:B------:R-:W-:Y:S01]  /*4fa0*/  FADD.FTZ R35, R35, -R0 ;  /* 0x8000000023237221 */ /* 0x000fe20000010000 */
[----:B------:R-:W-:Y:S02]  /*4fb0*/  FSEL R6, R149, -INF , !P0 ;  /* 0xff80000095067808 */ /* 0x000fe40004000000 */
[----:B------:R-:W1:Y:S01]  /*4fc0*/  MUFU.EX2 R154, R17 ;  /* 0x00000011009a7308 */ /* 0x000e620000000800 */
[C---:B------:R-:W-:Y:S02]  /*4fd0*/  ISETP.GT.AND P0, PT, R141.reuse, 0x21, P1 ;  /* 0x000000218d00780c */ /* 0x040fe40000f04270 */
[--C-:B------:R-:W-:Y:S02]  /*4fe0*/  FFMA.FTZ R6, R6, c[0x0][0x29c], -R150.reuse ;  /* 0x0000a70006067a23 */ /* 0x100fe40000010896 */
[----:B------:R-:W-:Y:S05]  /*4ff0*/  ISETP.LT.OR P0, PT, R144, 0x22, P0 ;  /* 0x000000229000780c */ /* 0x000fea0000701670 */
[----:B------:R1:W-:Y:S02]  /*5000*/  MUFU.EX2 R226, R20 ;  /* 0x0000001400e27308 */ /* 0x0003e40000000800 */
[----:B-1----:R-:W-:Y:S02]  /*5010*/  MOV R20, R149 ;  /* 0x0000009500147202 */ /* 0x002fe40000000f00 */
[----:B----4-:R-:W-:Y:S02]  /*5020*/  FSEL R3, R84, -INF , !P2 ;  /* 0xff80000054037808 */ /* 0x010fe40005000000 */
[----:B------:R-:W-:Y:S03]  /*5030*/  ISETP.GT.AND P2, PT, R141, 0x20, P1 ;  /* 0x000000208d00780c */ /* 0x000fe60000f44270 */
[--C-:B------:R-:W-:Y:S01]  /*5040*/  FFMA.FTZ R5, R3, c[0x0][0x29c], -R151.reuse ;  /* 0x0000a70003057a23 */ /* 0x100fe20000010897 */
[----:B------:R-:W-:Y:S01]  /*5050*/  ISETP.LT.OR P2, PT, R144, 0x21, P2 ;  /* 0x000000219000780c */ /* 0x000fe20001741670 */
[----:B------:R-:W-:Y:S02]  /*5060*/  FFMA.FTZ R3, -R249, R249, 1 ;  /* 0x3f800000f9037423 */ /* 0x000fe400000101f9 */
[----:B------:R-:W4:Y:S01]  /*5070*/  LDL.LU R249, [R1+0x8] ;  /* 0x0000080001f97983 */ /* 0x000f220000300800 */
[----:B------:R-:W-:Y:S01]  /*5080*/  FFMA.FTZ R151, R2, c[0x0][0x29c], -R151 ;  /* 0x0000a70002977a23 */ /* 0x000fe20000010897 */
[----:B------:R-:W-:Y:S01]  /*5090*/  FSEL R17, R225, -INF , !P2 ;  /* 0xff800000e1117808 */ /* 0x000fe20005000000 */
[----:B------:R-:W-:Y:S01]  /*50a0*/  FFMA.FTZ R2, -R244, R244, 1 ;  /* 0x3f800000f4027423 */ /* 0x000fe200000101f4 */
[----:B------:R-:W-:Y:S01]  /*50b0*/  MUFU.EX2 R149, R5 ;  /* 0x0000000500957308 */ /* 0x000fe20000000800 */
[----:B------:R-:W4:Y:S01]  /*50c0*/  LDL.LU R244, [R1+0x10] ;  /* 0x0000100001f47983 */ /* 0x000f220000300800 */
[----:B------:R-:W-:Y:S01]  /*50d0*/  FMUL.FTZ R32, R7, R3 ;  /* 0x0000000307207220 */ /* 0x000fe20000410000 */
[----:B------:R-:W-:Y:S01]  /*50e0*/  FSEL R7, R33, -INF , !P3 ;  /* 0xff80000021077808 */ /* 0x000fe20005800000 */
[----:B------:R-:W-:Y:S01]  /*50f0*/  FMUL.FTZ R143, R18, R2 ;  /* 0x00000002128f7220 */ /* 0x000fe20000410000 */
[----:B------:R-:W-:Y:S01]  /*5100*/  ISETP.GT.AND P3, PT, R141, 0x41, P1 ;  /* 0x000000418d00780c */ /* 0x000fe20000f64270 */
[----:B------:R-:W-:Y:S01]  /*5110*/  FFMA.FTZ R2, -R247, R247, 1 ;  /* 0x3f800000f7027423 */ /* 0x000fe200000101f7 */
[----:B------:R-:W-:Y:S01]  /*5120*/  ISETP.GT.AND P2, PT, R141, 0x60, P1 ;  /* 0x000000608d00780c */ /* 0x000fe20000f44270 */
[----:B------:R-:W-:Y:S01]  /*5130*/  FFMA.FTZ R3, -R248, R248, 1 ;  /* 0x3f800000f8037423 */ /* 0x000fe200000101f8 */
[----:B------:R-:W-:Y:S01]  /*5140*/  ISETP.LT.OR P3, PT, R144, 0x42, P3 ;  /* 0x000000429000780c */ /* 0x000fe20001f61670 */
[----:B------:R-:W-:Y:S01]  /*5150*/  FFMA.FTZ R7, R7, c[0x0][0x29c], -R150 ;  /* 0x0000a70007077a23 */ /* 0x000fe20000010896 */
[----:B------:R-:W-:Y:S01]  /*5160*/  MOV R248, R159 ;  /* 0x0000009f00f87202 */ /* 0x000fe20000000f00 */
[----:B------:R-:W-:Y:S01]  /*5170*/  FMUL.FTZ R140, R19, R3 ;  /* 0x00000003138c7220 */ /* 0x000fe20000410000 */
[----:B------:R-:W-:Y:S01]  /*5180*/  F2FP.PACK_AB R18, R238, R243 ;  /* 0x000000f3ee12723e */ /* 0x000fe200000000ff */
[----:B------:R1:W1:Y:S01]  /*5190*/  MUFU.EX2 R159, R21 ;  /* 0x00000015009f7308 */ /* 0x0002620000000800 */
[----:B------:R-:W-:Y:S01]  /*51a0*/  MOV R247, R133 ;  /* 0x0000008500f77202 */ /* 0x000fe20000000f00 */
[--C-:B------:R-:W-:Y:S01]  /*51b0*/  FADD.FTZ R133, R23, -R0.reuse ;  /* 0x8000000017857221 */ /* 0x100fe20000010000 */
[----:B------:R-:W-:Y:S01]  /*51c0*/  MOV R19, R138 ;  /* 0x0000008a00137202 */ /* 0x000fe20000000f00 */
[----:B------:R-:W-:Y:S01]  /*51d0*/  FADD.FTZ R23, R34, -R0 ;  /* 0x8000000022177221 */ /* 0x000fe20000010000 */
[----:B------:R-:W-:Y:S01]  /*51e0*/  F2FP.PACK_AB R32, R32, R142 ;  /* 0x0000008e2020723e */ /* 0x000fe200000000ff */
[--C-:B------:R-:W-:Y:S01]  /*51f0*/  FFMA.FTZ R34, R17, c[0x0][0x29c], -R150.reuse ;  /* 0x0000a70011227a23 */ /* 0x100fe20000010896 */
[----:B------:R-:W-:Y:S01]  /*5200*/  F2FP.PACK_AB R17, R231, R233 ;  /* 0x000000e9e711723e */ /* 0x000fe200000000ff */
[C---:B------:R-:W-:Y:S01]  /*5210*/  FMUL.FTZ R133, R158.reuse, R133 ;  /* 0x000000859e857220 */ /* 0x040fe20000410000 */
[----:B------:R-:W-:Y:S01]  /*5220*/  MOV R238, R20 ;  /* 0x0000001400ee7202 */ /* 0x000fe20000000f00 */
[----:B------:R2:W-:Y:S01]  /*5230*/  MUFU.EX2 R145, R7 ;  /* 0x0000000700917308 */ /* 0x0005e20000000800 */
[----:B------:R-:W-:Y:S02]  /*5240*/  F2FP.PACK_AB R20, R158, R228 ;  /* 0x000000e49e14723e */ /* 0x000fe400000000ff */
[----:B------:R-:W-:Y:S02]  /*5250*/  MOV R231, R19 ;  /* 0x0000001300e77202 */ /* 0x000fe40000000f00 */
[----:B------:R-:W-:Y:S05]  /*5260*/  F2FP.PACK_AB R19, R235, R239 ;  /* 0x000000efeb13723e */ /* 0x000fea00000000ff */
[----:B------:R-:W3:Y:S01]  /*5270*/  MUFU.EX2 R151, R151 ;  /* 0x0000009700977308 */ /* 0x000ee20000000800 */
[----:B-1----:R-:W-:Y:S01]  /*5280*/  MOV R21, R136 ;  /* 0x0000008800157202 */ /* 0x002fe20000000f00 */
[----:B--2---:R-:W-:Y:S01]  /*5290*/  FMUL.FTZ R7, R157, R23 ;  /* 0x000000179d077220 */ /* 0x004fe20000410000 */
[----:B------:R-:W-:Y:S02]  /*52a0*/  F2FP.PACK_AB R23, R156, R157 ;  /* 0x0000009d9c17723e */ /* 0x000fe400000000ff */
[----:B---3--:R-:W-:Y:S05]  /*52b0*/  FSEL R4, R250, -INF , !P3 ;  /* 0xff800000fa047808 */ /* 0x008fea0005800000 */
[--C-:B------:R-:W-:Y:S02]  /*52c0*/  FFMA.FTZ R138, R4, c[0x0][0x29c], -R150.reuse ;  /* 0x0000a700048a7a23 */ /* 0x100fe40000010896 */
[----:B------:R-:W-:Y:S04]  /*52d0*/  FFMA.FTZ R4, -R245, R245, 1 ;  /* 0x3f800000f5047423 */ /* 0x000fe800000101f5 */
[----:B------:R-:W-:Y:S01]  /*52e0*/  MUFU.EX2 R138, R138 ;  /* 0x0000008a008a7308 */ /* 0x000fe20000000800 */
[----:B----4-:R-:W-:Y:S02]  /*52f0*/  FSEL R5, R249, -INF , !P4 ;  /* 0xff800000f9057808 */ /* 0x010fe40006000000 */
[----:B------:R-:W-:Y:S02]  /*5300*/  FSEL R16, R244, -INF , !P0 ;  /* 0xff800000f4107808 */ /* 0x000fe40004000000 */
[----:B------:R-:W-:Y:S01]  /*5310*/  ISETP.GT.AND P0, PT, R141, 0x61, P1 ;  /* 0x000000618d00780c */ /* 0x000fe20000f04270 */
[----:B------:R-:W-:Y:S01]  /*5320*/  FMUL.FTZ R141, R22, R2 ;  /* 0x00000002168d7220 */ /* 0x000fe20000410000 */
[----:B------:R-:W-:Y:S01]  /*5330*/  ISETP.LT.OR P1, PT, R144, 0x61, P2 ;  /* 0x000000619000780c */ /* 0x000fe20001721670 */
[--C-:B------:R-:W-:Y:S01]  /*5340*/  FFMA.FTZ R136, R16, c[0x0][0x29c], -R150.reuse ;  /* 0x0000a70010887a23 */ /* 0x100fe20000010896 */
[----:B------:R-:W-:Y:S01]  /*5350*/  ISETP.LT.OR P0, PT, R144, 0x62, P0 ;  /* 0x000000629000780c */ /* 0x000fe20000701670 */
[----:B------:R-:W-:Y:S01]  /*5360*/  IMAD.MOV.U32 R144, RZ, RZ, R137 ;  /* 0x000000ffff907224 */ /* 0x000fe200078e0089 */
[----:B------:R-:W-:Y:S01]  /*5370*/  MOV R22, R139 ;  /* 0x0000008b00167202 */ /* 0x000fe20000000f00 */
[--C-:B------:R-:W-:Y:S01]  /*5380*/  FFMA.FTZ R137, R5, c[0x0][0x29c], -R150.reuse ;  /* 0x0000a70005897a23 */ /* 0x100fe20000010896 */
[----:B------:R-:W-:Y:S01]  /*5390*/  FSEL R3, R229, -INF , !P1 ;  /* 0xff800000e5037808 */ /* 0x000fe20004800000 */
[----:B------:R-:W-:Y:S01]  /*53a0*/  FFMA.FTZ R5, -R246, R246, 1 ;  /* 0x3f800000f6057423 */ /* 0x000fe200000101f6 */
[----:B------:R1:W2:Y:S01]  /*53b0*/  LDS R2, [R144.X4+0xf300] ;  /* 0x00f3000090027984 */ /* 0x0002a20000004800 */
[----:B------:R-:W-:Y:S02]  /*53c0*/  MOV R243, R22 ;  /* 0x0000001600f37202 */ /* 0x000fe40000000f00 */
[----:B------:R-:W-:Y:S01]  /*53d0*/  F2FP.PACK_AB R22, R230, R232 ;  /* 0x000000e8e616723e */ /* 0x000fe200000000ff */
[--C-:B------:R-:W-:Y:S01]  /*53e0*/  FFMA.FTZ R139, R3, c[0x0][0x29c], -R150.reuse ;  /* 0x0000a700038b7a23 */ /* 0x100fe20000010896 */
[----:B------:R-:W-:Y:S01]  /*53f0*/  MOV R230, R248 ;  /* 0x000000f800e67202 */ /* 0x000fe20000000f00 */
[----:B------:R-:W-:Y:S01]  /*5400*/  FMUL.FTZ R5, R7, R5 ;  /* 0x0000000507057220 */ /* 0x000fe20000410000 */
[----:B------:R-:W-:Y:S01]  /*5410*/  MOV R248, R225 ;  /* 0x000000e100f87202 */ /* 0x000fe20000000f00 */
[----:B------:R-:W-:Y:S01]  /*5420*/  MUFU.EX2 R137, R137 ;  /* 0x0000008900897308 */ /* 0x000fe20000000800 */
[----:B------:R-:W-:Y:S02]  /*5430*/  FSEL R0, R242, -INF , !P0 ;  /* 0xff800000f2007808 */ /* 0x000fe40004000000 */
[----:B------:R-:W-:Y:S02]  /*5440*/  MOV R232, R132 ;  /* 0x0000008400e87202 */ /* 0x000fe40000000f00 */
[----:B------:R-:W-:Y:S01]  /*5450*/  F2FP.PACK_AB R3, R237, R241 ;  /* 0x000000f1ed03723e */ /* 0x000fe200000000ff */
[----:B------:R-:W-:Y:S01]  /*5460*/  FFMA.FTZ R150, R0, c[0x0][0x29c], -R150 ;  /* 0x0000a70000967a23 */ /* 0x000fe20000010896 */
[----:B------:R-:W-:Y:S01]  /*5470*/  MOV R237, R21 ;  /* 0x0000001500ed7202 */ /* 0x000fe20000000f00 */
[----:B------:R-:W-:Y:S01]  /*5480*/  FFMA.FTZ R0, -R251, R251, 1 ;  /* 0x3f800000fb007423 */ /* 0x000fe200000101fb */
[----:B------:R-:W-:Y:S01]  /*5490*/  MOV R233, R144 ;  /* 0x0000009000e97202 */ /* 0x000fe20000000f00 */
[----:B------:R3:W-:Y:S01]  /*54a0*/  MUFU.EX2 R225, R6 ;  /* 0x0000000600e17308 */ /* 0x0007e20000000800 */
[----:B------:R-:W-:Y:S01]  /*54b0*/  IMAD.MOV.U32 R241, RZ, RZ, R247 ;  /* 0x000000fffff17224 */ /* 0x000fe200078e00f7 */
[----:B------:R-:W-:Y:S01]  /*54c0*/  F2FP.PACK_AB R16, R155, R227 ;  /* 0x000000e39b10723e */ /* 0x000fe200000000ff */
[----:B------:R-:W-:Y:S01]  /*54d0*/  FMUL.FTZ R0, R133, R0 ;  /* 0x0000000085007220 */ /* 0x000fe20000410000 */
[----:B------:R-:W-:Y:S02]  /*54e0*/  F2FP.PACK_AB R7, R146, R154 ;  /* 0x0000009a9207723e */ /* 0x000fe400000000ff */
[----:B------:R-:W-:Y:S02]  /*54f0*/  F2FP.PACK_AB R21, R236, R240 ;  /* 0x000000f0ec15723e */ /* 0x000fe400000000ff */
[----:B------:R-:W-:Y:S01]  /*5500*/  F2FP.PACK_AB R133, R0, R141 ;  /* 0x0000008d0085723e */ /* 0x000fe200000000ff */
[----:B------:R-:W-:Y:S01]  /*5510*/  FFMA.FTZ R0, -R232, R232, 1 ;  /* 0x3f800000e8007423 */ /* 0x000fe200000101e8 */
[----:B-1----:R1:W-:Y:S01]  /*5520*/  MUFU.EX2 R144, R34 ;  /* 0x0000002200907308 */ /* 0x0023e20000000800 */
[----:B------:R-:W-:Y:S02]  /*5530*/  MOV R247, R33 ;  /* 0x0000002100f77202 */ /* 0x000fe40000000f00 */
[----:B------:R-:W-:Y:S02]  /*5540*/  F2FP.PACK_AB R33, R153, R234 ;  /* 0x000000ea9921723e */ /* 0x000fe400000000ff */
[----:B------:R-:W-:Y:S05]  /*5550*/  F2FP.PACK_AB R132, R148, R152 ;  /* 0x000000989484723e */ /* 0x000fea00000000ff */
[----:B------:R-:W-:Y:S01]  /*5560*/  MUFU.EX2 R139, R139 ;  /* 0x0000008b008b7308 */ /* 0x000fe20000000800 */
[--C-:B--2---:R-:W-:Y:S02]  /*5570*/  FADD.FTZ R8, R8, -R2.reuse ;  /* 0x8000000208087221 */ /* 0x104fe40000010000 */
[----:B---3--:R-:W-:Y:S01]  /*5580*/  FMUL.FTZ R6, R156, R35 ;  /* 0x000000239c067220 */ /* 0x008fe20000410000 */
[----:B------:R-:W-:Y:S01]  /*5590*/  F2FP.PACK_AB R35, R140, R143 ;  /* 0x0000008f8c23723e */ /* 0x000fe200000000ff */
[----:B------:R-:W-:Y:S02]  /*55a0*/  FMUL.FTZ R8, R227, R8 ;  /* 0x00000008e3087220 */ /* 0x000fe40000410000 */
[--C-:B------:R-:W-:Y:S03]  /*55b0*/  FADD.FTZ R13, R13, -R2.reuse ;  /* 0x800000020d0d7221 */ /* 0x100fe60000010000 */
[----:B------:R2:W3:Y:S01]  /*55c0*/  MUFU.EX2 R143, R136 ;  /* 0x00000088008f7308 */ /* 0x0004e20000000800 */
[----:B------:R-:W-:Y:S02]  /*55d0*/  FMUL.FTZ R142, R8, R0 ;  /* 0x00000000088e7220 */ /* 0x000fe40000410000 */
[----:B------:R-:W-:Y:S02]  /*55e0*/  FMUL.FTZ R13, R146, R13 ;  /* 0x0000000d920d7220 */ /* 0x000fe40000410000 */
[----:B------:R-:W-:Y:S02]  /*55f0*/  FFMA.FTZ R0, -R237, R237, 1 ;  /* 0x3f800000ed007423 */ /* 0x000fe400000101ed */
[----:B------:R-:W-:Y:S02]  /*5600*/  FMUL.FTZ R4, R6, R4 ;  /* 0x0000000406047220 */ /* 0x000fe40000410000 */
[--C-:B------:R-:W-:Y:S01]  /*5610*/  FADD.FTZ R12, R12, -R2.reuse ;  /* 0x800000020c0c7221 */ /* 0x100fe20000010000 */
[----:B------:R-:W4:Y:S01]  /*5620*/  MUFU.EX2 R150, R150 ;  /* 0x0000009600967308 */ /* 0x000f220000000800 */
[--C-:B------:R-:W-:Y:S01]  /*5630*/  FADD.FTZ R28, R28, -R2.reuse ;  /* 0x800000021c1c7221 */ /* 0x100fe20000010000 */
[----:B-1----:R-:W-:Y:S01]  /*5640*/  F2FP.PACK_AB R34, R4, R5 ;  /* 0x000000050422723e */ /* 0x002fe200000000ff */
[----:B------:R-:W-:Y:S02]  /*5650*/  FMUL.FTZ R12, R154, R12 ;  /* 0x0000000c9a0c7220 */ /* 0x000fe40000410000 */
[----:B------:R-:W-:Y:S02]  /*5660*/  FFMA.FTZ R4, -R241, R241, 1 ;  /* 0x3f800000f1047423 */ /* 0x000fe400000101f1 */
[--C-:B------:R-:W-:Y:S02]  /*5670*/  FADD.FTZ R29, R29, -R2.reuse ;  /* 0x800000021d1d7221 */ /* 0x100fe40000010000 */
[----:B------:R-:W-:Y:S01]  /*5680*/  FMUL.FTZ R140, R12, R4 ;  /* 0x000000040c8c7220 */ /* 0x000fe20000410000 */
[----:B------:R-:W-:Y:S01]  /*5690*/  F2FP.PACK_AB R4, R159, R226 ;  /* 0x000000e29f04723e */ /* 0x000fe200000000ff */
[--C-:B------:R-:W-:Y:S02]  /*56a0*/  FADD.FTZ R24, R24, -R2.reuse ;  /* 0x8000000218187221 */ /* 0x100fe40000010000 */
[----:B------:R-:W-:Y:S02]  /*56b0*/  FMUL.FTZ R12, R149, R28 ;  /* 0x0000001c950c7220 */ /* 0x000fe40000410000 */
[----:B--2---:R-:W-:Y:S02]  /*56c0*/  FMUL.FTZ R136, R13, R0 ;  /* 0x000000000d887220 */ /* 0x004fe40000410000 */
[----:B------:R-:W1:Y:S01]  /*56d0*/  LDS R0, [R233.X4+0xf320] ;  /* 0x00f32000e9007984 */ /* 0x000e620000004800 */
[----:B------:R-:W-:Y:S02]  /*56e0*/  FMUL.FTZ R29, R151, R29 ;  /* 0x0000001d971d7220 */ /* 0x000fe40000410000 */
[----:B------:R-:W-:Y:S01]  /*56f0*/  FFMA.FTZ R6, -R84, R84, 1 ;  /* 0x3f80000054067423 */ /* 0x000fe20000010154 */
[----:B------:R-:W-:Y:S01]  /*5700*/  STS [R223+0xf480], R18 ;  /* 0x00f48012df007388 */ /* 0x000fe20000000800 */
[--C-:B------:R-:W-:Y:S02]  /*5710*/  FADD.FTZ R25, R25, -R2.reuse ;  /* 0x8000000219197221 */ /* 0x100fe40000010000 */
[----:B------:R-:W-:Y:S01]  /*5720*/  FADD.FTZ R9, R9, -R2 ;  /* 0x8000000209097221 */ /* 0x000fe20000010000 */
[----:B------:R-:W-:Y:S01]  /*5730*/  STS [R223+0xf880], R17 ;  /* 0x00f88011df007388 */ /* 0x000fe20000000800 */
[----:B------:R-:W-:Y:S02]  /*5740*/  FFMA.FTZ R2, -R252, R252, 1 ;  /* 0x3f800000fc027423 */ /* 0x000fe400000101fc */
[----:B------:R-:W-:Y:S01]  /*5750*/  FMUL.FTZ R12, R12, R6 ;  /* 0x000000060c0c7220 */ /* 0x000fe20000410000 */
[----:B------:R2:W-:Y:S01]  /*5760*/  STS [R224], R3 ;  /* 0x00000003e0007388 */ /* 0x0005e20000000800 */
[----:B------:R-:W-:Y:S02]  /*5770*/  FMUL.FTZ R2, R29, R2 ;  /* 0x000000021d027220 */ /* 0x000fe40000410000 */
[----:B------:R-:W-:Y:S01]  /*5780*/  FMUL.FTZ R9, R155, R9 ;  /* 0x000000099b097220 */ /* 0x000fe20000410000 */
[----:B------:R-:W-:Y:S01]  /*5790*/  STS [R224+0x400], R22 ;  /* 0x00040016e0007388 */ /* 0x000fe20000000800 */
[----:B------:R-:W-:Y:S01]  /*57a0*/  FFMA.FTZ R5, -R230, R230, 1 ;  /* 0x3f800000e6057423 */ /* 0x000fe200000101e6 */
[----:B------:R-:W-:Y:S01]  /*57b0*/  F2FP.PACK_AB R12, R2, R12 ;  /* 0x0000000c020c723e */ /* 0x000fe200000000ff */
[----:B------:R-:W-:Y:S01]  /*57c0*/  FMUL.FTZ R13, R226, R24 ;  /* 0x00000018e20d7220 */ /* 0x000fe20000410000 */
[----:B---3--:R-:W-:Y:S01]  /*57d0*/  F2FP.PACK_AB R2, R143, R144 ;  /* 0x000000908f02723e */ /* 0x008fe200000000ff */
[----:B------:R-:W-:Y:S01]  /*57e0*/  STS [R223+0x10480], R16 ;  /* 0x01048010df007388 */ /* 0x000fe20000000800 */
[----:B------:R-:W-:Y:S01]  /*57f0*/  FMUL.FTZ R141, R9, R5 ;  /* 0x00000005098d7220 */ /* 0x000fe20000410000 */
[----:B------:R-:W-:Y:S01]  /*5800*/  F2FP.PACK_AB R5, R151, R149 ;  /* 0x000000959705723e */ /* 0x000fe200000000ff */
[----:B------:R-:W-:Y:S01]  /*5810*/  FFMA.FTZ R9, -R231, R231, 1 ;  /* 0x3f800000e7097423 */ /* 0x000fe200000101e7 */
[----:B------:R3:W5:Y:S01]  /*5820*/  LDL.LU R84, [R1+0x84] ;  /* 0x0000840001547983 */ /* 0x0007620000300800 */
[----:B------:R-:W-:Y:S01]  /*5830*/  FMUL.FTZ R25, R159, R25 ;  /* 0x000000199f197220 */ /* 0x000fe20000410000 */
[----:B------:R-:W-:Y:S01]  /*5840*/  F2FP.PACK_AB R6, R141, R142 ;  /* 0x0000008e8d06723e */ /* 0x000fe200000000ff */
[----:B------:R-:W-:Y:S01]  /*5850*/  FMUL.FTZ R13, R13, R9 ;  /* 0x000000090d0d7220 */ /* 0x000fe20000410000 */
[----:B------:R-:W-:Y:S01]  /*5860*/  F2FP.PACK_AB R9, R136, R140 ;  /* 0x0000008c8809723e */ /* 0x000fe200000000ff */
[----:B------:R-:W-:Y:S04]  /*5870*/  FFMA.FTZ R8, -R243, R243, 1 ;  /* 0x3f800000f3087423 */ /* 0x000fe800000101f3 */
[----:B------:R-:W-:Y:S01]  /*5880*/  FMUL.FTZ R8, R25, R8 ;  /* 0x0000000819087220 */ /* 0x000fe20000410000 */
[----:B--2---:R-:W-:Y:S04]  /*5890*/  F2FP.PACK_AB R3, R145, R225 ;  /* 0x000000e19103723e */ /* 0x004fe800000000ff */
[----:B------:R-:W-:Y:S01]  /*58a0*/  F2FP.PACK_AB R8, R8, R13 ;  /* 0x0000000d0808723e */ /* 0x000fe200000000ff */
[--C-:B-1----:R-:W-:Y:S01]  /*58b0*/  FADD.FTZ R10, R10, -R0.reuse ;  /* 0x800000000a0a7221 */ /* 0x102fe20000010000 */
        /* <DEDUP_REMOVED lines=20> */
[----:B----4-:R-:W-:Y:S01]  /*5a00*/  FMUL.FTZ R31, R150, R31 ;  /* 0x0000001f961f7220 */ /* 0x010fe20000410000 */
[----:B------:R1:W-:Y:S01]  /*5a10*/  STS [R223+0x12480], R4 ;  /* 0x01248004df007388 */ /* 0x0003e20000000800 */
[----:B--2---:R-:W-:Y:S01]  /*5a20*/  F2FP.PACK_AB R2, R138, R137 ;  /* 0x000000898a02723e */ /* 0x004fe200000000ff */
[----:B---3--:R-:W-:Y:S04]  /*5a30*/  FMUL.FTZ R7, R145, R11 ;  /* 0x0000000b91077220 */ /* 0x008fe80000410000 */
[----:B------:R2:W-:Y:S01]  /*5a40*/  STS [R223+0x12880], R2 ;  /* 0x01288002df007388 */ /* 0x0005e20000000800 */
[----:B------:R-:W-:Y:S03]  /*5a50*/  FMUL.FTZ R7, R7, R3 ;  /* 0x0000000307077220 */ /* 0x000fe60000410000 */
[----:B------:R3:W-:Y:S01]  /*5a60*/  STS [R224+0x3000], R5 ;  /* 0x00300005e0007388 */ /* 0x0007e20000000800 */
[----:B------:R-:W-:Y:S04]  /*5a70*/  FFMA.FTZ R3, -R244, R244, 1 ;  /* 0x3f800000f4037423 */ /* 0x000fe800000101f4 */
[----:B------:R-:W-:Y:S02]  /*5a80*/  FMUL.FTZ R3, R15, R3 ;  /* 0x000000030f037220 */ /* 0x000fe40000410000 */
[----:B-1----:R-:W-:Y:S04]  /*5a90*/  FFMA.FTZ R4, -R248, R248, 1 ;  /* 0x3f800000f8047423 */ /* 0x002fe800000101f8 */
[----:B------:R-:W-:Y:S02]  /*5aa0*/  FMUL.FTZ R4, R14, R4 ;  /* 0x000000040e047220 */ /* 0x000fe40000410000 */
[----:B--2---:R-:W-:Y:S03]  /*5ab0*/  FFMA.FTZ R2, -R238, R238, 1 ;  /* 0x3f800000ee027423 */ /* 0x004fe600000101ee */
[----:B------:R-:W-:Y:S01]  /*5ac0*/  F2FP.PACK_AB R4, R3, R4 ;  /* 0x000000040304723e */ /* 0x000fe200000000ff */
[----:B------:R-:W-:Y:S01]  /*5ad0*/  FMUL.FTZ R10, R10, R2 ;  /* 0x000000020a0a7220 */ /* 0x000fe20000410000 */
[----:B------:R-:W-:Y:S01]  /*5ae0*/  F2FP.PACK_AB R2, R150, R139 ;  /* 0x0000008b9602723e */ /* 0x000fe200000000ff */
[----:B---3--:R-:W-:Y:S02]  /*5af0*/  FFMA.FTZ R5, -R250, R250, 1 ;  /* 0x3f800000fa057423 */ /* 0x008fe400000101fa */
        /* <DEDUP_REMOVED lines=113> */
[----:B------:R-:W3:Y:S01]  /*6210*/  LDL R154, [R1+0x2c] ;  /* 0x00002c00019a7983 */ /* 0x000ee20000100800 */
[----:B------:R-:W-:Y:S03]  /*6220*/  USHF.R.S32.HI UR16, URZ, 0x1f, UR14 ;  /* 0x0000001f3f107899 */ /* 0x000fe6000801140e */
[----:B------:R-:W4:Y:S01]  /*6230*/  LDL.64 R158, [R1+0x48] ;  /* 0x00004800019e7983 */ /* 0x000f220000100a00 */
[----:B------:R-:W-:Y:S01]  /*6240*/  UIMAD UR16, UR16, UR6, URZ ;  /* 0x00000006101072a4 */ /* 0x000fe2000f8e023f */
[----:B------:R-:W-:Y:S01]  /*6250*/  IMAD.U32 R0, RZ, RZ, UR18 ;  /* 0x00000012ff007e24 */ /* 0x000fe2000f8e00ff */
[----:B------:R-:W-:Y:S01]  /*6260*/  USHF.L.U32 UR6, UR14, 0x6, URZ ;  /* 0x000000060e067899 */ /* 0x000fe2000800063f */
[----:B------:R-:W4:Y:S01]  /*6270*/  LDL.64 R156, [R1+0x40] ;  /* 0x00004000019c7983 */ /* 0x000f220000100a00 */
[----:B------:R-:W-:Y:S01]  /*6280*/  UIMAD UR16, UR14, UR7, UR16 ;  /* 0x000000070e1072a4 */ /* 0x000fe2000f8e0210 */
[----:B------:R-:W-:Y:S01]  /*6290*/  IMAD.U32 R4, RZ, RZ, UR18 ;  /* 0x00000012ff047e24 */ /* 0x000fe2000f8e00ff */
[----:B------:R-:W-:Y:S01]  /*62a0*/  UIADD3 UR7, -UR6, UR9, URZ ;  /* 0x0000000906077290 */ /* 0x000fe2000fffe13f */
[----:B------:R-:W4:Y:S01]  /*62b0*/  LDL R153, [R1+0x38] ;  /* 0x0000380001997983 */ /* 0x000f220000100800 */
[----:B------:R-:W-:Y:S01]  /*62c0*/  UIADD3 UR16, UR19, UR16, URZ ;  /* 0x0000001013107290 */ /* 0x000fe2000fffe03f */
[----:B------:R-:W-:Y:S02]  /*62d0*/  IMAD.U32 R7, RZ, RZ, UR6 ;  /* 0x00000006ff077e24 */ /* 0x000fe4000f8e00ff */
[----:B------:R-:W4:Y:S03]  /*62e0*/  LDL R152, [R1+0x28] ;  /* 0x0000280001987983 */ /* 0x000f260000100800 */
[----:B------:R-:W-:Y:S01]  /*62f0*/  IMAD.U32 R8, RZ, RZ, UR16 ;  /* 0x00000010ff087e24 */ /* 0x000fe2000f8e00ff */
[----:B------:R-:W1:Y:S02]  /*6300*/  S2R R242, SR_TID.X ;  /* 0x0000000000f27919 */ /* 0x000e640000002100 */
[----:B-1----:R-:W-:Y:S02]  /*6310*/  SHF.R.S32.HI R229, RZ, 0x1f, R242 ;  /* 0x0000001fffe57819 */ /* 0x002fe400000114f2 */
[----:B------:R-:W-:Y:S02]  /*6320*/  ISETP.GT.AND P5, PT, R242, 0xf, PT ;  /* 0x0000000ff200780c */ /* 0x000fe40003fa4270 */
[----:B------:R-:W-:Y:S04]  /*6330*/  LEA.HI R229, R229, R242, RZ, 0x2 ;  /* 0x000000f2e5e57211 */ /* 0x000fe800078f10ff */
[----:B------:R-:W-:Y:S02]  /*6340*/  SHF.R.S32.HI R229, RZ, 0x2, R229 ;  /* 0x00000002ffe57819 */ /* 0x000fe400000114e5 */
[----:B--2---:R-:W-:Y:S02]  /*6350*/  LEA R0, P0, R0, R226, 0x6 ;  /* 0x000000e200007211 */ /* 0x004fe400078030ff */
[C---:B---3--:R-:W-:Y:S02]  /*6360*/  LOP3.LUT P1, RZ, R154.reuse, 0x1, RZ, 0xc0, !PT ;  /* 0x000000019aff7812 */ /* 0x048fe4000782c0ff */
[----:B------:R-:W-:Y:S02]  /*6370*/  LOP3.LUT P2, RZ, R154, 0x4, RZ, 0xc0, !PT ;  /* 0x000000049aff7812 */ /* 0x000fe4000784c0ff */
[----:B----4-:R-:W-:Y:S02]  /*6380*/  IADD3 R5, P3, R158, UR6, RZ ;  /* 0x000000069e057c10 */ /* 0x010fe4000ff7e0ff */
[----:B------:R-:W-:Y:S02]  /*6390*/  ISETP.GE.OR P4, PT, R229, UR7, !P1 ;  /* 0x00000007e5007c0c */ /* 0x000fe4000cf86670 */
[----:B------:R-:W-:Y:S02]  /*63a0*/  LEA.HI.X R8, R4, R157, R8, 0x6, P0 ;  /* 0x0000009d04087211 */ /* 0x000fe400000f3408 */
[----:B------:R-:W-:Y:S02]  /*63b0*/  LOP3.LUT P0, RZ, R154, 0x2, RZ, 0xc0, !PT ;  /* 0x000000029aff7812 */ /* 0x000fe4000780c0ff */
[C---:B------:R-:W-:Y:S02]  /*63c0*/  LEA R4, P1, R0.reuse, c[0x0][0x1f0], 0x1 ;  /* 0x00007c0000047a11 */ /* 0x040fe400078208ff */
[----:B------:R-:W-:Y:S02]  /*63d0*/  LEA.HI.X.SX32 R7, R7, R153, 0x1, P3 ;  /* 0x0000009907077211 */ /* 0x000fe400018f0eff */
[----:B------:R-:W-:Y:S02]  /*63e0*/  ISETP.GE.OR P3, PT, R229, UR7, !P0 ;  /* 0x00000007e5007c0c */ /* 0x000fe4000c766670 */
[----:B------:R-:W-:Y:S02]  /*63f0*/  LEA R6, P0, R5, c[0x0][0x280], 0x2 ;  /* 0x0000a00005067a11 */ /* 0x000fe400078010ff */
[----:B------:R-:W-:Y:S02]  /*6400*/  ISETP.GE.OR P2, PT, R229, UR7, !P2 ;  /* 0x00000007e5007c0c */ /* 0x000fe4000d746670 */
[----:B------:R-:W-:Y:S02]  /*6410*/  LEA.HI.X R7, R5, c[0x0][0x284], R7, 0x2, P0 ;  /* 0x0000a10005077a11 */ /* 0x000fe400000f1407 */
[----:B------:R-:W-:Y:S01]  /*6420*/  LEA.HI.X R5, R0, c[0x0][0x1f4], R8, 0x1, P1 ;  /* 0x00007d0000057a11 */ /* 0x000fe200008f0c08 */
        /* <DEDUP_REMOVED lines=8> */
.L_x_306:
        /* <DEDUP_REMOVED lines=13> */
[----:B------:R-:W-:Y:S01]  /*6580*/  LDSM.16.MT88.2 R136, [R208+0x2800] ;  /* 0x00280000d088783b */ /* 0x000fe20000004100 */
[----:B------:R-:W-:Y:S03]  /*6590*/  USEL UR15, UR6, URZ, !UP1 ;  /* 0x0000003f060f7287 */ /* 0x000fe6000c800000 */
[----:B------:R-:W-:Y:S03]  /*65a0*/  LDSM.16.MT88.2 R138, [R208+0x4800] ;  /* 0x00480000d08a783b */ /* 0x000fe60000004100 */
[C---:B------:R-:W-:Y:S01]  /*65b0*/  HMMA.16816.F32 R16, R20.reuse, R28, RZ ;  /* 0x0000001c1410723c */ /* 0x040fe200000018ff */
[----:B------:R-:W-:Y:S04]  /*65c0*/  LDSM.16.MT88.2 R142, [R208+0x2c00] ;  /* 0x002c0000d08e783b */ /* 0x000fe80000004100 */
[----:B------:R-:W-:Y:S03]  /*65d0*/  LDSM.16.MT88.2 R152, [R208+0x3800] ;  /* 0x00380000d098783b */ /* 0x000fe60000004100 */
[-C--:B------:R-:W-:Y:S01]  /*65e0*/  HMMA.16816.F32 R20, R20, R30.reuse, RZ ;  /* 0x0000001e1414723c */ /* 0x080fe200000018ff */
[----:B------:R-:W0:Y:S07]  /*65f0*/  LDGDEPBAR ;  /* 0x00000000000079af */ /* 0x000e2e0000000000 */
[----:B------:R-:W-:Y:S01]  /*6600*/  HMMA.16816.F32 R24, R24, R30, RZ ;  /* 0x0000001e1818723c */ /* 0x000fe200000018ff */
[----:B------:R-:W4:Y:S07]  /*6610*/  LDSM.16.M88.4 R28, [R215+0x1000] ;  /* 0x00100000d71c783b */ /* 0x000f2e0000000200 */
[-C--:B------:R-:W-:Y:S08]  /*6620*/  HMMA.16816.F32 R4, R32, R140.reuse, R4 ;  /* 0x0000008c2004723c */ /* 0x080ff00000001804 */
[C---:B------:R-:W-:Y:S01]  /*6630*/  HMMA.16816.F32 R8, R144.reuse, R140, R8 ;  /* 0x0000008c9008723c */ /* 0x040fe20000001808 */
[----:B------:R-:W-:Y:S07]  /*6640*/  LDSM.16.MT88.2 R140, [R208+0xc00] ;  /* 0x000c0000d08c783b */ /* 0x000fee0000004100 */
[-C--:B------:R-:W-:Y:S08]  /*6650*/  HMMA.16816.F32 R12, R144, R148.reuse, R12 ;  /* 0x00000094900c723c */ /* 0x080ff0000000180c */
[C---:B------:R-:W-:Y:S08]  /*6660*/  HMMA.16816.F32 R16, R32.reuse, R148, R16 ;  /* 0x000000942010723c */ /* 0x040ff00000001810 */
[-C--:B------:R-:W-:Y:S01]  /*6670*/  HMMA.16816.F32 R20, R32, R150.reuse, R20 ;  /* 0x000000962014723c */ /* 0x080fe20000001814 */
[----:B------:R-:W4:Y:S07]  /*6680*/  LDSM.16.M88.4 R32, [R219] ;  /* 0x00000000db20783b */ /* 0x000f2e0000000200 */
[----:B------:R-:W-:Y:S01]  /*6690*/  HMMA.16816.F32 R24, R144, R150, R24 ;  /* 0x000000969018723c */ /* 0x000fe20000001818 */
[----:B------:R-:W4:Y:S04]  /*66a0*/  LDSM.16.M88.4 R144, [R219+0x1000] ;  /* 0x00100000db90783b */ /* 0x000f280000000200 */
[----:B------:R-:W-:Y:S03]  /*66b0*/  LDSM.16.M88.4 R148, [R214+0x3000] ;  /* 0x00300000d694783b */ /* 0x000fe60000000200 */
[-C--:B-1----:R-:W-:Y:S08]  /*66c0*/  HMMA.16816.F32 R4, R132, R2.reuse, R4 ;  /* 0x000000028404723c */ /* 0x082ff00000001804 */
[C---:B----4-:R-:W-:Y:S01]  /*66d0*/  HMMA.16816.F32 R8, R28.reuse, R2, R8 ;  /* 0x000000021c08723c */ /* 0x050fe20000001808 */
[----:B------:R-:W1:Y:S07]  /*66e0*/  LDSM.16.MT88.2 R2, [R208+0x4c00] ;  /* 0x004c0000d002783b */ /* 0x000e6e0000004100 */
[-C--:B------:R-:W-:Y:S08]  /*66f0*/  HMMA.16816.F32 R12, R28, R136.reuse, R12 ;  /* 0x000000881c0c723c */ /* 0x080ff0000000180c */
[C---:B------:R-:W-:Y:S01]  /*6700*/  HMMA.16816.F32 R16, R132.reuse, R136, R16 ;  /* 0x000000888410723c */ /* 0x040fe20000001810 */
[----:B------:R-:W-:Y:S07]  /*6710*/  LDSM.16.MT88.2 R136, [R208+0x1000] ;  /* 0x00100000d088783b */ /* 0x000fee0000004100 */
[-C--:B------:R-:W-:Y:S01]  /*6720*/  HMMA.16816.F32 R20, R132, R138.reuse, R20 ;  /* 0x0000008a8414723c */ /* 0x080fe20000001814 */
[----:B------:R-:W4:Y:S07]  /*6730*/  LDSM.16.M88.4 R132, [R214+0x2000] ;  /* 0x00200000d684783b */ /* 0x000f2e0000000200 */
        /* <DEDUP_REMOVED lines=8> */
[----:B------:R-:W-:Y:S07]  /*67c0*/  LDSM.16.M88.4 R140, [R216+0x3000] ;  /* 0x00300000d88c783b */ /* 0x000fee0000000200 */
[-C--:B-1----:R-:W-:Y:S01]  /*67d0*/  HMMA.16816.F32 R20, R32, R2.reuse, R20 ;  /* 0x000000022014723c */ /* 0x082fe20000001814 */
[----:B------:R-:W-:Y:S07]  /*67e0*/  LDSM.16.M88.4 R32, [R216+0x2000] ;  /* 0x00200000d820783b */ /* 0x000fee0000000200 */
[----:B------:R-:W-:Y:S01]  /*67f0*/  HMMA.16816.F32 R24, R144, R2, R24 ;  /* 0x000000029018723c */ /* 0x000fe20000001818 */
[----:B------:R-:W1:Y:S04]  /*6800*/  LDSM.16.MT88.2 R2, [R208+0x1400] ;  /* 0x00140000d002783b */ /* 0x000e680000004100 */
[----:B------:R-:W-:Y:S03]  /*6810*/  LDSM.16.M88.4 R144, [R215+0x3000] ;  /* 0x00300000d790783b */ /* 0x000fe60000000200 */
[-C--:B----4-:R-:W-:Y:S08]  /*6820*/  HMMA.16816.F32 R4, R132, R136.reuse, R4 ;  /* 0x000000888404723c */ /* 0x090ff00000001804 */
[C---:B------:R-:W-:Y:S01]  /*6830*/  HMMA.16816.F32 R8, R148.reuse, R136, R8 ;  /* 0x000000889408723c */ /* 0x040fe20000001808 */
[----:B------:R-:W4:Y:S07]  /*6840*/  LDSM.16.MT88.2 R136, [R208+0x5400] ;  /* 0x00540000d088783b */ /* 0x000f2e0000004100 */
[-C--:B------:R-:W-:Y:S08]  /*6850*/  HMMA.16816.F32 R12, R148, R28.reuse, R12 ;  /* 0x0000001c940c723c */ /* 0x080ff0000000180c */
[C---:B------:R-:W-:Y:S01]  /*6860*/  HMMA.16816.F32 R16, R132.reuse, R28, R16 ;  /* 0x0000001c8410723c */ /* 0x040fe20000001810 */
[----:B------:R-:W-:Y:S07]  /*6870*/  LDSM.16.MT88.2 R28, [R208+0x1800] ;  /* 0x00180000d01c783b */ /* 0x000fee0000004100 */
[-C--:B------:R-:W-:Y:S01]  /*6880*/  HMMA.16816.F32 R20, R132, R30.reuse, R20 ;  /* 0x0000001e8414723c */ /* 0x080fe20000001814 */
[----:B------:R-:W4:Y:S07]  /*6890*/  LDSM.16.M88.4 R132, [R215+0x2000] ;  /* 0x00200000d784783b */ /* 0x000f2e0000000200 */
[----:B------:R-:W-:Y:S01]  /*68a0*/  HMMA.16816.F32 R24, R148, R30, R24 ;  /* 0x0000001e9418723c */ /* 0x000fe20000001818 */
[----:B------:R-:W-:Y:S04]  /*68b0*/  LDSM.16.MT88.2 R30, [R208+0x1c00] ;  /* 0x001c0000d01e783b */ /* 0x000fe80000004100 */
[----:B------:R-:W-:Y:S03]  /*68c0*/  LDSM.16.M88.4 R148, [R218+0x3000] ;  /* 0x00300000da94783b */ /* 0x000fe60000000200 */
[-C--:B-1----:R-:W-:Y:S08]  /*68d0*/  HMMA.16816.F32 R4, R32, R2.reuse, R4 ;  /* 0x000000022004723c */ /* 0x082ff00000001804 */
[C---:B------:R-:W-:Y:S01]  /*68e0*/  HMMA.16816.F32 R8, R140.reuse, R2, R8 ;  /* 0x000000028c08723c */ /* 0x040fe20000001808 */
[----:B------:R-:W1:Y:S07]  /*68f0*/  LDSM.16.MT88.2 R2, [R208+0x5800] ;  /* 0x00580000d002783b */ /* 0x000e6e0000004100 */
[-C--:B------:R-:W-:Y:S08]  /*6900*/  HMMA.16816.F32 R12, R140, R138.reuse, R12 ;  /* 0x0000008a8c0c723c */ /* 0x080ff0000000180c */
[C---:B------:R-:W-:Y:S01]  /*6910*/  HMMA.16816.F32 R16, R32.reuse, R138, R16 ;  /* 0x0000008a2010723c */ /* 0x040fe20000001810 */
[----:B------:R-:W-:Y:S07]  /*6920*/  LDSM.16.MT88.2 R138, [R208+0x3c00] ;  /* 0x003c0000d08a783b */ /* 0x000fee0000004100 */
[-C--:B----4-:R-:W-:Y:S01]  /*6930*/  HMMA.16816.F32 R20, R32, R136.reuse, R20 ;  /* 0x000000882014723c */ /* 0x090fe20000001814 */
[----:B------:R-:W4:Y:S07]  /*6940*/  LDSM.16.M88.4 R32, [R218+0x2000] ;  /* 0x00200000da20783b */ /* 0x000f2e0000000200 */
[----:B------:R-:W-:Y:S08]  /*6950*/  HMMA.16816.F32 R24, R140, R136, R24 ;  /* 0x000000888c18723c */ /* 0x000ff00000001818 */
[-C--:B------:R-:W-:Y:S08]  /*6960*/  HMMA.16816.F32 R4, R132, R28.reuse, R4 ;  /* 0x0000001c8404723c */ /* 0x080ff00000001804 */
[C---:B------:R-:W-:Y:S01]  /*6970*/  HMMA.16816.F32 R8, R144.reuse, R28, R8 ;  /* 0x0000001c9008723c */ /* 0x040fe20000001808 */
[----:B------:R-:W3:Y:S03]  /*6980*/  LDSM.16.MT88.2 R28, [R208+0x5c00] ;  /* 0x005c0000d01c783b */ /* 0x000ee60000004100 */
[----:B--2---:R-:W-:Y:S04]  /*6990*/  IADD3 R0, P0, R156, UR11, RZ ;  /* 0x0000000b9c007c10 */ /* 0x004fe8000ff1e0ff */
[-C--:B------:R-:W-:Y:S08]  /*69a0*/  HMMA.16816.F32 R12, R144, R152.reuse, R12 ;  /* 0x00000098900c723c */ /* 0x080ff0000000180c */
[C---:B------:R-:W-:Y:S08]  /*69b0*/  HMMA.16816.F32 R16, R132.reuse, R152, R16 ;  /* 0x000000988410723c */ /* 0x040ff00000001810 */
[-C--:B-1----:R-:W-:Y:S08]  /*69c0*/  HMMA.16816.F32 R20, R132, R2.reuse, R20 ;  /* 0x000000028414723c */ /* 0x082ff00000001814 */
[----:B------:R-:W-:Y:S07]  /*69d0*/  HMMA.16816.F32 R24, R144, R2, R24 ;  /* 0x000000029018723c */ /* 0x000fee0000001818 */
[----:B------:R-:W-:Y:S01]  /*69e0*/  IMAD.U32 R3, RZ, RZ, UR11 ;  /* 0x0000000bff037e24 */ /* 0x000fe2000f8e00ff */
[-C--:B----4-:R-:W-:Y:S01]  /*69f0*/  HMMA.16816.F32 R4, R32, R30.reuse, R4 ;  /* 0x0000001e2004723c */ /* 0x090fe20000001804 */
[----:B------:R-:W-:Y:S04]  /*6a00*/  UMOV UR11, UR14 ;  /* 0x0000000e000b7c82 */ /* 0x000fe80008000000 */
[----:B---3--:R-:W-:Y:S02]  /*6a10*/  LEA.HI.X.SX32 R3, R3, R154, 0x1, P0 ;  /* 0x0000009a03037211 */ /* 0x008fe400000f0eff */
[C---:B------:R-:W-:Y:S01]  /*6a20*/  LEA R2, P0, R0.reuse, c[0x0][0x220], 0x2 ;  /* 0x0000880000027a11 */ /* 0x040fe200078010ff */
[C---:B------:R-:W-:Y:S04]  /*6a30*/  HMMA.16816.F32 R8, R148.reuse, R30, R8 ;  /* 0x0000001e9408723c */ /* 0x040fe80000001808 */
[----:B------:R-:W-:Y:S01]  /*6a40*/  LEA.HI.X R3, R0, c[0x0][0x224], R3, 0x2, P0 ;  /* 0x0000890000037a11 */ /* 0x000fe200000f1403 */
[----:B------:R-:W-:Y:S01]  /*6a50*/  IMAD.U32 R0, RZ, RZ, UR4 ;  /* 0x00000004ff007e24 */ /* 0x000fe2000f8e00ff */
[----:B------:R-:W-:Y:S01]  /*6a60*/  PLOP3.LUT P0, PT, PT, PT, UP0, 0x80, 0x0 ;  /* 0x000000000000781c */ /* 0x000fe20003f0f008 */
[----:B------:R-:W-:Y:S01]  /*6a70*/  USEL UR4, UR7, URZ, !UP2 ;  /* 0x0000003f07047287 */ /* 0x000fe2000d000000 */
[-C--:B------:R-:W-:Y:S04]  /*6a80*/  HMMA.16816.F32 R12, R148, R138.reuse, R12 ;  /* 0x0000008a940c723c */ /* 0x080fe8000000180c */
[----:B------:R-:W-:Y:S03]  /*6a90*/  IMAD R0, R0, 0x1800, R220 ;  /* 0x0000180000007824 */ /* 0x000fe600078e02dc */
[----:B------:R-:W-:Y:S01]  /*6aa0*/  RED.E.ADD.F32.FTZ.RN.STRONG.GPU [R2.64], R4 ;  /* 0x000000040200798e */ /* 0x000fe2000c10e78c */
[C---:B------:R-:W-:Y:S03]  /*6ab0*/  HMMA.16816.F32 R16, R32.reuse, R138, R16 ;  /* 0x0000008a2010723c */ /* 0x040fe60000001810 */
[----:B------:R-:W-:Y:S01]  /*6ac0*/  RED.E.ADD.F32.FTZ.RN.STRONG.GPU [R2.64+0x400], R5 ;  /* 0x000400050200798e */ /* 0x000fe2000c10e78c */
[----:B------:R-:W-:Y:S03]  /*6ad0*/  IMAD.SHL.U32 R0, R0, 0x2, RZ ;  /* 0x0000000200007824 */ /* 0x000fe600078e00ff */
[----:B------:R-:W-:Y:S01]  /*6ae0*/  RED.E.ADD.F32.FTZ.RN.STRONG.GPU [R2.64+0x800], R6 ;  /* 0x000800060200798e */ /* 0x000fe2000c10e78c */
[-C--:B------:R-:W-:Y:S03]  /*6af0*/  HMMA.16816.F32 R20, R32, R28.reuse, R20 ;  /* 0x0000001c2014723c */ /* 0x080fe60000001814 */
        /* <DEDUP_REMOVED lines=20> */
[----:B------:R-:W-:Y:S04]  /*6c40*/  LDSM.16.MT88.4 R132, [R0+0x7480] ;  /* 0x007480000084783b */ /* 0x000fe80000004200 */
[----:B------:R-:W-:Y:S01]  /*6c50*/  LDSM.16.MT88.4 R136, [R209+0x16c80] ;  /* 0x016c8000d188783b */ /* 0x000fe20000004200 */
[-C--:B-1---5:R-:W-:Y:S03]  /*6c60*/  HMMA.16816.F32 R84, R4, R8.reuse, R84 ;  /* 0x000000080454723c */ /* 0x0a2fe60000001854 */
[----:B------:R-:W-:Y:S04]  /*6c70*/  RED.E.ADD.F32.FTZ.RN.STRONG.GPU [R2.64+0x4000], R20 ;  /* 0x004000140200798e */ /* 0x000fe8000c10e78c */
[----:B------:R-:W-:Y:S04]  /*6c80*/  RED.E.ADD.F32.FTZ.RN.STRONG.GPU [R2.64+0x4400], R21 ;  /* 0x004400150200798e */ /* 0x000fe8000c10e78c */
[----:B------:R-:W-:Y:S04]  /*6c90*/  RED.E.ADD.F32.FTZ.RN.STRONG.GPU [R2.64+0x4800], R22 ;  /* 0x004800160200798e */ /* 0x000fe8000c10e78c */
[----:B------:R-:W-:Y:S01]  /*6ca0*/  RED.E.ADD.F32.FTZ.RN.STRONG.GPU [R2.64+0x4c00], R23 ;  /* 0x004c00170200798e */ /* 0x000fe2000c10e78c */
[C---:B--2---:R-:W-:Y:S03]  /*6cb0*/  HMMA.16816.F32 R88, R12.reuse, R8, R88 ;  /* 0x000000080c58723c */ /* 0x044fe60000001858 */
[----:B------:R-:W1:Y:S04]  /*6cc0*/  LDSM.16.MT88.4 R20, [R0+0x8080] ;  /* 0x008080000014783b */ /* 0x000e680000004200 */
[----:B------:R-:W-:Y:S01]  /*6cd0*/  RED.E.ADD.F32.FTZ.RN.STRONG.GPU [R2.64+0x5000], R24 ;  /* 0x005000180200798e */ /* 0x000fe2000c10e78c */
[-C--:B------:R-:W-:Y:S03]  /*6ce0*/  HMMA.16816.F32 R92, R12, R10.reuse, R92 ;  /* 0x0000000a0c5c723c */ /* 0x080fe6000000185c */
[----:B------:R-:W-:Y:S04]  /*6cf0*/  RED.E.ADD.F32.FTZ.RN.STRONG.GPU [R2.64+0x5400], R25 ;  /* 0x005400190200798e */ /* 0x000fe8000c10e78c */
[----:B------:R-:W-:Y:S01]  /*6d00*/  RED.E.ADD.F32.FTZ.RN.STRONG.GPU [R2.64+0x5800], R26 ;  /* 0x0058001a0200798e */ /* 0x000fe2000c10e78c */
[C---:B------:R-:W-:Y:S03]  /*6d10*/  HMMA.16816.F32 R96, R4.reuse, R10, R96 ;  /* 0x0000000a0460723c */ /* 0x040fe60000001860 */
[----:B------:R-:W-:Y:S04]  /*6d20*/  LDSM.16.MT88.4 R8, [R0+0x8480] ;  /* 0x008480000008783b */ /* 0x000fe80000004200 */
[----:B------:R-:W-:Y:S01]  /*6d30*/  RED.E.ADD.F32.FTZ.RN.STRONG.GPU [R2.64+0x5c00], R27 ;  /* 0x005c001b0200798e */ /* 0x000fe2000c10e78c */
[-C--:B---3--:R-:W-:Y:S03]  /*6d40*/  HMMA.16816.F32 R100, R4, R16.reuse, R100 ;  /* 0x000000100464723c */ /* 0x088fe60000001864 */
[----:B------:R-:W2:Y:S05]  /*6d50*/  LDSM.16.MT88.4 R24, [R0+0x6480] ;  /* 0x006480000018783b */ /* 0x000eaa0000004200 */
        /* <DEDUP_REMOVED lines=21> */
[-C--:B------:R-:W-:Y:S08]  /*6eb0*/  HMMA.16816.F32 R116, R28, R8.reuse, R116 ;  /* 0x000000081c74723c */ /* 0x080ff00000001874 */
        /* <DEDUP_REMOVED lines=80> */
.L_x_288:
[----:B------:R-:W-:Y:S05]  /*73c0*/  @P0 BRA `(.L_x_308) ;  /* 0x0000119000000947 */ /* 0x000fea0003800000 */
[----:B------:R-:W2:Y:S01]  /*73d0*/  LDL R85, [R1+0x80] ;  /* 0x0000800001557983 */ /* 0x000ea20000100800 */
[----:B------:R-:W-:Y:S02]  /*73e0*/  F2FP.PACK_AB R36, R37, R36 ;  /* 0x000000242524723e */ /* 0x000fe400000000ff */
[----:B------:R-:W-:Y:S01]  /*73f0*/  F2FP.PACK_AB R38, R39, R38 ;  /* 0x000000262726723e */ /* 0x000fe200000000ff */
[----:B------:R-:W1:Y:S01]  /*7400*/  S2R R31, SR_TID.X ;  /* 0x00000000001f7919 */ /* 0x000e620000002100 */
        /* <DEDUP_REMOVED lines=12> */
[----:B-1----:R-:W-:-:S02]  /*74d0*/  SHF.R.S32.HI R30, RZ, 0x1f, R31 ;  /* 0x0000001fff1e7819 */ /* 0x002fc4000001141f */
[----:B------:R-:W-:Y:S02]  /*74e0*/  F2FP.PACK_AB R60, R61, R60 ;  /* 0x0000003c3d3c723e */ /* 0x000fe400000000ff */
[CC--:B------:R-:W-:Y:S02]  /*74f0*/  LEA.HI R3, R30.reuse, R31.reuse, RZ, 0x2 ;  /* 0x0000001f1e037211 */ /* 0x0c0fe400078f10ff */
        /* <DEDUP_REMOVED lines=74> */
[----:B------:R-:W-:Y:S03]  /*79a0*/  STS [R0+0x8080], R52 ;  /* 0x0080803400007388 */ /* 0x000fe60000000800 */
[----:B------:R-:W-:Y:S01]  /*79b0*/  ISETP.NE.AND.EX P1, PT, RZ, c[0x0][0x35c], PT, P0 ;  /* 0x0000d700ff007a0c */ /* 0x000fe20003f25300 */
[----:B------:R-:W-:Y:S01]  /*79c0*/  STS [R0+0x8280], R54 ;  /* 0x0082803600007388 */ /* 0x000fe20000000800 */
[----:B------:R-:W-:-:S03]  /*79d0*/  ISETP.NE.U32.AND P0, PT, RZ, c[0x0][0x360], PT ;  /* 0x0000d800ff007a0c */ /* 0x000fc60003f05070 */
        /* <DEDUP_REMOVED lines=54> */
.L_x_309:
[----:B-1----:R-:W-:Y:S01]  /*7d40*/  LEA.HI R0, R30, R31, RZ, 0x3 ;  /* 0x0000001f1e007211 */ /* 0x002fe200078f18ff */
[----:B------:R-:W-:Y:S01]  /*7d50*/  IMAD.SHL.U32 R2, R29, 0x8, RZ ;  /* 0x000000081d027824 */ /* 0x000fe200078e00ff */
[----:B------:R-:W-:Y:S01]  /*7d60*/  LEA.HI R3, R28, R28, RZ, 0x1 ;  /* 0x0000001c1c037211 */ /* 0x000fe200078f08ff */
[----:B------:R-:W1:Y:S01]  /*7d70*/  S2R R31, SR_CTAID.Y ;  /* 0x00000000001f7919 */ /* 0x000e620000002600 */
[----:B-----5:R-:W-:Y:S01]  /*7d80*/  IADD3 R10, R10, -UR10, RZ ;  /* 0x8000000a0a0a7c10 */ /* 0x020fe2000fffe0ff */
[----:B------:R-:W-:Y:S01]  /*7d90*/  IMAD.SHL.U32 R0, R0, 0x8, RZ ;  /* 0x0000000800007824 */ /* 0x000fe200078e00ff */
[----:B------:R-:W-:Y:S01]  /*7da0*/  LOP3.LUT R3, R3, 0x3fffffe, RZ, 0xc0, !PT ;  /* 0x03fffffe03037812 */ /* 0x000fe200078ec0ff */
[----:B------:R-:W-:Y:S01]  /*7db0*/  BSSY B0, `(.L_x_310) ;  /* 0x0000038000007945 */ /* 0x000fe20003800000 */
[----:B------:R-:W-:-:S02]  /*7dc0*/  IMNMX R15, R10, 0x80, PT ;  /* 0x000000800a0f7817 */ /* 0x000fc40003800200 */
[----:B------:R-:W-:Y:S01]  /*7dd0*/  LOP3.LUT R0, R0, 0xc0, RZ, 0xc0, !PT ;  /* 0x000000c000007812 */ /* 0x000fe200078ec0ff */
[----:B------:R-:W-:Y:S01]  /*7de0*/  IMAD.IADD R3, R28, 0x1, -R3 ;  /* 0x000000011c037824 */ /* 0x000fe200078e0a03 */
[----:B------:R-:W-:Y:S02]  /*7df0*/  SHF.R.S32.HI R8, RZ, 0x1f, R85 ;  /* 0x0000001fff087819 */ /* 0x000fe40000011455 */
[----:B------:R-:W-:Y:S01]  /*7e00*/  LOP3.LUT R6, R0, 0x18, R2, 0xf8, !PT ;  /* 0x0000001800067812 */ /* 0x000fe200078ef802 */
[----:B------:R-:W-:Y:S01]  /*7e10*/  IMAD R3, R27, 0x8, R3 ;  /* 0x000000081b037824 */ /* 0x000fe200078e0203 */
[----:B------:R-:W-:Y:S02]  /*7e20*/  SHF.R.U32.HI R0, RZ, 0x3, R0 ;  /* 0x00000003ff007819 */ /* 0x000fe40000011600 */
[----:B------:R-:W-:Y:S02]  /*7e30*/  ISETP.GE.AND P5, PT, R28, R15, PT ;  /* 0x0000000f1c00720c */ /* 0x000fe40003fa6270 */
[----:B------:R-:W-:-:S02]  /*7e40*/  LOP3.LUT R0, R6, R0, RZ, 0x3c, !PT ;  /* 0x0000000006007212 */ /* 0x000fc400078e3cff */
[----:B------:R-:W-:Y:S02]  /*7e50*/  SEL R30, R8, RZ, !P1 ;  /* 0x000000ff081e7207 */ /* 0x000fe40004800000 */
[----:B------:R-:W-:Y:S01]  /*7e60*/  IADD3 R4, P0, R28, R4, RZ ;  /* 0x000000041c047210 */ /* 0x000fe20007f1e0ff */
[----:B------:R-:W-:Y:S01]  /*7e70*/  IMAD.U32 R0, R3, 0x20, R0 ;  /* 0x0000002003007824 */ /* 0x000fe200078e0000 */
[--C-:B------:R-:W-:Y:S01]  /*7e80*/  SHF.R.S32.HI R3, RZ, 0x1f, R2.reuse ;  /* 0x0000001fff037819 */ /* 0x100fe20000011402 */
[----:B------:R-:W-:Y:S01]  /*7e90*/  IMAD R8, R30, c[0x0][0x340], RZ ;  /* 0x0000d0001e087a24 */ /* 0x000fe200078e02ff */
[----:B-1----:R-:W-:Y:S01]  /*7ea0*/  SHF.R.S32.HI R68, RZ, 0x1f, R31 ;  /* 0x0000001fff447819 */ /* 0x002fe2000001141f */
[----:B------:R-:W-:Y:S01]  /*7eb0*/  IMAD.SHL.U32 R0, R0, 0x2, RZ ;  /* 0x0000000200007824 */ /* 0x000fe200078e00ff */
[----:B------:R-:W-:Y:S01]  /*7ec0*/  SEL R14, R85, RZ, !P1 ;  /* 0x000000ff550e7207 */ /* 0x000fe20004800000 */
[----:B------:R-:W-:Y:S01]  /*7ed0*/  IMAD.WIDE.U32 R6, R31, c[0x0][0x338], R2 ;  /* 0x0000ce001f067a25 */ /* 0x000fe200078e0002 */
[----:B------:R-:W-:-:S02]  /*7ee0*/  LEA.HI.X.SX32 R5, R28, R5, 0x1, P0 ;  /* 0x000000051c057211 */ /* 0x000fc400000f0eff */
[----:B------:R1:W2:Y:S01]  /*7ef0*/  LDS.128 R40, [R0+0x7080] ;  /* 0x0070800000287984 */ /* 0x0002a20000000c00 */
[----:B------:R-:W-:Y:S01]  /*7f00*/  IMAD R9, R68, c[0x0][0x338], RZ ;  /* 0x0000ce0044097a24 */ /* 0x000fe200078e02ff */
[----:B------:R-:W-:Y:S01]  /*7f10*/  IADD3 R29, R2, 0x20, RZ ;  /* 0x00000020021d7810 */ /* 0x000fe20007ffe0ff */
[----:B------:R-:W-:Y:S01]  /*7f20*/  IMAD R8, R14, c[0x0][0x344], R8 ;  /* 0x0000d1000e087a24 */ /* 0x000fe200078e0208 */
[----:B------:R1:W3:Y:S01]  /*7f30*/  LDS.128 R36, [R0+0x9080] ;  /* 0x0090800000247984 */ /* 0x0002e20000000c00 */
[----:B------:R-:W-:-:S03]  /*7f40*/  IMAD R9, R31, c[0x0][0x33c], R9 ;  /* 0x0000cf001f097a24 */ /* 0x000fc600078e0209 */
[----:B------:R1:W4:Y:S01]  /*7f50*/  LDS.128 R32, [R0+0xb080] ;  /* 0x00b0800000207984 */ /* 0x0003220000000c00 */
[----:B------:R-:W-:Y:S02]  /*7f60*/  IMAD.IADD R7, R7, 0x1, R9 ;  /* 0x0000000107077824 */ /* 0x000fe400078e0209 */
[----:B------:R-:W-:Y:S01]  /*7f70*/  IMAD.U32 R9, RZ, RZ, UR5 ;  /* 0x00000005ff097e24 */ /* 0x000fe2000f8e00ff */
[----:B------:R1:W1:Y:S01]  /*7f80*/  LDS.128 R52, [R0+0x80] ;  /* 0x0000800000347984 */ /* 0x0002620000000c00 */
[----:B------:R-:W-:-:S03]  /*7f90*/  IMAD.WIDE.U32 R12, R14, c[0x0][0x340], R6 ;  /* 0x0000d0000e0c7a25 */ /* 0x000fc600078e0006 */
[----:B------:R1:W1:Y:S01]  /*7fa0*/  LDS.128 R48, [R0+0x2080] ;  /* 0x0020800000307984 */ /* 0x0002620000000c00 */
[----:B------:R-:W-:-:S03]  /*7fb0*/  IMAD.WIDE R4, R9, 0x80, R4 ;  /* 0x0000008009047825 */ /* 0x000fc600078e0204 */
        /* <DEDUP_REMOVED lines=23> */
.L_x_311:
[----:B------:R-:W-:Y:S05]  /*8130*/  BSYNC B0 ;  /* 0x0000000000007941 */ /* 0x000fea0003800000 */
.L_x_310:
        /* <DEDUP_REMOVED lines=21> */
.L_x_313:
[----:B------:R-:W-:Y:S05]  /*8290*/  BSYNC B0 ;  /* 0x0000000000007941 */ /* 0x000fea0003800000 */
.L_x_312:
        /* <DEDUP_REMOVED lines=24> */
.L_x_315:
[----:B------:R-:W-:Y:S05]  /*8420*/  BSYNC B0 ;  /* 0x0000000000007941 */ /* 0x000fea0003800000 */
.L_x_314:
        /* <DEDUP_REMOVED lines=19> */
.L_x_308:
[----:B------:R-:W2:Y:S01]  /*8560*/  LDL R10, [R1+0x80] ;  /* 0x00008000010a7983 */ /* 0x000ea20000100800 */
[----:B------:R-:W-:Y:S01]  /*8570*/  ISETP.NE.U32.AND P0, PT, RZ, c[0x0][0x358], PT ;  /* 0x0000d600ff007a0c */ /* 0x000fe20003f05070 */
[----:B------:R-:W-:-:S03]  /*8580*/  IMAD.MOV.U32 R2, RZ, RZ, 0x4 ;  /* 0x00000004ff027424 */ /* 0x000fc600078e00ff */
[----:B------:R-:W-:Y:S02]  /*8590*/  ISETP.NE.AND.EX P1, PT, RZ, c[0x0][0x35c], PT, P0 ;  /* 0x0000d700ff007a0c */ /* 0x000fe40003f25300 */
[----:B------:R-:W-:-:S04]  /*85a0*/  ISETP.NE.U32.AND P0, PT, RZ, c[0x0][0x360], PT ;  /* 0x0000d800ff007a0c */ /* 0x000fc80003f05070 */
[----:B------:R-:W-:Y:S01]  /*85b0*/  ISETP.NE.AND.EX P0, PT, RZ, c[0x0][0x364], PT, P0 ;  /* 0x0000d900ff007a0c */ /* 0x000fe20003f05300 */
[----:B--2---:R-:W-:-:S06]  /*85c0*/  IMAD.WIDE R4, R10, R2, c[0x0][0x358] ;  /* 0x0000d6000a047625 */ /* 0x004fcc00078e0202 */
[----:B------:R-:W2:Y:S01]  /*85d0*/  @P1 LDG.E R0, [R4.64] ;  /* 0x0000000c04001981 */ /* 0x000ea2000c1e1900 */
[----:B-----5:R-:W-:-:S05]  /*85e0*/  IMAD.MOV.U32 R8, RZ, RZ, c[0x0][0x2f0] ;  /* 0x0000bc00ff087624 */ /* 0x020fca00078e00ff */
        /* <DEDUP_REMOVED lines=9> */
[----:B--2--5:R-:W-:-:S03]  /*8680*/  IADD3 R8, -R0, R4, RZ ;  /* 0x0000000400087210 */ /* 0x024fc60007ffe1ff */
.L_x_316:
[----:B------:R-:W1:Y:S01]  /*8690*/  S2R R5, SR_TID.X ;  /* 0x0000000000057919 */ /* 0x000e620000002100 */
[----:B-----5:R-:W-:Y:S01]  /*86a0*/  IADD3 R15, R8, -UR10, RZ ;  /* 0x8000000a080f7c10 */ /* 0x020fe2000fffe0ff */
[----:B------:R-:W-:Y:S01]  /*86b0*/  BSSY B0, `(.L_x_317) ;  /* 0x000002a000007945 */ /* 0x000fe20003800000 */
[----:B------:R-:W-:Y:S01]  /*86c0*/  SHF.R.S32.HI R9, RZ, 0x1f, R10 ;  /* 0x0000001fff097819 */ /* 0x000fe2000001140a */
[----:B------:R-:W2:Y:S01]  /*86d0*/  S2R R19, SR_CTAID.Y ;  /* 0x0000000000137919 */ /* 0x000ea20000002600 */
[----:B------:R-:W-:-:S02]  /*86e0*/  SEL R14, R10, RZ, !P1 ;  /* 0x000000ff0a0e7207 */ /* 0x000fc40004800000 */
[----:B------:R-:W-:Y:S02]  /*86f0*/  SEL R18, R9, RZ, !P1 ;  /* 0x000000ff09127207 */ /* 0x000fe40004800000 */
[----:B-1----:R-:W-:-:S04]  /*8700*/  SHF.R.S32.HI R4, RZ, 0x1f, R5 ;  /* 0x0000001fff047819 */ /* 0x002fc80000011405 */
[----:B------:R-:W-:Y:S02]  /*8710*/  LEA.HI R4, R4, R5, RZ, 0x2 ;  /* 0x0000000504047211 */ /* 0x000fe400078f10ff */
[----:B--2---:R-:W-:Y:S02]  /*8720*/  SHF.R.S32.HI R20, RZ, 0x1f, R19 ;  /* 0x0000001fff147819 */ /* 0x004fe40000011413 */
[----:B------:R-:W-:-:S03]  /*8730*/  LOP3.LUT R0, R4, 0x1ffffffc, RZ, 0xc0, !PT ;  /* 0x1ffffffc04007812 */ /* 0x000fc600078ec0ff */
[----:B------:R-:W-:Y:S02]  /*8740*/  IMAD R7, R20, c[0x0][0x308], RZ ;  /* 0x0000c20014077a24 */ /* 0x000fe400078e02ff */
[----:B------:R-:W-:Y:S02]  /*8750*/  IMAD.IADD R0, R5, 0x1, -R0 ;  /* 0x0000000105007824 */ /* 0x000fe400078e0a00 */
[----:B------:R-:W-:Y:S02]  /*8760*/  IMAD R7, R19, c[0x0][0x30c], R7 ;  /* 0x0000c30013077a24 */ /* 0x000fe400078e0207 */
[----:B------:R-:W-:Y:S01]  /*8770*/  IMAD.SHL.U32 R12, R0, 0x8, RZ ;  /* 0x00000008000c7824 */ /* 0x000fe200078e00ff */
[----:B------:R-:W-:-:S04]  /*8780*/  SHF.R.S32.HI R0, RZ, 0x2, R4 ;  /* 0x00000002ff007819 */ /* 0x000fc80000011404 */
[--C-:B------:R-:W-:Y:S02]  /*8790*/  SHF.R.S32.HI R13, RZ, 0x1f, R12.reuse ;  /* 0x0000001fff0d7819 */ /* 0x100fe4000001140c */
[C---:B------:R-:W-:Y:S02]  /*87a0*/  ISETP.GE.AND P5, PT, R0.reuse, R15, PT ;  /* 0x0000000f0000720c */ /* 0x040fe40003fa6270 */
[----:B------:R-:W-:Y:S01]  /*87b0*/  IADD3 R6, P0, R0, R2, RZ ;  /* 0x0000000200067210 */ /* 0x000fe20007f1e0ff */
[----:B------:R-:W-:Y:S01]  /*87c0*/  IMAD.WIDE.U32 R4, R19, c[0x0][0x308], R12 ;  /* 0x0000c20013047a25 */ /* 0x000fe200078e000c */
[C---:B------:R-:W-:Y:S02]  /*87d0*/  IADD3 R16, R12.reuse, 0x20, RZ ;  /* 0x000000200c107810 */ /* 0x040fe40007ffe0ff */
[----:B------:R-:W-:Y:S01]  /*87e0*/  IADD3 R17, R12, 0x40, RZ ;  /* 0x000000400c117810 */ /* 0x000fe20007ffe0ff */
[----:B------:R-:W-:Y:S01]  /*87f0*/  IMAD.IADD R5, R7, 0x1, R5 ;  /* 0x0000000107057824 */ /* 0x000fe200078e0205 */
[----:B------:R-:W-:Y:S01]  /*8800*/  LEA.HI.X.SX32 R7, R0, R3, 0x1, P0 ;  /* 0x0000000300077211 */ /* 0x000fe200000f0eff */
[----:B------:R-:W-:-:S02]  /*8810*/  IMAD R2, R18, c[0x0][0x310], RZ ;  /* 0x0000c40012027a24 */ /* 0x000fc400078e02ff */
[----:B------:R-:W-:Y:S02]  /*8820*/  IMAD.U32 R3, RZ, RZ, UR5 ;  /* 0x00000005ff037e24 */ /* 0x000fe4000f8e00ff */
[C---:B------:R-:W-:Y:S02]  /*8830*/  IMAD R2, R14.reuse, c[0x0][0x314], R2 ;  /* 0x0000c5000e027a24 */ /* 0x040fe400078e0202 */
[----:B------:R-:W-:-:S04]  /*8840*/  IMAD.WIDE.U32 R10, R14, c[0x0][0x310], R4 ;  /* 0x0000c4000e0a7a25 */ /* 0x000fc800078e0004 */
[----:B------:R-:W-:-:S04]  /*8850*/  IMAD.WIDE R6, R3, 0x80, R6 ;  /* 0x0000008003067825 */ /* 0x000fc800078e0206 */
[----:B------:R-:W-:Y:S01]  /*8860*/  IMAD.IADD R3, R11, 0x1, R2 ;  /* 0x000000010b037824 */ /* 0x000fe200078e0202 */
        /* <DEDUP_REMOVED lines=14> */
.L_x_318:
[----:B------:R-:W-:Y:S05]  /*8950*/  BSYNC B0 ;  /* 0x0000000000007941 */ /* 0x000fea0003800000 */
.L_x_317:
        /* <DEDUP_REMOVED lines=19> */
.L_x_320:
[----:B------:R-:W-:Y:S05]  /*8a90*/  BSYNC B0 ;  /* 0x0000000000007941 */ /* 0x000fea0003800000 */
.L_x_319:
        /* <DEDUP_REMOVED lines=23> */
.L_x_322:
[----:B------:R-:W-:Y:S05]  /*8c10*/  BSYNC B0 ;  /* 0x0000000000007941 */ /* 0x000fea0003800000 */
.L_x_321:
        /* <DEDUP_REMOVED lines=18> */
.L_x_323:
        /* <DEDUP_REMOVED lines=12> */
.L_x_1396:


//--------------------- .text._ZN7cutlass13device_kernelIN5flash19enable_sm80_to_sm89INS1_16FlashAttnBwdSm80INS1_25CollectiveMainloopBwdSm80ILi2ELi1EN4cute5tupleIJNS5_1CILi64EEENS7_ILi128EEENS7_ILi96EEEEEENS_6half_tEfNS_4arch4Sm80ELb0ELb1ELb1ELb1ELb1ELb0ELb0ELb0ELi2ELi2ELi4ELi2ELb1EEENS1_21CollectiveEpilogueBwdISB_SC_SE_Li256ELb1ELb0ELi2EEENS1_19SingleTileSchedulerILb1ELb0ELb0ELi128EEEEEEEEEvNT_6ParamsE --------------------------
	.section	.text._ZN7cutlass13device_kernelIN5flash19enable_sm80_to_sm89INS1_16FlashAttnBwdSm80INS1_25CollectiveMainloopBwdSm80ILi2ELi1EN4cute5tupleIJNS5_1CILi64EEENS7_ILi128EEENS7_ILi96EEEEEENS_6half_tEfNS_4arch4Sm80ELb0ELb1ELb1ELb1ELb1ELb0ELb0ELb0ELi2ELi2ELi4ELi2ELb1EEENS1_21CollectiveEpilogueBwdISB_SC_SE_Li256ELb1ELb0ELi2EEENS1_19SingleTileSchedulerILb1ELb0ELb0ELi128EEEEEEEEEvNT_6ParamsE,"ax",@progbits
	.sectioninfo	@"SHI_REGISTERS=255"
	.align	128
.text._ZN7cutlass13device_kernelIN5flash19enable_sm80_to_sm89INS1_16FlashAttnBwdSm80INS1_25CollectiveMainloopBwdSm80ILi2ELi1EN4cute5tupleIJNS5_1CILi64EEENS7_ILi128EEENS7_ILi96EEEEEENS_6half_tEfNS_4arch4Sm80ELb0ELb1ELb1ELb1ELb1ELb0ELb0ELb0ELi2ELi2ELi4ELi2ELb1EEENS1_21CollectiveEpilogueBwdISB_SC_SE_Li256ELb1ELb0ELi2EEENS1_19SingleTileSchedulerILb1ELb0ELb0ELi128EEEEEEEEEvNT_6ParamsE:
        .type           _ZN7cutlass13device_kernelIN5flash19enable_sm80_to_sm89INS1_16FlashAttnBwdSm80INS1_25CollectiveMainloopBwdSm80ILi2ELi1EN4cute5tupleIJNS5_1CILi64EEENS7_ILi128EEENS7_ILi96EEEEEENS_6half_tEfNS_4arch4Sm80ELb0ELb1ELb1ELb1ELb1ELb0ELb0ELb0ELi2ELi2ELi4ELi2ELb1EEENS1_21CollectiveEpilogueBwdISB_SC_SE_Li256ELb1ELb0ELi2EEENS1_19SingleTileSchedulerILb1ELb0ELb0ELi128EEEEEEEEEvNT_6ParamsE,@function
        .size           _ZN7cutlass13device_kernelIN5flash19enable_sm80_to_sm89INS1_16FlashAttnBwdSm80INS1_25CollectiveMainloopBwdSm80ILi2ELi1EN4cute5tupleIJNS5_1CILi64EEENS7_ILi128EEENS7_ILi96EEEEEENS_6half_tEfNS_4arch4Sm80ELb0ELb1ELb1ELb1ELb1ELb0ELb0ELb0ELi2ELi2ELi4ELi2ELb1EEENS1_21CollectiveEpilogueBwdISB_SC_SE_Li256ELb1ELb0ELi2EEENS1_19SingleTileSchedulerILb1ELb0ELb0ELi128EEEEEEEEEvNT_6ParamsE,(.L_x_1397 - _ZN7cutlass13device_kernelIN5flash19enable_sm80_to_sm89INS1_16FlashAttnBwdSm80INS1_25CollectiveMainloopBwdSm80ILi2ELi1EN4cute5tupleIJNS5_1CILi64EEENS7_ILi128EEENS7_ILi96EEEEEENS_6half_tEfNS_4arch4Sm80ELb0ELb1ELb1ELb1ELb1ELb0ELb0ELb0ELi2ELi2ELi4ELi2ELb1EEENS1_21CollectiveEpilogueBwdISB_SC_SE_Li256ELb1ELb0ELi2EEENS1_19SingleTileSchedulerILb1ELb0ELb0ELi128EEEEEEEEEvNT_6ParamsE)
        .other          _ZN7cutlass13device_kernelIN5flash19enable_sm80_to_sm89INS1_16FlashAttnBwdSm80INS1_25CollectiveMainloopBwdSm80ILi2ELi1EN4cute5tupleIJNS5_1CILi64EEENS7_ILi128EEENS7_ILi96EEEEEENS_6half_tEfNS_4arch4Sm80ELb0ELb1ELb1ELb1ELb1ELb0ELb0ELb0ELi2ELi2ELi4ELi2ELb1EEENS1_21CollectiveEpilogueBwdISB_SC_SE_Li256ELb1ELb0ELi2EEENS1_19SingleTileSchedulerILb1ELb0ELb0ELi128EEEEEEEEEvNT_6ParamsE,@"STO_CUDA_ENTRY STV_DEFAULT"
_ZN7cutlass13device_kernelIN5flash19enable_sm80_to_sm89INS1_16FlashAttnBwdSm80INS1_25CollectiveMainloopBwdSm80ILi2ELi1EN4cute5tupleIJNS5_1CILi64EEENS7_ILi128EEENS7_ILi96EEEEEENS_6half_tEfNS_4arch4Sm80ELb0ELb1ELb1ELb1ELb1ELb0ELb0ELb0ELi2ELi2ELi4ELi2ELb1EEENS1_21CollectiveEpilogueBwdISB_SC_SE_Li256ELb1ELb0ELi2EEENS1_19SingleTileSchedulerILb1ELb0ELb0ELi128EEEEEEEEEvNT_6ParamsE:
        /* <DEDUP_REMOVED lines=18> */
.L_x_325:
        /* <DEDUP_REMOVED lines=8> */
.L_x_327:
[----:B------:R-:W-:Y:S02]  /*01a0*/  MOV R0, c[0x0][0x3a4] ;  /* 0x0000e90000007a02 */ /* 0x000fe40000000f00 */
.L_x_326:
[----:B------:R-:W-:-:S06]  /*01b0*/  USHF.L.U32 UR10, UR5, 0x7, URZ ;  /* 0x00000007050a7899 */ /* 0x000fcc000800063f */
[----:B-----5:R-:W-:-:S04]  /*01c0*/  ISETP.LE.AND P0, PT, R0, UR10, PT ;  /* 0x0000000a00007c0c */ /* 0x020fc8000bf03270 */
[----:B------:R-:W-:-:S05]  /*01d0*/  SEL R0, R5, 0xffffffff, !P0 ;  /* 0xffffffff05007807 */ /* 0x000fca0004000000 */
[----:B------:R2:W-:Y:S01]  /*01e0*/  STL [R1+0x80], R0 ;  /* 0x0000800001007387 */ /* 0x0005e20000100800 */
[----:B------:R-:W-:Y:S05]  /*01f0*/  BRA `(.L_x_328) ;  /* 0x0000012000007947 */ /* 0x000fea0003800000 */
.L_x_324:
[----:B--2-4-:R-:W-:-:S04]  /*0200*/  ISETP.NE.U32.AND P0, PT, RZ, c[0x0][0x3c0], PT ;  /* 0x0000f000ff007a0c */ /* 0x014fc80003f05070 */
[----:B------:R-:W-:-:S13]  /*0210*/  ISETP.NE.AND.EX P0, PT, RZ, c[0x0][0x3c4], PT, P0 ;  /* 0x0000f100ff007a0c */ /* 0x000fda0003f05300 */
[----:B------:R-:W-:Y:S05]  /*0220*/  @!P0 BRA `(.L_x_329) ;  /* 0x0000002000008947 */ /* 0x000fea0003800000 */
[----:B------:R1:W5:Y:S01]  /*0230*/  LDG.E R0, [R2.64] ;  /* 0x0000000c02007981 */ /* 0x000362000c1e1900 */
[----:B------:R-:W-:Y:S05]  /*0240*/  BRA `(.L_x_330) ;  /* 0x0000009000007947 */ /* 0x000fea0003800000 */
.L_x_329:
        /* <DEDUP_REMOVED lines=8> */
.L_x_331:
[----:B------:R-:W-:Y:S02]  /*02d0*/  MOV R0, c[0x0][0x3a4] ;  /* 0x0000e90000007a02 */ /* 0x000fe40000000f00 */
.L_x_330:
[----:B------:R-:W-:-:S06]  /*02e0*/  USHF.L.U32 UR10, UR5, 0x7, URZ ;  /* 0x00000007050a7899 */ /* 0x000fcc000800063f */
[----:B-----5:R-:W-:-:S04]  /*02f0*/  ISETP.LE.AND P0, PT, R0, UR10, PT ;  /* 0x0000000a00007c0c */ /* 0x020fc8000bf03270 */
[----:B------:R-:W-:-:S05]  /*0300*/  SEL R0, R5, 0xffffffff, !P0 ;  /* 0xffffffff05007807 */ /* 0x000fca0004000000 */
[----:B------:R2:W-:Y:S04]  /*0310*/  STL [R1+0x80], R0 ;  /* 0x0000800001007387 */ /* 0x0005e80000100800 */
.L_x_328:
        /* <DEDUP_REMOVED lines=33> */
.L_x_332:
[----:B-1-3--:R-:W-:-:S04]  /*0530*/  ISETP.NE.U32.AND P0, PT, RZ, c[0x0][0x2e0], PT ;  /* 0x0000b800ff007a0c */ /* 0x00afc80003f05070 */
[----:B------:R-:W-:-:S13]  /*0540*/  ISETP.NE.AND.EX P0, PT, RZ, c[0x0][0x2e4], PT, P0 ;  /* 0x0000b900ff007a0c */ /* 0x000fda0003f05300 */
[----:B------:R-:W-:Y:S05]  /*0550*/  @!P0 BRA `(.L_x_333) ;  /* 0x0000004000008947 */ /* 0x000fea0003800000 */
[----:B------:R-:W-:-:S05]  /*0560*/  IMAD.WIDE R2, R89, R9, c[0x0][0x2e0] ;  /* 0x0000b80059027625 */ /* 0x000fca00078e0209 */
[----:B------:R-:W2:Y:S02]  /*0570*/  LDG.E R0, [R2.64] ;  /* 0x0000000c02007981 */ /* 0x000ea4000c1e1900 */
[----:B--2---:R1:W2:Y:S02]  /*0580*/  R2UR UR17, R0 ;  /* 0x00000000001173c2 */ /* 0x0042a400000e0000 */
[----:B-12---:R-:W-:Y:S05]  /*0590*/  BRA `(.L_x_334) ;  /* 0x0000006000007947 */ /* 0x006fea0003800000 */
.L_x_333:
[----:B------:R-:W-:Y:S05]  /*05a0*/  @!P2 BRA `(.L_x_334) ;  /* 0x000000500000a947 */ /* 0x000fea0003800000 */
[----:B------:R-:W2:Y:S04]  /*05b0*/  LDG.E R2, [R4.64] ;  /* 0x0000000c04027981 */ /* 0x000ea8000c1e1900 */
[----:B------:R-:W3:Y:S01]  /*05c0*/  LDG.E R0, [R4.64+0x4] ;  /* 0x0000040c04007981 */ /* 0x000ee2000c1e1900 */
[----:B--2---:R-:W1:Y:S08]  /*05d0*/  R2UR UR17, R2 ;  /* 0x00000000021173c2 */ /* 0x004e7000000e0000 */
[----:B---3--:R-:W1:Y:S02]  /*05e0*/  R2UR UR4, R0 ;  /* 0x00000000000473c2 */ /* 0x008e6400000e0000 */
[----:B-1----:R-:W-:-:S06]  /*05f0*/  UIADD3 UR17, -UR17, UR4, URZ ;  /* 0x0000000411117290 */ /* 0x002fcc000fffe13f */
.L_x_334:
        /* <DEDUP_REMOVED lines=15> */
.L_x_335:
        /* <DEDUP_REMOVED lines=558> */
.L_x_355:
        /* <DEDUP_REMOVED lines=184> */
.L_x_339:
[----:B------:R-:W-:Y:S04]  /*3550*/  MOV R3, 0x1 ;  /* 0x0000000100037802 */ /* 0x000fe80000000f00 */
[----:B------:R-:W-:Y:S11]  /*3560*/  ISETP.NE.AND P0, PT, R3, c[0x0][0x2a8], PT ;  /* 0x0000aa0003007a0c */ /* 0x000ff60003f05270 */
[----:B------:R-:W-:Y:S02]  /*3570*/  @!UPT UIADD3 URZ, URZ, URZ, URZ ;  /* 0x0000003f3f3ff290 */ /* 0x000fe4000fffe03f */
[----:B------:R-:W-:Y:S05]  /*3580*/  @P0 IMAD.HI.U32 R3, R2, c[0x0][0x2ac], RZ ;  /* 0x0000ab0002030a27 */ /* 0x000fea00078e00ff */
[----:B------:R-:W-:Y:S02]  /*3590*/  @P0 SHF.R.U32.HI R2, RZ, c[0x0][0x2b0], R3 ;  /* 0x0000ac00ff020a19 */ /* 0x000fe40000011603 */
.L_x_340:
[----:B------:R-:W-:Y:S05]  /*35a0*/  BSYNC B0 ;  /* 0x0000000000007941 */ /* 0x000fea0003800000 */
.L_x_338:
        /* <DEDUP_REMOVED lines=8> */
.L_x_337:
        /* <DEDUP_REMOVED lines=18> */
.L_x_343:
[----:B------:R-:W-:Y:S04]  /*3750*/  MOV R3, 0x1 ;  /* 0x0000000100037802 */ /* 0x000fe80000000f00 */
[----:B------:R-:W-:Y:S11]  /*3760*/  ISETP.NE.AND P0, PT, R3, c[0x0][0x2a8], PT ;  /* 0x0000aa0003007a0c */ /* 0x000ff60003f05270 */
[----:B------:R-:W-:Y:S02]  /*3770*/  @!UPT UIADD3 URZ, URZ, URZ, URZ ;  /* 0x0000003f3f3ff290 */ /* 0x000fe4000fffe03f */
[----:B------:R-:W-:Y:S05]  /*3780*/  @P0 IMAD.HI.U32 R3, R2, c[0x0][0x2ac], RZ ;  /* 0x0000ab0002030a27 */ /* 0x000fea00078e00ff */
[----:B------:R-:W-:Y:S02]  /*3790*/  @P0 SHF.R.U32.HI R2, RZ, c[0x0][0x2b0], R3 ;  /* 0x0000ac00ff020a19 */ /* 0x000fe40000011603 */
.L_x_344:
[----:B------:R-:W-:Y:S05]  /*37a0*/  BSYNC B0 ;  /* 0x0000000000007941 */ /* 0x000fea0003800000 */
.L_x_342:
[----:B------:R-:W2:Y:S01]  /*37b0*/  LDL R6, [R1+0x20] ;  /* 0x0000200001067983 */ /* 0x000ea20000100800 */
[----:B------:R-:W-:Y:S04]  /*37c0*/  IMAD.MOV.U32 R3, RZ, RZ, c[0x0][0x2a8] ;  /* 0x0000aa00ff037624 */ /* 0x000fe800078e00ff */
[----:B------:R-:W-:Y:S04]  /*37d0*/  IMAD R2, R2, R3, -UR10 ;  /* 0x8000000a02027e24 */ /* 0x000fe8000f8e0203 */
[----:B--2---:R-:W-:Y:S05]  /*37e0*/  IMAD.IADD R2, R2, 0x1, -R6 ;  /* 0x0000000102027824 */ /* 0x004fea00078e0a06 */
[----:B------:R-:W-:Y:S02]  /*37f0*/  IADD3 R3, R2, c[0x0][0x2a8], RZ ;  /* 0x0000aa0002037a10 */ /* 0x000fe40007ffe0ff */
[----:B------:R-:W-:Y:S02]  /*3800*/  IMNMX R142, R142, R2, !PT ;  /* 0x000000028e8e7217 */ /* 0x000fe40007800200 */
[----:B------:R-:W-:Y:S02]  /*3810*/  IMNMX R145, R145, R3, PT ;  /* 0x0000000391917217 */ /* 0x000fe40003800200 */
.L_x_341:
        /* <DEDUP_REMOVED lines=18> */
.L_x_347:
[----:B------:R-:W-:Y:S04]  /*3940*/  MOV R3, 0x1 ;  /* 0x0000000100037802 */ /* 0x000fe80000000f00 */
[----:B------:R-:W-:Y:S11]  /*3950*/  ISETP.NE.AND P0, PT, R3, c[0x0][0x2a8], PT ;  /* 0x0000aa0003007a0c */ /* 0x000ff60003f05270 */
[----:B------:R-:W-:Y:S02]  /*3960*/  @!UPT UIADD3 URZ, URZ, URZ, URZ ;  /* 0x0000003f3f3ff290 */ /* 0x000fe4000fffe03f */
[----:B------:R-:W-:Y:S05]  /*3970*/  @P0 IMAD.HI.U32 R3, R2, c[0x0][0x2ac], RZ ;  /* 0x0000ab0002030a27 */ /* 0x000fea00078e00ff */
[----:B------:R-:W-:Y:S02]  /*3980*/  @P0 SHF.R.U32.HI R2, RZ, c[0x0][0x2b0], R3 ;  /* 0x0000ac00ff020a19 */ /* 0x000fe40000011603 */
.L_x_348:
[----:B------:R-:W-:Y:S05]  /*3990*/  BSYNC B0 ;  /* 0x0000000000007941 */ /* 0x000fea0003800000 */
.L_x_346:
[----:B------:R-:W2:Y:S01]  /*39a0*/  LDL R6, [R1+0x20] ;  /* 0x0000200001067983 */ /* 0x000ea20000100800 */
[----:B------:R-:W-:Y:S04]  /*39b0*/  IMAD.MOV.U32 R3, RZ, RZ, c[0x0][0x2a8] ;  /* 0x0000aa00ff037624 */ /* 0x000fe800078e00ff */
[----:B------:R-:W-:Y:S04]  /*39c0*/  IMAD R2, R2, R3, -UR10 ;  /* 0x8000000a02027e24 */ /* 0x000fe8000f8e0203 */
[----:B--2---:R-:W-:Y:S05]  /*39d0*/  IMAD.IADD R2, R2, 0x1, -R6 ;  /* 0x0000000102027824 */ /* 0x004fea00078e0a06 */
[----:B------:R-:W-:Y:S02]  /*39e0*/  IADD3 R3, R2, c[0x0][0x2a8], RZ ;  /* 0x0000aa0002037a10 */ /* 0x000fe40007ffe0ff */
[----:B------:R-:W-:Y:S02]  /*39f0*/  IMNMX R140, R140, R2, !PT ;  /* 0x000000028c8c7217 */ /* 0x000fe40007800200 */
[----:B------:R-:W-:Y:S02]  /*3a00*/  IMNMX R146, R146, R3, PT ;  /* 0x0000000392927217 */ /* 0x000fe40003800200 */
.L_x_345:
        /* <DEDUP_REMOVED lines=18> */
.L_x_351:
[----:B------:R-:W-:Y:S04]  /*3b30*/  MOV R2, 0x1 ;  /* 0x0000000100027802 */ /* 0x000fe80000000f00 */
[----:B------:R-:W-:Y:S11]  /*3b40*/  ISETP.NE.AND P0, PT, R2, c[0x0][0x2a8], PT ;  /* 0x0000aa0002007a0c */ /* 0x000ff60003f05270 */
[----:B------:R-:W-:Y:S02]  /*3b50*/  @!UPT UIADD3 URZ, URZ, URZ, URZ ;  /* 0x0000003f3f3ff290 */ /* 0x000fe4000fffe03f */
[----:B------:R-:W-:Y:S05]  /*3b60*/  @P0 IMAD.HI.U32 R2, R0, c[0x0][0x2ac], RZ ;  /* 0x0000ab0000020a27 */ /* 0x000fea00078e00ff */
[----:B------:R-:W-:Y:S02]  /*3b70*/  @P0 SHF.R.U32.HI R0, RZ, c[0x0][0x2b0], R2 ;  /* 0x0000ac00ff000a19 */ /* 0x000fe40000011602 */
.L_x_352:
[----:B------:R-:W-:Y:S05]  /*3b80*/  BSYNC B0 ;  /* 0x0000000000007941 */ /* 0x000fea0003800000 */
.L_x_350:
[----:B------:R-:W2:Y:S01]  /*3b90*/  LDL R3, [R1+0x20] ;  /* 0x0000200001037983 */ /* 0x000ea20000100800 */
[----:B------:R-:W-:Y:S04]  /*3ba0*/  IMAD.MOV.U32 R2, RZ, RZ, c[0x0][0x2a8] ;  /* 0x0000aa00ff027624 */ /* 0x000fe800078e00ff */
[----:B------:R-:W-:Y:S04]  /*3bb0*/  IMAD R0, R0, R2, -UR10 ;  /* 0x8000000a00007e24 */ /* 0x000fe8000f8e0202 */
[----:B--2---:R-:W-:Y:S05]  /*3bc0*/  IMAD.IADD R0, R0, 0x1, -R3 ;  /* 0x0000000100007824 */ /* 0x004fea00078e0a03 */
[----:B------:R-:W-:Y:S02]  /*3bd0*/  IADD3 R2, R0, c[0x0][0x2a8], RZ ;  /* 0x0000aa0000027a10 */ /* 0x000fe40007ffe0ff */
[----:B------:R-:W-:Y:S02]  /*3be0*/  IMNMX R141, R141, R0, !PT ;  /* 0x000000008d8d7217 */ /* 0x000fe40007800200 */
[----:B------:R-:W-:Y:S02]  /*3bf0*/  IMNMX R144, R144, R2, PT ;  /* 0x0000000290907217 */ /* 0x000fe40003800200 */
.L_x_349:
        /* <DEDUP_REMOVED lines=62> */
.L_x_353:
        /* <DEDUP_REMOVED lines=589> */
.L_x_354:
        /* <DEDUP_REMOVED lines=241> */
.L_x_336:
        /* <DEDUP_REMOVED lines=152> */
.L_x_357:
        /* <DEDUP_REMOVED lines=63> */
.L_x_359:
[----:B------:R-:W-:Y:S05]  /*8130*/  BSYNC B0 ;  /* 0x0000000000007941 */ /* 0x000fea0003800000 */
.L_x_358:
        /* <DEDUP_REMOVED lines=21> */
.L_x_361:
[----:B------:R-:W-:Y:S05]  /*8290*/  BSYNC B0 ;  /* 0x0000000000007941 */ /* 0x000fea0003800000 */
.L_x_360:
        /* <DEDUP_REMOVED lines=24> */
.L_x_363:
[----:B------:R-:W-:Y:S05]  /*8420*/  BSYNC B0 ;  /* 0x0000000000007941 */ /* 0x000fea0003800000 */
.L_x_362:
        /* <DEDUP_REMOVED lines=19> */
.L_x_356:
        /* <DEDUP_REMOVED lines=19> */
.L_x_364:
        /* <DEDUP_REMOVED lines=44> */
.L_x_366:
[----:B------:R-:W-:Y:S05]  /*8950*/  BSYNC B0 ;  /* 0x0000000000007941 */ /* 0x000fea0003800000 */
.L_x_365:
        /* <DEDUP_REMOVED lines=19> */
.L_x_368:
[----:B------:R-:W-:Y:S05]  /*8a90*/  BSYNC B0 ;  /* 0x0000000000007941 */ /* 0x000fea0003800000 */
.L_x_367:
        /* <DEDUP_REMOVED lines=23> */
.L_x_370:
[----:B------:R-:W-:Y:S05]  /*8c10*/  BSYNC B0 ;  /* 0x0000000000007941 */ /* 0x000fea0003800000 */
.L_x_369:
        /* <DEDUP_REMOVED lines=18> */
.L_x_371:
        /* <DEDUP_REMOVED lines=12> */
.L_x_1397:


//--------------------- .text._ZN7cutlass13device_kernelIN5flash19enable_sm80_to_sm89INS1_16FlashAttnBwdSm80INS1_25CollectiveMainloopBwdSm80ILi2ELi1EN4cute5tupleIJNS5_1CILi64EEENS7_ILi128EEENS7_ILi96EEEEEENS_6half_tEfNS_4arch4Sm80ELb0ELb1ELb1ELb1ELb0ELb0ELb0ELb0ELi2ELi2ELi4ELi2ELb1EEENS1_24CollectiveEpilogueBwdGQAISB_fSE_Li256ELb1ELb0EEENS1_19SingleTileSchedulerILb1ELb0ELb0ELi128EEEEEEEEEvNT_6ParamsE --------------------------
	.section	.text._ZN7cutlass13device_kernelIN5flash19enable_sm80_to_sm89INS1_16FlashAttnBwdSm80INS1_25CollectiveMainloopBwdSm80ILi2ELi1EN4cute5tupleIJNS5_1CILi64EEENS7_ILi128EEENS7_ILi96EEEEEENS_6half_tEfNS_4arch4Sm80ELb0ELb1ELb1ELb1ELb0ELb0ELb0ELb0ELi2ELi2ELi4ELi2ELb1EEENS1_24CollectiveEpilogueBwdGQAISB_fSE_Li256ELb1ELb0EEENS1_19SingleTileSchedulerILb1ELb0ELb0ELi128EEEEEEEEEvNT_6ParamsE,"ax",@progbits
	.sectioninfo	@"SHI_REGISTERS=255"
	.align	128
.text._ZN7cutlass13device_kernelIN5flash19enable_sm80_to_sm89INS1_16FlashAttnBwdSm80INS1_25CollectiveMainloopBwdSm80ILi2ELi1EN4cute5tupleIJNS5_1CILi64EEENS7_ILi128EEENS7_ILi96EEEEEENS_6half_tEfNS_4arch4Sm80ELb0ELb1ELb1ELb1ELb0ELb0ELb0ELb0ELi2ELi2ELi4ELi2ELb1EEENS1_24CollectiveEpilogueBwdGQAISB_fSE_Li256ELb1ELb0EEENS1_19SingleTileSchedulerILb1ELb0ELb0ELi128EEEEEEEEEvNT_6ParamsE:
        .type           _ZN7cutlass13device_kernelIN5flash19enable_sm80_to_sm89INS1_16FlashAttnBwdSm80INS1_25CollectiveMainloopBwdSm80ILi2ELi1EN4cute5tupleIJNS5_1CILi64EEENS7_ILi128EEENS7_ILi96EEEEEENS_6half_tEfNS_4arch4Sm80ELb0ELb1ELb1ELb1ELb0ELb0ELb0ELb0ELi2ELi2ELi4ELi2ELb1EEENS1_24CollectiveEpilogueBwdGQAISB_fSE_Li256ELb1ELb0EEENS1_19SingleTileSchedulerILb1ELb0ELb0ELi128EEEEEEEEEvNT_6ParamsE,@function
        .size           _ZN7cutlass13device_kernelIN5flash19enable_sm80_to_sm89INS1_16FlashAttnBwdSm80INS1_25CollectiveMainloopBwdSm80ILi2ELi1EN4cute5tupleIJNS5_1CILi64EEENS7_ILi128EEENS7_ILi96EEEEEENS_6half_tEfNS_4arch4Sm80ELb0ELb1ELb1ELb1ELb0ELb0ELb0ELb0ELi2ELi2ELi4ELi2ELb1EEENS1_24CollectiveEpilogueBwdGQAISB_fSE_Li256ELb1ELb0EEENS1_19SingleTileSchedulerILb1ELb0ELb0ELi128EEEEEEEEEvNT_6ParamsE,(.L_x_1398 - _ZN7cutlass13device_kernelIN5flash19enable_sm80_to_sm89INS1_16FlashAttnBwdSm80INS1_25CollectiveMainloopBwdSm80ILi2ELi1EN4cute5tupleIJNS5_1CILi64EEENS7_ILi128EEENS7_ILi96EEEEEENS_6half_tEfNS_4arch4Sm80ELb0ELb1ELb1ELb1ELb0ELb0ELb0ELb0ELi2ELi2ELi4ELi2ELb1EEENS1_24CollectiveEpilogueBwdGQAISB_fSE_Li256ELb1ELb0EEENS1_19SingleTileSchedulerILb1ELb0ELb0ELi128EEEEEEEEEvNT_6ParamsE)
        .other          _ZN7cutlass13device_kernelIN5flash19enable_sm80_to_sm89INS1_16FlashAttnBwdSm80INS1_25CollectiveMainloopBwdSm80ILi2ELi1EN4cute5tupleIJNS5_1CILi64EEENS7_ILi128EEENS7_ILi96EEEEEENS_6half_tEfNS_4arch4Sm80ELb0ELb1ELb1ELb1ELb0ELb0ELb0ELb0ELi2ELi2ELi4ELi2ELb1EEENS1_24CollectiveEpilogueBwdGQAISB_fSE_Li256ELb1ELb0EEENS1_19SingleTileSchedulerILb1ELb0ELb0ELi128EEEEEEEEEvNT_6ParamsE,@"STO_CUDA_ENTRY STV_DEFAULT"
_ZN7cutlass13device_kernelIN5flash19enable_sm80_to_sm89INS1_16FlashAttnBwdSm80INS1_25CollectiveMainloopBwdSm80ILi2ELi1EN4cute5tupleIJNS5_1CILi64EEENS7_ILi128EEENS7_ILi96EEEEEENS_6half_tEfNS_4arch4Sm80ELb0ELb1ELb1ELb1ELb0ELb0ELb0ELb0ELi2ELi2ELi4ELi2ELb1EEENS1_24CollectiveEpilogueBwdGQAISB_fSE_Li256ELb1ELb0EEENS1_19SingleTileSchedulerILb1ELb0ELb0ELi128EEEEEEEEEvNT_6ParamsE:
        /* <DEDUP_REMOVED lines=18> */
.L_x_373:
        /* <DEDUP_REMOVED lines=8> */
.L_x_375:
[----:B------:R-:W-:Y:S02]  /*01a0*/  MOV R0, c[0x0][0x3ac] ;  /* 0x0000eb0000007a02 */ /* 0x000fe40000000f00 */
.L_x_374:
[----:B------:R-:W-:-:S06]  /*01b0*/  USHF.L.U32 UR10, UR5, 0x7, URZ ;  /* 0x00000007050a7899 */ /* 0x000fcc000800063f */
[----:B-----5:R-:W-:-:S04]  /*01c0*/  ISETP.LE.AND P0, PT, R0, UR10, PT ;  /* 0x0000000a00007c0c */ /* 0x020fc8000bf03270 */
[----:B------:R-:W-:-:S05]  /*01d0*/  SEL R0, R5, 0xffffffff, !P0 ;  /* 0xffffffff05007807 */ /* 0x000fca0004000000 */
[----:B------:R2:W-:Y:S01]  /*01e0*/  STL [R1+0x80], R0 ;  /* 0x0000800001007387 */ /* 0x0005e20000100800 */
[----:B------:R-:W-:Y:S05]  /*01f0*/  BRA `(.L_x_376) ;  /* 0x0000012000007947 */ /* 0x000fea0003800000 */
.L_x_372:
[----:B--2-4-:R-:W-:-:S04]  /*0200*/  ISETP.NE.U32.AND P0, PT, RZ, c[0x0][0x3c8], PT ;  /* 0x0000f200ff007a0c */ /* 0x014fc80003f05070 */
[----:B------:R-:W-:-:S13]  /*0210*/  ISETP.NE.AND.EX P0, PT, RZ, c[0x0][0x3cc], PT, P0 ;  /* 0x0000f300ff007a0c */ /* 0x000fda0003f05300 */
[----:B------:R-:W-:Y:S05]  /*0220*/  @!P0 BRA `(.L_x_377) ;  /* 0x0000002000008947 */ /* 0x000fea0003800000 */
[----:B------:R1:W5:Y:S01]  /*0230*/  LDG.E R0, [R2.64] ;  /* 0x0000000c02007981 */ /* 0x000362000c1e1900 */
[----:B------:R-:W-:Y:S05]  /*0240*/  BRA `(.L_x_378) ;  /* 0x0000009000007947 */ /* 0x000fea0003800000 */
.L_x_377:
        /* <DEDUP_REMOVED lines=8> */
.L_x_379:
[----:B------:R-:W-:Y:S02]  /*02d0*/  MOV R0, c[0x0][0x3ac] ;  /* 0x0000eb0000007a02 */ /* 0x000fe40000000f00 */
.L_x_378:
[----:B------:R-:W-:-:S06]  /*02e0*/  USHF.L.U32 UR10, UR5, 0x7, URZ ;  /* 0x00000007050a7899 */ /* 0x000fcc000800063f */
[----:B-----5:R-:W-:-:S04]  /*02f0*/  ISETP.LE.AND P0, PT, R0, UR10, PT ;  /* 0x0000000a00007c0c */ /* 0x020fc8000bf03270 */
[----:B------:R-:W-:-:S05]  /*0300*/  SEL R0, R5, 0xffffffff, !P0 ;  /* 0xffffffff05007807 */ /* 0x000fca0004000000 */
[----:B------:R2:W-:Y:S04]  /*0310*/  STL [R1+0x80], R0 ;  /* 0x0000800001007387 */ /* 0x0005e80000100800 */
.L_x_376:
        /* <DEDUP_REMOVED lines=10> */
[CC--:B-1----:R-:W-:Y:S02]  /*03c0*/  @P0 IMAD.WIDE R2, R135.reuse, R10.reuse, c[0x0][0x2d8] ;  /* 0x0000b60087020625 */ /* 0x0c2fe400078e020a */
[----:B--2---:R-:W2:Y:S04]  /*03d0*/  @P6 LDG.E R0, [R4.64] ;  /* 0x0000000c04006981 */ /* 0x004ea8000c1e1900 */
[----:B------:R1:W3:Y:S04]  /*03e0*/  @P0 LDG.E R8, [R2.64] ;  /* 0x0000000c02080981 */ /* 0x0002e8000c1e1900 */
[----:B------:R-:W4:Y:S01]  /*03f0*/  @P6 LDG.E R7, [R4.64] ;  /* 0x0000000c04076981 */ /* 0x000f22000c1e1900 */
[----:B-1----:R-:W-:-:S05]  /*0400*/  IMAD.WIDE R2, R135, R10, c[0x0][0x2d0] ;  /* 0x0000b40087027625 */ /* 0x002fca00078e020a */
[----:B------:R-:W5:Y:S01]  /*0410*/  @P2 LDG.E R6, [R2.64] ;  /* 0x0000000c02062981 */ /* 0x000f62000c1e1900 */
[----:B------:R-:W-:Y:S01]  /*0420*/  ULDC UR9, c[0x0][0x168] ;  /* 0x00005a0000097ab9 */ /* 0x000fe20000000800 */
[----:B------:R-:W-:Y:S01]  /*0430*/  CS2R R12, SRZ ;  /* 0x00000000000c7805 */ /* 0x000fe2000001ff00 */
[----:B------:R-:W-:Y:S01]  /*0440*/  ULDC UR17, c[0x0][0x198] ;  /* 0x0000660000117ab9 */ /* 0x000fe20000000800 */
[----:B------:R-:W-:Y:S02]  /*0450*/  IMAD.MOV.U32 R16, RZ, RZ, RZ ;  /* 0x000000ffff107224 */ /* 0x000fe400078e00ff */
        /* <DEDUP_REMOVED lines=10> */
[----:B------:R-:W-:Y:S05]  /*0500*/  @P0 BRA `(.L_x_380) ;  /* 0x0000006000000947 */ /* 0x000fea0003800000 */
[----:B--2---:R-:W-:Y:S05]  /*0510*/  @!P6 BRA `(.L_x_380) ;  /* 0x000000500000e947 */ /* 0x004fea0003800000 */
[----:B------:R1:W2:Y:S04]  /*0520*/  LDG.E R0, [R4.64] ;  /* 0x0000000c04007981 */ /* 0x0002a8000c1e1900 */
[----:B-1----:R-:W3:Y:S01]  /*0530*/  LDG.E R4, [R4.64+0x4] ;  /* 0x0000040c04047981 */ /* 0x002ee2000c1e1900 */
[----:B--2---:R-:W1:Y:S08]  /*0540*/  R2UR UR9, R0 ;  /* 0x00000000000973c2 */ /* 0x004e7000000e0000 */
[----:B---3--:R-:W1:Y:S02]  /*0550*/  R2UR UR4, R4 ;  /* 0x00000000040473c2 */ /* 0x008e6400000e0000 */
[----:B-1----:R-:W-:-:S06]  /*0560*/  UIADD3 UR9, -UR9, UR4, URZ ;  /* 0x0000000409097290 */ /* 0x002fcc000fffe13f */
.L_x_380:
[----:B--2---:R-:W-:-:S04]  /*0570*/  ISETP.NE.U32.AND P0, PT, RZ, c[0x0][0x2e0], PT ;  /* 0x0000b800ff007a0c */ /* 0x004fc80003f05070 */
[----:B------:R-:W-:-:S13]  /*0580*/  ISETP.NE.AND.EX P0, PT, RZ, c[0x0][0x2e4], PT, P0 ;  /* 0x0000b900ff007a0c */ /* 0x000fda0003f05300 */
[----:B------:R-:W-:Y:S05]  /*0590*/  @!P0 BRA `(.L_x_381) ;  /* 0x0000004000008947 */ /* 0x000fea0003800000 */
[----:B------:R-:W-:-:S05]  /*05a0*/  IMAD.WIDE R2, R135, R10, c[0x0][0x2e0] ;  /* 0x0000b80087027625 */ /* 0x000fca00078e020a */
[----:B------:R-:W2:Y:S02]  /*05b0*/  LDG.E R0, [R2.64] ;  /* 0x0000000c02007981 */ /* 0x000ea4000c1e1900 */
[----:B--2---:R1:W2:Y:S02]  /*05c0*/  R2UR UR17, R0 ;  /* 0x00000000001173c2 */ /* 0x0042a400000e0000 */
[----:B-12---:R-:W-:Y:S05]  /*05d0*/  BRA `(.L_x_382) ;  /* 0x0000006000007947 */ /* 0x006fea0003800000 */
.L_x_381:
[----:B------:R-:W-:Y:S05]  /*05e0*/  @!P2 BRA `(.L_x_382) ;  /* 0x000000500000a947 */ /* 0x000fea0003800000 */
[----:B------:R1:W2:Y:S04]  /*05f0*/  LDG.E R0, [R2.64] ;  /* 0x0000000c02007981 */ /* 0x0002a8000c1e1900 */
[----:B-1----:R-:W3:Y:S01]  /*0600*/  LDG.E R2, [R2.64+0x4] ;  /* 0x0000040c02027981 */ /* 0x002ee2000c1e1900 */
[----:B--2---:R-:W1:Y:S08]  /*0610*/  R2UR UR17, R0 ;  /* 0x00000000001173c2 */ /* 0x004e7000000e0000 */
[----:B---3--:R-:W1:Y:S02]  /*0620*/  R2UR UR4, R2 ;  /* 0x00000000020473c2 */ /* 0x008e6400000e0000 */
[----:B-1----:R-:W-:-:S06]  /*0630*/  UIADD3 UR17, -UR17, UR4, URZ ;  /* 0x0000000411117290 */ /* 0x002fcc000fffe13f */
.L_x_382:
        /* <DEDUP_REMOVED lines=15> */
.L_x_383:
[----:B------:R-:W-:Y:S01]  /*0730*/  UIADD3 UR4, UR10, UR9, -UR17 ;  /* 0x000000090a047290 */ /* 0x000fe2000fffe811 */
[----:B------:R-:W-:Y:S01]  /*0740*/  PLOP3.LUT P0, PT, PT, PT, PT, 0x80, 0x0 ;  /* 0x000000000000781c */ /* 0x000fe20003f0f070 */
[----:B------:R-:W-:Y:S01]  /*0750*/  ULDC UR6, c[0x0][0x2a4] ;  /* 0x0000a90000067ab9 */ /* 0x000fe20000000800 */
[----:B------:R-:W-:Y:S01]  /*0760*/  CS2R R126, SRZ ;  /* 0x00000000007e7805 */ /* 0x000fe2000001ff00 */
[----:B------:R-:W-:Y:S01]  /*0770*/  UIADD3 UR6, UR4, -UR6, URZ ;  /* 0x8000000604067290 */ /* 0x000fe2000fffe03f */
[----:B------:R-:W-:Y:S01]  /*0780*/  CS2R R124, SRZ ;  /* 0x00000000007c7805 */ /* 0x000fe2000001ff00 */
[----:B------:R-:W-:Y:S01]  /*0790*/  CS2R R130, SRZ ;  /* 0x0000000000827805 */ /* 0x000fe2000001ff00 */
[----:B------:R-:W-:Y:S01]  /*07a0*/  CS2R R128, SRZ ;  /* 0x0000000000807805 */ /* 0x000fe2000001ff00 */
        /* <DEDUP_REMOVED lines=63> */
[C---:B------:R-:W-:Y:S01]  /*0ba0*/  IADD3 R22, P0, R0.reuse, R134, RZ ;  /* 0x0000008600167210 */ /* 0x040fe20007f1e0ff */
[----:B------:R-:W-:Y:S01]  /*0bb0*/  USHF.R.S32.HI UR15, URZ, 0x1f, UR11 ;  /* 0x0000001f3f0f7899 */ /* 0x000fe2000801140b */
[----:B------:R-:W-:Y:S01]  /*0bc0*/  LOP3.LUT R2, R27, 0xfffffffc, RZ, 0xc0, !PT ;  /* 0xfffffffc1b027812 */ /* 0x000fe200078ec0ff */
[----:B------:R-:W-:Y:S01]  /*0bd0*/  UIADD3 UR16, -UR4, UR9, URZ ;  /* 0x0000000904107290 */ /* 0x000fe2000fffe13f */
[----:B------:R-:W-:Y:S01]  /*0be0*/  SHF.R.S32.HI R39, RZ, 0x2, R27 ;  /* 0x00000002ff277819 */ /* 0x000fe2000001141b */
[----:B------:R-:W-:Y:S01]  /*0bf0*/  ULDC.64 UR6, c[0x0][0x178] ;  /* 0x00005e0000067ab9 */ /* 0x000fe20000000a00 */
[----:B------:R-:W-:Y:S01]  /*0c00*/  LEA.HI.X.SX32 R23, R0, R4, 0x1, P0 ;  /* 0x0000000400177211 */ /* 0x000fe200000f0eff */
[----:B------:R-:W-:Y:S01]  /*0c10*/  @P1 IMAD.HI.U32 R3, R132, c[0x0][0x24c], RZ ;  /* 0x0000930084031a27 */ /* 0x000fe200078e00ff */
[----:B------:R-:W-:Y:S01]  /*0c20*/  SHF.R.S32.HI R11, RZ, 0x1f, R39 ;  /* 0x0000001fff0b7819 */ /* 0x000fe20000011427 */
[----:B------:R-:W-:Y:S01]  /*0c30*/  UIMAD UR18, UR15, UR6, URZ ;  /* 0x000000060f1272a4 */ /* 0x000fe2000f8e023f */
[----:B------:R-:W-:Y:S01]  /*0c40*/  IADD3 R18, P0, R39, R8, RZ ;  /* 0x0000000827127210 */ /* 0x000fe20007f1e0ff */
[----:B------:R-:W-:Y:S01]  /*0c50*/  IMAD.IADD R29, R134, 0x1, -R2 ;  /* 0x00000001861d7824 */ /* 0x000fe200078e0a02 */
[----:B------:R-:W-:Y:S01]  /*0c60*/  @P1 SHF.R.U32.HI R6, RZ, c[0x0][0x250], R3 ;  /* 0x00009400ff061a19 */ /* 0x000fe20000011603 */
[----:B------:R-:W-:Y:S01]  /*0c70*/  IMAD.SHL.U32 R0, R37, 0x8, RZ ;  /* 0x0000000825007824 */ /* 0x000fe200078e00ff */
[----:B------:R-:W-:Y:S01]  /*0c80*/  SHF.R.S32.HI R26, RZ, 0x1f, R135 ;  /* 0x0000001fff1a7819 */ /* 0x000fe20000011487 */
[----:B------:R-:W-:Y:S01]  /*0c90*/  IMAD.SHL.U32 R2, R29, 0x8, RZ ;  /* 0x000000081d027824 */ /* 0x000fe200078e00ff */
[----:B------:R-:W-:Y:S01]  /*0ca0*/  SHF.R.S32.HI R10, RZ, 0x1f, R6 ;  /* 0x0000001fff0a7819 */ /* 0x000fe20000011406 */
[----:B------:R-:W-:Y:S01]  /*0cb0*/  IMAD.X R21, R11, 0x1, R9, P0 ;  /* 0x000000010b157824 */ /* 0x000fe200000e0609 */
[----:B------:R-:W-:Y:S01]  /*0cc0*/  IADD3 R4, P0, R39, R12, RZ ;  /* 0x0000000c27047210 */ /* 0x000fe20007f1e0ff */
[----:B------:R-:W-:Y:S01]  /*0cd0*/  IMAD.U32 R12, RZ, RZ, UR5 ;  /* 0x00000005ff0c7e24 */ /* 0x000fe2000f8e00ff */
[----:B------:R-:W-:Y:S01]  /*0ce0*/  LOP3.LUT R0, R0, 0xc0, RZ, 0xc0, !PT ;  /* 0x000000c000007812 */ /* 0x000fe200078ec0ff */
[----:B------:R-:W-:Y:S01]  /*0cf0*/  IMAD R5, R10, c[0x0][0x1e0], RZ ;  /* 0x000078000a057a24 */ /* 0x000fe200078e02ff */
[----:B------:R-:W-:Y:S01]  /*0d00*/  SHF.R.S32.HI R3, RZ, 0x1f, R2 ;  /* 0x0000001fff037819 */ /* 0x000fe20000011402 */
[----:B------:R-:W-:Y:S01]  /*0d10*/  UIMAD.WIDE.U32 UR20, UR11, UR6, URZ ;  /* 0x000000060b1472a5 */ /* 0x000fe2000f8e003f */
[----:B------:R-:W-:Y:S01]  /*0d20*/  LEA.HI R14, R27, R39, RZ, 0x1 ;  /* 0x000000271b0e7211 */ /* 0x000fe200078f08ff */
[----:B------:R-:W-:Y:S01]  /*0d30*/  IMAD R7, R6, c[0x0][0x1e4], R5 ;  /* 0x0000790006077a24 */ /* 0x000fe200078e0205 */
[-C--:B------:R-:W-:Y:S01]  /*0d40*/  LEA.HI R35, R34, R134.reuse, RZ, 0x5 ;  /* 0x0000008622237211 */ /* 0x080fe200078f28ff */
[----:B------:R-:W-:Y:S01]  /*0d50*/  IMAD.X R5, R11, 0x1, R13, P0 ;  /* 0x000000010b057824 */ /* 0x000fe200000e060d */
[----:B------:R-:W-:Y:S01]  /*0d60*/  SHF.R.U32.HI R11, RZ, 0x3, R0 ;  /* 0x00000003ff0b7819 */ /* 0x000fe20000011600 */
[----:B------:R-:W-:Y:S01]  /*0d70*/  IMAD.WIDE.U32 R8, R6, c[0x0][0x1e0], R2 ;  /* 0x0000780006087a25 */ /* 0x000fe200078e0002 */
[----:B------:R-:W-:Y:S01]  /*0d80*/  LOP3.LUT R0, R0, 0x18, R2, 0xf8, !PT ;  /* 0x0000001800007812 */ /* 0x000fe200078ef802 */
[----:B------:R-:W-:Y:S01]  /*0d90*/  UIMAD UR18, UR11, UR7, UR18 ;  /* 0x000000070b1272a4 */ /* 0x000fe2000f8e0212 */
[----:B------:R-:W-:Y:S01]  /*0da0*/  SHF.R.S32.HI R31, RZ, 0x5, R35 ;  /* 0x00000005ff1f7819 */ /* 0x000fe20000011423 */
[----:B------:R-:W-:Y:S01]  /*0db0*/  IMAD.IADD R9, R9, 0x1, R7 ;  /* 0x0000000109097824 */ /* 0x000fe200078e0207 */
[----:B------:R-:W-:Y:S01]  /*0dc0*/  LOP3.LUT R15, R0, R11, RZ, 0x3c, !PT ;  /* 0x0000000b000f7212 */ /* 0x000fe200078e3cff */
[----:B------:R-:W-:Y:S01]  /*0dd0*/  IMAD R7, R10, c[0x0][0x1b0], RZ ;  /* 0x00006c000a077a24 */ /* 0x000fe200078e02ff */
[----:B------:R-:W-:Y:S01]  /*0de0*/  SEL R0, R26, RZ, !P2 ;  /* 0x000000ff1a007207 */ /* 0x000fe20005000000 */
[----:B------:R-:W-:Y:S01]  /*0df0*/  IMAD.WIDE R4, R12, 0x80, R4 ;  /* 0x000000800c047825 */ /* 0x000fe200078e0204 */
[----:B------:R-:W-:Y:S01]  /*0e00*/  SEL R12, R135, RZ, !P2 ;  /* 0x000000ff870c7207 */ /* 0x000fe20005000000 */
[----:B------:R-:W-:Y:S01]  /*0e10*/  UIADD3 UR18, UR21, UR18, URZ ;  /* 0x0000001215127290 */ /* 0x000fe2000fffe03f */
[----:B------:R-:W-:Y:S01]  /*0e20*/  ISETP.GE.AND P2, PT, R2, c[0x0][0x1cc], PT ;  /* 0x0000730002007a0c */ /* 0x000fe20003f46270 */
[----:B------:R-:W-:Y:S01]  /*0e30*/  IMAD R10, R6, c[0x0][0x1b4], R7 ;  /* 0x00006d00060a7a24 */ /* 0x000fe200078e0207 */
[----:B------:R-:W-:Y:S01]  /*0e40*/  IADD3 R30, R2, 0x20, RZ ;  /* 0x00000020021e7810 */ /* 0x000fe20007ffe0ff */
[----:B------:R-:W-:Y:S01]  /*0e50*/  IMAD R11, R0, c[0x0][0x1e8], RZ ;  /* 0x00007a00000b7a24 */ /* 0x000fe200078e02ff */
[----:B------:R-:W-:Y:S01]  /*0e60*/  IADD3 R38, R2, 0x40, RZ ;  /* 0x0000004002267810 */ /* 0x000fe20007ffe0ff */
[----:B------:R-:W-:Y:S01]  /*0e70*/  IMAD R13, R0, c[0x0][0x1b8], RZ ;  /* 0x00006e00000d7a24 */ /* 0x000fe200078e02ff */
[----:B------:R-:W-:Y:S01]  /*0e80*/  LOP3.LUT R0, R14, 0x7fffffe, RZ, 0xc0, !PT ;  /* 0x07fffffe0e007812 */ /* 0x000fe200078ec0ff */
[----:B------:R-:W-:Y:S01]  /*0e90*/  IMAD.WIDE.U32 R6, R6, c[0x0][0x1b0], R2 ;  /* 0x00006c0006067a25 */ /* 0x000fe200078e0002 */
[----:B------:R-:W-:Y:S01]  /*0ea0*/  ISETP.GE.AND P1, PT, R30, c[0x0][0x1cc], PT ;  /* 0x000073001e007a0c */ /* 0x000fe20003f26270 */
[----:B------:R-:W-:Y:S01]  /*0eb0*/  STL [R1+0x34], R38 ;  /* 0x0000342601007387 */ /* 0x000fe20000100800 */
[----:B------:R-:W-:Y:S01]  /*0ec0*/  LEA.HI R33, R34, R134, RZ, 0x4 ;  /* 0x0000008622217211 */ /* 0x000fe200078f20ff */
[----:B------:R-:W-:Y:S01]  /*0ed0*/  IMAD.IADD R7, R7, 0x1, R10 ;  /* 0x0000000107077824 */ /* 0x000fe200078e020a */
[----:B------:R-:W-:Y:S01]  /*0ee0*/  SHF.R.S32.HI R36, RZ, 0x1f, R132 ;  /* 0x0000001fff247819 */ /* 0x000fe20000011484 */
[C---:B------:R-:W-:Y:S01]  /*0ef0*/  IMAD R14, R12.reuse, c[0x0][0x1ec], R11 ;  /* 0x00007b000c0e7a24 */ /* 0x040fe200078e020b */
[----:B------:R-:W-:Y:S01]  /*0f00*/  ULDC.64 UR6, c[0x0][0x208] ;  /* 0x0000820000067ab9 */ /* 0x000fe20000000a00 */
[C---:B------:R-:W-:Y:S01]  /*0f10*/  IMAD.IADD R0, R39.reuse, 0x1, -R0 ;  /* 0x0000000127007824 */ /* 0x040fe200078e0a00 */
[----:B------:R-:W-:Y:S01]  /*0f20*/  USHF.L.U32 UR19, UR6, 0x6, URZ ;  /* 0x0000000606137899 */ /* 0x000fe2000800063f */
[C---:B------:R-:W-:Y:S01]  /*0f30*/  IMAD.WIDE.U32 R10, R12.reuse, c[0x0][0x1e8], R8 ;  /* 0x00007a000c0a7a25 */ /* 0x040fe200078e0008 */
[----:B------:R-:W-:Y:S01]  /*0f40*/  CS2R R130, SRZ ;  /* 0x0000000000827805 */ /* 0x000fe2000001ff00 */
        /* <DEDUP_REMOVED lines=114> */
[----:B------:R-:W-:Y:S01]  /*1670*/  CS2R R46, SRZ ;  /* 0x00000000002e7805 */ /* 0x000fe2000001ff00 */
[----:B------:R3:W-:Y:S01]  /*1680*/  LDGSTS.E.BYPASS.LTC128B.128 [R133+0x4080], [R4.64+0x80], !P3 ;  /* 0x0408008004857fae */ /* 0x0007e2000d901d4c */
[----:B------:R-:W-:Y:S01]  /*1690*/  ISETP.GE.AND P3, PT, R2, c[0x0][0x16c], PT ;  /* 0x00005b0002007a0c */ /* 0x000fe20003f66270 */
[----:B------:R-:W-:Y:S01]  /*16a0*/  IMAD.IADD R28, R8, 0x1, -R0 ;  /* 0x00000001081c7824 */ /* 0x000fe200078e0a00 */
[----:B------:R-:W-:Y:S01]  /*16b0*/  CS2R R44, SRZ ;  /* 0x00000000002c7805 */ /* 0x000fe2000001ff00 */
[C---:B------:R-:W-:Y:S01]  /*16c0*/  IMAD R0, R132.reuse, c[0x0][0x28c], R9 ;  /* 0x0000a30084007a24 */ /* 0x040fe200078e0209 */
[----:B------:R1:W-:Y:S01]  /*16d0*/  LDGSTS.E.BYPASS.LTC128B.128 [R133+0x1080], [R10.64], !P2 ;  /* 0x010800000a857fae */ /* 0x0003e2000d101d4c */
[--C-:B------:R-:W-:Y:S01]  /*16e0*/  IMAD.WIDE.U32 R8, R132, c[0x0][0x270], R6.reuse ;  /* 0x00009c0084087a25 */ /* 0x100fe200078e0006 */
[----:B------:R-:W-:Y:S01]  /*16f0*/  ISETP.GE.AND P2, PT, R2, c[0x0][0x1fc], PT ;  /* 0x00007f0002007a0c */ /* 0x000fe20003f46270 */
[----:B------:R-:W-:Y:S01]  /*1700*/  CS2R R42, SRZ ;  /* 0x00000000002a7805 */ /* 0x000fe2000001ff00 */
[----:B------:R1:W-:Y:S01]  /*1710*/  LDGSTS.E.BYPASS.LTC128B.128 [R133+0x3080], [R10.64+0x40], !P1 ;  /* 0x030800400a857fae */ /* 0x0003e2000c901d4c */
[----:B------:R-:W-:Y:S01]  /*1720*/  IMAD.WIDE.U32 R6, R132, c[0x0][0x288], R6 ;  /* 0x0000a20084067a25 */ /* 0x000fe200078e0006 */
[----:B------:R-:W-:Y:S01]  /*1730*/  ISETP.GE.OR P1, PT, R2, c[0x0][0x1fc], !P4 ;  /* 0x00007f0002007a0c */ /* 0x000fe20006726670 */
[----:B------:R-:W-:Y:S01]  /*1740*/  UISETP.GT.AND UP3, UPT, UR5, -0x1, UPT ;  /* 0xffffffff0500788c */ /* 0x000fe2000bf64270 */
        /* <DEDUP_REMOVED lines=55> */
[----:B------:R-:W-:-:S02]  /*1ac0*/  ISETP.NE.AND P6, PT, R20, RZ, PT ;  /* 0x000000ff1400720c */ /* 0x000fc40003fc5270 */
[----:B------:R-:W-:Y:S01]  /*1ad0*/  LOP3.LUT R9, R7, R0, R208, 0x1e, !PT ;  /* 0x0000000007097212 */ /* 0x000fe200078e1ed0 */
[----:B------:R-:W-:Y:S01]  /*1ae0*/  IMAD.IADD R20, R31, 0x1, -R8 ;  /* 0x000000011f147824 */ /* 0x000fe200078e0a08 */
[----:B------:R-:W-:Y:S01]  /*1af0*/  LOP3.LUT R0, R6, 0xc0, RZ, 0xc0, !PT ;  /* 0x000000c006007812 */ /* 0x000fe200078ec0ff */
[----:B------:R-:W-:Y:S02]  /*1b00*/  IMAD R7, R132, c[0x0][0x184], R10 ;  /* 0x0000610084077a24 */ /* 0x000fe400078e020a */
        /* <DEDUP_REMOVED lines=14> */
[----:B------:R-:W-:-:S02]  /*1bf0*/  IMAD.IADD R3, R3, 0x1, R0 ;  /* 0x0000000103037824 */ /* 0x000fc400078e0200 */
        /* <DEDUP_REMOVED lines=77> */
[----:B-----5:R-:W-:Y:S01]  /*20d0*/  IMAD.WIDE.U32 R8, R3, UR11, R8 ;  /* 0x0000000b03087c25 */ /* 0x020fe2000f8e0008 */
        /* <DEDUP_REMOVED lines=63> */
[----:B--2---:R-:W-:Y:S01]  /*24d0*/  @!P3 IMAD.SHL.U32 R7, R134, 0x10, RZ ;  /* 0x000000108607b824 */ /* 0x004fe200078e00ff */
        /* <DEDUP_REMOVED lines=51> */
[----:B------:R-:W-:-:S02]  /*2810*/  IMAD.SHL.U32 R2, R14, 0x2, RZ ;  /* 0x000000020e027824 */ /* 0x000fc400078e00ff */
[----:B------:R-:W-:Y:S01]  /*2820*/  IMAD.SHL.U32 R212, R217, 0x2, RZ ;  /* 0x00000002d9d47824 */ /* 0x000fe200078e00ff */
[----:B------:R1:W-:Y:S01]  /*2830*/  @!P1 LDGSTS.E.BYPASS.LTC128B.128 [R3+0xf280], [R8.64] ;  /* 0x0f28000008039fae */ /* 0x0003e2000b901d4c */
[----:B------:R-:W-:Y:S01]  /*2840*/  IMAD R219, R219, 0x2, R215 ;  /* 0x00000002dbdb7824 */ /* 0x000fe200078e02d7 */
[----:B------:R-:W-:Y:S01]  /*2850*/  IADD3 R0, R0, -UR9, -R2 ;  /* 0x8000000900007c10 */ /* 0x000fe2000fffe802 */
[----:B------:R-:W-:Y:S01]  /*2860*/  IMAD R218, R218, 0x2, R216 ;  /* 0x00000002dada7824 */ /* 0x000fe200078e02d8 */
[----:B------:R-:W0:Y:S01]  /*2870*/  LDGDEPBAR ;  /* 0x00000000000079af */ /* 0x000e220000000000 */
[----:B------:R-:W-:Y:S01]  /*2880*/  IADD3 R213, R212, 0xc080, RZ ;  /* 0x0000c080d4d57810 */ /* 0x000fe20007ffe0ff */
[----:B------:R-:W-:Y:S02]  /*2890*/  IMAD.IADD R222, R217, 0x1, R221 ;  /* 0x00000001d9de7824 */ /* 0x000fe400078e02dd */
[----:B------:R-:W0:Y:S02]  /*28a0*/  LDGDEPBAR ;  /* 0x00000000000079af */ /* 0x000e240000000000 */
[----:B------:R-:W-:-:S02]  /*28b0*/  IMAD R213, R221, 0x2, R213 ;  /* 0x00000002ddd57824 */ /* 0x000fc400078e02d5 */
        /* <DEDUP_REMOVED lines=10> */
[----:B---34-:R1:W-:Y:S02]  /*2960*/  STL [R1+0x18], R0 ;  /* 0x0000180001007387 */ /* 0x0183e40000100800 */
.L_x_403:
        /* <DEDUP_REMOVED lines=184> */
.L_x_387:
[----:B------:R-:W-:Y:S04]  /*34f0*/  MOV R3, 0x1 ;  /* 0x0000000100037802 */ /* 0x000fe80000000f00 */
[----:B------:R-:W-:Y:S11]  /*3500*/  ISETP.NE.AND P0, PT, R3, c[0x0][0x2a8], PT ;  /* 0x0000aa0003007a0c */ /* 0x000ff60003f05270 */
[----:B------:R-:W-:Y:S02]  /*3510*/  @!UPT UIADD3 URZ, URZ, URZ, URZ ;  /* 0x0000003f3f3ff290 */ /* 0x000fe4000fffe03f */
[----:B------:R-:W-:Y:S05]  /*3520*/  @P0 IMAD.HI.U32 R3, R2, c[0x0][0x2ac], RZ ;  /* 0x0000ab0002030a27 */ /* 0x000fea00078e00ff */
[----:B------:R-:W-:Y:S02]  /*3530*/  @P0 SHF.R.U32.HI R2, RZ, c[0x0][0x2b0], R3 ;  /* 0x0000ac00ff020a19 */ /* 0x000fe40000011603 */
.L_x_388:
[----:B------:R-:W-:Y:S05]  /*3540*/  BSYNC B0 ;  /* 0x0000000000007941 */ /* 0x000fea0003800000 */
.L_x_386:
        /* <DEDUP_REMOVED lines=8> */
.L_x_385:
        /* <DEDUP_REMOVED lines=18> */
.L_x_391:
[----:B------:R-:W-:Y:S04]  /*36f0*/  MOV R3, 0x1 ;  /* 0x0000000100037802 */ /* 0x000fe80000000f00 */
[----:B------:R-:W-:Y:S11]  /*3700*/  ISETP.NE.AND P0, PT, R3, c[0x0][0x2a8], PT ;  /* 0x0000aa0003007a0c */ /* 0x000ff60003f05270 */
[----:B------:R-:W-:Y:S02]  /*3710*/  @!UPT UIADD3 URZ, URZ, URZ, URZ ;  /* 0x0000003f3f3ff290 */ /* 0x000fe4000fffe03f */
[----:B------:R-:W-:Y:S05]  /*3720*/  @P0 IMAD.HI.U32 R3, R2, c[0x0][0x2ac], RZ ;  /* 0x0000ab0002030a27 */ /* 0x000fea00078e00ff */
[----:B------:R-:W-:Y:S02]  /*3730*/  @P0 SHF.R.U32.HI R2, RZ, c[0x0][0x2b0], R3 ;  /* 0x0000ac00ff020a19 */ /* 0x000fe40000011603 */
.L_x_392:
[----:B------:R-:W-:Y:S05]  /*3740*/  BSYNC B0 ;  /* 0x0000000000007941 */ /* 0x000fea0003800000 */
.L_x_390:
[----:B------:R-:W2:Y:S01]  /*3750*/  LDL R6, [R1+0x20] ;  /* 0x0000200001067983 */ /* 0x000ea20000100800 */
[----:B------:R-:W-:Y:S04]  /*3760*/  IMAD.MOV.U32 R3, RZ, RZ, c[0x0][0x2a8] ;  /* 0x0000aa00ff037624 */ /* 0x000fe800078e00ff */
[----:B------:R-:W-:Y:S04]  /*3770*/  IMAD R2, R2, R3, -UR10 ;  /* 0x8000000a02027e24 */ /* 0x000fe8000f8e0203 */
[----:B--2---:R-:W-:Y:S05]  /*3780*/  IMAD.IADD R2, R2, 0x1, -R6 ;  /* 0x0000000102027824 */ /* 0x004fea00078e0a06 */
[----:B------:R-:W-:Y:S02]  /*3790*/  IADD3 R3, R2, c[0x0][0x2a8], RZ ;  /* 0x0000aa0002037a10 */ /* 0x000fe40007ffe0ff */
[----:B------:R-:W-:Y:S02]  /*37a0*/  IMNMX R142, R142, R2, !PT ;  /* 0x000000028e8e7217 */ /* 0x000fe40007800200 */
[----:B------:R-:W-:Y:S02]  /*37b0*/  IMNMX R145, R145, R3, PT ;  /* 0x0000000391917217 */ /* 0x000fe40003800200 */
.L_x_389:
        /* <DEDUP_REMOVED lines=18> */
.L_x_395:
[----:B------:R-:W-:Y:S04]  /*38e0*/  MOV R3, 0x1 ;  /* 0x0000000100037802 */ /* 0x000fe80000000f00 */
[----:B------:R-:W-:Y:S11]  /*38f0*/  ISETP.NE.AND P0, PT, R3, c[0x0][0x2a8], PT ;  /* 0x0000aa0003007a0c */ /* 0x000ff60003f05270 */
[----:B------:R-:W-:Y:S02]  /*3900*/  @!UPT UIADD3 URZ, URZ, URZ, URZ ;  /* 0x0000003f3f3ff290 */ /* 0x000fe4000fffe03f */
[----:B------:R-:W-:Y:S05]  /*3910*/  @P0 IMAD.HI.U32 R3, R2, c[0x0][0x2ac], RZ ;  /* 0x0000ab0002030a27 */ /* 0x000fea00078e00ff */
[----:B------:R-:W-:Y:S02]  /*3920*/  @P0 SHF.R.U32.HI R2, RZ, c[0x0][0x2b0], R3 ;  /* 0x0000ac00ff020a19 */ /* 0x000fe40000011603 */
.L_x_396:
[----:B------:R-:W-:Y:S05]  /*3930*/  BSYNC B0 ;  /* 0x0000000000007941 */ /* 0x000fea0003800000 */
.L_x_394:
[----:B------:R-:W2:Y:S01]  /*3940*/  LDL R6, [R1+0x20] ;  /* 0x0000200001067983 */ /* 0x000ea20000100800 */
[----:B------:R-:W-:Y:S04]  /*3950*/  IMAD.MOV.U32 R3, RZ, RZ, c[0x0][0x2a8] ;  /* 0x0000aa00ff037624 */ /* 0x000fe800078e00ff */
[----:B------:R-:W-:Y:S04]  /*3960*/  IMAD R2, R2, R3, -UR10 ;  /* 0x8000000a02027e24 */ /* 0x000fe8000f8e0203 */
[----:B--2---:R-:W-:Y:S05]  /*3970*/  IMAD.IADD R2, R2, 0x1, -R6 ;  /* 0x0000000102027824 */ /* 0x004fea00078e0a06 */
[----:B------:R-:W-:Y:S02]  /*3980*/  IADD3 R3, R2, c[0x0][0x2a8], RZ ;  /* 0x0000aa0002037a10 */ /* 0x000fe40007ffe0ff */
[----:B------:R-:W-:Y:S02]  /*3990*/  IMNMX R140, R140, R2, !PT ;  /* 0x000000028c8c7217 */ /* 0x000fe40007800200 */
[----:B------:R-:W-:Y:S02]  /*39a0*/  IMNMX R146, R146, R3, PT ;  /* 0x0000000392927217 */ /* 0x000fe40003800200 */
.L_x_393:
        /* <DEDUP_REMOVED lines=18> */
.L_x_399:
[----:B------:R-:W-:Y:S04]  /*3ad0*/  MOV R2, 0x1 ;  /* 0x0000000100027802 */ /* 0x000fe80000000f00 */
[----:B------:R-:W-:Y:S11]  /*3ae0*/  ISETP.NE.AND P0, PT, R2, c[0x0][0x2a8], PT ;  /* 0x0000aa0002007a0c */ /* 0x000ff60003f05270 */
[----:B------:R-:W-:Y:S02]  /*3af0*/  @!UPT UIADD3 URZ, URZ, URZ, URZ ;  /* 0x0000003f3f3ff290 */ /* 0x000fe4000fffe03f */
[----:B------:R-:W-:Y:S05]  /*3b00*/  @P0 IMAD.HI.U32 R2, R0, c[0x0][0x2ac], RZ ;  /* 0x0000ab0000020a27 */ /* 0x000fea00078e00ff */
[----:B------:R-:W-:Y:S02]  /*3b10*/  @P0 SHF.R.U32.HI R0, RZ, c[0x0][0x2b0], R2 ;  /* 0x0000ac00ff000a19 */ /* 0x000fe40000011602 */
.L_x_400:
[----:B------:R-:W-:Y:S05]  /*3b20*/  BSYNC B0 ;  /* 0x0000000000007941 */ /* 0x000fea0003800000 */
.L_x_398:
[----:B------:R-:W2:Y:S01]  /*3b30*/  LDL R3, [R1+0x20] ;  /* 0x0000200001037983 */ /* 0x000ea20000100800 */
[----:B------:R-:W-:Y:S04]  /*3b40*/  IMAD.MOV.U32 R2, RZ, RZ, c[0x0][0x2a8] ;  /* 0x0000aa00ff027624 */ /* 0x000fe800078e00ff */
[----:B------:R-:W-:Y:S04]  /*3b50*/  IMAD R0, R0, R2, -UR10 ;  /* 0x8000000a00007e24 */ /* 0x000fe8000f8e0202 */
[----:B--2---:R-:W-:Y:S05]  /*3b60*/  IMAD.IADD R0, R0, 0x1, -R3 ;  /* 0x0000000100007824 */ /* 0x004fea00078e0a03 */
[----:B------:R-:W-:Y:S02]  /*3b70*/  IADD3 R2, R0, c[0x0][0x2a8], RZ ;  /* 0x0000aa0000027a10 */ /* 0x000fe40007ffe0ff */
[----:B------:R-:W-:Y:S02]  /*3b80*/  IMNMX R141, R141, R0, !PT ;  /* 0x000000008d8d7217 */ /* 0x000fe40007800200 */
[----:B------:R-:W-:Y:S02]  /*3b90*/  IMNMX R144, R144, R2, PT ;  /* 0x0000000290907217 */ /* 0x000fe40003800200 */
.L_x_397:
        /* <DEDUP_REMOVED lines=62> */
.L_x_401:
        /* <DEDUP_REMOVED lines=278> */
[C---:B------:R-:W-:Y:S01]  /*50e0*/  ISETP.LT.OR P2, PT, R144.reuse, 0x42, P2 ;  /* 0x000000429000780c */ /* 0x040fe20001741670 */
[----:B------:R-:W-:Y:S01]  /*50f0*/  FFMA.FTZ R7, R7, c[0x0][0x29c], -R150 ;  /* 0x0000a70007077a23 */ /* 0x000fe20000010896 */
[----:B------:R-:W-:Y:S01]  /*5100*/  ISETP.LT.OR P1, PT, R144, 0x61, P1 ;  /* 0x000000619000780c */ /* 0x000fe20000f21670 */
[----:B------:R-:W-:Y:S01]  /*5110*/  FMUL.FTZ R140, R19, R3 ;  /* 0x00000003138c7220 */ /* 0x000fe20000410000 */
[----:B------:R-:W-:Y:S01]  /*5120*/  MOV R248, R159 ;  /* 0x0000009f00f87202 */ /* 0x000fe20000000f00 */
[----:B------:R1:W-:Y:S01]  /*5130*/  MUFU.EX2 R145, R7 ;  /* 0x0000000700917308 */ /* 0x0003e20000000800 */
[----:B------:R-:W-:Y:S02]  /*5140*/  F2FP.PACK_AB R18, R238, R243 ;  /* 0x000000f3ee12723e */ /* 0x000fe400000000ff */
[----:B------:R-:W-:Y:S01]  /*5150*/  MOV R247, R133 ;  /* 0x0000008500f77202 */ /* 0x000fe20000000f00 */
[--C-:B------:R-:W-:Y:S01]  /*5160*/  FADD.FTZ R133, R23, -R0.reuse ;  /* 0x8000000017857221 */ /* 0x100fe20000010000 */
[----:B------:R-:W-:Y:S01]  /*5170*/  MOV R19, R138 ;  /* 0x0000008a00137202 */ /* 0x000fe20000000f00 */
[----:B------:R-:W-:Y:S01]  /*5180*/  FADD.FTZ R23, R34, -R0 ;  /* 0x8000000022177221 */ /* 0x000fe20000010000 */
[----:B------:R-:W-:Y:S01]  /*5190*/  F2FP.PACK_AB R32, R32, R142 ;  /* 0x0000008e2020723e */ /* 0x000fe200000000ff */
[--C-:B------:R-:W-:Y:S01]  /*51a0*/  FFMA.FTZ R34, R17, c[0x0][0x29c], -R150.reuse ;  /* 0x0000a70011227a23 */ /* 0x100fe20000010896 */
[----:B------:R-:W-:Y:S01]  /*51b0*/  F2FP.PACK_AB R17, R231, R233 ;  /* 0x000000e9e711723e */ /* 0x000fe200000000ff */
[----:B------:R1:W1:Y:S01]  /*51c0*/  MUFU.EX2 R159, R21 ;  /* 0x00000015009f7308 */ /* 0x0002620000000800 */
[C---:B------:R-:W-:Y:S01]  /*51d0*/  FMUL.FTZ R133, R158.reuse, R133 ;  /* 0x000000859e857220 */ /* 0x040fe20000410000 */
[----:B------:R-:W-:Y:S02]  /*51e0*/  MOV R238, R20 ;  /* 0x0000001400ee7202 */ /* 0x000fe40000000f00 */
[----:B--2---:R-:W-:Y:S02]  /*51f0*/  FSEL R3, R229, -INF , !P1 ;  /* 0xff800000e5037808 */ /* 0x004fe40004800000 */
[----:B------:R-:W-:Y:S02]  /*5200*/  F2FP.PACK_AB R20, R158, R228 ;  /* 0x000000e49e14723e */ /* 0x000fe400000000ff */
[----:B------:R-:W-:Y:S02]  /*5210*/  MOV R231, R19 ;  /* 0x0000001300e77202 */ /* 0x000fe40000000f00 */
[----:B------:R-:W2:Y:S01]  /*5220*/  MUFU.EX2 R151, R151 ;  /* 0x0000009700977308 */ /* 0x000ea20000000800 */
[----:B------:R-:W-:Y:S01]  /*5230*/  F2FP.PACK_AB R19, R235, R239 ;  /* 0x000000efeb13723e */ /* 0x000fe200000000ff */
[----:B-1----:R-:W-:Y:S01]  /*5240*/  FMUL.FTZ R7, R157, R23 ;  /* 0x000000179d077220 */ /* 0x002fe20000410000 */
[----:B------:R-:W-:Y:S02]  /*5250*/  F2FP.PACK_AB R23, R156, R157 ;  /* 0x0000009d9c17723e */ /* 0x000fe400000000ff */
[----:B------:R-:W-:Y:S02]  /*5260*/  MOV R21, R136 ;  /* 0x0000008800157202 */ /* 0x000fe40000000f00 */
        /* <DEDUP_REMOVED lines=8> */
[----:B------:R-:W-:Y:S01]  /*52f0*/  MOV R22, R139 ;  /* 0x0000008b00167202 */ /* 0x000fe20000000f00 */
[--C-:B------:R-:W-:Y:S01]  /*5300*/  FFMA.FTZ R136, R16, c[0x0][0x29c], -R150.reuse ;  /* 0x0000a70010887a23 */ /* 0x100fe20000010896 */
[----:B------:R-:W-:Y:S01]  /*5310*/  ISETP.LT.OR P0, PT, R144, 0x62, P0 ;  /* 0x000000629000780c */ /* 0x000fe20000701670 */
[----:B------:R-:W-:Y:S01]  /*5320*/  IMAD.MOV.U32 R144, RZ, RZ, R137 ;  /* 0x000000ffff907224 */ /* 0x000fe200078e0089 */
[----:B------:R-:W-:Y:S01]  /*5330*/  MOV R243, R22 ;  /* 0x0000001600f37202 */ /* 0x000fe20000000f00 */
[--C-:B------:R-:W-:Y:S01]  /*5340*/  FFMA.FTZ R137, R5, c[0x0][0x29c], -R150.reuse ;  /* 0x0000a70005897a23 */ /* 0x100fe20000010896 */
[----:B------:R-:W-:Y:S01]  /*5350*/  F2FP.PACK_AB R22, R230, R232 ;  /* 0x000000e8e616723e */ /* 0x000fe200000000ff */
[--C-:B------:R-:W-:Y:S01]  /*5360*/  FFMA.FTZ R139, R3, c[0x0][0x29c], -R150.reuse ;  /* 0x0000a700038b7a23 */ /* 0x100fe20000010896 */
[----:B------:R1:W3:Y:S01]  /*5370*/  LDS R2, [R144.X4+0xf300] ;  /* 0x00f3000090027984 */ /* 0x0002e20000004800 */
[----:B------:R-:W-:Y:S01]  /*5380*/  MOV R230, R248 ;  /* 0x000000f800e67202 */ /* 0x000fe20000000f00 */
[----:B------:R-:W-:Y:S01]  /*5390*/  FFMA.FTZ R5, -R246, R246, 1 ;  /* 0x3f800000f6057423 */ /* 0x000fe200000101f6 */
[----:B------:R-:W-:Y:S01]  /*53a0*/  MOV R248, R225 ;  /* 0x000000e100f87202 */ /* 0x000fe20000000f00 */
[----:B------:R-:W-:Y:S01]  /*53b0*/  MUFU.EX2 R137, R137 ;  /* 0x0000008900897308 */ /* 0x000fe20000000800 */
[----:B------:R-:W-:Y:S01]  /*53c0*/  FSEL R0, R242, -INF , !P0 ;  /* 0xff800000f2007808 */ /* 0x000fe20004000000 */
[----:B------:R-:W-:Y:S01]  /*53d0*/  FMUL.FTZ R5, R7, R5 ;  /* 0x0000000507057220 */ /* 0x000fe20000410000 */
        /* <DEDUP_REMOVED lines=19> */
[----:B----4-:R-:W-:Y:S01]  /*5510*/  FMUL.FTZ R6, R156, R35 ;  /* 0x000000239c067220 */ /* 0x010fe20000410000 */
[----:B------:R-:W-:Y:S01]  /*5520*/  F2FP.PACK_AB R35, R140, R143 ;  /* 0x0000008f8c23723e */ /* 0x000fe200000000ff */
[--C-:B---3--:R-:W-:Y:S02]  /*5530*/  FADD.FTZ R8, R8, -R2.reuse ;  /* 0x8000000208087221 */ /* 0x108fe40000010000 */
[--C-:B------:R-:W-:Y:S05]  /*5540*/  FADD.FTZ R13, R13, -R2.reuse ;  /* 0x800000020d0d7221 */ /* 0x100fea0000010000 */
[----:B------:R3:W4:Y:S01]  /*5550*/  MUFU.EX2 R143, R136 ;  /* 0x00000088008f7308 */ /* 0x0007220000000800 */
[----:B------:R-:W-:Y:S02]  /*5560*/  FMUL.FTZ R8, R227, R8 ;  /* 0x00000008e3087220 */ /* 0x000fe40000410000 */
[----:B------:R-:W-:Y:S02]  /*5570*/  FMUL.FTZ R13, R146, R13 ;  /* 0x0000000d920d7220 */ /* 0x000fe40000410000 */
[----:B------:R-:W-:Y:S02]  /*5580*/  FMUL.FTZ R142, R8, R0 ;  /* 0x00000000088e7220 */ /* 0x000fe40000410000 */
[----:B------:R-:W-:Y:S02]  /*5590*/  FFMA.FTZ R0, -R237, R237, 1 ;  /* 0x3f800000ed007423 */ /* 0x000fe400000101ed */
[----:B------:R-:W-:Y:S01]  /*55a0*/  FMUL.FTZ R4, R6, R4 ;  /* 0x0000000406047220 */ /* 0x000fe20000410000 */
[----:B------:R-:W4:Y:S01]  /*55b0*/  MUFU.EX2 R150, R150 ;  /* 0x0000009600967308 */ /* 0x000f220000000800 */
[--C-:B------:R-:W-:Y:S02]  /*55c0*/  FADD.FTZ R12, R12, -R2.reuse ;  /* 0x800000020c0c7221 */ /* 0x100fe40000010000 */
        /* <DEDUP_REMOVED lines=8> */
[----:B---3--:R-:W-:Y:S02]  /*5650*/  FMUL.FTZ R136, R13, R0 ;  /* 0x000000000d887220 */ /* 0x008fe40000410000 */
[----:B------:R-:W1:Y:S01]  /*5660*/  LDS R0, [R233.X4+0xf320] ;  /* 0x00f32000e9007984 */ /* 0x000e620000004800 */
[----:B------:R-:W-:Y:S02]  /*5670*/  FMUL.FTZ R12, R149, R28 ;  /* 0x0000001c950c7220 */ /* 0x000fe40000410000 */
[----:B--2---:R-:W-:Y:S01]  /*5680*/  FMUL.FTZ R29, R151, R29 ;  /* 0x0000001d971d7220 */ /* 0x004fe20000410000 */
[----:B------:R-:W-:Y:S01]  /*5690*/  STS [R223+0xf480], R18 ;  /* 0x00f48012df007388 */ /* 0x000fe20000000800 */
[----:B------:R-:W-:Y:S02]  /*56a0*/  FFMA.FTZ R6, -R84, R84, 1 ;  /* 0x3f80000054067423 */ /* 0x000fe40000010154 */
[--C-:B------:R-:W-:Y:S01]  /*56b0*/  FADD.FTZ R25, R25, -R2.reuse ;  /* 0x8000000219197221 */ /* 0x100fe20000010000 */
[----:B------:R-:W-:Y:S01]  /*56c0*/  STS [R223+0xf880], R17 ;  /* 0x00f88011df007388 */ /* 0x000fe20000000800 */
[----:B------:R-:W-:Y:S02]  /*56d0*/  FADD.FTZ R9, R9, -R2 ;  /* 0x8000000209097221 */ /* 0x000fe40000010000 */
[----:B------:R-:W-:Y:S01]  /*56e0*/  FFMA.FTZ R2, -R252, R252, 1 ;  /* 0x3f800000fc027423 */ /* 0x000fe200000101fc */
[----:B------:R2:W-:Y:S01]  /*56f0*/  STS [R224], R3 ;  /* 0x00000003e0007388 */ /* 0x0005e20000000800 */
[----:B------:R-:W-:Y:S02]  /*5700*/  FMUL.FTZ R12, R12, R6 ;  /* 0x000000060c0c7220 */ /* 0x000fe40000410000 */
[----:B------:R-:W-:Y:S01]  /*5710*/  FMUL.FTZ R2, R29, R2 ;  /* 0x000000021d027220 */ /* 0x000fe20000410000 */
[----:B------:R-:W-:Y:S01]  /*5720*/  STS [R224+0x400], R22 ;  /* 0x00040016e0007388 */ /* 0x000fe20000000800 */
[----:B------:R-:W-:Y:S02]  /*5730*/  FMUL.FTZ R9, R155, R9 ;  /* 0x000000099b097220 */ /* 0x000fe40000410000 */
[----:B------:R-:W-:Y:S01]  /*5740*/  FFMA.FTZ R5, -R230, R230, 1 ;  /* 0x3f800000e6057423 */ /* 0x000fe200000101e6 */
[----:B------:R-:W-:Y:S01]  /*5750*/  F2FP.PACK_AB R12, R2, R12 ;  /* 0x0000000c020c723e */ /* 0x000fe200000000ff */
[----:B------:R-:W-:Y:S01]  /*5760*/  STS [R223+0x10480], R16 ;  /* 0x01048010df007388 */ /* 0x000fe20000000800 */
[----:B----4-:R-:W-:Y:S01]  /*5770*/  F2FP.PACK_AB R2, R143, R144 ;  /* 0x000000908f02723e */ /* 0x010fe200000000ff */
[----:B------:R-:W-:Y:S01]  /*5780*/  FMUL.FTZ R141, R9, R5 ;  /* 0x00000005098d7220 */ /* 0x000fe20000410000 */
[----:B------:R-:W-:Y:S01]  /*5790*/  F2FP.PACK_AB R5, R151, R149 ;  /* 0x000000959705723e */ /* 0x000fe200000000ff */
[----:B------:R-:W-:Y:S01]  /*57a0*/  FMUL.FTZ R13, R226, R24 ;  /* 0x00000018e20d7220 */ /* 0x000fe20000410000 */
[----:B------:R3:W5:Y:S01]  /*57b0*/  LDL.LU R84, [R1+0x84] ;  /* 0x0000840001547983 */ /* 0x0007620000300800 */
[----:B------:R-:W-:Y:S01]  /*57c0*/  FFMA.FTZ R9, -R231, R231, 1 ;  /* 0x3f800000e7097423 */ /* 0x000fe200000101e7 */
[----:B------:R-:W-:Y:S01]  /*57d0*/  F2FP.PACK_AB R6, R141, R142 ;  /* 0x0000008e8d06723e */ /* 0x000fe200000000ff */
[----:B------:R-:W-:Y:S02]  /*57e0*/  FMUL.FTZ R25, R159, R25 ;  /* 0x000000199f197220 */ /* 0x000fe40000410000 */
[----:B------:R-:W-:Y:S01]  /*57f0*/  FMUL.FTZ R13, R13, R9 ;  /* 0x000000090d0d7220 */ /* 0x000fe20000410000 */
[----:B------:R-:W-:Y:S01]  /*5800*/  F2FP.PACK_AB R9, R136, R140 ;  /* 0x0000008c8809723e */ /* 0x000fe200000000ff */
[----:B------:R-:W-:Y:S01]  /*5810*/  FFMA.FTZ R8, -R243, R243, 1 ;  /* 0x3f800000f3087423 */ /* 0x000fe200000101f3 */
[----:B--2---:R-:W-:Y:S03]  /*5820*/  F2FP.PACK_AB R3, R145, R225 ;  /* 0x000000e19103723e */ /* 0x004fe600000000ff */
[----:B------:R-:W-:Y:S02]  /*5830*/  FMUL.FTZ R8, R25, R8 ;  /* 0x0000000819087220 */ /* 0x000fe40000410000 */
[--C-:B-1----:R-:W-:Y:S01]  /*5840*/  FADD.FTZ R10, R10, -R0.reuse ;  /* 0x800000000a0a7221 */ /* 0x102fe20000010000 */
[----:B------:R1:W-:Y:S01]  /*5850*/  STS [R223+0x10880], R3 ;  /* 0x01088003df007388 */ /* 0x0003e20000000800 */
[--C-:B------:R-:W-:Y:S01]  /*5860*/  FADD.FTZ R11, R11, -R0.reuse ;  /* 0x800000000b0b7221 */ /* 0x100fe20000010000 */
[----:B------:R-:W-:Y:S01]  /*5870*/  F2FP.PACK_AB R8, R8, R13 ;  /* 0x0000000d0808723e */ /* 0x000fe200000000ff */
        /* <DEDUP_REMOVED lines=20> */
[----:B--2---:R-:W-:Y:S01]  /*59c0*/  F2FP.PACK_AB R2, R138, R137 ;  /* 0x000000898a02723e */ /* 0x004fe200000000ff */
[----:B----4-:R-:W-:Y:S04]  /*59d0*/  FMUL.FTZ R7, R145, R11 ;  /* 0x0000000b91077220 */ /* 0x010fe80000410000 */
        /* <DEDUP_REMOVED lines=11> */
[----:B----4-:R-:W-:Y:S02]  /*5a90*/  FFMA.FTZ R5, -R250, R250, 1 ;  /* 0x3f800000fa057423 */ /* 0x010fe400000101fa */
        /* <DEDUP_REMOVED lines=155> */
.L_x_402:
        /* <DEDUP_REMOVED lines=241> */
.L_x_384:
[----:B------:R-:W-:Y:S05]  /*7360*/  @P0 EXIT ;  /* 0x000000000000094d */ /* 0x000fea0003800000 */
[----:B------:R-:W2:Y:S01]  /*7370*/  LDL.LU R9, [R1+0x80] ;  /* 0x0000800001097983 */ /* 0x000ea20000300800 */
[----:B------:R-:W-:-:S04]  /*7380*/  ISETP.NE.U32.AND P0, PT, RZ, c[0x0][0x360], PT ;  /* 0x0000d800ff007a0c */ /* 0x000fc80003f05070 */
[----:B------:R-:W-:-:S13]  /*7390*/  ISETP.NE.AND.EX P0, PT, RZ, c[0x0][0x364], PT, P0 ;  /* 0x0000d900ff007a0c */ /* 0x000fda0003f05300 */
[----:B------:R-:W-:-:S04]  /*73a0*/  @P0 IMAD.MOV.U32 R2, RZ, RZ, 0x4 ;  /* 0x00000004ff020424 */ /* 0x000fc800078e00ff */
[----:B--2---:R-:W-:-:S05]  /*73b0*/  @P0 IMAD.WIDE R2, R9, R2, c[0x0][0x360] ;  /* 0x0000d80009020625 */ /* 0x004fca00078e0202 */
[----:B------:R1:W2:Y:S01]  /*73c0*/  @P0 LDG.E R0, [R2.64] ;  /* 0x0000000c02000981 */ /* 0x0002a2000c1e1900 */
[----:B------:R-:W-:Y:S01]  /*73d0*/  MOV R4, 0x1 ;  /* 0x0000000100047802 */ /* 0x000fe20000000f00 */
[----:B------:R-:W-:Y:S02]  /*73e0*/  UIMAD UR6, UR5, 0x3000, URZ ;  /* 0x00003000050678a4 */ /* 0x000fe4000f8e023f */
[----:B------:R-:W3:Y:S04]  /*73f0*/  S2R R5, SR_TID.X ;  /* 0x0000000000057919 */ /* 0x000ee80000002100 */
[----:B------:R-:W-:Y:S01]  /*7400*/  BAR.SYNC.DEFER_BLOCKING 0x1, 0x100 ;  /* 0x0044000000007b1d */ /* 0x000fe20000010000 */
[----:B------:R-:W-:Y:S01]  /*7410*/  ISETP.NE.AND P1, PT, R4, c[0x0][0x338], PT ;  /* 0x0000ce0004007a0c */ /* 0x000fe20003f25270 */
[----:B------:R-:W-:-:S04]  /*7420*/  USHF.R.S32.HI UR4, URZ, 0x1f, UR6 ;  /* 0x0000001f3f047899 */ /* 0x000fc80008011406 */
[----:B-1----:R-:W1:Y:S01]  /*7430*/  S2R R3, SR_CTAID.Y ;  /* 0x0000000000037919 */ /* 0x002e620000002600 */
[----:B---3--:R-:W-:-:S07]  /*7440*/  SHF.R.S32.HI R6, RZ, 0x1f, R5 ;  /* 0x0000001fff067819 */ /* 0x008fce0000011405 */
        /* <DEDUP_REMOVED lines=133> */
.L_x_404:
        /* <DEDUP_REMOVED lines=14> */
.L_x_1398:


//--------------------- .text._ZN7cutlass13device_kernelIN5flash19enable_sm80_to_sm89INS1_16FlashAttnBwdSm80INS1_25CollectiveMainloopBwdSm80ILi2ELi1EN4cute5tupleIJNS5_1CILi64EEENS7_ILi128EEENS7_ILi96EEEEEENS_6half_tEfNS_4arch4Sm80ELb0ELb1ELb1ELb1ELb1ELb0ELb0ELb0ELi2ELi2ELi4ELi2ELb1EEENS1_24CollectiveEpilogueBwdGQAISB_fSE_Li256ELb1ELb1EEENS1_19SingleTileSchedulerILb1ELb0ELb0ELi128EEEEEEEEEvNT_6ParamsE --------------------------
	.section	.text._ZN7cutlass13device_kernelIN5flash19enable_sm80_to_sm89INS1_16FlashAttnBwdSm80INS1_25CollectiveMainloopBwdSm80ILi2ELi1EN4cute5tupleIJNS5_1CILi64EEENS7_ILi128EEENS7_ILi96EEEEEENS_6half_tEfNS_4arch4Sm80ELb0ELb1ELb1ELb1ELb1ELb0ELb0ELb0ELi2ELi2ELi4ELi2ELb1EEENS1_24CollectiveEpilogueBwdGQAISB_fSE_Li256ELb1ELb1EEENS1_19SingleTileSchedulerILb1ELb0ELb0ELi128EEEEEEEEEvNT_6ParamsE,"ax",@progbits
	.sectioninfo	@"SHI_REGISTERS=255"
	.align	128
.text._ZN7cutlass13device_kernelIN5flash19enable_sm80_to_sm89INS1_16FlashAttnBwdSm80INS1_25CollectiveMainloopBwdSm80ILi2ELi1EN4cute5tupleIJNS5_1CILi64EEENS7_ILi128EEENS7_ILi96EEEEEENS_6half_tEfNS_4arch4Sm80ELb0ELb1ELb1ELb1ELb1ELb0ELb0ELb0ELi2ELi2ELi4ELi2ELb1EEENS1_24CollectiveEpilogueBwdGQAISB_fSE_Li256ELb1ELb1EEENS1_19SingleTileSchedulerILb1ELb0ELb0ELi128EEEEEEEEEvNT_6ParamsE:
        .type           _ZN7cutlass13device_kernelIN5flash19enable_sm80_to_sm89INS1_16FlashAttnBwdSm80INS1_25CollectiveMainloopBwdSm80ILi2ELi1EN4cute5tupleIJNS5_1CILi64EEENS7_ILi128EEENS7_ILi96EEEEEENS_6half_tEfNS_4arch4Sm80ELb0ELb1ELb1ELb1ELb1ELb0ELb0ELb0ELi2ELi2ELi4ELi2ELb1EEENS1_24CollectiveEpilogueBwdGQAISB_fSE_Li256ELb1ELb1EEENS1_19SingleTileSchedulerILb1ELb0ELb0ELi128EEEEEEEEEvNT_6ParamsE,@function
        .size           _ZN7cutlass13device_kernelIN5flash19enable_sm80_to_sm89INS1_16FlashAttnBwdSm80INS1_25CollectiveMainloopBwdSm80ILi2ELi1EN4cute5tupleIJNS5_1CILi64EEENS7_ILi128EEENS7_ILi96EEEEEENS_6half_tEfNS_4arch4Sm80ELb0ELb1ELb1ELb1ELb1ELb0ELb0ELb0ELi2ELi2ELi4ELi2ELb1EEENS1_24CollectiveEpilogueBwdGQAISB_fSE_Li256ELb1ELb1EEENS1_19SingleTileSchedulerILb1ELb0ELb0ELi128EEEEEEEEEvNT_6ParamsE,(.L_x_1399 - _ZN7cutlass13device_kernelIN5flash19enable_sm80_to_sm89INS1_16FlashAttnBwdSm80INS1_25CollectiveMainloopBwdSm80ILi2ELi1EN4cute5tupleIJNS5_1CILi64EEENS7_ILi128EEENS7_ILi96EEEEEENS_6half_tEfNS_4arch4Sm80ELb0ELb1ELb1ELb1ELb1ELb0ELb0ELb0ELi2ELi2ELi4ELi2ELb1EEENS1_24CollectiveEpilogueBwdGQAISB_fSE_Li256ELb1ELb1EEENS1_19SingleTileSchedulerILb1ELb0ELb0ELi128EEEEEEEEEvNT_6ParamsE)
        .other          _ZN7cutlass13device_kernelIN5flash19enable_sm80_to_sm89INS1_16FlashAttnBwdSm80INS1_25CollectiveMainloopBwdSm80ILi2ELi1EN4cute5tupleIJNS5_1CILi64EEENS7_ILi128EEENS7_ILi96EEEEEENS_6half_tEfNS_4arch4Sm80ELb0ELb1ELb1ELb1ELb1ELb0ELb0ELb0ELi2ELi2ELi4ELi2ELb1EEENS1_24CollectiveEpilogueBwdGQAISB_fSE_Li256ELb1ELb1EEENS1_19SingleTileSchedulerILb1ELb0ELb0ELi128EEEEEEEEEvNT_6ParamsE,@"STO_CUDA_ENTRY STV_DEFAULT"
_ZN7cutlass13device_kernelIN5flash19enable_sm80_to_sm89INS1_16FlashAttnBwdSm80INS1_25CollectiveMainloopBwdSm80ILi2ELi1EN4cute5tupleIJNS5_1CILi64EEENS7_ILi128EEENS7_ILi96EEEEEENS_6half_tEfNS_4arch4Sm80ELb0ELb1ELb1ELb1ELb1ELb0ELb0ELb0ELi2ELi2ELi4ELi2ELb1EEENS1_24CollectiveEpilogueBwdGQAISB_fSE_Li256ELb1ELb1EEENS1_19SingleTileSchedulerILb1ELb0ELb0ELi128EEEEEEEEEvNT_6ParamsE:
        /* <DEDUP_REMOVED lines=18> */
.L_x_406:
        /* <DEDUP_REMOVED lines=8> */
.L_x_408:
[----:B------:R-:W-:Y:S02]  /*01a0*/  MOV R0, c[0x0][0x3ac] ;  /* 0x0000eb0000007a02 */ /* 0x000fe40000000f00 */
.L_x_407:
[----:B------:R-:W-:-:S06]  /*01b0*/  USHF.L.U32 UR10, UR5, 0x7, URZ ;  /* 0x00000007050a7899 */ /* 0x000fcc000800063f */
[----:B-----5:R-:W-:-:S04]  /*01c0*/  ISETP.LE.AND P0, PT, R0, UR10, PT ;  /* 0x0000000a00007c0c */ /* 0x020fc8000bf03270 */
[----:B------:R-:W-:-:S05]  /*01d0*/  SEL R0, R5, 0xffffffff, !P0 ;  /* 0xffffffff05007807 */ /* 0x000fca0004000000 */
[----:B------:R2:W-:Y:S01]  /*01e0*/  STL [R1+0x80], R0 ;  /* 0x0000800001007387 */ /* 0x0005e20000100800 */
[----:B------:R-:W-:Y:S05]  /*01f0*/  BRA `(.L_x_409) ;  /* 0x0000012000007947 */ /* 0x000fea0003800000 */
.L_x_405:
[----:B--2-4-:R-:W-:-:S04]  /*0200*/  ISETP.NE.U32.AND P0, PT, RZ, c[0x0][0x3c8], PT ;  /* 0x0000f200ff007a0c */ /* 0x014fc80003f05070 */
[----:B------:R-:W-:-:S13]  /*0210*/  ISETP.NE.AND.EX P0, PT, RZ, c[0x0][0x3cc], PT, P0 ;  /* 0x0000f300ff007a0c */ /* 0x000fda0003f05300 */
[----:B------:R-:W-:Y:S05]  /*0220*/  @!P0 BRA `(.L_x_410) ;  /* 0x0000002000008947 */ /* 0x000fea0003800000 */
[----:B------:R1:W5:Y:S01]  /*0230*/  LDG.E R0, [R2.64] ;  /* 0x0000000c02007981 */ /* 0x000362000c1e1900 */
[----:B------:R-:W-:Y:S05]  /*0240*/  BRA `(.L_x_411) ;  /* 0x0000009000007947 */ /* 0x000fea0003800000 */
.L_x_410:
        /* <DEDUP_REMOVED lines=8> */
.L_x_412:
[----:B------:R-:W-:Y:S02]  /*02d0*/  MOV R0, c[0x0][0x3ac] ;  /* 0x0000eb0000007a02 */ /* 0x000fe40000000f00 */
.L_x_411:
[----:B------:R-:W-:-:S06]  /*02e0*/  USHF.L.U32 UR10, UR5, 0x7, URZ ;  /* 0x00000007050a7899 */ /* 0x000fcc000800063f */
[----:B-----5:R-:W-:-:S04]  /*02f0*/  ISETP.LE.AND P0, PT, R0, UR10, PT ;  /* 0x0000000a00007c0c */ /* 0x020fc8000bf03270 */
[----:B------:R-:W-:-:S05]  /*0300*/  SEL R0, R5, 0xffffffff, !P0 ;  /* 0xffffffff05007807 */ /* 0x000fca0004000000 */
[----:B------:R2:W-:Y:S04]  /*0310*/  STL [R1+0x80], R0 ;  /* 0x0000800001007387 */ /* 0x0005e80000100800 */
.L_x_409:
        /* <DEDUP_REMOVED lines=37> */
.L_x_413:
[----:B--2---:R-:W-:-:S04]  /*0570*/  ISETP.NE.U32.AND P0, PT, RZ, c[0x0][0x2e0], PT ;  /* 0x0000b800ff007a0c */ /* 0x004fc80003f05070 */
[----:B------:R-:W-:-:S13]  /*0580*/  ISETP.NE.AND.EX P0, PT, RZ, c[0x0][0x2e4], PT, P0 ;  /* 0x0000b900ff007a0c */ /* 0x000fda0003f05300 */
[----:B------:R-:W-:Y:S05]  /*0590*/  @!P0 BRA `(.L_x_414) ;  /* 0x0000004000008947 */ /* 0x000fea0003800000 */
[----:B------:R-:W-:-:S05]  /*05a0*/  IMAD.WIDE R2, R135, R10, c[0x0][0x2e0] ;  /* 0x0000b80087027625 */ /* 0x000fca00078e020a */
[----:B------:R-:W2:Y:S02]  /*05b0*/  LDG.E R0, [R2.64] ;  /* 0x0000000c02007981 */ /* 0x000ea4000c1e1900 */
[----:B--2---:R1:W2:Y:S02]  /*05c0*/  R2UR UR17, R0 ;  /* 0x00000000001173c2 */ /* 0x0042a400000e0000 */
[----:B-12---:R-:W-:Y:S05]  /*05d0*/  BRA `(.L_x_415) ;  /* 0x0000006000007947 */ /* 0x006fea0003800000 */
.L_x_414:
[----:B------:R-:W-:Y:S05]  /*05e0*/  @!P2 BRA `(.L_x_415) ;  /* 0x000000500000a947 */ /* 0x000fea0003800000 */
[----:B------:R1:W2:Y:S04]  /*05f0*/  LDG.E R0, [R2.64] ;  /* 0x0000000c02007981 */ /* 0x0002a8000c1e1900 */
[----:B-1----:R-:W3:Y:S01]  /*0600*/  LDG.E R2, [R2.64+0x4] ;  /* 0x0000040c02027981 */ /* 0x002ee2000c1e1900 */
[----:B--2---:R-:W1:Y:S08]  /*0610*/  R2UR UR17, R0 ;  /* 0x00000000001173c2 */ /* 0x004e7000000e0000 */
[----:B---3--:R-:W1:Y:S02]  /*0620*/  R2UR UR4, R2 ;  /* 0x00000000020473c2 */ /* 0x008e6400000e0000 */
[----:B-1----:R-:W-:-:S06]  /*0630*/  UIADD3 UR17, -UR17, UR4, URZ ;  /* 0x0000000411117290 */ /* 0x002fcc000fffe13f */
.L_x_415:
        /* <DEDUP_REMOVED lines=15> */
.L_x_416:
        /* <DEDUP_REMOVED lines=548> */
.L_x_436:
        /* <DEDUP_REMOVED lines=184> */
.L_x_420:
[----:B------:R-:W-:Y:S04]  /*34f0*/  MOV R3, 0x1 ;  /* 0x0000000100037802 */ /* 0x000fe80000000f00 */
[----:B------:R-:W-:Y:S11]  /*3500*/  ISETP.NE.AND P0, PT, R3, c[0x0][0x2a8], PT ;  /* 0x0000aa0003007a0c */ /* 0x000ff60003f05270 */
[----:B------:R-:W-:Y:S02]  /*3510*/  @!UPT UIADD3 URZ, URZ, URZ, URZ ;  /* 0x0000003f3f3ff290 */ /* 0x000fe4000fffe03f */
[----:B------:R-:W-:Y:S05]  /*3520*/  @P0 IMAD.HI.U32 R3, R2, c[0x0][0x2ac], RZ ;  /* 0x0000ab0002030a27 */ /* 0x000fea00078e00ff */
[----:B------:R-:W-:Y:S02]  /*3530*/  @P0 SHF.R.U32.HI R2, RZ, c[0x0][0x2b0], R3 ;  /* 0x0000ac00ff020a19 */ /* 0x000fe40000011603 */
.L_x_421:
[----:B------:R-:W-:Y:S05]  /*3540*/  BSYNC B0 ;  /* 0x0000000000007941 */ /* 0x000fea0003800000 */
.L_x_419:
        /* <DEDUP_REMOVED lines=8> */
.L_x_418:
        /* <DEDUP_REMOVED lines=18> */
.L_x_424:
[----:B------:R-:W-:Y:S04]  /*36f0*/  MOV R3, 0x1 ;  /* 0x0000000100037802 */ /* 0x000fe80000000f00 */
[----:B------:R-:W-:Y:S11]  /*3700*/  ISETP.NE.AND P0, PT, R3, c[0x0][0x2a8], PT ;  /* 0x0000aa0003007a0c */ /* 0x000ff60003f05270 */
[----:B------:R-:W-:Y:S02]  /*3710*/  @!UPT UIADD3 URZ, URZ, URZ, URZ ;  /* 0x0000003f3f3ff290 */ /* 0x000fe4000fffe03f */
[----:B------:R-:W-:Y:S05]  /*3720*/  @P0 IMAD.HI.U32 R3, R2, c[0x0][0x2ac], RZ ;  /* 0x0000ab0002030a27 */ /* 0x000fea00078e00ff */
[----:B------:R-:W-:Y:S02]  /*3730*/  @P0 SHF.R.U32.HI R2, RZ, c[0x0][0x2b0], R3 ;  /* 0x0000ac00ff020a19 */ /* 0x000fe40000011603 */
.L_x_425:
[----:B------:R-:W-:Y:S05]  /*3740*/  BSYNC B0 ;  /* 0x0000000000007941 */ /* 0x000fea0003800000 */
.L_x_423:
[----:B------:R-:W2:Y:S01]  /*3750*/  LDL R6, [R1+0x20] ;  /* 0x0000200001067983 */ /* 0x000ea20000100800 */
[----:B------:R-:W-:Y:S04]  /*3760*/  IMAD.MOV.U32 R3, RZ, RZ, c[0x0][0x2a8] ;  /* 0x0000aa00ff037624 */ /* 0x000fe800078e00ff */
[----:B------:R-:W-:Y:S04]  /*3770*/  IMAD R2, R2, R3, -UR10 ;  /* 0x8000000a02027e24 */ /* 0x000fe8000f8e0203 */
[----:B--2---:R-:W-:Y:S05]  /*3780*/  IMAD.IADD R2, R2, 0x1, -R6 ;  /* 0x0000000102027824 */ /* 0x004fea00078e0a06 */
[----:B------:R-:W-:Y:S02]  /*3790*/  IADD3 R3, R2, c[0x0][0x2a8], RZ ;  /* 0x0000aa0002037a10 */ /* 0x000fe40007ffe0ff */
[----:B------:R-:W-:Y:S02]  /*37a0*/  IMNMX R142, R142, R2, !PT ;  /* 0x000000028e8e7217 */ /* 0x000fe40007800200 */
[----:B------:R-:W-:Y:S02]  /*37b0*/  IMNMX R145, R145, R3, PT ;  /* 0x0000000391917217 */ /* 0x000fe40003800200 */
.L_x_422:
        /* <DEDUP_REMOVED lines=18> */
.L_x_428:
[----:B------:R-:W-:Y:S04]  /*38e0*/  MOV R3, 0x1 ;  /* 0x0000000100037802 */ /* 0x000fe80000000f00 */
[----:B------:R-:W-:Y:S11]  /*38f0*/  ISETP.NE.AND P0, PT, R3, c[0x0][0x2a8], PT ;  /* 0x0000aa0003007a0c */ /* 0x000ff60003f05270 */
[----:B------:R-:W-:Y:S02]  /*3900*/  @!UPT UIADD3 URZ, URZ, URZ, URZ ;  /* 0x0000003f3f3ff290 */ /* 0x000fe4000fffe03f */
[----:B------:R-:W-:Y:S05]  /*3910*/  @P0 IMAD.HI.U32 R3, R2, c[0x0][0x2ac], RZ ;  /* 0x0000ab0002030a27 */ /* 0x000fea00078e00ff */
[----:B------:R-:W-:Y:S02]  /*3920*/  @P0 SHF.R.U32.HI R2, RZ, c[0x0][0x2b0], R3 ;  /* 0x0000ac00ff020a19 */ /* 0x000fe40000011603 */
.L_x_429:
[----:B------:R-:W-:Y:S05]  /*3930*/  BSYNC B0 ;  /* 0x0000000000007941 */ /* 0x000fea0003800000 */
.L_x_427:
[----:B------:R-:W2:Y:S01]  /*3940*/  LDL R6, [R1+0x20] ;  /* 0x0000200001067983 */ /* 0x000ea20000100800 */
[----:B------:R-:W-:Y:S04]  /*3950*/  IMAD.MOV.U32 R3, RZ, RZ, c[0x0][0x2a8] ;  /* 0x0000aa00ff037624 */ /* 0x000fe800078e00ff */
[----:B------:R-:W-:Y:S04]  /*3960*/  IMAD R2, R2, R3, -UR10 ;  /* 0x8000000a02027e24 */ /* 0x000fe8000f8e0203 */
[----:B--2---:R-:W-:Y:S05]  /*3970*/  IMAD.IADD R2, R2, 0x1, -R6 ;  /* 0x0000000102027824 */ /* 0x004fea00078e0a06 */
[----:B------:R-:W-:Y:S02]  /*3980*/  IADD3 R3, R2, c[0x0][0x2a8], RZ ;  /* 0x0000aa0002037a10 */ /* 0x000fe40007ffe0ff */
[----:B------:R-:W-:Y:S02]  /*3990*/  IMNMX R140, R140, R2, !PT ;  /* 0x000000028c8c7217 */ /* 0x000fe40007800200 */
[----:B------:R-:W-:Y:S02]  /*39a0*/  IMNMX R146, R146, R3, PT ;  /* 0x0000000392927217 */ /* 0x000fe40003800200 */
.L_x_426:
        /* <DEDUP_REMOVED lines=18> */
.L_x_432:
[----:B------:R-:W-:Y:S04]  /*3ad0*/  MOV R2, 0x1 ;  /* 0x0000000100027802 */ /* 0x000fe80000000f00 */
[----:B------:R-:W-:Y:S11]  /*3ae0*/  ISETP.NE.AND P0, PT, R2, c[0x0][0x2a8], PT ;  /* 0x0000aa0002007a0c */ /* 0x000ff60003f05270 */
[----:B------:R-:W-:Y:S02]  /*3af0*/  @!UPT UIADD3 URZ, URZ, URZ, URZ ;  /* 0x0000003f3f3ff290 */ /* 0x000fe4000fffe03f */
[----:B------:R-:W-:Y:S05]  /*3b00*/  @P0 IMAD.HI.U32 R2, R0, c[0x0][0x2ac], RZ ;  /* 0x0000ab0000020a27 */ /* 0x000fea00078e00ff */
[----:B------:R-:W-:Y:S02]  /*3b10*/  @P0 SHF.R.U32.HI R0, RZ, c[0x0][0x2b0], R2 ;  /* 0x0000ac00ff000a19 */ /* 0x000fe40000011602 */
.L_x_433:
[----:B------:R-:W-:Y:S05]  /*3b20*/  BSYNC B0 ;  /* 0x0000000000007941 */ /* 0x000fea0003800000 */
.L_x_431:
[----:B------:R-:W2:Y:S01]  /*3b30*/  LDL R3, [R1+0x20] ;  /* 0x0000200001037983 */ /* 0x000ea20000100800 */
[----:B------:R-:W-:Y:S04]  /*3b40*/  IMAD.MOV.U32 R2, RZ, RZ, c[0x0][0x2a8] ;  /* 0x0000aa00ff027624 */ /* 0x000fe800078e00ff */
[----:B------:R-:W-:Y:S04]  /*3b50*/  IMAD R0, R0, R2, -UR10 ;  /* 0x8000000a00007e24 */ /* 0x000fe8000f8e0202 */
[----:B--2---:R-:W-:Y:S05]  /*3b60*/  IMAD.IADD R0, R0, 0x1, -R3 ;  /* 0x0000000100007824 */ /* 0x004fea00078e0a03 */
[----:B------:R-:W-:Y:S02]  /*3b70*/  IADD3 R2, R0, c[0x0][0x2a8], RZ ;  /* 0x0000aa0000027a10 */ /* 0x000fe40007ffe0ff */
[----:B------:R-:W-:Y:S02]  /*3b80*/  IMNMX R141, R141, R0, !PT ;  /* 0x000000008d8d7217 */ /* 0x000fe40007800200 */
[----:B------:R-:W-:Y:S02]  /*3b90*/  IMNMX R144, R144, R2, PT ;  /* 0x0000000290907217 */ /* 0x000fe40003800200 */
.L_x_430:
        /* <DEDUP_REMOVED lines=62> */
.L_x_434:
        /* <DEDUP_REMOVED lines=589> */
.L_x_435:
        /* <DEDUP_REMOVED lines=241> */
.L_x_417:
[----:B------:R-:W-:Y:S05]  /*7360*/  @P0 EXIT ;  /* 0x000000000000094d */ /* 0x000fea0003800000 */
[----:B------:R-:W2:Y:S01]  /*7370*/  LDL.LU R8, [R1+0x80] ;  /* 0x0000800001087983 */ /* 0x000ea20000300800 */
[----:B------:R-:W-:-:S04]  /*7380*/  ISETP.NE.U32.AND P0, PT, RZ, c[0x0][0x360], PT ;  /* 0x0000d800ff007a0c */ /* 0x000fc80003f05070 */
[----:B------:R-:W-:-:S13]  /*7390*/  ISETP.NE.AND.EX P0, PT, RZ, c[0x0][0x364], PT, P0 ;  /* 0x0000d900ff007a0c */ /* 0x000fda0003f05300 */
[----:B------:R-:W-:Y:S01]  /*73a0*/  @P0 IMAD.MOV.U32 R2, RZ, RZ, 0x4 ;  /* 0x00000004ff020424 */ /* 0x000fe200078e00ff */
[----:B------:R-:W1:Y:S03]  /*73b0*/  S2R R5, SR_CTAID.Y ;  /* 0x0000000000057919 */ /* 0x000e660000002600 */
[----:B--2---:R-:W-:-:S06]  /*73c0*/  @P0 IMAD.WIDE R2, R8, R2, c[0x0][0x360] ;  /* 0x0000d80008020625 */ /* 0x004fcc00078e0202 */
[----:B------:R2:W3:Y:S01]  /*73d0*/  @P0 LDG.E R2, [R2.64] ;  /* 0x0000000c02020981 */ /* 0x0004e2000c1e1900 */
[----:B------:R-:W-:Y:S01]  /*73e0*/  IMAD.MOV.U32 R0, RZ, RZ, 0x1 ;  /* 0x00000001ff007424 */ /* 0x000fe200078e00ff */
[----:B------:R-:W-:Y:S01]  /*73f0*/  ULDC UR6, c[0x0][0x358] ;  /* 0x0000d60000067ab9 */ /* 0x000fe20000000800 */
[----:B-1----:R-:W-:Y:S01]  /*7400*/  IMAD.MOV.U32 R7, RZ, RZ, R5 ;  /* 0x000000ffff077224 */ /* 0x002fe200078e0005 */
[----:B------:R-:W1:Y:S01]  /*7410*/  S2R R4, SR_TID.X ;  /* 0x0000000000047919 */ /* 0x000e620000002100 */
[----:B------:R-:W-:-:S03]  /*7420*/  UIMAD UR6, UR5, UR6, URZ ;  /* 0x00000006050672a4 */ /* 0x000fc6000f8e023f */
        /* <DEDUP_REMOVED lines=19> */
[----:B-1----:R-:W-:Y:S02]  /*7560*/  ISETP.NE.AND P2, PT, R4, RZ, PT ;  /* 0x000000ff0400720c */ /* 0x002fe40003f45270 */
[----:B------:R-:W-:Y:S02]  /*7570*/  SHF.L.U64.HI R15, R0, 0x2, R15 ;  /* 0x00000002000f7819 */ /* 0x000fe4000001020f */
[----:B------:R-:W-:-:S04]  /*7580*/  IADD3 R4, P1, R14, c[0x0][0x350], RZ ;  /* 0x0000d4000e047a10 */ /* 0x000fc80007f3e0ff */
[----:B------:R-:W-:Y:S01]  /*7590*/  IADD3.X R5, R15, c[0x0][0x354], RZ, P1, !PT ;  /* 0x0000d5000f057a10 */ /* 0x000fe20000ffe4ff */
[----:B---3--:R-:W-:-:S05]  /*75a0*/  @P0 IMAD R2, R8, 0x80, R2 ;  /* 0x0000008008020824 */ /* 0x008fca00078e0202 */
[----:B------:R-:W-:-:S04]  /*75b0*/  @P0 SHF.R.S32.HI R3, RZ, 0x1f, R2 ;  /* 0x0000001fff030819 */ /* 0x000fc80000011402 */
[----:B------:R-:W-:-:S04]  /*75c0*/  @P0 LEA.HI R2, R3, R2, RZ, 0x7 ;  /* 0x0000000203020211 */ /* 0x000fc800078f38ff */
[----:B------:R-:W-:-:S05]  /*75d0*/  @P0 SHF.R.S32.HI R2, RZ, 0x7, R2 ;  /* 0x00000007ff020819 */ /* 0x000fca0000011402 */
[----:B------:R-:W-:-:S05]  /*75e0*/  @P0 IMAD R2, R2, 0x3000, RZ ;  /* 0x0000300002020824 */ /* 0x000fca00078e02ff */
[----:B------:R-:W-:Y:S02]  /*75f0*/  @P0 SHF.R.S32.HI R3, RZ, 0x1f, R2 ;  /* 0x0000001fff030819 */ /* 0x000fe40000011402 */
[----:B------:R-:W-:Y:S01]  /*7600*/  @!P0 CS2R R2, SRZ ;  /* 0x0000000000028805 */ /* 0x000fe2000001ff00 */
[----:B------:R-:W-:Y:S05]  /*7610*/  @P2 BRA `(.L_x_438) ;  /* 0x0000005000002947 */ /* 0x000fea0003800000 */
.L_x_439:
[----:B------:R-:W2:Y:S01]  /*7620*/  LDG.E.STRONG.GPU R0, [R4.64] ;  /* 0x0000000c04007981 */ /* 0x000ea2000c1ef900 */
[----:B------:R-:W-:Y:S01]  /*7630*/  YIELD ;  /* 0x0000000000007946 */ /* 0x000fe20003800000 */
[----:B--2---:R-:W-:Y:S01]  /*7640*/  ISETP.NE.AND P0, PT, R0, R6, PT ;  /* 0x000000060000720c */ /* 0x004fe20003f05270 */
[----:B------:R-:W-:-:S12]  /*7650*/  CCTL.IVALL ;  /* 0x00000000ff00798f */ /* 0x000fd80002000000 */
[----:B------:R-:W-:Y:S05]  /*7660*/  @P0 BRA `(.L_x_439) ;  /* 0xffffffb000000947 */ /* 0x000fea000383ffff */
.L_x_438:
[----:B------:R-:W-:Y:S05]  /*7670*/  BSYNC B0 ;  /* 0x0000000000007941 */ /* 0x000fea0003800000 */
.L_x_437:
[----:B------:R-:W-:Y:S01]  /*7680*/  MOV R17, 0xffffffff ;  /* 0xffffffff00117802 */ /* 0x000fe20000000f00 */
[----:B------:R-:W-:Y:S05]  /*7690*/  BRA.CONV ~URZ, `(.L_x_440) ;  /* 0x000000237f007947 */ /* 0x000fea000b800000 */
[----:B------:R-:W-:Y:S02]  /*76a0*/  MOV R8, 0x76c0 ;  /* 0x000076c000087802 */ /* 0x000fe40000000f00 */
[----:B------:R-:W-:Y:S05]  /*76b0*/  CALL.REL.NOINC `($__internal_3_$__cuda_sm70_warpsync) ;  /* 0x00000aa000007944 */ /* 0x000fea0003c00000 */
.L_x_440:
        /* <DEDUP_REMOVED lines=67> */
[----:B-1----:R-:W-:Y:S05]  /*7af0*/  CALL.REL.NOINC `($__internal_3_$__cuda_sm70_warpsync) ;  /* 0x0000066000007944 */ /* 0x002fea0003c00000 */
.L_x_441:
        /* <DEDUP_REMOVED lines=12> */
.L_x_443:
[----:B------:R-:W-:Y:S05]  /*7bc0*/  BSYNC B0 ;  /* 0x0000000000007941 */ /* 0x000fea0003800000 */
.L_x_442:
[----:B--2---:R-:W-:Y:S01]  /*7bd0*/  IADD3 R4, P0, R14, c[0x0][0x348], RZ ;  /* 0x0000d2000e047a10 */ /* 0x004fe20007f1e0ff */
[----:B------:R-:W-:Y:S03]  /*7be0*/  BSSY B0, `(.L_x_444) ;  /* 0x0000008000007945 */ /* 0x000fe60003800000 */
[----:B------:R-:W-:Y:S01]  /*7bf0*/  IADD3.X R5, R15, c[0x0][0x34c], RZ, P0, !PT ;  /* 0x0000d3000f057a10 */ /* 0x000fe200007fe4ff */
[----:B------:R-:W-:Y:S05]  /*7c00*/  @P2 BRA `(.L_x_445) ;  /* 0x0000005000002947 */ /* 0x000fea0003800000 */
.L_x_446:
[----:B------:R-:W2:Y:S01]  /*7c10*/  LDG.E.STRONG.GPU R0, [R4.64] ;  /* 0x0000000c04007981 */ /* 0x000ea2000c1ef900 */
[----:B------:R-:W-:Y:S01]  /*7c20*/  YIELD ;  /* 0x0000000000007946 */ /* 0x000fe20003800000 */
[----:B--2---:R-:W-:Y:S01]  /*7c30*/  ISETP.NE.AND P0, PT, R0, R6, PT ;  /* 0x000000060000720c */ /* 0x004fe20003f05270 */
[----:B------:R-:W-:-:S12]  /*7c40*/  CCTL.IVALL ;  /* 0x00000000ff00798f */ /* 0x000fd80002000000 */
[----:B------:R-:W-:Y:S05]  /*7c50*/  @P0 BRA `(.L_x_446) ;  /* 0xffffffb000000947 */ /* 0x000fea000383ffff */
.L_x_445:
[----:B------:R-:W-:Y:S05]  /*7c60*/  BSYNC B0 ;  /* 0x0000000000007941 */ /* 0x000fea0003800000 */
.L_x_444:
[----:B------:R-:W-:Y:S05]  /*7c70*/  BRA.CONV ~URZ, `(.L_x_447) ;  /* 0x000000237f007947 */ /* 0x000fea000b800000 */
[----:B------:R-:W-:Y:S02]  /*7c80*/  MOV R8, 0x7ca0 ;  /* 0x00007ca000087802 */ /* 0x000fe40000000f00 */
[----:B-1----:R-:W-:Y:S05]  /*7c90*/  CALL.REL.NOINC `($__internal_3_$__cuda_sm70_warpsync) ;  /* 0x000004c000007944 */ /* 0x002fea0003c00000 */
.L_x_447:
        /* <DEDUP_REMOVED lines=64> */
.L_x_448:
        /* <DEDUP_REMOVED lines=12> */
        .weak           $__internal_3_$__cuda_sm70_warpsync
        .type           $__internal_3_$__cuda_sm70_warpsync,@function
        .size           $__internal_3_$__cuda_sm70_warpsync,(.L_x_1399 - $__internal_3_$__cuda_sm70_warpsync)
$__internal_3_$__cuda_sm70_warpsync:
[----:B------:R-:W-:Y:S01]  /*8160*/  MOV R9, 0x0 ;  /* 0x0000000000097802 */ /* 0x000fe20000000f00 */
[----:B------:R-:W-:Y:S04]  /*8170*/  WARPSYNC R17 ;  /* 0x0000001100007348 */ /* 0x000fe80003800000 */
[----:B------:R-:W-:Y:S05]  /*8180*/  RET.REL.NODEC R8 `(_ZN7cutlass13device_kernelIN5flash19enable_sm80_to_sm89INS1_16FlashAttnBwdSm80INS1_25CollectiveMainloopBwdSm80ILi2ELi1EN4cute5tupleIJNS5_1CILi64EEENS7_ILi128EEENS7_ILi96EEEEEENS_6half_tEfNS_4arch4Sm80ELb0ELb1ELb1ELb1ELb1ELb0ELb0ELb0ELi2ELi2ELi4ELi2ELb1EEENS1_24CollectiveEpilogueBwdGQAISB_fSE_Li256ELb1ELb1EEENS1_19SingleTileSchedulerILb1ELb0ELb0ELi128EEEEEEEEEvNT_6ParamsE) ;  /* 0xffff7e7008007950 */ /* 0x000fea0003c3ffff */
.L_x_449:
        /* <DEDUP_REMOVED lines=15> */
.L_x_1399:


//--------------------- .text._ZN7cutlass13device_kernelIN5flash19enable_sm80_to_sm89INS1_16FlashAttnBwdSm80INS1_25CollectiveMainloopBwdSm80ILi2ELi1EN4cute5tupleIJNS5_1CILi64EEENS7_ILi128EEENS7_ILi96EEEEEENS_6half_tEfNS_4arch4Sm80ELb1ELb0ELb1ELb0ELb0ELb0ELb0ELb0ELi2ELi2ELi4ELi2ELb1EEENS1_21CollectiveEpilogueBwdISB_SC_SE_Li256ELb0ELb0ELi2EEENS1_25SingleTileBwdLPTSchedulerILb0ELi128ELb0EEEEEEEEEvNT_6ParamsE --------------------------
	.section	.text._ZN7cutlass13device_kernelIN5flash19enable_sm80_to_sm89INS1_16FlashAttnBwdSm80INS1_25CollectiveMainloopBwdSm80ILi2ELi1EN4cute5tupleIJNS5_1CILi64EEENS7_ILi128EEENS7_ILi96EEEEEENS_6half_tEfNS_4arch4Sm80ELb1ELb0ELb1ELb0ELb0ELb0ELb0ELb0ELi2ELi2ELi4ELi2ELb1EEENS1_21CollectiveEpilogueBwdISB_SC_SE_Li256ELb0ELb0ELi2EEENS1_25SingleTileBwdLPTSchedulerILb0ELi128ELb0EEEEEEEEEvNT_6ParamsE,"ax",@progbits
	.sectioninfo	@"SHI_REGISTERS=255"
	.align	128
.text._ZN7cutlass13device_kernelIN5flash19enable_sm80_to_sm89INS1_16FlashAttnBwdSm80INS1_25CollectiveMainloopBwdSm80ILi2ELi1EN4cute5tupleIJNS5_1CILi64EEENS7_ILi128EEENS7_ILi96EEEEEENS_6half_tEfNS_4arch4Sm80ELb1ELb0ELb1ELb0ELb0ELb0ELb0ELb0ELi2ELi2ELi4ELi2ELb1EEENS1_21CollectiveEpilogueBwdISB_SC_SE_Li256ELb0ELb0ELi2EEENS1_25SingleTileBwdLPTSchedulerILb0ELi128ELb0EEEEEEEEEvNT_6ParamsE:
        .type           _ZN7cutlass13device_kernelIN5flash19enable_sm80_to_sm89INS1_16FlashAttnBwdSm80INS1_25CollectiveMainloopBwdSm80ILi2ELi1EN4cute5tupleIJNS5_1CILi64EEENS7_ILi128EEENS7_ILi96EEEEEENS_6half_tEfNS_4arch4Sm80ELb1ELb0ELb1ELb0ELb0ELb0ELb0ELb0ELi2ELi2ELi4ELi2ELb1EEENS1_21CollectiveEpilogueBwdISB_SC_SE_Li256ELb0ELb0ELi2EEENS1_25SingleTileBwdLPTSchedulerILb0ELi128ELb0EEEEEEEEEvNT_6ParamsE,@function
        .size           _ZN7cutlass13device_kernelIN5flash19enable_sm80_to_sm89INS1_16FlashAttnBwdSm80INS1_25CollectiveMainloopBwdSm80ILi2ELi1EN4cute5tupleIJNS5_1CILi64EEENS7_ILi128EEENS7_ILi96EEEEEENS_6half_tEfNS_4arch4Sm80ELb1ELb0ELb1ELb0ELb0ELb0ELb0ELb0ELi2ELi2ELi4ELi2ELb1EEENS1_21CollectiveEpilogueBwdISB_SC_SE_Li256ELb0ELb0ELi2EEENS1_25SingleTileBwdLPTSchedulerILb0ELi128ELb0EEEEEEEEEvNT_6ParamsE,(.L_x_1401 - _ZN7cutlass13device_kernelIN5flash19enable_sm80_to_sm89INS1_16FlashAttnBwdSm80INS1_25CollectiveMainloopBwdSm80ILi2ELi1EN4cute5tupleIJNS5_1CILi64EEENS7_ILi128EEENS7_ILi96EEEEEENS_6half_tEfNS_4arch4Sm80ELb1ELb0ELb1ELb0ELb0ELb0ELb0ELb0ELi2ELi2ELi4ELi2ELb1EEENS1_21CollectiveEpilogueBwdISB_SC_SE_Li256ELb0ELb0ELi2EEENS1_25SingleTileBwdLPTSchedulerILb0ELi128ELb0EEEEEEEEEvNT_6ParamsE)
        .other          _ZN7cutlass13device_kernelIN5flash19enable_sm80_to_sm89INS1_16FlashAttnBwdSm80INS1_25CollectiveMainloopBwdSm80ILi2ELi1EN4cute5tupleIJNS5_1CILi64EEENS7_ILi128EEENS7_ILi96EEEEEENS_6half_tEfNS_4arch4Sm80ELb1ELb0ELb1ELb0ELb0ELb0ELb0ELb0ELi2ELi2ELi4ELi2ELb1EEENS1_21CollectiveEpilogueBwdISB_SC_SE_Li256ELb0ELb0ELi2EEENS1_25SingleTileBwdLPTSchedulerILb0ELi128ELb0EEEEEEEEEvNT_6ParamsE,@"STO_CUDA_ENTRY STV_DEFAULT"
_ZN7cutlass13device_kernelIN5flash19enable_sm80_to_sm89INS1_16FlashAttnBwdSm80INS1_25CollectiveMainloopBwdSm80ILi2ELi1EN4cute5tupleIJNS5_1CILi64EEENS7_ILi128EEENS7_ILi96EEEEEENS_6half_tEfNS_4arch4Sm80ELb1ELb0ELb1ELb0ELb0ELb0ELb0ELb0ELi2ELi2ELi4ELi2ELb1EEENS1_21CollectiveEpilogueBwdISB_SC_SE_Li256ELb0ELb0ELi2EEENS1_25SingleTileBwdLPTSchedulerILb0ELi128ELb0EEEEEEEEEvNT_6ParamsE:
[----:B------:R-:W-:-:S03]  /*0000*/  MOV R1, c[0x0][0x28] ;  /* 0x00000a0000017a02 */ /* 0x000fc60000000f00 */
[----:B------:R-:W1:Y:S01]  /*0010*/  S2R R2, SR_TID.X ;  /* 0x0000000000027919 */ /* 0x000e620000002100 */
[----:B------:R-:W-:Y:S01]  /*0020*/  IADD3 R1, R1, -0x70, RZ ;  /* 0xffffff9001017810 */ /* 0x000fe20007ffe0ff */
[----:B------:R-:W2:Y:S01]  /*0030*/  S2UR UR7, SR_CTAID.X ;  /* 0x00000000000779c3 */ /* 0x000ea20000002500 */
[----:B------:R-:W-:Y:S02]  /*0040*/  IMAD.MOV.U32 R35, RZ, RZ, R3 ;  /* 0x000000ffff237224 */ /* 0x000fe400078e0003 */
[--C-:B-1----:R-:W-:Y:S01]  /*0050*/  IMAD.MOV.U32 R34, RZ, RZ, R2.reuse ;  /* 0x000000ffff227224 */ /* 0x102fe200078e0002 */
[----:B------:R-:W-:Y:S01]  /*0060*/  STL [R1+0x20], R2 ;  /* 0x0000200201007387 */ /* 0x000fe20000100800 */
[----:B------:R-:W-:-:S05]  /*0070*/  IMAD.MOV.U32 R34, RZ, RZ, R2 ;  /* 0x000000ffff227224 */ /* 0x000fca00078e0002 */
[----:B------:R-:W-:-:S06]  /*0080*/  SHF.R.U32.HI R0, RZ, 0x5, R34 ;  /* 0x00000005ff007819 */ /* 0x000fcc0000011622 */
[----:B------:R-:W1:Y:S02]  /*0090*/  SHFL.IDX PT, R0, R0, RZ, 0x1f ;  /* 0x00001fff00007589 */ /* 0x000e6400000e0000 */
[----:B-1----:R-:W-:-:S13]  /*00a0*/  ISETP.NE.AND P0, PT, R0, RZ, PT ;  /* 0x000000ff0000720c */ /* 0x002fda0003f05270 */
[----:B--2---:R-:W-:Y:S05]  /*00b0*/  @!P0 BRA `(.L_x_450) ;  /* 0x0000026000008947 */ /* 0x004fea0003800000 */
[----:B------:R-:W-:Y:S02]  /*00c0*/  ULDC.64 UR4, c[0x0][0x3b8] ;  /* 0x0000ee0000047ab9 */ /* 0x000fe40000000a00 */
[----:B------:R-:W-:Y:S02]  /*00d0*/  UISETP.NE.AND UP0, UPT, UR4, 0x1, UPT ;  /* 0x000000010400788c */ /* 0x000fe4000bf05270 */
[----:B------:R-:W-:Y:S02]  /*00e0*/  UIMAD.WIDE.U32 UR8, UR7, UR5, URZ ;  /* 0x00000005070872a5 */ /* 0x000fe4000f8e003f */
[----:B------:R-:W-:Y:S02]  /*00f0*/  UMOV UR6, UR7 ;  /* 0x0000000700067c82 */ /* 0x000fe40008000000 */
[----:B------:R-:W-:-:S05]  /*0100*/  ULDC UR5, c[0x0][0x3c0] ;  /* 0x0000f00000057ab9 */ /* 0x000fca0000000800 */
[----:B------:R-:W-:-:S03]  /*0110*/  @UP0 USHF.R.U32.HI UR6, URZ, UR5, UR9 ;  /* 0x000000053f060299 */ /* 0x000fc60008011609 */
[----:B------:R-:W-:Y:S02]  /*0120*/  ULDC UR5, c[0x0][0x3d0] ;  /* 0x0000f40000057ab9 */ /* 0x000fe40000000800 */
[----:B------:R-:W-:Y:S02]  /*0130*/  UISETP.GE.AND UP0, UPT, UR6, UR5, UPT ;  /* 0x000000050600728c */ /* 0x000fe4000bf06270 */
[----:B------:R-:W-:-:S04]  /*0140*/  UIADD3 UR5, -UR6, URZ, URZ ;  /* 0x0000003f06057290 */ /* 0x000fc8000fffe13f */
[----:B------:R-:W-:Y:S01]  /*0150*/  PLOP3.LUT P0, PT, PT, PT, UP0, 0x80, 0x0 ;  /* 0x000000000000781c */ /* 0x000fe20003f0f008 */
[----:B------:R-:W-:-:S12]  /*0160*/  UIMAD UR7, UR5, UR4, UR7 ;  /* 0x00000004050772a4 */ /* 0x000fd8000f8e0207 */
[----:B------:R-:W-:Y:S05]  /*0170*/  @!P0 BRA `(.L_x_451) ;  /* 0x0000008000008947 */ /* 0x000fea0003800000 */
[----:B------:R-:W-:Y:S02]  /*0180*/  ULDC UR8, c[0x0][0x3c4] ;  /* 0x0000f10000087ab9 */ /* 0x000fe40000000800 */
[----:B------:R-:W-:Y:S02]  /*0190*/  UISETP.NE.AND UP0, UPT, UR8, 0x1, UPT ;  /* 0x000000010800788c */ /* 0x000fe4000bf05270 */
[----:B------:R-:W-:Y:S02]  /*01a0*/  ULDC.64 UR4, c[0x0][0x3c8] ;  /* 0x0000f20000047ab9 */ /* 0x000fe40000000a00 */
[----:B------:R-:W-:Y:S02]  /*01b0*/  UIMAD.WIDE.U32 UR10, UR7, UR4, URZ ;  /* 0x00000004070a72a5 */ /* 0x000fe4000f8e003f */
[----:B------:R-:W-:-:S05]  /*01c0*/  UMOV UR12, UR7 ;  /* 0x00000007000c7c82 */ /* 0x000fca0008000000 */
[----:B------:R-:W-:-:S04]  /*01d0*/  @UP0 USHF.R.U32.HI UR12, URZ, UR5, UR11 ;  /* 0x000000053f0c0299 */ /* 0x000fc8000801160b */
[----:B------:R-:W-:Y:S01]  /*01e0*/  UIMAD UR8, UR12, UR8, URZ ;  /* 0x000000080c0872a4 */ /* 0x000fe2000f8e023f */
[----:B------:R-:W-:Y:S05]  /*01f0*/  BRA `(.L_x_452) ;  /* 0x0000007000007947 */ /* 0x000fea0003800000 */
.L_x_451:
[----:B------:R-:W-:Y:S02]  /*0200*/  ULDC UR8, c[0x0][0x3ac] ;  /* 0x0000eb0000087ab9 */ /* 0x000fe40000000800 */
[----:B------:R-:W-:Y:S02]  /*0210*/  UISETP.NE.AND UP0, UPT, UR8, 0x1, UPT ;  /* 0x000000010800788c */ /* 0x000fe4000bf05270 */
[----:B------:R-:W-:Y:S02]  /*0220*/  ULDC.64 UR4, c[0x0][0x3b0] ;  /* 0x0000ec0000047ab9 */ /* 0x000fe40000000a00 */
[----:B------:R-:W-:Y:S02]  /*0230*/  UIMAD.WIDE.U32 UR10, UR7, UR4, URZ ;  /* 0x00000004070a72a5 */ /* 0x000fe4000f8e003f */
[----:B------:R-:W-:-:S05]  /*0240*/  UMOV UR12, UR7 ;  /* 0x00000007000c7c82 */ /* 0x000fca0008000000 */
[----:B------:R-:W-:-:S04]  /*0250*/  @UP0 USHF.R.U32.HI UR12, URZ, UR5, UR11 ;  /* 0x000000053f0c0299 */ /* 0x000fc8000801160b */
[----:B------:R-:W-:Y:S02]  /*0260*/  UIMAD UR8, UR12, UR8, URZ ;  /* 0x000000080c0872a4 */ /* 0x000fe4000f8e023f */
.L_x_452:
[----:B------:R-:W-:Y:S02]  /*0270*/  ULDC.64 UR10, c[0x0][0x3a0] ;  /* 0x0000e800000a7ab9 */ /* 0x000fe40000000a00 */
[----:B------:R-:W-:Y:S02]  /*0280*/  UIADD3 UR7, UR7, -UR8, URZ ;  /* 0x8000000807077290 */ /* 0x000fe4000fffe03f */
[----:B------:R-:W-:Y:S02]  /*0290*/  UISETP.NE.AND UP0, UPT, UR10, 0x1, UPT ;  /* 0x000000010a00788c */ /* 0x000fe4000bf05270 */
[----:B------:R-:W-:Y:S02]  /*02a0*/  ULDC.64 UR4, c[0x0][0x3a8] ;  /* 0x0000ea0000047ab9 */ /* 0x000fe40000000a00 */
[----:B------:R-:W-:-:S04]  /*02b0*/  UIMAD UR5, UR6, UR5, UR7 ;  /* 0x00000005060572a4 */ /* 0x000fc8000f8e0207 */
[----:B------:R-:W-:-:S03]  /*02c0*/  UIMAD.WIDE.U32 UR6, UR5, UR11, URZ ;  /* 0x0000000b050672a5 */ /* 0x000fc6000f8e003f */
[----:B------:R-:W-:Y:S02]  /*02d0*/  UMOV UR11, UR5 ;  /* 0x00000005000b7c82 */ /* 0x000fe40008000000 */
[----:B------:R-:W-:-:S04]  /*02e0*/  @UP0 USHF.R.U32.HI UR11, URZ, UR4, UR7 ;  /* 0x000000043f0b0299 */ /* 0x000fc80008011607 */
[----:B------:R-:W-:-:S04]  /*02f0*/  UIADD3 UR4, -UR11, URZ, URZ ;  /* 0x0000003f0b047290 */ /* 0x000fc8000fffe13f */
[----:B------:R-:W-:Y:S01]  /*0300*/  UIMAD UR10, UR4, UR10, UR5 ;  /* 0x0000000a040a72a4 */ /* 0x000fe2000f8e0205 */
[----:B------:R-:W-:Y:S05]  /*0310*/  BRA `(.L_x_453) ;  /* 0x0000025000007947 */ /* 0x000fea0003800000 */
.L_x_450:
        /* <DEDUP_REMOVED lines=20> */
.L_x_454:
[----:B------:R-:W-:Y:S02]  /*0460*/  ULDC UR8, c[0x0][0x3ac] ;  /* 0x0000eb0000087ab9 */ /* 0x000fe40000000800 */
[----:B------:R-:W-:Y:S02]  /*0470*/  UISETP.NE.AND UP0, UPT, UR8, 0x1, UPT ;  /* 0x000000010800788c */ /* 0x000fe4000bf05270 */
[----:B------:R-:W-:Y:S02]  /*0480*/  ULDC.64 UR4, c[0x0][0x3b0] ;  /* 0x0000ec0000047ab9 */ /* 0x000fe40000000a00 */
[----:B------:R-:W-:Y:S02]  /*0490*/  UIMAD.WIDE.U32 UR10, UR7, UR4, URZ ;  /* 0x00000004070a72a5 */ /* 0x000fe4000f8e003f */
[----:B------:R-:W-:-:S05]  /*04a0*/  UMOV UR12, UR7 ;  /* 0x00000007000c7c82 */ /* 0x000fca0008000000 */
[----:B------:R-:W-:-:S04]  /*04b0*/  @UP0 USHF.R.U32.HI UR12, URZ, UR5, UR11 ;  /* 0x000000053f0c0299 */ /* 0x000fc8000801160b */
[----:B------:R-:W-:Y:S02]  /*04c0*/  UIMAD UR8, UR12, UR8, URZ ;  /* 0x000000080c0872a4 */ /* 0x000fe4000f8e023f */
.L_x_455:
        /* <DEDUP_REMOVED lines=9> */
[----:B------:R-:W-:Y:S02]  /*0560*/  UIMAD UR10, UR4, UR10, UR5 ;  /* 0x0000000a040a72a4 */ /* 0x000fe4000f8e0205 */
.L_x_453:
[----:B------:R-:W-:-:S13]  /*0570*/  ISETP.LE.AND P0, PT, RZ, UR11, PT ;  /* 0x0000000bff007c0c */ /* 0x000fda000bf03270 */
[----:B------:R-:W-:Y:S05]  /*0580*/  @!P0 EXIT ;  /* 0x000000000000894d */ /* 0x000fea0003800000 */
[----:B------:R-:W-:Y:S01]  /*0590*/  USHF.L.U32 UR8, UR12, 0x7, URZ ;  /* 0x000000070c087899 */ /* 0x000fe2000800063f */
        /* <DEDUP_REMOVED lines=9> */
[----:B------:R-:W-:Y:S01]  /*0630*/  ULDC UR4, c[0x0][0x2a4] ;  /* 0x0000a90000047ab9 */ /* 0x000fe20000000800 */
[----:B------:R-:W-:Y:S01]  /*0640*/  IMAD.MOV.U32 R128, RZ, RZ, RZ ;  /* 0x000000ffff807224 */ /* 0x000fe200078e00ff */
[----:B------:R-:W-:Y:S01]  /*0650*/  UIADD3 UR5, UR5, -UR4, URZ ;  /* 0x8000000405057290 */ /* 0x000fe2000fffe03f */
[----:B------:R-:W-:Y:S01]  /*0660*/  IMAD.MOV.U32 R122, RZ, RZ, RZ ;  /* 0x000000ffff7a7224 */ /* 0x000fe200078e00ff */
[----:B------:R-:W-:Y:S01]  /*0670*/  UIADD3 UR6, UR6, 0x3f, URZ ;  /* 0x0000003f06067890 */ /* 0x000fe2000fffe03f */
[----:B------:R-:W-:Y:S01]  /*0680*/  MOV R15, RZ ;  /* 0x000000ff000f7202 */ /* 0x000fe20000000f00 */
[----:B------:R-:W-:Y:S01]  /*0690*/  USHF.R.S32.HI UR4, URZ, 0x1f, UR5 ;  /* 0x0000001f3f047899 */ /* 0x000fe20008011405 */
[----:B------:R-:W-:Y:S01]  /*06a0*/  IMAD.MOV.U32 R120, RZ, RZ, RZ ;  /* 0x000000ffff787224 */ /* 0x000fe200078e00ff */
[----:B------:R-:W-:Y:S01]  /*06b0*/  ULDC.64 UR14, c[0x0][0x118] ;  /* 0x00004600000e7ab9 */ /* 0x000fe20000000a00 */
[----:B------:R-:W-:Y:S01]  /*06c0*/  CS2R R16, SRZ ;  /* 0x0000000000107805 */ /* 0x000fe2000001ff00 */
[----:B------:R-:W-:Y:S01]  /*06d0*/  ULEA.HI UR16, UR4, UR5, URZ, 0x6 ;  /* 0x0000000504107291 */ /* 0x000fe2000f8f303f */
[----:B------:R-:W-:Y:S01]  /*06e0*/  MOV R118, RZ ;  /* 0x000000ff00767202 */ /* 0x000fe20000000f00 */
[----:B------:R-:W-:Y:S01]  /*06f0*/  USHF.R.S32.HI UR4, URZ, 0x1f, UR6 ;  /* 0x0000001f3f047899 */ /* 0x000fe20008011406 */
[----:B------:R-:W-:Y:S01]  /*0700*/  IMAD.MOV.U32 R116, RZ, RZ, RZ ;  /* 0x000000ffff747224 */ /* 0x000fe200078e00ff */
[----:B------:R-:W-:Y:S01]  /*0710*/  USHF.R.S32.HI UR16, URZ, 0x6, UR16 ;  /* 0x000000063f107899 */ /* 0x000fe20008011410 */
[----:B------:R-:W-:Y:S01]  /*0720*/  CS2R R18, SRZ ;  /* 0x0000000000127805 */ /* 0x000fe2000001ff00 */
[----:B------:R-:W-:Y:S01]  /*0730*/  ULEA.HI UR4, UR4, UR6, URZ, 0x6 ;  /* 0x0000000604047291 */ /* 0x000fe2000f8f303f */
[----:B------:R-:W-:Y:S01]  /*0740*/  MOV R110, RZ ;  /* 0x000000ff006e7202 */ /* 0x000fe20000000f00 */
[----:B------:R-:W-:Y:S01]  /*0750*/  UISETP.LT.AND UP0, UPT, URZ, UR16, UPT ;  /* 0x000000103f00728c */ /* 0x000fe2000bf01270 */
[----:B------:R-:W-:Y:S01]  /*0760*/  IMAD.MOV.U32 R108, RZ, RZ, RZ ;  /* 0x000000ffff6c7224 */ /* 0x000fe200078e00ff */
[----:B------:R-:W-:Y:S01]  /*0770*/  USHF.R.S32.HI UR9, URZ, 0x6, UR4 ;  /* 0x000000063f097899 */ /* 0x000fe20008011404 */
[----:B------:R-:W-:Y:S01]  /*0780*/  CS2R R20, SRZ ;  /* 0x0000000000147805 */ /* 0x000fe2000001ff00 */
[----:B------:R-:W-:Y:S01]  /*0790*/  USEL UR16, URZ, UR16, !UP0 ;  /* 0x000000103f107287 */ /* 0x000fe2000c000000 */
[----:B------:R-:W-:Y:S01]  /*07a0*/  MOV R114, RZ ;  /* 0x000000ff00727202 */ /* 0x000fe20000000f00 */
[----:B------:R-:W-:Y:S01]  /*07b0*/  IMAD.MOV.U32 R112, RZ, RZ, RZ ;  /* 0x000000ffff707224 */ /* 0x000fe200078e00ff */
[----:B------:R-:W-:Y:S01]  /*07c0*/  CS2R R22, SRZ ;  /* 0x0000000000167805 */ /* 0x000fe2000001ff00 */
[----:B------:R-:W-:Y:S01]  /*07d0*/  UISETP.GT.AND UP0, UPT, UR9, UR16, UPT ;  /* 0x000000100900728c */ /* 0x000fe2000bf04270 */
[----:B------:R-:W-:Y:S01]  /*07e0*/  MOV R106, RZ ;  /* 0x000000ff006a7202 */ /* 0x000fe20000000f00 */
[----:B------:R-:W-:Y:S01]  /*07f0*/  IMAD.MOV.U32 R104, RZ, RZ, RZ ;  /* 0x000000ffff687224 */ /* 0x000fe200078e00ff */
[----:B------:R-:W-:Y:S01]  /*0800*/  CS2R R24, SRZ ;  /* 0x0000000000187805 */ /* 0x000fe2000001ff00 */
[----:B------:R-:W-:Y:S01]  /*0810*/  MOV R102, RZ ;  /* 0x000000ff00667202 */ /* 0x000fe20000000f00 */
[----:B------:R-:W-:Y:S01]  /*0820*/  IMAD.MOV.U32 R100, RZ, RZ, RZ ;  /* 0x000000ffff647224 */ /* 0x000fe200078e00ff */
[----:B------:R-:W-:Y:S01]  /*0830*/  PLOP3.LUT P0, PT, PT, PT, UP0, 0x80, 0x0 ;  /* 0x000000000000781c */ /* 0x000fe20003f0f008 */
        /* <DEDUP_REMOVED lines=37> */
[----:B------:R-:W-:Y:S01]  /*0a90*/  IMAD.SHL.U32 R2, R34, 0x4, RZ ;  /* 0x0000000422027824 */ /* 0x000fe200078e00ff */
[----:B------:R-:W-:Y:S01]  /*0aa0*/  SHF.R.S32.HI R30, RZ, 0x1f, R34 ;  /* 0x0000001fff1e7819 */ /* 0x000fe20000011422 */
[----:B------:R-:W-:Y:S01]  /*0ab0*/  USHF.R.S32.HI UR13, URZ, 0x1f, UR10 ;  /* 0x0000001f3f0d7899 */ /* 0x000fe2000801140a */
[----:B------:R-:W-:Y:S01]  /*0ac0*/  IMAD.U32 R0, RZ, RZ, UR10 ;  /* 0x0000000aff007e24 */ /* 0x000fe2000f8e00ff */
[----:B------:R-:W-:Y:S01]  /*0ad0*/  ULDC.64 UR6, c[0x0][0x248] ;  /* 0x0000920000067ab9 */ /* 0x000fe20000000a00 */
[--C-:B------:R-:W-:Y:S01]  /*0ae0*/  SHF.R.S32.HI R3, RZ, 0x1f, R2.reuse ;  /* 0x0000001fff037819 */ /* 0x100fe20000011402 */
[----:B------:R-:W-:Y:S01]  /*0af0*/  ULDC.64 UR4, c[0x0][0x270] ;  /* 0x00009c0000047ab9 */ /* 0x000fe20000000a00 */
[CC--:B------:R-:W-:Y:S01]  /*0b00*/  LEA.HI R16, R30.reuse, R34.reuse, RZ, 0x2 ;  /* 0x000000221e107211 */ /* 0x0c0fe200078f10ff */
[----:B------:R-:W-:Y:S01]  /*0b10*/  UISETP.NE.AND UP0, UPT, UR6, 0x1, UPT ;  /* 0x000000010600788c */ /* 0x000fe2000bf05270 */
[-C--:B------:R-:W-:Y:S01]  /*0b20*/  LEA.HI R24, R30, R34.reuse, RZ, 0x4 ;  /* 0x000000221e187211 */ /* 0x080fe200078f20ff */
[----:B------:R-:W-:Y:S01]  /*0b30*/  UIMAD UR4, UR13, UR4, URZ ;  /* 0x000000040d0472a4 */ /* 0x000fe2000f8e023f */
[----:B------:R-:W-:Y:S01]  /*0b40*/  IMAD.WIDE.U32 R14, R0, c[0x0][0x288], R2 ;  /* 0x0000a200000e7a25 */ /* 0x000fe200078e0002 */
[----:B------:R-:W-:Y:S01]  /*0b50*/  LOP3.LUT R0, R16, 0xfffffffc, RZ, 0xc0, !PT ;  /* 0xfffffffc10007812 */ /* 0x000fe200078ec0ff */
[----:B------:R-:W-:Y:S01]  /*0b60*/  UIMAD.WIDE.U32 UR20, UR10, UR7, URZ ;  /* 0x000000070a1472a5 */ /* 0x000fe2000f8e003f */
[----:B------:R-:W-:Y:S01]  /*0b70*/  LEA.HI R27, R30, R34, RZ, 0x3 ;  /* 0x000000221e1b7211 */ /* 0x000fe200078f18ff */
[----:B------:R-:W-:Y:S01]  /*0b80*/  UIMAD UR7, UR10, UR5, UR4 ;  /* 0x000000050a0772a4 */ /* 0x000fe2000f8e0204 */
[----:B------:R-:W-:Y:S01]  /*0b90*/  IMAD.U32 R4, RZ, RZ, UR10 ;  /* 0x0000000aff047e24 */ /* 0x000fe2000f8e00ff */
[----:B------:R-:W-:Y:S01]  /*0ba0*/  UMOV UR19, UR10 ;  /* 0x0000000a00137c82 */ /* 0x000fe20008000000 */
[----:B------:R-:W-:Y:S01]  /*0bb0*/  IMAD.IADD R227, R34, 0x1, -R0 ;  /* 0x0000000122e37824 */ /* 0x000fe200078e0a00 */
[----:B------:R-:W-:Y:S01]  /*0bc0*/  ULDC UR4, c[0x0][0x250] ;  /* 0x0000940000047ab9 */ /* 0x000fe20000000800 */
[----:B------:R-:W-:Y:S01]  /*0bd0*/  SHF.R.S32.HI R0, RZ, 0x4, R24 ;  /* 0x00000004ff007819 */ /* 0x000fe20000011418 */
[----:B------:R-:W-:Y:S01]  /*0be0*/  @UP0 USHF.R.U32.HI UR19, URZ, UR4, UR21 ;  /* 0x000000043f130299 */ /* 0x000fe20008011615 */
[----:B------:R-:W-:Y:S01]  /*0bf0*/  IMAD.SHL.U32 R8, R227, 0x8, RZ ;  /* 0x00000008e3087824 */ /* 0x000fe200078e00ff */
[----:B------:R-:W-:Y:S01]  /*0c00*/  USHF.R.S32.HI UR17, URZ, 0x1f, UR11 ;  /* 0x0000001f3f117899 */ /* 0x000fe2000801140b */
[----:B------:R-:W-:Y:S01]  /*0c10*/  IMAD.WIDE.U32 R4, R4, c[0x0][0x270], R2 ;  /* 0x00009c0004047a25 */ /* 0x000fe200078e0002 */
[----:B------:R-:W-:Y:S01]  /*0c20*/  USHF.R.S32.HI UR18, URZ, 0x1f, UR19 ;  /* 0x0000001f3f127899 */ /* 0x000fe20008011413 */
[----:B------:R-:W-:Y:S01]  /*0c30*/  LEA.HI R2, R24, R0, RZ, 0x1 ;  /* 0x0000000018027211 */ /* 0x000fe200078f08ff */
[----:B------:R-:W-:Y:S01]  /*0c40*/  ULDC.64 UR4, c[0x0][0x1e0] ;  /* 0x0000780000047ab9 */ /* 0x000fe20000000a00 */
[----:B------:R-:W-:Y:S01]  /*0c50*/  SHF.R.S32.HI R9, RZ, 0x1f, R8 ;  /* 0x0000001fff097819 */ /* 0x000fe20000011408 */
[----:B------:R-:W-:Y:S01]  /*0c60*/  UIMAD UR4, UR18, UR4, URZ ;  /* 0x00000004120472a4 */ /* 0x000fe2000f8e023f */
[----:B------:R-:W-:Y:S01]  /*0c70*/  IMAD.U32 R7, RZ, RZ, UR19 ;  /* 0x00000013ff077e24 */ /* 0x000fe2000f8e00ff */
[----:B------:R-:W-:Y:S01]  /*0c80*/  LOP3.LUT R6, R2, 0xfffffffe, RZ, 0xc0, !PT ;  /* 0xfffffffe02067812 */ /* 0x000fe200078ec0ff */
[----:B------:R-:W-:Y:S01]  /*0c90*/  IMAD.MOV.U32 R18, RZ, RZ, R4 ;  /* 0x000000ffff127224 */ /* 0x000fe200078e0004 */
[----:B------:R-:W-:Y:S01]  /*0ca0*/  UIMAD UR6, UR19, UR5, UR4 ;  /* 0x00000005130672a4 */ /* 0x000fe2000f8e0204 */
[----:B------:R-:W-:Y:S01]  /*0cb0*/  IMAD.WIDE.U32 R2, R7, c[0x0][0x1e0], R8 ;  /* 0x0000780007027a25 */ /* 0x000fe200078e0008 */
[----:B------:R-:W-:Y:S01]  /*0cc0*/  SHF.R.S32.HI R38, RZ, 0x2, R16 ;  /* 0x00000002ff267819 */ /* 0x000fe20000011410 */
[----:B------:R-:W-:Y:S01]  /*0cd0*/  ULDC.64 UR4, c[0x0][0x1e8] ;  /* 0x00007a0000047ab9 */ /* 0x000fe20000000a00 */
[----:B------:R-:W-:Y:S01]  /*0ce0*/  LEA.HI R25, R30, R34, RZ, 0x5 ;  /* 0x000000221e197211 */ /* 0x000fe200078f28ff */
[----:B------:R-:W-:Y:S01]  /*0cf0*/  IMAD.IADD R29, R0, 0x1, -R6 ;  /* 0x00000001001d7824 */ /* 0x000fe200078e0a06 */
[----:B------:R-:W-:Y:S01]  /*0d00*/  IADD3 R3, R3, UR6, RZ ;  /* 0x0000000603037c10 */ /* 0x000fe2000fffe0ff */
[----:B------:R-:W-:Y:S01]  /*0d10*/  IMAD.SHL.U32 R0, R27, 0x8, RZ ;  /* 0x000000081b007824 */ /* 0x000fe200078e00ff */
[----:B------:R-:W-:Y:S01]  /*0d20*/  UIMAD UR4, UR17, UR4, URZ ;  /* 0x00000004110472a4 */ /* 0x000fe2000f8e023f */
[----:B------:R-:W-:Y:S01]  /*0d30*/  IMAD.U32 R4, RZ, RZ, UR11 ;  /* 0x0000000bff047e24 */ /* 0x000fe2000f8e00ff */
[----:B------:R-:W-:Y:S01]  /*0d40*/  SHF.R.S32.HI R39, RZ, 0x1f, R38 ;  /* 0x0000001fff277819 */ /* 0x000fe20000011426 */
[----:B------:R-:W-:Y:S01]  /*0d50*/  IMAD.U32 R12, RZ, RZ, UR12 ;  /* 0x0000000cff0c7e24 */ /* 0x000fe2000f8e00ff */
[----:B------:R-:W-:Y:S01]  /*0d60*/  LOP3.LUT R0, R0, 0xc0, RZ, 0xc0, !PT ;  /* 0x000000c000007812 */ /* 0x000fe200078ec0ff */
[----:B------:R-:W-:Y:S01]  /*0d70*/  IMAD.WIDE.U32 R2, R4, c[0x0][0x1e8], R2 ;  /* 0x00007a0004027a25 */ /* 0x000fe200078e0002 */
[----:B------:R-:W-:Y:S01]  /*0d80*/  UIMAD UR20, UR11, UR5, UR4 ;  /* 0x000000050b1472a4 */ /* 0x000fe2000f8e0204 */
[----:B------:R-:W-:Y:S01]  /*0d90*/  IADD3 R19, R5, UR7, RZ ;  /* 0x0000000705137c10 */ /* 0x000fe2000fffe0ff */
[----:B------:R-:W-:Y:S01]  /*0da0*/  ULDC.64 UR6, c[0x0][0x288] ;  /* 0x0000a20000067ab9 */ /* 0x000fe20000000a00 */
[----:B------:R-:W-:Y:S01]  /*0db0*/  SHF.R.U32.HI R4, RZ, 0x3, R0 ;  /* 0x00000003ff047819 */ /* 0x000fe20000011600 */
[----:B------:R-:W-:Y:S01]  /*0dc0*/  IMAD.WIDE R12, R12, 0x80, R38 ;  /* 0x000000800c0c7825 */ /* 0x000fe200078e0226 */
[----:B------:R-:W-:Y:S01]  /*0dd0*/  LOP3.LUT R0, R0, 0x18, R8, 0xf8, !PT ;  /* 0x0000001800007812 */ /* 0x000fe200078ef808 */
[----:B------:R-:W-:Y:S01]  /*0de0*/  ULDC.64 UR4, c[0x0][0x1b0] ;  /* 0x00006c0000047ab9 */ /* 0x000fe20000000a00 */
[----:B------:R-:W-:Y:S01]  /*0df0*/  IADD3 R3, R3, UR20, RZ ;  /* 0x0000001403037c10 */ /* 0x000fe2000fffe0ff */
[----:B------:R-:W-:Y:S01]  /*0e00*/  UIMAD UR4, UR18, UR4, URZ ;  /* 0x00000004120472a4 */ /* 0x000fe2000f8e023f */
[----:B------:R-:W-:Y:S01]  /*0e10*/  LOP3.LUT R11, R0, R4, RZ, 0x3c, !PT ;  /* 0x00000004000b7212 */ /* 0x000fe200078e3cff */
[----:B------:R-:W-:Y:S01]  /*0e20*/  IMAD R0, R13, c[0x0][0x1d8], RZ ;  /* 0x000076000d007a24 */ /* 0x000fe200078e02ff */
[----:B------:R-:W-:Y:S01]  /*0e30*/  LEA.HI R4, R16, R38, RZ, 0x1 ;  /* 0x0000002610047211 */ /* 0x000fe200078f08ff */
[----:B------:R-:W-:Y:S01]  /*0e40*/  ULDC UR18, c[0x0][0x198] ;  /* 0x0000660000127ab9 */ /* 0x000fe20000000800 */
[----:B------:R-:W-:Y:S01]  /*0e50*/  SHF.R.S32.HI R23, RZ, 0x5, R25 ;  /* 0x00000005ff177819 */ /* 0x000fe20000011419 */
[----:B------:R-:W-:Y:S01]  /*0e60*/  IMAD R0, R12, c[0x0][0x1dc], R0 ;  /* 0x000077000c007a24 */ /* 0x000fe200078e0200 */
[----:B------:R-:W-:Y:S01]  /*0e70*/  LOP3.LUT R4, R4, 0x7fffffe, RZ, 0xc0, !PT ;  /* 0x07fffffe04047812 */ /* 0x000fe200078ec0ff */
[----:B------:R-:W-:Y:S01]  /*0e80*/  UIADD3 UR18, -UR8, UR18, URZ ;  /* 0x0000001208127290 */ /* 0x000fe2000fffe13f */
[C---:B------:R-:W-:Y:S01]  /*0e90*/  IADD3 R26, R8.reuse, 0x20, RZ ;  /* 0x00000020081a7810 */ /* 0x040fe20007ffe0ff */
[----:B------:R-:W-:Y:S01]  /*0ea0*/  IMAD.MOV.U32 R20, RZ, RZ, R14 ;  /* 0x000000ffff147224 */ /* 0x000fe200078e000e */
[----:B------:R-:W-:Y:S01]  /*0eb0*/  IADD3 R33, R8, 0x40, RZ ;  /* 0x0000004008217810 */ /* 0x000fe20007ffe0ff */
[----:B------:R-:W-:Y:S01]  /*0ec0*/  IMAD.IADD R10, R38, 0x1, -R4 ;  /* 0x00000001260a7824 */ /* 0x000fe200078e0a04 */
[----:B------:R-:W-:Y:S01]  /*0ed0*/  ISETP.GE.AND P6, PT, R8, c[0x0][0x1cc], PT ;  /* 0x0000730008007a0c */ /* 0x000fe20003fc6270 */
[----:B------:R-:W-:Y:S01]  /*0ee0*/  IMAD.WIDE.U32 R4, R12, c[0x0][0x1d8], R2 ;  /* 0x000076000c047a25 */ /* 0x000fe200078e0002 */
[----:B------:R-:W-:Y:S01]  /*0ef0*/  ISETP.GE.AND P1, PT, R26, c[0x0][0x1cc], PT ;  /* 0x000073001a007a0c */ /* 0x000fe20003f26270 */
[----:B------:R-:W-:Y:S01]  /*0f00*/  UIMAD UR4, UR19, UR5, UR4 ;  /* 0x00000005130472a4 */ /* 0x000fe2000f8e0204 */
[----:B------:R-:W-:Y:S01]  /*0f10*/  STL.64 [R1+0x10], R38 ;  /* 0x0000102601007387 */ /* 0x000fe20000100a00 */
[----:B------:R-:W-:Y:S01]  /*0f20*/  IMAD R10, R23, 0x8, R10 ;  /* 0x00000008170a7824 */ /* 0x000fe200078e020a */
[----:B------:R-:W-:Y:S01]  /*0f30*/  LEA R2, P0, R4, c[0x0][0x1c0], 0x1 ;  /* 0x0000700004027a11 */ /* 0x000fe200078008ff */
[----:B------:R-:W-:Y:S01]  /*0f40*/  IMAD.IADD R0, R5, 0x1, R0 ;  /* 0x0000000105007824 */ /* 0x000fe200078e0200 */
[----:B------:R-:W-:Y:S01]  /*0f50*/  UIMAD UR6, UR13, UR6, URZ ;  /* 0x000000060d0672a4 */ /* 0x000fe2000f8e023f */
[----:B------:R-:W-:Y:S01]  /*0f60*/  IMAD.U32 R5, R10, 0x20, R11 ;  /* 0x000000200a057824 */ /* 0x000fe200078e000b */
[----:B------:R-:W-:Y:S01]  /*0f70*/  UMOV UR19, 0x6 ;  /* 0x0000000600137882 */ /* 0x000fe20000000000 */
[----:B------:R-:W-:Y:S01]  /*0f80*/  IMAD.MOV.U32 R11, RZ, RZ, c[0x0][0x1d8] ;  /* 0x00007600ff0b7624 */ /* 0x000fe200078e00ff */
[----:B------:R-:W-:Y:S01]  /*0f90*/  LEA.HI.X R3, R4, c[0x0][0x1c4], R0, 0x1, P0 ;  /* 0x0000710004037a11 */ /* 0x000fe200000f0c00 */
[----:B------:R-:W-:Y:S01]  /*0fa0*/  IMAD.MOV.U32 R14, RZ, RZ, c[0x0][0x1dc] ;  /* 0x00007700ff0e7624 */ /* 0x000fe200078e00ff */
[----:B------:R-:W-:Y:S01]  /*0fb0*/  IADD3 R0, -R38, UR18, RZ ;  /* 0x0000001226007c10 */ /* 0x000fe2000fffe1ff */
[----:B------:R-:W-:Y:S01]  /*0fc0*/  IMAD.WIDE.U32 R6, R7, c[0x0][0x1b0], R8 ;  /* 0x00006c0007067a25 */ /* 0x000fe200078e0008 */
[----:B------:R-:W-:Y:S01]  /*0fd0*/  ISETP.GE.AND P0, PT, R33, c[0x0][0x1cc], PT ;  /* 0x0000730021007a0c */ /* 0x000fe20003f06270 */
[----:B------:R-:W-:Y:S01]  /*0fe0*/  UIMAD UR6, UR10, UR7, UR6 ;  /* 0x000000070a0672a4 */ /* 0x000fe2000f8e0206 */
[C---:B------:R-:W-:Y:S01]  /*0ff0*/  ISETP.LT.OR P2, PT, R0.reuse, 0x1, P6 ;  /* 0x000000010000780c */ /* 0x040fe20003741670 */
[----:B------:R-:W-:Y:S01]  /*1000*/  IMAD.SHL.U32 R32, R5, 0x2, RZ ;  /* 0x0000000205207824 */ /* 0x000fe200078e00ff */
[C---:B------:R-:W-:Y:S01]  /*1010*/  LEA R10, P3, R11.reuse, R2, 0x7 ;  /* 0x000000020b0a7211 */ /* 0x040fe200078638ff */
[----:B------:R-:W-:Y:S01]  /*1020*/  IMAD.U32 R4, RZ, RZ, UR11 ;  /* 0x0000000bff047e24 */ /* 0x000fe2000f8e00ff */
[C---:B------:R-:W-:Y:S01]  /*1030*/  ISETP.LT.OR P5, PT, R0.reuse, 0x1, P1 ;  /* 0x000000010000780c */ /* 0x040fe20000fa1670 */
[----:B------:R-:W-:Y:S01]  /*1040*/  STL [R1+0x30], R33 ;  /* 0x0000302101007387 */ /* 0x000fe20000100800 */
[C---:B------:R-:W-:Y:S01]  /*1050*/  ISETP.LT.OR P4, PT, R0.reuse, 0x1, P0 ;  /* 0x000000010000780c */ /* 0x040fe20000781670 */
[----:B------:R-:W-:Y:S01]  /*1060*/  IMAD.MOV.U32 R223, RZ, RZ, 0x20 ;  /* 0x00000020ffdf7424 */ /* 0x000fe200078e00ff */
[----:B------:R-:W-:Y:S01]  /*1070*/  LEA.HI.X R11, R11, R3, R14, 0x7, P3 ;  /* 0x000000030b0b7211 */ /* 0x000fe200018f3c0e */
[----:B------:R-:W-:Y:S01]  /*1080*/  IMAD.MOV.U32 R14, RZ, RZ, c[0x0][0x1ac] ;  /* 0x00006b00ff0e7624 */ /* 0x000fe200078e00ff */
[C---:B------:R-:W-:Y:S01]  /*1090*/  ISETP.LT.OR P3, PT, R0.reuse, 0x41, P6 ;  /* 0x000000410000780c */ /* 0x040fe20003761670 */
[----:B------:R-:W-:Y:S01]  /*10a0*/  STL [R1+0x18], R32 ;  /* 0x0000182001007387 */ /* 0x000fe20000100800 */
[----:B------:R-:W-:Y:S01]  /*10b0*/  ISETP.LT.OR P1, PT, R0, 0x41, P1 ;  /* 0x000000410000780c */ /* 0x000fe20000f21670 */
[----:B------:R-:W-:Y:S01]  /*10c0*/  IMAD.MOV.U32 R225, RZ, RZ, 0x10 ;  /* 0x00000010ffe17424 */ /* 0x000fe200078e00ff */
[----:B------:R-:W-:Y:S01]  /*10d0*/  IADD3 R7, R7, UR4, RZ ;  /* 0x0000000407077c10 */ /* 0x000fe2000fffe0ff */
[----:B------:R-:W-:Y:S01]  /*10e0*/  ULDC.64 UR4, c[0x0][0x1b8] ;  /* 0x00006e0000047ab9 */ /* 0x000fe20000000a00 */
[----:B------:R-:W-:Y:S01]  /*10f0*/  @!PT LDS RZ, [RZ] ;  /* 0x00000000fffff984 */ /* 0x000fe20000000800 */
[----:B------:R-:W-:Y:S01]  /*1100*/  @!PT LDS RZ, [RZ] ;  /* 0x00000000fffff984 */ /* 0x000fe20000000800 */
[----:B------:R-:W-:Y:S01]  /*1110*/  @!PT LDS RZ, [RZ] ;  /* 0x00000000fffff984 */ /* 0x000fe20000000800 */
[----:B------:R1:W-:Y:S01]  /*1120*/  LDGSTS.E.BYPASS.LTC128B.128 [R32+0x6080], [R2.64], !P2 ;  /* 0x0608000002207fae */ /* 0x0003e2000d101d4e */
[----:B------:R-:W-:Y:S01]  /*1130*/  UIMAD UR4, UR17, UR4, URZ ;  /* 0x00000004110472a4 */ /* 0x000fe2000f8e023f */
[----:B------:R-:W-:Y:S01]  /*1140*/  ISETP.GE.AND P2, PT, R8, c[0x0][0x19c], PT ;  /* 0x0000670008007a0c */ /* 0x000fe20003f46270 */
[----:B------:R-:W-:Y:S01]  /*1150*/  IMAD.WIDE.U32 R6, R4, c[0x0][0x1b8], R6 ;  /* 0x00006e0004067a25 */ /* 0x000fe200078e0006 */
[----:B------:R1:W-:Y:S01]  /*1160*/  LDGSTS.E.BYPASS.LTC128B.128 [R32+0x8080], [R2.64+0x40], !P5 ;  /* 0x0808004002207fae */ /* 0x0003e2000e901d4e */
[----:B------:R-:W-:Y:S01]  /*1170*/  UIMAD UR4, UR11, UR5, UR4 ;  /* 0x000000050b0472a4 */ /* 0x000fe2000f8e0204 */
[----:B------:R-:W-:Y:S01]  /*1180*/  ISETP.GE.AND P6, PT, R26, c[0x0][0x19c], PT ;  /* 0x000067001a007a0c */ /* 0x000fe20003fc6270 */
[----:B------:R-:W-:Y:S01]  /*1190*/  IMAD.WIDE.U32 R4, R38, c[0x0][0x178], R8 ;  /* 0x00005e0026047a25 */ /* 0x000fe200078e0008 */
[----:B------:R1:W-:Y:S01]  /*11a0*/  LDGSTS.E.BYPASS.LTC128B.128 [R32+0xa080], [R2.64+0x80], !P4 ;  /* 0x0a08008002207fae */ /* 0x0003e2000e101d4e */
[----:B------:R-:W-:Y:S01]  /*11b0*/  ISETP.GE.AND P4, PT, R33, c[0x0][0x19c], PT ;  /* 0x0000670021007a0c */ /* 0x000fe20003f86270 */
[----:B------:R-:W-:Y:S01]  /*11c0*/  CS2R R130, SRZ ;  /* 0x0000000000827805 */ /* 0x000fe2000001ff00 */
[C---:B------:R-:W-:Y:S01]  /*11d0*/  ISETP.LT.OR P0, PT, R0.reuse, 0x41, P0 ;  /* 0x000000410000780c */ /* 0x040fe20000701670 */
[----:B------:R2:W-:Y:S01]  /*11e0*/  LDGSTS.E.BYPASS.LTC128B.128 [R32+0x7080], [R10.64], !P3 ;  /* 0x070800000a207fae */ /* 0x0005e2000d901d4e */
[C---:B------:R-:W-:Y:S01]  /*11f0*/  ISETP.LT.OR P5, PT, R0.reuse, 0x1, P2 ;  /* 0x000000010000780c */ /* 0x040fe200017a1670 */
[----:B------:R-:W-:Y:S01]  /*1200*/  CS2R R128, SRZ ;  /* 0x0000000000807805 */ /* 0x000fe2000001ff00 */
[C---:B------:R-:W-:Y:S01]  /*1210*/  ISETP.LT.OR P3, PT, R0.reuse, 0x1, P6 ;  /* 0x000000010000780c */ /* 0x040fe20003761670 */
[----:B------:R2:W-:Y:S01]  /*1220*/  LDGSTS.E.BYPASS.LTC128B.128 [R32+0x9080], [R10.64+0x40], !P1 ;  /* 0x090800400a207fae */ /* 0x0005e2000c901d4e */
[C---:B------:R-:W-:Y:S01]  /*1230*/  ISETP.LT.OR P1, PT, R0.reuse, 0x1, P4 ;  /* 0x000000010000780c */ /* 0x040fe20002721670 */
[----:B------:R-:W-:Y:S01]  /*1240*/  CS2R R126, SRZ ;  /* 0x00000000007e7805 */ /* 0x000fe2000001ff00 */
[C---:B------:R-:W-:Y:S01]  /*1250*/  ISETP.LT.OR P2, PT, R0.reuse, 0x41, P2 ;  /* 0x000000410000780c */ /* 0x040fe20001741670 */
[----:B------:R-:W-:Y:S01]  /*1260*/  CS2R R124, SRZ ;  /* 0x00000000007c7805 */ /* 0x000fe2000001ff00 */
[C---:B------:R-:W-:Y:S01]  /*1270*/  ISETP.LT.OR P6, PT, R0.reuse, 0x41, P6 ;  /* 0x000000410000780c */ /* 0x040fe200037c1670 */
[----:B------:R-:W-:Y:S01]  /*1280*/  CS2R R122, SRZ ;  /* 0x00000000007a7805 */ /* 0x000fe2000001ff00 */
[----:B------:R-:W-:Y:S01]  /*1290*/  ISETP.LT.OR P4, PT, R0, 0x41, P4 ;  /* 0x000000410000780c */ /* 0x000fe20002781670 */
[----:B------:R-:W-:Y:S01]  /*12a0*/  IMAD R0, R13, c[0x0][0x1a8], RZ ;  /* 0x00006a000d007a24 */ /* 0x000fe200078e02ff */
[----:B------:R2:W-:Y:S01]  /*12b0*/  LDGSTS.E.BYPASS.LTC128B.128 [R32+0xb080], [R10.64+0x80], !P0 ;  /* 0x0b0800800a207fae */ /* 0x0005e2000c101d4e */
[----:B------:R-:W-:Y:S01]  /*12c0*/  IADD3 R21, R15, UR6, RZ ;  /* 0x000000060f157c10 */ /* 0x000fe2000fffe0ff */
[----:B------:R-:W-:Y:S01]  /*12d0*/  ULDC.64 UR6, c[0x0][0x180] ;  /* 0x0000600000067ab9 */ /* 0x000fe20000000a00 */
[----:B------:R-:W-:Y:S01]  /*12e0*/  IMAD R0, R12, c[0x0][0x1ac], R0 ;  /* 0x00006b000c007a24 */ /* 0x000fe200078e0200 */
[----:B------:R-:W-:Y:S01]  /*12f0*/  UIMAD UR6, UR13, UR6, URZ ;  /* 0x000000060d0672a4 */ /* 0x000fe2000f8e023f */
[----:B------:R-:W0:Y:S01]  /*1300*/  LDGDEPBAR ;  /* 0x00000000000079af */ /* 0x000e220000000000 */
[----:B------:R-:W-:Y:S01]  /*1310*/  SHF.R.S32.HI R35, RZ, 0x1f, R34 ;  /* 0x0000001fff237819 */ /* 0x000fe20000011422 */
[----:B------:R-:W-:Y:S01]  /*1320*/  CS2R R120, SRZ ;  /* 0x0000000000787805 */ /* 0x000fe2000001ff00 */
[----:B------:R-:W-:Y:S01]  /*1330*/  CS2R R118, SRZ ;  /* 0x0000000000767805 */ /* 0x000fe2000001ff00 */
[----:B------:R-:W-:Y:S01]  /*1340*/  CS2R R116, SRZ ;  /* 0x0000000000747805 */ /* 0x000fe2000001ff00 */
[----:B-1----:R-:W-:Y:S01]  /*1350*/  IMAD R2, R39, c[0x0][0x178], RZ ;  /* 0x00005e0027027a24 */ /* 0x002fe200078e02ff */
[----:B------:R-:W-:Y:S01]  /*1360*/  IADD3 R3, R7, UR4, RZ ;  /* 0x0000000407037c10 */ /* 0x000fe2000fffe0ff */
[----:B------:R-:W-:Y:S01]  /*1370*/  ULDC.64 UR4, c[0x0][0x208] ;  /* 0x0000820000047ab9 */ /* 0x000fe20000000a00 */
[----:B------:R-:W-:Y:S01]  /*1380*/  CS2R R114, SRZ ;  /* 0x0000000000727805 */ /* 0x000fe2000001ff00 */
[----:B------:R-:W-:Y:S01]  /*1390*/  IMAD R7, R38, c[0x0][0x17c], R2 ;  /* 0x00005f0026077a24 */ /* 0x000fe200078e0202 */
[----:B------:R-:W-:Y:S01]  /*13a0*/  USHF.L.U64.HI UR19, UR4, UR19, UR5 ;  /* 0x0000001304137299 */ /* 0x000fe20008010205 */
[----:B------:R-:W-:Y:S01]  /*13b0*/  IMAD.MOV.U32 R2, RZ, RZ, R6 ;  /* 0x000000ffff027224 */ /* 0x000fe200078e0006 */
[----:B------:R-:W-:Y:S01]  /*13c0*/  USHF.L.U32 UR20, UR4, 0x6, URZ ;  /* 0x0000000604147899 */ /* 0x000fe2000800063f */
[----:B------:R-:W-:Y:S01]  /*13d0*/  IMAD.IADD R5, R5, 0x1, R7 ;  /* 0x0000000105057824 */ /* 0x000fe200078e0207 */
[----:B------:R-:W-:Y:S01]  /*13e0*/  UIMAD UR19, UR19, UR16, URZ ;  /* 0x00000010131372a4 */ /* 0x000fe2000f8e023f */
[----:B------:R-:W-:Y:S01]  /*13f0*/  IMAD.WIDE.U32 R2, R12, c[0x0][0x1a8], R2 ;  /* 0x00006a000c027a25 */ /* 0x000fe200078e0002 */
[----:B------:R-:W-:Y:S01]  /*1400*/  ULDC.64 UR4, c[0x0][0x188] ;  /* 0x0000620000047ab9 */ /* 0x000fe20000000a00 */
[----:B------:R-:W-:Y:S01]  /*1410*/  CS2R R112, SRZ ;  /* 0x0000000000707805 */ /* 0x000fe2000001ff00 */
[----:B------:R-:W-:Y:S01]  /*1420*/  UIMAD UR4, UR17, UR4, URZ ;  /* 0x00000004110472a4 */ /* 0x000fe2000f8e023f */
[----:B------:R-:W-:Y:S01]  /*1430*/  IMAD.IADD R3, R3, 0x1, R0 ;  /* 0x0000000103037824 */ /* 0x000fe200078e0200 */
[C---:B------:R-:W-:Y:S01]  /*1440*/  LEA R6, P0, R2.reuse, c[0x0][0x190], 0x1 ;  /* 0x0000640002067a11 */ /* 0x040fe200078008ff */
[----:B------:R-:W-:Y:S01]  /*1450*/  CS2R R110, SRZ ;  /* 0x00000000006e7805 */ /* 0x000fe2000001ff00 */
[----:B------:R-:W-:Y:S01]  /*1460*/  SHF.R.S32.HI R0, RZ, 0x1f, R16 ;  /* 0x0000001fff007819 */ /* 0x000fe20000011410 */
[----:B--2---:R-:W-:Y:S01]  /*1470*/  IMAD.MOV.U32 R11, RZ, RZ, c[0x0][0x1a8] ;  /* 0x00006a00ff0b7624 */ /* 0x004fe200078e00ff */
[----:B------:R-:W-:Y:S01]  /*1480*/  LEA.HI.X R7, R2, c[0x0][0x194], R3, 0x1, P0 ;  /* 0x0000650002077a11 */ /* 0x000fe200000f0c03 */
[----:B------:R-:W-:Y:S01]  /*1490*/  UIMAD UR21, UR11, UR5, UR4 ;  /* 0x000000050b1572a4 */ /* 0x000fe2000f8e0204 */
[----:B------:R-:W-:Y:S01]  /*14a0*/  LEA.HI R2, R0, R38, RZ, 0x3 ;  /* 0x0000002600027211 */ /* 0x000fe200078f18ff */
[----:B------:R-:W-:Y:S01]  /*14b0*/  IMAD R0, R39, c[0x0][0x208], RZ ;  /* 0x0000820027007a24 */ /* 0x000fe200078e02ff */
[C---:B------:R-:W-:Y:S01]  /*14c0*/  LEA R10, P0, R11.reuse, R6, 0x7 ;  /* 0x000000060b0a7211 */ /* 0x040fe200078038ff */
[----:B------:R-:W-:Y:S01]  /*14d0*/  ULDC.64 UR4, c[0x0][0x210] ;  /* 0x0000840000047ab9 */ /* 0x000fe20000000a00 */
[----:B------:R-:W-:Y:S01]  /*14e0*/  LOP3.LUT R13, R2, 0xfffffff8, RZ, 0xc0, !PT ;  /* 0xfffffff8020d7812 */ /* 0x000fe200078ec0ff */
[C---:B------:R-:W-:Y:S01]  /*14f0*/  IMAD R12, R38.reuse, c[0x0][0x20c], R0 ;  /* 0x00008300260c7a24 */ /* 0x040fe200078e0200 */
[----:B------:R-:W-:Y:S01]  /*1500*/  LEA.HI.X R11, R11, R7, R14, 0x7, P0 ;  /* 0x000000070b0b7211 */ /* 0x000fe200000f3c0e */
[----:B------:R-:W-:Y:S01]  /*1510*/  IMAD.WIDE.U32 R2, R38, c[0x0][0x208], R8 ;  /* 0x0000820026027a25 */ /* 0x000fe200078e0008 */
[----:B------:R-:W-:Y:S01]  /*1520*/  LEA.HI R9, R30, R34, RZ, 0x6 ;  /* 0x000000221e097211 */ /* 0x000fe200078f30ff */
[----:B------:R-:W-:Y:S01]  /*1530*/  UIMAD UR13, UR13, UR4, URZ ;  /* 0x000000040d0d72a4 */ /* 0x000fe2000f8e023f */
[----:B------:R1:W-:Y:S01]  /*1540*/  LDGSTS.E.BYPASS.LTC128B.128 [R32+0x80], [R6.64], !P5 ;  /* 0x0008000006207fae */ /* 0x0003e2000e901d4e */
[----:B------:R-:W-:Y:S01]  /*1550*/  IMAD.IADD R0, R38, 0x1, -R13 ;  /* 0x0000000126007824 */ /* 0x000fe200078e0a0d */
[----:B------:R-:W-:Y:S01]  /*1560*/  SHF.R.S32.HI R13, RZ, 0x6, R9 ;  /* 0x00000006ff0d7819 */ /* 0x000fe20000011409 */
[----:B------:R-:W-:Y:S01]  /*1570*/  IMAD.IADD R3, R3, 0x1, R12 ;  /* 0x0000000103037824 */ /* 0x000fe200078e020c */
[----:B------:R-:W-:Y:S01]  /*1580*/  LEA.HI R12, R25, R23, RZ, 0x1 ;  /* 0x00000017190c7211 */ /* 0x000fe200078f08ff */
[----:B------:R-:W-:Y:S01]  /*1590*/  UIMAD UR4, UR10, UR7, UR6 ;  /* 0x000000070a0472a4 */ /* 0x000fe2000f8e0206 */
[C---:B------:R-:W-:Y:S01]  /*15a0*/  LOP3.LUT P0, RZ, R0.reuse, 0x4, RZ, 0xc0, !PT ;  /* 0x0000000400ff7812 */ /* 0x040fe2000780c0ff */
[----:B------:R-:W-:Y:S01]  /*15b0*/  IMAD.SHL.U32 R0, R0, 0x40, RZ ;  /* 0x0000004000007824 */ /* 0x000fe200078e00ff */
[----:B------:R-:W-:Y:S01]  /*15c0*/  LOP3.LUT R12, R12, 0xfffffffe, RZ, 0xc0, !PT ;  /* 0xfffffffe0c0c7812 */ /* 0x000fe200078ec0ff */
[----:B------:R-:W-:Y:S01]  /*15d0*/  IMAD.SHL.U32 R9, R13, 0x8, RZ ;  /* 0x000000080d097824 */ /* 0x000fe200078e00ff */
[----:B------:R-:W-:Y:S01]  /*15e0*/  UIMAD UR6, UR10, UR5, UR13 ;  /* 0x000000050a0672a4 */ /* 0x000fe2000f8e020d */
[----:B------:R1:W-:Y:S01]  /*15f0*/  LDGSTS.E.BYPASS.LTC128B.128 [R32+0x2080], [R6.64+0x40], !P3 ;  /* 0x0208004006207fae */ /* 0x0003e2000d901d4e */
[----:B------:R-:W-:Y:S01]  /*1600*/  LOP3.LUT R0, R0, 0x1c0, RZ, 0xc0, !PT ;  /* 0x000001c000007812 */ /* 0x000fe200078ec0ff */
[----:B------:R-:W-:Y:S01]  /*1610*/  IMAD.IADD R28, R23, 0x1, -R12 ;  /* 0x00000001171c7824 */ /* 0x000fe200078e0a0c */
[----:B------:R-:W-:Y:S01]  /*1620*/  LOP3.LUT R212, R9, 0x18, RZ, 0xc0, !PT ;  /* 0x0000001809d47812 */ /* 0x000fe200078ec0ff */
[----:B------:R-:W-:Y:S01]  /*1630*/  USHF.R.S32.HI UR7, URZ, 0x1f, UR16 ;  /* 0x0000001f3f077899 */ /* 0x000fe20008011410 */
[----:B------:R-:W-:Y:S01]  /*1640*/  SHF.R.U32.HI R9, RZ, 0x3, R0 ;  /* 0x00000003ff097819 */ /* 0x000fe20000011600 */
[----:B------:R-:W-:Y:S01]  /*1650*/  IMAD.SHL.U32 R15, R28, 0x400, RZ ;  /* 0x000004001c0f7824 */ /* 0x000fe200078e00ff */
[----:B------:R1:W-:Y:S01]  /*1660*/  LDGSTS.E.BYPASS.LTC128B.128 [R32+0x4080], [R6.64+0x80], !P1 ;  /* 0x0408008006207fae */ /* 0x0003e2000c901d4e */
[----:B------:R-:W-:Y:S01]  /*1670*/  UIMAD UR19, UR7, UR20, UR19 ;  /* 0x00000014071372a4 */ /* 0x000fe2000f8e0213 */
[----:B------:R-:W-:Y:S01]  /*1680*/  LOP3.LUT R14, R9, R0, R212, 0x1e, !PT ;  /* 0x00000000090e7212 */ /* 0x000fe200078e1ed4 */
[----:B------:R-:W-:Y:S01]  /*1690*/  IMAD.U32 R0, RZ, RZ, UR10 ;  /* 0x0000000aff007e24 */ /* 0x000fe2000f8e00ff */
[----:B------:R2:W-:Y:S01]  /*16a0*/  LDGSTS.E.BYPASS.LTC128B.128 [R32+0x1080], [R10.64], !P2 ;  /* 0x010800000a207fae */ /* 0x0005e2000d101d4e */
[----:B------:R-:W-:Y:S01]  /*16b0*/  IMAD.U32 R9, RZ, RZ, UR10 ;  /* 0x0000000aff097e24 */ /* 0x000fe2000f8e00ff */
[----:B------:R-:W-:Y:S01]  /*16c0*/  ISETP.GE.AND P5, PT, R8, c[0x0][0x1fc], PT ;  /* 0x00007f0008007a0c */ /* 0x000fe20003fa6270 */
[----:B------:R-:W-:Y:S01]  /*16d0*/  IMAD.WIDE.U32 R4, R0, c[0x0][0x180], R4 ;  /* 0x0000600000047a25 */ /* 0x000fe200078e0004 */
[----:B------:R2:W-:Y:S01]  /*16e0*/  LDGSTS.E.BYPASS.LTC128B.128 [R32+0x3080], [R10.64+0x40], !P6 ;  /* 0x030800400a207fae */ /* 0x0005e2000f101d4e */
[----:B------:R-:W-:Y:S01]  /*16f0*/  ISETP.GE.AND P6, PT, R33, c[0x0][0x16c], PT ;  /* 0x00005b0021007a0c */ /* 0x000fe20003fc6270 */
[----:B------:R-:W-:Y:S01]  /*1700*/  CS2R R108, SRZ ;  /* 0x00000000006c7805 */ /* 0x000fe2000001ff00 */
[----:B------:R-:W-:Y:S01]  /*1710*/  IMAD.WIDE.U32 R2, R9, c[0x0][0x210], R2 ;  /* 0x0000840009027a25 */ /* 0x000fe200078e0002 */
[----:B------:R-:W-:Y:S01]  /*1720*/  IADD3 R5, R5, UR4, RZ ;  /* 0x0000000405057c10 */ /* 0x000fe2000fffe0ff */
[----:B------:R-:W-:Y:S01]  /*1730*/  ULDC.64 UR4, c[0x0][0x178] ;  /* 0x00005e0000047ab9 */ /* 0x000fe20000000a00 */
[----:B------:R2:W-:Y:S01]  /*1740*/  LDGSTS.E.BYPASS.LTC128B.128 [R32+0x5080], [R10.64+0x80], !P4 ;  /* 0x050800800a207fae */ /* 0x0005e2000e101d4e */
[----:B------:R-:W-:Y:S01]  /*1750*/  IMAD R227, R227, 0x2, R15 ;  /* 0x00000002e3e37824 */ /* 0x000fe200078e020f */
[----:B------:R-:W-:Y:S01]  /*1760*/  IADD3 R3, R3, UR6, RZ ;  /* 0x0000000603037c10 */ /* 0x000fe2000fffe0ff */
[----:B------:R-:W-:Y:S01]  /*1770*/  UIMAD UR6, UR7, UR4, URZ ;  /* 0x00000004070672a4 */ /* 0x000fe2000f8e023f */
[----:B------:R-:W-:Y:S01]  /*1780*/  IMAD.U32 R0, RZ, RZ, UR11 ;  /* 0x0000000bff007e24 */ /* 0x000fe2000f8e00ff */
[----:B------:R-:W-:Y:S01]  /*1790*/  UIMAD.WIDE.U32 UR22, UR16, UR4, URZ ;  /* 0x00000004101672a5 */ /* 0x000fe2000f8e003f */
[----:B------:R-:W-:Y:S01]  /*17a0*/  IMAD.IADD R227, R227, 0x1, R14 ;  /* 0x00000001e3e37824 */ /* 0x000fe200078e020e */
[----:B------:R-:W-:Y:S01]  /*17b0*/  UIMAD UR6, UR16, UR5, UR6 ;  /* 0x00000005100672a4 */ /* 0x000fe2000f8e0206 */
[----:B------:R-:W-:Y:S01]  /*17c0*/  IMAD.U32 R9, RZ, RZ, UR11 ;  /* 0x0000000bff097e24 */ /* 0x000fe2000f8e00ff */
[----:B------:R-:W0:Y:S01]  /*17d0*/  LDGDEPBAR ;  /* 0x00000000000079af */ /* 0x000e220000000000 */
[----:B------:R-:W-:Y:S01]  /*17e0*/  ULDC.64 UR4, c[0x0][0x218] ;  /* 0x0000860000047ab9 */ /* 0x000fe20000000a00 */
[----:B------:R-:W-:Y:S01]  /*17f0*/  IMAD.SHL.U32 R227, R227, 0x2, RZ ;  /* 0x00000002e3e37824 */ /* 0x000fe200078e00ff */
[----:B------:R-:W-:Y:S01]  /*1800*/  UIMAD UR13, UR17, UR4, URZ ;  /* 0x00000004110d72a4 */ /* 0x000fe2000f8e023f */
[----:B------:R-:W-:Y:S01]  /*1810*/  IMAD.WIDE.U32 R36, R0, c[0x0][0x218], R2 ;  /* 0x0000860000247a25 */ /* 0x000fe200078e0002 */
[----:B------:R-:W-:Y:S01]  /*1820*/  UIADD3 UR4, UR23, UR6, URZ ;  /* 0x0000000617047290 */ /* 0x000fe2000fffe03f */
[----:B------:R-:W-:Y:S01]  /*1830*/  ISETP.GE.AND P4, PT, R26, c[0x0][0x1fc], PT ;  /* 0x00007f001a007a0c */ /* 0x000fe20003f86270 */
[----:B------:R-:W-:Y:S01]  /*1840*/  UIMAD UR13, UR11, UR5, UR13 ;  /* 0x000000050b0d72a4 */ /* 0x000fe2000f8e020d */
[----:B------:R-:W-:Y:S01]  /*1850*/  IADD3 R12, R227, 0xf480, RZ ;  /* 0x0000f480e30c7810 */ /* 0x000fe20007ffe0ff */
[----:B------:R-:W-:Y:S01]  /*1860*/  IMAD.WIDE.U32 R40, R9, c[0x0][0x188], R4 ;  /* 0x0000620009287a25 */ /* 0x000fe200078e0004 */
[----:B------:R-:W-:Y:S01]  /*1870*/  IADD3 R228, R227, 0xf4c0, RZ ;  /* 0x0000f4c0e3e47810 */ /* 0x000fe20007ffe0ff */
[----:B------:R-:W-:Y:S01]  /*1880*/  USHF.L.U32 UR6, UR16, 0x6, URZ ;  /* 0x0000000610067899 */ /* 0x000fe2000800063f */
[----:B------:R-:W-:Y:S01]  /*1890*/  @P0 IADD3 R228, R12, -0x40, RZ ;  /* 0xffffffc00ce40810 */ /* 0x000fe20007ffe0ff */
[----:B------:R-:W-:Y:S01]  /*18a0*/  IMAD.U32 R2, RZ, RZ, UR22 ;  /* 0x00000016ff027e24 */ /* 0x000fe2000f8e00ff */
[----:B------:R-:W-:Y:S01]  /*18b0*/  IADD3 R17, R41, UR21, RZ ;  /* 0x0000001529117c10 */ /* 0x000fe2000fffe0ff */
[----:B------:R-:W-:Y:S01]  /*18c0*/  IMAD.U32 R0, RZ, RZ, UR4 ;  /* 0x00000004ff007e24 */ /* 0x000fe2000f8e00ff */
[----:B------:R-:W-:Y:S01]  /*18d0*/  IADD3 R5, R37, UR13, RZ ;  /* 0x0000000d25057c10 */ /* 0x000fe2000fffe0ff */
[----:B------:R-:W-:Y:S01]  /*18e0*/  IMAD.U32 R3, RZ, RZ, UR23 ;  /* 0x00000017ff037e24 */ /* 0x000fe2000f8e00ff */
[C---:B------:R-:W-:Y:S01]  /*18f0*/  LEA R12, P0, R2.reuse, R40, 0x6 ;  /* 0x00000028020c7211 */ /* 0x040fe200078030ff */
[----:B------:R-:W-:Y:S01]  /*1900*/  IMAD.U32 R3, RZ, RZ, UR20 ;  /* 0x00000014ff037e24 */ /* 0x000fe2000f8e00ff */
[----:B------:R-:W-:Y:S01]  /*1910*/  ULDC UR5, c[0x0][0x168] ;  /* 0x00005a0000057ab9 */ /* 0x000fe20000000800 */
[----:B------:R-:W-:Y:S01]  /*1920*/  IMAD.MOV.U32 R4, RZ, RZ, R36 ;  /* 0x000000ffff047224 */ /* 0x000fe200078e0024 */
[----:B------:R-:W-:Y:S01]  /*1930*/  LEA.HI.X R22, R2, R17, R0, 0x6, P0 ;  /* 0x0000001102167211 */ /* 0x000fe200000f3400 */
[----:B------:R-:W-:Y:S01]  /*1940*/  IMAD.U32 R0, RZ, RZ, UR11 ;  /* 0x0000000bff007e24 */ /* 0x000fe2000f8e00ff */
[----:B------:R-:W-:Y:S01]  /*1950*/  STL.64 [R1+0x58], R40 ;  /* 0x0000582801007387 */ /* 0x000fe20000100a00 */
[----:B------:R-:W-:Y:S01]  /*1960*/  IMAD.WIDE.U32 R2, R3, UR16, R4 ;  /* 0x0000001003027c25 */ /* 0x000fe2000f8e0004 */
[----:B------:R-:W-:Y:S01]  /*1970*/  UIADD3 UR13, -UR6, UR5, URZ ;  /* 0x00000005060d7290 */ /* 0x000fe2000fffe13f */
[----:B------:R-:W-:Y:S01]  /*1980*/  ISETP.GE.AND P0, PT, R8, c[0x0][0x16c], PT ;  /* 0x00005b0008007a0c */ /* 0x000fe20003f06270 */
[----:B------:R3:W-:Y:S01]  /*1990*/  STL.64 [R1+0x50], R36 ;  /* 0x0000502401007387 */ /* 0x0007e20000100a00 */
[----:B------:R-:W-:Y:S01]  /*19a0*/  IMAD.WIDE.U32 R42, R0, c[0x0][0x278], R18 ;  /* 0x00009e00002a7a25 */ /* 0x000fe200078e0012 */
[----:B------:R-:W-:Y:S01]  /*19b0*/  IADD3 R3, R3, UR19, RZ ;  /* 0x0000001303037c10 */ /* 0x000fe2000fffe0ff */
[----:B------:R-:W-:-:S04]  /*19c0*/  DEPBAR.LE SB0, 0x1 ;  /* 0x000080400000791a */ /* 0x000fc80000000000 */
[----:B------:R-:W-:Y:S01]  /*19d0*/  LEA R16, P3, R2, c[0x0][0x1f0], 0x1 ;  /* 0x00007c0002107a11 */ /* 0x000fe200078608ff */
[----:B------:R4:W-:Y:S01]  /*19e0*/  STL [R1+0x68], R17 ;  /* 0x0000681101007387 */ /* 0x0009e20000100800 */
[----:B------:R-:W-:Y:S01]  /*19f0*/  LOP3.LUT R0, R27, 0xfffffff8, RZ, 0xc0, !PT ;  /* 0xfffffff81b007812 */ /* 0x000fe200078ec0ff */
[----:B------:R-:W-:Y:S01]  /*1a00*/  ULDC.64 UR4, c[0x0][0x278] ;  /* 0x00009e0000047ab9 */ /* 0x000fe20000000a00 */
[----:B------:R-:W-:Y:S01]  /*1a10*/  ISETP.LT.AND P1, PT, R38, UR13, PT ;  /* 0x0000000d26007c0c */ /* 0x000fe2000bf21270 */
[----:B------:R5:W-:Y:S01]  /*1a20*/  STL.64 [R1+0x38], R4 ;  /* 0x0000380401007387 */ /* 0x000be20000100a00 */
[----:B------:R-:W-:Y:S01]  /*1a30*/  SEL R19, RZ, 0x4, P6 ;  /* 0x00000004ff137807 */ /* 0x000fe20003000000 */
[----:B-1----:R-:W-:Y:S01]  /*1a40*/  IMAD.IADD R7, R34, 0x1, -R0 ;  /* 0x0000000122077824 */ /* 0x002fe200078e0a00 */
[----:B------:R-:W-:Y:S01]  /*1a50*/  ISETP.GE.OR P2, PT, R8, c[0x0][0x1fc], !P1 ;  /* 0x00007f0008007a0c */ /* 0x000fe20004f46670 */
[----:B------:R-:W-:Y:S01]  /*1a60*/  UIMAD UR4, UR17, UR4, URZ ;  /* 0x00000004110472a4 */ /* 0x000fe2000f8e023f */
[----:B------:R-:W-:Y:S01]  /*1a70*/  ISETP.GE.OR P6, PT, R26, c[0x0][0x1fc], !P1 ;  /* 0x00007f001a007a0c */ /* 0x000fe20004fc6670 */
[----:B------:R-:W-:Y:S01]  /*1a80*/  USHF.R.S32.HI UR7, URZ, 0x1f, UR6 ;  /* 0x0000001f3f077899 */ /* 0x000fe20008011406 */
[----:B------:R-:W-:Y:S01]  /*1a90*/  LEA.HI R8, R7, R7, RZ, 0x1 ;  /* 0x0000000707087211 */ /* 0x000fe200078f08ff */
[----:B------:R-:W-:Y:S01]  /*1aa0*/  UIMAD UR5, UR11, UR5, UR4 ;  /* 0x000000050b0572a4 */ /* 0x000fe2000f8e0204 */
[----:B------:R-:W-:Y:S01]  /*1ab0*/  SEL R31, RZ, 0x1, P0 ;  /* 0x00000001ff1f7807 */ /* 0x000fe20000000000 */
[----:B------:R1:W-:Y:S01]  /*1ac0*/  STL.64 [R1+0x48], R42 ;  /* 0x0000482a01007387 */ /* 0x0003e20000100a00 */
[----:B------:R-:W-:Y:S01]  /*1ad0*/  LEA R14, P0, R12, c[0x0][0x160], 0x1 ;  /* 0x000058000c0e7a11 */ /* 0x000fe200078008ff */
[----:B------:R-:W-:Y:S01]  /*1ae0*/  CS2R R106, SRZ ;  /* 0x00000000006a7805 */ /* 0x000fe2000001ff00 */
[----:B------:R-:W-:Y:S01]  /*1af0*/  ISETP.GE.OR P1, PT, R33, c[0x0][0x1fc], !P1 ;  /* 0x00007f0021007a0c */ /* 0x000fe20004f26670 */
[----:B------:R-:W-:Y:S01]  /*1b00*/  CS2R R104, SRZ ;  /* 0x0000000000687805 */ /* 0x000fe2000001ff00 */
[----:B---3--:R-:W-:Y:S01]  /*1b10*/  IMAD.WIDE.U32 R36, R9, c[0x0][0x290], R20 ;  /* 0x0000a40009247a25 */ /* 0x008fe200078e0014 */
[----:B------:R-:W-:Y:S01]  /*1b20*/  IADD3 R40, R43, UR5, RZ ;  /* 0x000000052b287c10 */ /* 0x000fe2000fffe0ff */
[----:B------:R-:W-:Y:S01]  /*1b30*/  ULDC.64 UR4, c[0x0][0x290] ;  /* 0x0000a40000047ab9 */ /* 0x000fe20000000a00 */
[----:B------:R-:W-:Y:S01]  /*1b40*/  CS2R R102, SRZ ;  /* 0x0000000000667805 */ /* 0x000fe2000001ff00 */
[----:B------:R-:W-:Y:S01]  /*1b50*/  UIMAD UR4, UR17, UR4, URZ ;  /* 0x00000004110472a4 */ /* 0x000fe2000f8e023f */
[----:B------:R-:W-:Y:S01]  /*1b60*/  STL.64 [R1+0x40], R36 ;  /* 0x0000402401007387 */ /* 0x000fe20000100a00 */
[----:B----4-:R-:W-:Y:S01]  /*1b70*/  LEA.HI.X R17, R2, c[0x0][0x1f4], R3, 0x1, P3 ;  /* 0x00007d0002117a11 */ /* 0x010fe200018f0c03 */
[----:B------:R-:W-:Y:S01]  /*1b80*/  CS2R R100, SRZ ;  /* 0x0000000000647805 */ /* 0x000fe2000001ff00 */
[----:B------:R-:W-:Y:S01]  /*1b90*/  LOP3.LUT R3, R24, 0xfffffff0, RZ, 0xc0, !PT ;  /* 0xfffffff018037812 */ /* 0x000fe200078ec0ff */
[----:B------:R3:W-:Y:S01]  /*1ba0*/  STL [R1+0x64], R40 ;  /* 0x0000642801007387 */ /* 0x0007e20000100800 */
[----:B------:R-:W-:Y:S01]  /*1bb0*/  SHF.R.S32.HI R2, RZ, 0x1f, R13 ;  /* 0x0000001fff027819 */ /* 0x000fe2000001140d */
[----:B------:R-:W-:Y:S01]  /*1bc0*/  UIMAD UR4, UR11, UR5, UR4 ;  /* 0x000000050b0472a4 */ /* 0x000fe2000f8e0204 */
[----:B-----5:R-:W-:Y:S01]  /*1bd0*/  LOP3.LUT R5, R8, 0x7fffffe, RZ, 0xc0, !PT ;  /* 0x07fffffe08057812 */ /* 0x020fe200078ec0ff */
[----:B------:R-:W-:Y:S01]  /*1be0*/  IMAD.IADD R0, R34, 0x1, -R3 ;  /* 0x0000000122007824 */ /* 0x000fe200078e0a03 */
[----:B------:R-:W-:Y:S01]  /*1bf0*/  LEA.HI R2, R2, R13, RZ, 0x2 ;  /* 0x0000000d02027211 */ /* 0x000fe200078f10ff */
[----:B------:R-:W-:Y:S01]  /*1c00*/  CS2R R98, SRZ ;  /* 0x0000000000627805 */ /* 0x000fe2000001ff00 */
[----:B------:R-:W-:Y:S01]  /*1c10*/  ISETP.GE.AND P3, PT, R26, c[0x0][0x16c], PT ;  /* 0x00005b001a007a0c */ /* 0x000fe20003f66270 */
[----:B------:R-:W-:Y:S01]  /*1c20*/  IMAD.IADD R6, R7, 0x1, -R5 ;  /* 0x0000000107067824 */ /* 0x000fe200078e0a05 */
[----:B------:R-:W-:Y:S01]  /*1c30*/  SHF.R.S32.HI R4, RZ, 0x1f, R0 ;  /* 0x0000001fff047819 */ /* 0x000fe20000011400 */
[----:B------:R-:W-:Y:S01]  /*1c40*/  CS2R R96, SRZ ;  /* 0x0000000000607805 */ /* 0x000fe2000001ff00 */
[----:B------:R-:W-:Y:S01]  /*1c50*/  LOP3.LUT R3, R2, 0x1ffffffc, RZ, 0xc0, !PT ;  /* 0x1ffffffc02037812 */ /* 0x000fe200078ec0ff */
[----:B------:R-:W-:Y:S01]  /*1c60*/  CS2R R94, SRZ ;  /* 0x00000000005e7805 */ /* 0x000fe2000001ff00 */
[-C--:B--2---:R-:W-:Y:S01]  /*1c70*/  LEA.HI R10, R0, R0.reuse, RZ, 0x1 ;  /* 0x00000000000a7211 */ /* 0x084fe200078f08ff */
[----:B------:R-:W-:Y:S01]  /*1c80*/  CS2R R92, SRZ ;  /* 0x00000000005c7805 */ /* 0x000fe2000001ff00 */
[----:B------:R-:W-:Y:S01]  /*1c90*/  LEA.HI R2, R4, R0, RZ, 0x3 ;  /* 0x0000000004027211 */ /* 0x000fe200078f18ff */
[----:B------:R-:W-:Y:S01]  /*1ca0*/  IMAD.IADD R24, R13, 0x1, -R3 ;  /* 0x000000010d187824 */ /* 0x000fe200078e0a03 */
[----:B------:R-:W-:Y:S01]  /*1cb0*/  LOP3.LUT R4, R10, 0x7fffffe, RZ, 0xc0, !PT ;  /* 0x07fffffe0a047812 */ /* 0x000fe200078ec0ff */
[----:B------:R-:W-:Y:S01]  /*1cc0*/  IMAD R3, R29, 0x4, R13 ;  /* 0x000000041d037824 */ /* 0x000fe200078e020d */
[----:B------:R-:W-:Y:S01]  /*1cd0*/  LOP3.LUT R5, R2, 0xfffffff8, RZ, 0xc0, !PT ;  /* 0xfffffff802057812 */ /* 0x000fe200078ec0ff */
[----:B------:R-:W-:Y:S01]  /*1ce0*/  CS2R R90, SRZ ;  /* 0x00000000005a7805 */ /* 0x000fe2000001ff00 */
[----:B------:R-:W-:Y:S01]  /*1cf0*/  SEL R11, RZ, 0x2, P3 ;  /* 0x00000002ff0b7807 */ /* 0x000fe20001800000 */
[----:B------:R-:W-:Y:S01]  /*1d00*/  IMAD R9, R3, 0x8, R6 ;  /* 0x0000000803097824 */ /* 0x000fe200078e0206 */
[----:B------:R-:W-:Y:S01]  /*1d10*/  CS2R R88, SRZ ;  /* 0x0000000000587805 */ /* 0x000fe2000001ff00 */
[C---:B------:R-:W-:Y:S01]  /*1d20*/  IMAD.IADD R3, R0.reuse, 0x1, -R4 ;  /* 0x0000000100037824 */ /* 0x040fe200078e0a04 */
[----:B------:R-:W-:Y:S01]  /*1d30*/  CS2R R86, SRZ ;  /* 0x0000000000567805 */ /* 0x000fe2000001ff00 */
[----:B------:R-:W-:Y:S01]  /*1d40*/  IMAD.IADD R13, R0, 0x1, -R5 ;  /* 0x00000001000d7824 */ /* 0x000fe200078e0a05 */
[----:B------:R-:W-:Y:S01]  /*1d50*/  SHF.R.S32.HI R0, RZ, 0x3, R2 ;  /* 0x00000003ff007819 */ /* 0x000fe20000011402 */
[----:B------:R-:W-:Y:S01]  /*1d60*/  IMAD.SHL.U32 R2, R7, 0x40, RZ ;  /* 0x0000004007027824 */ /* 0x000fe200078e00ff */
[----:B------:R-:W-:Y:S01]  /*1d70*/  CS2R R84, SRZ ;  /* 0x0000000000547805 */ /* 0x000fe2000001ff00 */
[----:B------:R-:W-:Y:S01]  /*1d80*/  CS2R R82, SRZ ;  /* 0x0000000000527805 */ /* 0x000fe2000001ff00 */
[----:B------:R-:W-:Y:S01]  /*1d90*/  CS2R R80, SRZ ;  /* 0x0000000000507805 */ /* 0x000fe2000001ff00 */
[C---:B------:R-:W-:Y:S01]  /*1da0*/  IMAD R21, R0.reuse, 0x8, R3 ;  /* 0x0000000800157824 */ /* 0x040fe200078e0203 */
[----:B------:R-:W-:Y:S01]  /*1db0*/  CS2R R78, SRZ ;  /* 0x00000000004e7805 */ /* 0x000fe2000001ff00 */
[----:B------:R-:W-:Y:S01]  /*1dc0*/  IMAD R26, R0, 0x200, R15 ;  /* 0x00000200001a7824 */ /* 0x000fe200078e020f */
[----:B------:R-:W-:Y:S01]  /*1dd0*/  LOP3.LUT R0, R25, 0xffffffe0, RZ, 0xc0, !PT ;  /* 0xffffffe019007812 */ /* 0x000fe200078ec0ff */
[----:B------:R-:W-:Y:S01]  /*1de0*/  IMAD.SHL.U32 R3, R23, 0x10, RZ ;  /* 0x0000001017037824 */ /* 0x000fe200078e00ff */
[----:B------:R-:W-:Y:S01]  /*1df0*/  LEA.HI.X R15, R12, c[0x0][0x164], R22, 0x1, P0 ;  /* 0x000059000c0f7a11 */ /* 0x000fe200000f0c16 */
[----:B------:R-:W-:Y:S01]  /*1e00*/  CS2R R76, SRZ ;  /* 0x00000000004c7805 */ /* 0x000fe2000001ff00 */
[----:B------:R-:W-:Y:S01]  /*1e10*/  SEL R22, RZ, 0xffffffff, P3 ;  /* 0xffffffffff167807 */ /* 0x000fe20001800000 */
[----:B------:R-:W-:Y:S01]  /*1e20*/  IMAD.IADD R6, R34, 0x1, -R0 ;  /* 0x0000000122067824 */ /* 0x000fe200078e0a00 */
[----:B------:R-:W-:Y:S01]  /*1e30*/  SHF.R.S32.HI R0, RZ, 0x1, R8 ;  /* 0x00000001ff007819 */ /* 0x000fe20000011408 */
[----:B------:R-:W-:Y:S01]  /*1e40*/  CS2R R74, SRZ ;  /* 0x00000000004a7805 */ /* 0x000fe2000001ff00 */
[----:B------:R-:W-:Y:S01]  /*1e50*/  LOP3.LUT R8, R2, 0x1c0, RZ, 0xc0, !PT ;  /* 0x000001c002087812 */ /* 0x000fe200078ec0ff */
[----:B------:R-:W-:Y:S01]  /*1e60*/  CS2R R72, SRZ ;  /* 0x0000000000487805 */ /* 0x000fe2000001ff00 */
[C---:B------:R-:W-:Y:S01]  /*1e70*/  LOP3.LUT P0, RZ, R0.reuse, 0x2, RZ, 0xc0, !PT ;  /* 0x0000000200ff7812 */ /* 0x040fe2000780c0ff */
[----:B------:R-:W-:Y:S01]  /*1e80*/  IMAD.SHL.U32 R0, R0, 0x40, RZ ;  /* 0x0000004000007824 */ /* 0x000fe200078e00ff */
[----:B------:R-:W-:Y:S01]  /*1e90*/  SHF.R.S32.HI R2, RZ, 0x1f, R6 ;  /* 0x0000001fff027819 */ /* 0x000fe20000011406 */
[----:B------:R-:W-:Y:S01]  /*1ea0*/  CS2R R70, SRZ ;  /* 0x0000000000467805 */ /* 0x000fe2000001ff00 */
[----:B------:R-:W-:Y:S01]  /*1eb0*/  ISETP.GT.AND P3, PT, R34, 0xf, PT ;  /* 0x0000000f2200780c */ /* 0x000fe20003f64270 */
[----:B------:R-:W-:Y:S01]  /*1ec0*/  CS2R R68, SRZ ;  /* 0x0000000000447805 */ /* 0x000fe2000001ff00 */
[----:B------:R-:W-:Y:S01]  /*1ed0*/  LEA.HI R12, R2, R6, RZ, 0x2 ;  /* 0x00000006020c7211 */ /* 0x000fe200078f10ff */
[----:B------:R-:W-:Y:S01]  /*1ee0*/  CS2R R66, SRZ ;  /* 0x0000000000427805 */ /* 0x000fe2000001ff00 */
[----:B------:R-:W-:Y:S01]  /*1ef0*/  LOP3.LUT R2, R0, 0xc0, RZ, 0xc0, !PT ;  /* 0x000000c000027812 */ /* 0x000fe200078ec0ff */
[----:B------:R-:W-:Y:S01]  /*1f00*/  CS2R R64, SRZ ;  /* 0x0000000000407805 */ /* 0x000fe2000001ff00 */
[----:B------:R-:W-:Y:S01]  /*1f10*/  SEL R0, R223, 0xffffffe0, !P0 ;  /* 0xffffffe0df007807 */ /* 0x000fe20004000000 */
[----:B------:R-:W-:Y:S01]  /*1f20*/  CS2R R62, SRZ ;  /* 0x00000000003e7805 */ /* 0x000fe2000001ff00 */
[----:B------:R-:W-:Y:S01]  /*1f30*/  LOP3.LUT R7, R2, 0x8, R27, 0xf8, !PT ;  /* 0x0000000802077812 */ /* 0x000fe200078ef81b */
[----:B------:R-:W-:Y:S01]  /*1f40*/  CS2R R60, SRZ ;  /* 0x00000000003c7805 */ /* 0x000fe2000001ff00 */
[----:B------:R-:W-:Y:S01]  /*1f50*/  SHF.R.U32.HI R2, RZ, 0x3, R2 ;  /* 0x00000003ff027819 */ /* 0x000fe20000011602 */
[----:B------:R-:W-:Y:S01]  /*1f60*/  CS2R R58, SRZ ;  /* 0x00000000003a7805 */ /* 0x000fe2000001ff00 */
[----:B------:R-:W-:Y:S01]  /*1f70*/  LOP3.LUT R3, R8, 0x30, R3, 0xf8, !PT ;  /* 0x0000003008037812 */ /* 0x000fe200078ef803 */
[----:B------:R-:W-:Y:S01]  /*1f80*/  CS2R R56, SRZ ;  /* 0x0000000000387805 */ /* 0x000fe2000001ff00 */
[----:B------:R-:W-:Y:S01]  /*1f90*/  LOP3.LUT R2, R7, R2, RZ, 0x3c, !PT ;  /* 0x0000000207027212 */ /* 0x000fe200078e3cff */
[----:B------:R-:W-:Y:S01]  /*1fa0*/  CS2R R54, SRZ ;  /* 0x0000000000367805 */ /* 0x000fe2000001ff00 */
[----:B------:R-:W-:Y:S01]  /*1fb0*/  LOP3.LUT R20, R3, 0x8, R27, 0xf8, !PT ;  /* 0x0000000803147812 */ /* 0x000fe200078ef81b */
[----:B------:R-:W-:Y:S01]  /*1fc0*/  CS2R R52, SRZ ;  /* 0x0000000000347805 */ /* 0x000fe2000001ff00 */
[----:B------:R-:W-:Y:S01]  /*1fd0*/  @!P3 IADD3 R3, P0, R42, UR6, RZ ;  /* 0x000000062a03bc10 */ /* 0x000fe2000ff1e0ff */
[----:B------:R-:W-:Y:S01]  /*1fe0*/  IMAD.U32 R2, R9, 0x20, R2 ;  /* 0x0000002009027824 */ /* 0x000fe200078e0002 */
[----:B------:R-:W-:Y:S01]  /*1ff0*/  LOP3.LUT R5, R12, 0x7ffffffc, RZ, 0xc0, !PT ;  /* 0x7ffffffc0c057812 */ /* 0x000fe200078ec0ff */
[----:B------:R-:W-:Y:S01]  /*2000*/  CS2R R50, SRZ ;  /* 0x0000000000327805 */ /* 0x000fe2000001ff00 */
[----:B------:R-:W-:Y:S01]  /*2010*/  @!P3 IADD3.X R4, R40, UR7, RZ, P0, !PT ;  /* 0x000000072804bc10 */ /* 0x000fe200087fe4ff */
[----:B------:R-:W-:Y:S01]  /*2020*/  IMAD.SHL.U32 R214, R2, 0x2, RZ ;  /* 0x0000000202d67824 */ /* 0x000fe200078e00ff */
[----:B------:R-:W-:Y:S01]  /*2030*/  BAR.SYNC.DEFER_BLOCKING 0x0 ;  /* 0x0000000000007b1d */ /* 0x000fe20000010000 */
[----:B------:R-:W-:Y:S01]  /*2040*/  @!P3 LEA R18, P0, R3, c[0x0][0x258], 0x2 ;  /* 0x000096000312ba11 */ /* 0x000fe200078010ff */
[----:B------:R-:W-:Y:S01]  /*2050*/  IMAD.IADD R6, R6, 0x1, -R5 ;  /* 0x0000000106067824 */ /* 0x000fe200078e0a05 */
[----:B------:R-:W-:Y:S01]  /*2060*/  IADD3 R5, R19, R11, R31 ;  /* 0x0000000b13057210 */ /* 0x000fe20007ffe01f */
[----:B------:R-:W-:Y:S01]  /*2070*/  IMAD.IADD R215, R214, 0x1, R0 ;  /* 0x00000001d6d77824 */ /* 0x000fe200078e0200 */
[----:B------:R-:W-:Y:S01]  /*2080*/  @!P3 LEA.HI.X R19, R3, c[0x0][0x25c], R4, 0x2, P0 ;  /* 0x000097000313ba11 */ /* 0x000fe200000f1404 */
[----:B------:R-:W-:Y:S01]  /*2090*/  IMAD.SHL.U32 R0, R29, 0x10, RZ ;  /* 0x000000101d007824 */ /* 0x000fe200078e00ff */
[C---:B------:R-:W-:Y:S01]  /*20a0*/  LOP3.LUT P0, RZ, R5.reuse, 0x1, RZ, 0xc0, !PT ;  /* 0x0000000105ff7812 */ /* 0x040fe2000780c0ff */
[----:B------:R-:W-:Y:S01]  /*20b0*/  IMAD R24, R24, 0x4, R6 ;  /* 0x0000000418187824 */ /* 0x000fe200078e0206 */
[--C-:B------:R-:W-:Y:S01]  /*20c0*/  SHF.R.S32.HI R3, RZ, 0x1, R10.reuse ;  /* 0x00000001ff037819 */ /* 0x100fe2000001140a */
[----:B------:R-:W-:Y:S01]  /*20d0*/  CS2R R48, SRZ ;  /* 0x0000000000307805 */ /* 0x000fe2000001ff00 */
[----:B------:R-:W-:Y:S01]  /*20e0*/  ISETP.GE.OR P0, PT, R38, UR13, !P0 ;  /* 0x0000000d26007c0c */ /* 0x000fe2000c706670 */
[----:B------:R-:W-:Y:S01]  /*20f0*/  CS2R R46, SRZ ;  /* 0x00000000002e7805 */ /* 0x000fe2000001ff00 */
[----:B------:R-:W-:Y:S01]  /*2100*/  SHF.R.S32.HI R2, RZ, 0x1f, R10 ;  /* 0x0000001fff027819 */ /* 0x000fe2000001140a */
[----:B------:R-:W-:Y:S01]  /*2110*/  CS2R R44, SRZ ;  /* 0x00000000002c7805 */ /* 0x000fe2000001ff00 */
[----:B------:R-:W-:Y:S01]  /*2120*/  SEL R7, RZ, 0x1, P5 ;  /* 0x00000001ff077807 */ /* 0x000fe20002800000 */
[----:B-1----:R-:W-:Y:S01]  /*2130*/  CS2R R42, SRZ ;  /* 0x00000000002a7805 */ /* 0x002fe2000001ff00 */
[----:B------:R-:W-:Y:S01]  /*2140*/  LEA.HI R2, R2, R3, RZ, 0x2 ;  /* 0x0000000302027211 */ /* 0x000fe200078f10ff */
[----:B---3--:R-:W-:Y:S01]  /*2150*/  CS2R R40, SRZ ;  /* 0x0000000000287805 */ /* 0x008fe2000001ff00 */
[----:B------:R-:W-:Y:S01]  /*2160*/  LOP3.LUT P5, RZ, R5, 0x2, RZ, 0xc0, !PT ;  /* 0x0000000205ff7812 */ /* 0x000fe200078ac0ff */
[----:B------:R-:W-:Y:S01]  /*2170*/  UMOV UR19, 0x1 ;  /* 0x0000000100137882 */ /* 0x000fe20000000000 */
[----:B------:R-:W-:Y:S01]  /*2180*/  LOP3.LUT R2, R2, 0xfffffffc, RZ, 0xc0, !PT ;  /* 0xfffffffc02027812 */ /* 0x000fe200078ec0ff */
[----:B------:R-:W-:Y:S01]  /*2190*/  UMOV UR17, 0xffffffc0 ;  /* 0xffffffc000117882 */ /* 0x000fe20000000000 */
[----:B------:R-:W-:Y:S01]  /*21a0*/  ISETP.GE.OR P5, PT, R38, UR13, !P5 ;  /* 0x0000000d26007c0c */ /* 0x000fe2000efa6670 */
[----:B------:R-:W1:Y:S01]  /*21b0*/  LDSM.16.M88.4 R164, [R214+0x6080] ;  /* 0x00608000d6a4783b */ /* 0x000e620000000200 */
[----:B------:R-:W-:Y:S01]  /*21c0*/  LEA.HI R4, R30, R34, RZ, 0x7 ;  /* 0x000000221e047211 */ /* 0x000fe200078f38ff */
[----:B------:R-:W-:Y:S01]  /*21d0*/  IMAD.IADD R3, R3, 0x1, -R2 ;  /* 0x0000000103037824 */ /* 0x000fe200078e0a02 */
[----:B------:R-:W-:Y:S01]  /*21e0*/  LOP3.LUT R0, R0, 0x10, RZ, 0xc0, !PT ;  /* 0x0000001000007812 */ /* 0x000fe200078ec0ff */
[----:B------:R-:W2:Y:S01]  /*21f0*/  LDSM.16.M88.4 R168, [R214+0x7080] ;  /* 0x00708000d6a8783b */ /* 0x000ea20000000200 */
[----:B------:R-:W-:Y:S01]  /*2200*/  IMAD.SHL.U32 R2, R22, 0x2, RZ ;  /* 0x0000000216027824 */ /* 0x000fe200078e00ff */
[----:B------:R-:W-:Y:S01]  /*2210*/  SHF.R.U32.HI R11, RZ, 0x4, R4 ;  /* 0x00000004ff0b7819 */ /* 0x000fe20000011604 */
[----:B------:R-:W-:Y:S01]  /*2220*/  ULDC UR5, c[0x0][0x198] ;  /* 0x0000660000057ab9 */ /* 0x000fe20000000800 */
[----:B------:R-:W3:Y:S01]  /*2230*/  LDSM.16.M88.4 R172, [R215+0x6080] ;  /* 0x00608000d7ac783b */ /* 0x000ee20000000200 */
[----:B------:R-:W-:-:S02]  /*2240*/  SEL R4, RZ, 0xffffffff, P4 ;  /* 0xffffffffff047807 */ /* 0x000fc40002000000 */
[----:B------:R-:W-:Y:S01]  /*2250*/  LOP3.LUT R2, R2, 0x2, R31, 0xe2, !PT ;  /* 0x0000000202027812 */ /* 0x000fe200078ee21f */
[----:B------:R-:W4:Y:S01]  /*2260*/  LDSM.16.M88.4 R176, [R215+0x7080] ;  /* 0x00708000d7b0783b */ /* 0x000f220000000200 */
[----:B------:R-:W-:Y:S01]  /*2270*/  LOP3.LUT R11, R0, 0x8, R11, 0xf8, !PT ;  /* 0x00000008000b7812 */ /* 0x000fe200078ef80b */
[----:B------:R-:W-:Y:S01]  /*2280*/  IMAD.SHL.U32 R0, R4, 0x2, RZ ;  /* 0x0000000204007824 */ /* 0x000fe200078e00ff */
[----:B------:R-:W-:Y:S01]  /*2290*/  SHF.R.U32.HI R8, RZ, 0x3, R8 ;  /* 0x00000003ff087819 */ /* 0x000fe20000011608 */
[----:B------:R-:W1:Y:S01]  /*22a0*/  LDSM.16.M88.4 R180, [R214+0x8080] ;  /* 0x00808000d6b4783b */ /* 0x000e620000000200 */
[----:B------:R-:W-:Y:S02]  /*22b0*/  LOP3.LUT P4, RZ, R13, 0x2, RZ, 0xc0, !PT ;  /* 0x000000020dff7812 */ /* 0x000fe4000788c0ff */
[----:B------:R-:W-:Y:S01]  /*22c0*/  LOP3.LUT R8, R20, R8, RZ, 0x3c, !PT ;  /* 0x0000000814087212 */ /* 0x000fe200078e3cff */
[----:B------:R-:W1:Y:S01]  /*22d0*/  LDSM.16.M88.4 R184, [R214+0x9080] ;  /* 0x00908000d6b8783b */ /* 0x000e620000000200 */
[----:B------:R-:W-:Y:S01]  /*22e0*/  LOP3.LUT R20, R0, 0x2, R7, 0xe2, !PT ;  /* 0x0000000200147812 */ /* 0x000fe200078ee207 */
[----:B------:R-:W-:Y:S01]  /*22f0*/  IMAD.SHL.U32 R7, R29, 0x8, RZ ;  /* 0x000000081d077824 */ /* 0x000fe200078e00ff */
[----:B------:R-:W-:Y:S01]  /*2300*/  IADD3 R4, R37, UR4, RZ ;  /* 0x0000000425047c10 */ /* 0x000fe2000fffe0ff */
[----:B------:R-:W1:Y:S01]  /*2310*/  LDSM.16.M88.4 R188, [R215+0x8080] ;  /* 0x00808000d7bc783b */ /* 0x000e620000000200 */
[----:B------:R-:W-:Y:S01]  /*2320*/  IMAD R213, R29, 0x200, R8 ;  /* 0x000002001dd57824 */ /* 0x000fe200078e0208 */
[----:B------:R-:W-:Y:S01]  /*2330*/  SHF.R.S32.HI R12, RZ, 0x2, R12 ;  /* 0x00000002ff0c7819 */ /* 0x000fe2000001140c */
[----:B------:R-:W-:Y:S01]  /*2340*/  UMOV UR4, URZ ;  /* 0x0000003f00047c82 */ /* 0x000fe20008000000 */
[----:B------:R-:W1:Y:S01]  /*2350*/  LDSM.16.M88.4 R192, [R215+0x9080] ;  /* 0x00908000d7c0783b */ /* 0x000e620000000200 */
[----:B------:R-:W-:Y:S01]  /*2360*/  LOP3.LUT R7, R7, 0x8, RZ, 0xc0, !PT ;  /* 0x0000000807077812 */ /* 0x000fe200078ec0ff */
[----:B------:R-:W-:Y:S01]  /*2370*/  IMAD.SHL.U32 R213, R213, 0x2, RZ ;  /* 0x00000002d5d57824 */ /* 0x000fe200078e00ff */
[----:B------:R-:W-:Y:S01]  /*2380*/  SEL R224, R225, 0xfffffff0, !P4 ;  /* 0xfffffff0e1e07807 */ /* 0x000fe20006000000 */
[----:B------:R-:W1:Y:S04]  /*2390*/  LDSM.16.M88.4 R196, [R214+0xa080] ;  /* 0x00a08000d6c4783b */ /* 0x000e680000000200 */
[----:B------:R-:W1:Y:S04]  /*23a0*/  LDSM.16.M88.4 R200, [R214+0xb080] ;  /* 0x00b08000d6c8783b */ /* 0x000e680000000200 */
[----:B------:R-:W1:Y:S04]  /*23b0*/  LDSM.16.M88.4 R204, [R215+0xa080] ;  /* 0x00a08000d7cc783b */ /* 0x000e680000000200 */
[----:B------:R-:W1:Y:S04]  /*23c0*/  LDSM.16.M88.4 R208, [R215+0xb080] ;  /* 0x00b08000d7d0783b */ /* 0x000e680000000200 */
[----:B------:R-:W-:Y:S06]  /*23d0*/  BAR.SYNC.DEFER_BLOCKING 0x0 ;  /* 0x0000000000007b1d */ /* 0x000fec0000010000 */
[----:B------:R5:W-:Y:S04]  /*23e0*/  STL [R1+0x2c], R2 ;  /* 0x00002c0201007387 */ /* 0x000be80000100800 */
[----:B------:R1:W-:Y:S04]  /*23f0*/  STL [R1+0x60], R4 ;  /* 0x0000600401007387 */ /* 0x0003e80000100800 */
[----:B------:R-:W-:Y:S01]  /*2400*/  @!PT LDS RZ, [RZ] ;  /* 0x00000000fffff984 */ /* 0x000fe20000000800 */
[----:B------:R-:W-:Y:S01]  /*2410*/  @!PT LDS RZ, [RZ] ;  /* 0x00000000fffff984 */ /* 0x000fe20000000800 */
[----:B------:R-:W-:Y:S01]  /*2420*/  @!PT LDS RZ, [RZ] ;  /* 0x00000000fffff984 */ /* 0x000fe20000000800 */
[----:B------:R1:W-:Y:S01]  /*2430*/  LDGSTS.E.BYPASS.LTC128B.128 [R32+0x6080], [R14.64], !P0 ;  /* 0x060800000e207fae */ /* 0x0003e2000c101d4e */
[----:B------:R-:W-:Y:S01]  /*2440*/  LOP3.LUT P0, RZ, R5, 0x4, RZ, 0xc0, !PT ;  /* 0x0000000405ff7812 */ /* 0x000fe2000780c0ff */
[----:B------:R-:W-:-:S02]  /*2450*/  IMAD.SHL.U32 R5, R3, 0x40, RZ ;  /* 0x0000004003057824 */ /* 0x000fc400078e00ff */
[----:B------:R1:W-:Y:S01]  /*2460*/  LDGSTS.E.BYPASS.LTC128B.128 [R32+0x7080], [R14.64+0x40], !P5 ;  /* 0x070800400e207fae */ /* 0x0003e2000e901d4e */
[----:B------:R-:W-:Y:S01]  /*2470*/  ISETP.GE.OR P0, PT, R38, UR13, !P0 ;  /* 0x0000000d26007c0c */ /* 0x000fe2000c706670 */
[----:B------:R-:W-:Y:S01]  /*2480*/  ULDC UR13, c[0x0][0x168] ;  /* 0x00005a00000d7ab9 */ /* 0x000fe20000000800 */
[----:B-----5:R-:W-:Y:S01]  /*2490*/  @!P3 IMAD.SHL.U32 R2, R34, 0x10, RZ ;  /* 0x000000102202b824 */ /* 0x020fe200078e00ff */
[C---:B------:R-:W-:Y:S01]  /*24a0*/  LOP3.LUT P5, RZ, R13.reuse, 0x4, RZ, 0xc0, !PT ;  /* 0x000000040dff7812 */ /* 0x040fe200078ac0ff */
[----:B------:R-:W-:Y:S01]  /*24b0*/  IMAD.SHL.U32 R13, R13, 0x40, RZ ;  /* 0x000000400d0d7824 */ /* 0x000fe200078e00ff */
[----:B------:R-:W-:Y:S01]  /*24c0*/  LOP3.LUT R5, R5, 0xc0, RZ, 0xc0, !PT ;  /* 0x000000c005057812 */ /* 0x000fe200078ec0ff */
[----:B------:R-:W-:Y:S01]  /*24d0*/  CS2R R38, SRZ ;  /* 0x0000000000267805 */ /* 0x000fe2000001ff00 */
[----:B------:R-:W-:-:S06]  /*24e0*/  SEL R223, R223, 0xffffffe0, !P5 ;  /* 0xffffffe0dfdf7807 */ /* 0x000fcc0006800000 */
[----:B------:R1:W-:Y:S01]  /*24f0*/  LDGSTS.E.BYPASS.LTC128B.128 [R32+0x8080], [R14.64+0x80], !P0 ;  /* 0x080800800e207fae */ /* 0x0003e2000c101d4e */
[----:B------:R-:W-:-:S03]  /*2500*/  ISETP.GE.AND P0, PT, R33, c[0x0][0x1fc], PT ;  /* 0x00007f0021007a0c */ /* 0x000fc60003f06270 */
[----:B------:R5:W-:Y:S01]  /*2510*/  @!P3 LDGSTS.E.BYPASS.LTC128B.128 [R2+0xf080], [R18.64] ;  /* 0x0f0800001202bfae */ /* 0x000be2000b901d4e */
[----:B------:R-:W-:Y:S02]  /*2520*/  SEL R10, RZ, 0x4, P0 ;  /* 0x00000004ff0a7807 */ /* 0x000fe40000000000 */
[----:B------:R-:W-:Y:S01]  /*2530*/  IADD3 R0, P0, R36, UR6, RZ ;  /* 0x0000000624007c10 */ /* 0x000fe2000ff1e0ff */
[----:B------:R-:W0:Y:S01]  /*2540*/  LDGDEPBAR ;  /* 0x00000000000079af */ /* 0x000e220000000000 */
[----:B------:R-:W-:Y:S02]  /*2550*/  CS2R R36, SRZ ;  /* 0x0000000000247805 */ /* 0x000fe4000001ff00 */
[----:B------:R-:W-:Y:S01]  /*2560*/  IADD3.X R6, R4, UR7, RZ, P0, !PT ;  /* 0x0000000704067c10 */ /* 0x000fe200087fe4ff */
[----:B------:R2:W-:Y:S01]  /*2570*/  LDGSTS.E.BYPASS.LTC128B.128 [R32+0xc080], [R16.64], !P2 ;  /* 0x0c08000010207fae */ /* 0x0005e2000d101d4e */
[C---:B------:R-:W-:Y:S02]  /*2580*/  LEA R8, P2, R0.reuse, c[0x0][0x280], 0x2 ;  /* 0x0000a00000087a11 */ /* 0x040fe400078410ff */
[----:B------:R-:W-:Y:S01]  /*2590*/  LOP3.LUT P0, RZ, R3, 0x2, RZ, 0xc0, !PT ;  /* 0x0000000203ff7812 */ /* 0x000fe2000780c0ff */
[----:B------:R2:W-:Y:S01]  /*25a0*/  LDGSTS.E.BYPASS.LTC128B.128 [R32+0xd080], [R16.64+0x40], !P6 ;  /* 0x0d08004010207fae */ /* 0x0005e2000f101d4e */
[----:B------:R-:W-:-:S02]  /*25b0*/  LEA.HI.X R9, R0, c[0x0][0x284], R6, 0x2, P2 ;  /* 0x0000a10000097a11 */ /* 0x000fc400010f1406 */
[----:B------:R-:W-:Y:S01]  /*25c0*/  LOP3.LUT R0, R20, R10, RZ, 0xfc, !PT ;  /* 0x0000000a14007212 */ /* 0x000fe200078efcff */
[----:B------:R2:W-:Y:S01]  /*25d0*/  LDGSTS.E.BYPASS.LTC128B.128 [R32+0xe080], [R16.64+0x80], !P1 ;  /* 0x0e08008010207fae */ /* 0x0005e2000c901d4e */
[----:B------:R-:W-:Y:S02]  /*25e0*/  ISETP.GE.AND P2, PT, R34, 0x10, PT ;  /* 0x000000102200780c */ /* 0x000fe40003f46270 */
[----:B------:R-:W-:Y:S01]  /*25f0*/  SHF.R.U32.HI R6, RZ, 0x3, R5 ;  /* 0x00000003ff067819 */ /* 0x000fe20000011605 */
[----:B------:R2:W-:Y:S01]  /*2600*/  STL [R1+0x28], R0 ;  /* 0x0000280001007387 */ /* 0x0005e20000100800 */
[----:B------:R-:W-:Y:S02]  /*2610*/  SEL R225, R225, 0xfffffff0, !P0 ;  /* 0xfffffff0e1e17807 */ /* 0x000fe40004000000 */
[CC--:B------:R-:W-:Y:S02]  /*2620*/  LOP3.LUT R212, R6.reuse, R5.reuse, R212, 0x1e, !PT ;  /* 0x0000000506d47212 */ /* 0x0c0fe400078e1ed4 */
[----:B------:R-:W-:-:S02]  /*2630*/  LOP3.LUT R3, R6, R5, R7, 0x1e, !PT ;  /* 0x0000000506037212 */ /* 0x000fc400078e1e07 */
[----:B-----5:R-:W-:-:S04]  /*2640*/  LOP3.LUT R2, R13, 0x1c0, RZ, 0xc0, !PT ;  /* 0x000001c00d027812 */ /* 0x020fc800078ec0ff */
[----:B-1----:R-:W-:-:S04]  /*2650*/  SHF.R.U32.HI R4, RZ, 0x3, R2 ;  /* 0x00000003ff047819 */ /* 0x002fc80000011602 */
[----:B------:R-:W-:Y:S01]  /*2660*/  LOP3.LUT R218, R4, R2, R7, 0x1e, !PT ;  /* 0x0000000204da7212 */ /* 0x000fe200078e1e07 */
[----:B------:R-:W-:-:S04]  /*2670*/  IMAD R2, R28, 0x10, R12 ;  /* 0x000000101c027824 */ /* 0x000fc800078e020c */
[----:B------:R-:W-:Y:S01]  /*2680*/  IMAD.IADD R218, R26, 0x1, R218 ;  /* 0x000000011ada7824 */ /* 0x000fe200078e02da */
[----:B------:R1:W-:Y:S01]  /*2690*/  STL [R1+0x8], R2 ;  /* 0x0000080201007387 */ /* 0x0003e20000100800 */
[----:B--2---:R-:W-:-:S03]  /*26a0*/  IMAD.SHL.U32 R0, R21, 0x20, RZ ;  /* 0x0000002015007824 */ /* 0x004fc600078e00ff */
[----:B------:R-:W-:Y:S01]  /*26b0*/  LEA R218, R218, 0x13480, 0x1 ;  /* 0x00013480dada7811 */ /* 0x000fe200078e08ff */
[----:B------:R-:W-:Y:S02]  /*26c0*/  IMAD R4, R28, 0x200, R0 ;  /* 0x000002001c047824 */ /* 0x000fe400078e0200 */
[----:B------:R-:W-:Y:S02]  /*26d0*/  IMAD.IADD R212, R0, 0x1, R212 ;  /* 0x0000000100d47824 */ /* 0x000fe400078e02d4 */
[----:B------:R-:W-:Y:S02]  /*26e0*/  IMAD.IADD R222, R4, 0x1, R3 ;  /* 0x0000000104de7824 */ /* 0x000fe400078e0203 */
[--C-:B------:R-:W-:Y:S01]  /*26f0*/  IMAD R219, R223, 0x2, R218.reuse ;  /* 0x00000002dfdb7824 */ /* 0x100fe200078e02da */
[----:B------:R-:W-:Y:S01]  /*2700*/  LEA R212, R212, 0x80, 0x1 ;  /* 0x00000080d4d47811 */ /* 0x000fe200078e08ff */
[----:B------:R-:W-:Y:S02]  /*2710*/  IMAD.SHL.U32 R217, R222, 0x2, RZ ;  /* 0x00000002ded97824 */ /* 0x000fe400078e00ff */
[----:B------:R-:W-:-:S02]  /*2720*/  IMAD R220, R224, 0x2, R218 ;  /* 0x00000002e0dc7824 */ /* 0x000fc400078e02da */
[----:B------:R-:W-:Y:S01]  /*2730*/  IMAD R224, R224, 0x2, R219 ;  /* 0x00000002e0e07824 */ /* 0x000fe200078e02db */
[----:B------:R-:W-:Y:S01]  /*2740*/  IADD3 R217, R217, 0xc080, RZ ;  /* 0x0000c080d9d97810 */ /* 0x000fe20007ffe0ff */
[----:B------:R-:W-:Y:S02]  /*2750*/  IMAD R223, R223, 0x2, R220 ;  /* 0x00000002dfdf7824 */ /* 0x000fe400078e02dc */
[----:B------:R-:W-:Y:S01]  /*2760*/  IMAD.IADD R226, R222, 0x1, R225 ;  /* 0x00000001dee27824 */ /* 0x000fe200078e02e1 */
[----:B-1----:R-:W-:Y:S01]  /*2770*/  LOP3.LUT R2, R6, R11, R5, 0x1e, !PT ;  /* 0x0000000b06027212 */ /* 0x002fe200078e1e05 */
[----:B------:R-:W-:Y:S02]  /*2780*/  IMAD R217, R225, 0x2, R217 ;  /* 0x00000002e1d97824 */ /* 0x000fe400078e02d9 */
[----:B------:R-:W-:Y:S02]  /*2790*/  IMAD.SHL.U32 R216, R222, 0x2, RZ ;  /* 0x00000002ded87824 */ /* 0x000fe400078e00ff */
[----:B------:R-:W-:-:S02]  /*27a0*/  IMAD.IADD R221, R0, 0x1, R2 ;  /* 0x0000000100dd7824 */ /* 0x000fc400078e0202 */
[----:B------:R-:W-:Y:S02]  /*27b0*/  @!P2 IMAD.SHL.U32 R0, R34, 0x10, RZ ;  /* 0x000000102200a824 */ /* 0x000fe400078e00ff */
[----:B------:R-:W-:-:S03]  /*27c0*/  IMAD.SHL.U32 R2, R24, 0x2, RZ ;  /* 0x0000000218027824 */ /* 0x000fc600078e00ff */
[----:B------:R1:W-:Y:S04]  /*27d0*/  @!P2 LDGSTS.E.BYPASS.LTC128B.128 [R0+0xf280], [R8.64] ;  /* 0x0f2800000800afae */ /* 0x0003e8000b901d4e */
[----:B------:R2:W-:Y:S04]  /*27e0*/  STL [R1+0x34], R2 ;  /* 0x0000340201007387 */ /* 0x0005e80000100800 */
[----:B------:R-:W0:Y:S04]  /*27f0*/  LDGDEPBAR ;  /* 0x00000000000079af */ /* 0x000e280000000000 */
[----:B------:R-:W0:Y:S01]  /*2800*/  LDGDEPBAR ;  /* 0x00000000000079af */ /* 0x000e220000000000 */
[----:B-1----:R-:W-:Y:S01]  /*2810*/  IADD3 R0, -R2, UR18, RZ ;  /* 0x0000001202007c10 */ /* 0x002fe2000fffe1ff */
[----:B------:R-:W-:-:S04]  /*2820*/  ULDC UR18, c[0x0][0x168] ;  /* 0x00005a0000127ab9 */ /* 0x000fc80000000800 */
[----:B------:R2:W-:Y:S04]  /*2830*/  STL [R1+0x1c], R0 ;  /* 0x00001c0001007387 */ /* 0x0005e80000100800 */
[----:B---34-:R2:W-:Y:S02]  /*2840*/  STL [R1+0x24], R35 ;  /* 0x0000242301007387 */ /* 0x0185e40000100800 */
.L_x_459:
        /* <DEDUP_REMOVED lines=14> */
[----:B------:R-:W-:Y:S01]  /*2930*/  IMAD R2, R2, 0x1800, R226 ;  /* 0x0000180002027824 */ /* 0x000fe200078e02e2 */
[----:B------:R-:W-:Y:S04]  /*2940*/  UMOV UR20, UR16 ;  /* 0x0000001000147c82 */ /* 0x000fe80008000000 */
        /* <DEDUP_REMOVED lines=66> */
[C---:B------:R-:W-:Y:S04]  /*2d70*/  HMMA.16816.F32 R16, R144.reuse, R154, R16 ;  /* 0x0000009a9010723c */ /* 0x040fe80000001810 */
[----:B------:R-:W-:Y:S02]  /*2d80*/  FMUL.FTZ R4, R4, c[0x0][0x2b4] ;  /* 0x0000ad0004047a20 */ /* 0x000fe40000410000 */
[----:B------:R-:W-:Y:S02]  /*2d90*/  FMUL.FTZ R5, R5, c[0x0][0x2b4] ;  /* 0x0000ad0005057a20 */ /* 0x000fe40000410000 */
[----:B------:R-:W-:Y:S01]  /*2da0*/  MUFU.TANH R231, R4 ;  /* 0x0000000400e77308 */ /* 0x000fe20000002400 */
[----:B------:R-:W-:Y:S03]  /*2db0*/  FMUL.FTZ R6, R6, c[0x0][0x2b4] ;  /* 0x0000ad0006067a20 */ /* 0x000fe60000410000 */
[----:B------:R-:W-:Y:S02]  /*2dc0*/  FMUL.FTZ R7, R7, c[0x0][0x2b4] ;  /* 0x0000ad0007077a20 */ /* 0x000fe40000410000 */
[----:B------:R-:W-:Y:S02]  /*2dd0*/  FMUL.FTZ R8, R8, c[0x0][0x2b4] ;  /* 0x0000ad0008087a20 */ /* 0x000fe40000410000 */
[----:B------:R-:W-:Y:S02]  /*2de0*/  FMUL.FTZ R14, R14, c[0x0][0x2b4] ;  /* 0x0000ad000e0e7a20 */ /* 0x000fe40000410000 */
        /* <DEDUP_REMOVED lines=12> */
[----:B------:R1:W-:Y:S10]  /*2eb0*/  MUFU.TANH R245, R7 ;  /* 0x0000000700f57308 */ /* 0x0003f40000002400 */
[----:B------:R-:W-:Y:S10]  /*2ec0*/  MUFU.TANH R247, R8 ;  /* 0x0000000800f77308 */ /* 0x000ff40000002400 */
[----:B------:R-:W2:Y:S01]  /*2ed0*/  MUFU.TANH R2, R14 ;  /* 0x0000000e00027308 */ /* 0x000ea20000002400 */
[----:B-1----:R-:W1:Y:S09]  /*2ee0*/  LDSM.16.M88.4 R4, [R215+0x5080] ;  /* 0x00508000d704783b */ /* 0x002e720000000200 */
[----:B------:R-:W-:Y:S10]  /*2ef0*/  MUFU.TANH R151, R9 ;  /* 0x0000000900977308 */ /* 0x000ff40000002400 */
[----:B------:R-:W3:Y:S01]  /*2f00*/  MUFU.TANH R0, R15 ;  /* 0x0000000f00007308 */ /* 0x000ee20000002400 */
[----:B--2---:R-:W-:Y:S04]  /*2f10*/  STL [R1+0x4], R2 ;  /* 0x0000040201007387 */ /* 0x004fe80000100800 */
[----:B------:R-:W2:Y:S05]  /*2f20*/  LDL R155, [R1+0x8] ;  /* 0x00000800019b7983 */ /* 0x000eaa0000100800 */
[----:B------:R-:W4:Y:S10]  /*2f30*/  MUFU.TANH R230, R10 ;  /* 0x0000000a00e67308 */ /* 0x000f340000002400 */
[----:B------:R-:W2:Y:S01]  /*2f40*/  MUFU.TANH R233, R11 ;  /* 0x0000000b00e97308 */ /* 0x000ea20000002400 */
[----:B---3--:R3:W-:Y:S01]  /*2f50*/  STL [R1], R0 ;  /* 0x0000000001007387 */ /* 0x0087e20000100800 */
[-C--:B-1----:R-:W-:Y:S08]  /*2f60*/  HMMA.16816.F32 R20, R144, R4.reuse, R20 ;  /* 0x000000049014723c */ /* 0x082ff00000001814 */
[----:B------:R-:W1:Y:S01]  /*2f70*/  MUFU.TANH R236, R12 ;  /* 0x0000000c00ec7308 */ /* 0x000e620000002400 */
[C---:B------:R-:W-:Y:S09]  /*2f80*/  HMMA.16816.F32 R24, R136.reuse, R4, R24 ;  /* 0x000000048818723c */ /* 0x040ff20000001818 */
[----:B------:R-:W1:Y:S01]  /*2f90*/  MUFU.TANH R252, R13 ;  /* 0x0000000d00fc7308 */ /* 0x000e620000002400 */
[-C--:B------:R-:W-:Y:S08]  /*2fa0*/  HMMA.16816.F32 R28, R136, R6.reuse, R28 ;  /* 0x00000006881c723c */ /* 0x080ff0000000181c */
[----:B------:R-:W-:Y:S01]  /*2fb0*/  HMMA.16816.F32 R32, R144, R6, R32 ;  /* 0x000000069020723c */ /* 0x000fe20000001820 */
[----:B------:R-:W1:Y:S03]  /*2fc0*/  MUFU.TANH R160, R16 ;  /* 0x0000001000a07308 */ /* 0x000e660000002400 */
[----:B---3--:R-:W-:Y:S01]  /*2fd0*/  MOV R0, UR4 ;  /* 0x0000000400007c02 */ /* 0x008fe20008000f00 */
[----:B------:R-:W-:Y:S02]  /*2fe0*/  FMUL.FTZ R20, R20, c[0x0][0x2b4] ;  /* 0x0000ad0014147a20 */ /* 0x000fe40000410000 */
[----:B------:R-:W-:Y:S02]  /*2ff0*/  FMUL.FTZ R21, R21, c[0x0][0x2b4] ;  /* 0x0000ad0015157a20 */ /* 0x000fe40000410000 */
[----:B------:R-:W-:Y:S02]  /*3000*/  FMUL.FTZ R22, R22, c[0x0][0x2b4] ;  /* 0x0000ad0016167a20 */ /* 0x000fe40000410000 */
[----:B------:R-:W3:Y:S01]  /*3010*/  MUFU.TANH R229, R17 ;  /* 0x0000001100e57308 */ /* 0x000ee20000002400 */
[----:B------:R-:W-:Y:S02]  /*3020*/  FMUL.FTZ R23, R23, c[0x0][0x2b4] ;  /* 0x0000ad0017177a20 */ /* 0x000fe40000410000 */
[----:B------:R-:W-:Y:S02]  /*3030*/  FMUL.FTZ R24, R24, c[0x0][0x2b4] ;  /* 0x0000ad0018187a20 */ /* 0x000fe40000410000 */
[----:B------:R-:W-:Y:S02]  /*3040*/  FMUL.FTZ R28, R28, c[0x0][0x2b4] ;  /* 0x0000ad001c1c7a20 */ /* 0x000fe40000410000 */
[----:B------:R-:W-:Y:S02]  /*3050*/  FMUL.FTZ R29, R29, c[0x0][0x2b4] ;  /* 0x0000ad001d1d7a20 */ /* 0x000fe40000410000 */
[----:B------:R-:W-:Y:S01]  /*3060*/  FMUL.FTZ R30, R30, c[0x0][0x2b4] ;  /* 0x0000ad001e1e7a20 */ /* 0x000fe20000410000 */
[----:B------:R-:W1:Y:S01]  /*3070*/  MUFU.TANH R248, R28 ;  /* 0x0000001c00f87308 */ /* 0x000e620000002400 */
        /* <DEDUP_REMOVED lines=8> */
[----:B------:R-:W-:Y:S05]  /*3100*/  FMUL.FTZ R35, R35, c[0x0][0x2b4] ;  /* 0x0000ad0023237a20 */ /* 0x000fea0000410000 */
[----:B------:R-:W1:Y:S10]  /*3110*/  MUFU.TANH R246, R29 ;  /* 0x0000001d00f67308 */ /* 0x000e740000002400 */
[----:B------:R-:W1:Y:S10]  /*3120*/  MUFU.TANH R242, R19 ;  /* 0x0000001300f27308 */ /* 0x000e740000002400 */
[----:B------:R-:W1:Y:S10]  /*3130*/  MUFU.TANH R148, R30 ;  /* 0x0000001e00947308 */ /* 0x000e740000002400 */
[----:B------:R-:W1:Y:S10]  /*3140*/  MUFU.TANH R162, R20 ;  /* 0x0000001400a27308 */ /* 0x000e740000002400 */
        /* <DEDUP_REMOVED lines=13> */
[----:B------:R2:W1:Y:S04]  /*3220*/  LDS R144, [R0.X4+0xf080] ;  /* 0x00f0800000907984 */ /* 0x0004680000004800 */
[----:B------:R2:W1:Y:S04]  /*3230*/  LDS R145, [R0.X4+0xf0a0] ;  /* 0x00f0a00000917984 */ /* 0x0004680000004800 */
[----:B------:R2:W1:Y:S04]  /*3240*/  LDS R147, [R0.X4+0xf100] ;  /* 0x00f1000000937984 */ /* 0x0004680000004800 */
[----:B------:R2:W1:Y:S01]  /*3250*/  LDS R146, [R0.X4+0xf120] ;  /* 0x00f1200000927984 */ /* 0x0004620000004800 */
[----:B------:R-:W-:Y:S04]  /*3260*/  DEPBAR.LE SB0, 0x0 ;  /* 0x000080000000791a */ /* 0x000fe80000000000 */
[----:B------:R-:W-:Y:S08]  /*3270*/  BAR.SYNC.DEFER_BLOCKING 0x0 ;  /* 0x0000000000007b1d */ /* 0x000ff00000010000 */
[----:B------:R2:W1:Y:S08]  /*3280*/  LDSM.16.M88.4 R132, [R216+0xc080] ;  /* 0x00c08000d884783b */ /* 0x0004700000000200 */
[----:B-----5:R2:W1:Y:S08]  /*3290*/  LDSM.16.M88.4 R28, [R216+0xc880] ;  /* 0x00c88000d81c783b */ /* 0x0204700000000200 */
[----:B------:R2:W1:Y:S08]  /*32a0*/  LDSM.16.M88.4 R136, [R217] ;  /* 0x00000000d988783b */ /* 0x0004700000000200 */
[----:B------:R2:W1:Y:S01]  /*32b0*/  LDSM.16.M88.4 R140, [R217+0x800] ;  /* 0x00080000d98c783b */ /* 0x0004620000000200 */
[----:B------:R-:W-:-:S05]  /*32c0*/  @P0 BRA `(.L_x_457) ;  /* 0x0000031000000947 */ /* 0x000fca0003800000 */
[----:B---34-:R-:W3:Y:S01]  /*32d0*/  LDL.64 R18, [R1+0x58] ;  /* 0x0000580001127983 */ /* 0x018ee20000100a00 */
[----:B------:R-:W-:Y:S01]  /*32e0*/  ULDC.64 UR6, c[0x0][0x178] ;  /* 0x00005e0000067ab9 */ /* 0x000fe20000000a00 */
[----:B------:R-:W-:Y:S01]  /*32f0*/  IMAD.U32 R7, RZ, RZ, UR19 ;  /* 0x00000013ff077e24 */ /* 0x000fe2000f8e00ff */
[----:B------:R-:W-:Y:S01]  /*3300*/  USHF.R.S32.HI UR21, URZ, 0x1f, UR22 ;  /* 0x0000001f3f157899 */ /* 0x000fe20008011416 */
[----:B------:R-:W4:Y:S01]  /*3310*/  LDL R2, [R1+0x68] ;  /* 0x0000680001027983 */ /* 0x000f220000100800 */
[----:B------:R-:W-:Y:S02]  /*3320*/  UIMAD.WIDE.U32 UR24, UR22, UR6, URZ ;  /* 0x00000006161872a5 */ /* 0x000fe4000f8e003f */
[----:B------:R-:W-:Y:S01]  /*3330*/  UIMAD UR21, UR21, UR6, URZ ;  /* 0x00000006151572a4 */ /* 0x000fe2000f8e023f */
[----:B------:R-:W5:Y:S03]  /*3340*/  LDL R9, [R1+0x2c] ;  /* 0x00002c0001097983 */ /* 0x000f660000100800 */
[----:B------:R-:W-:Y:S01]  /*3350*/  UIMAD UR21, UR22, UR7, UR21 ;  /* 0x00000007161572a4 */ /* 0x000fe2000f8e0215 */
[----:B--2---:R-:W2:Y:S01]  /*3360*/  LDL.64 R14, [R1+0x48] ;  /* 0x00004800010e7983 */ /* 0x004ea20000100a00 */
[----:B------:R-:W-:Y:S01]  /*3370*/  UIMAD UR22, UR22, UR17, UR13 ;  /* 0x00000011161672a4 */ /* 0x000fe2000f8e020d */
[----:B------:R-:W-:Y:S01]  /*3380*/  IMAD.U32 R3, RZ, RZ, UR24 ;  /* 0x00000018ff037e24 */ /* 0x000fe2000f8e00ff */
[----:B------:R-:W-:Y:S01]  /*3390*/  UIADD3 UR21, UR25, UR21, URZ ;  /* 0x0000001519157290 */ /* 0x000fe2000fffe03f */
[----:B------:R-:W2:Y:S01]  /*33a0*/  LDL.64 R152, [R1+0x10] ;  /* 0x0000100001987983 */ /* 0x000ea20000100a00 */
[----:B------:R-:W-:Y:S03]  /*33b0*/  IMAD.U32 R10, RZ, RZ, UR24 ;  /* 0x00000018ff0a7e24 */ /* 0x000fe6000f8e00ff */
[----:B------:R-:W2:Y:S01]  /*33c0*/  LDL R8, [R1+0x18] ;  /* 0x0000180001087983 */ /* 0x000ea20000100800 */
[----:B------:R-:W-:Y:S03]  /*33d0*/  IMAD.U32 R0, RZ, RZ, UR21 ;  /* 0x00000015ff007e24 */ /* 0x000fe6000f8e00ff */
[----:B------:R-:W2:Y:S04]  /*33e0*/  LDL R11, [R1+0x64] ;  /* 0x00006400010b7983 */ /* 0x000ea80000100800 */
[----:B------:R-:W2:Y:S04]  /*33f0*/  LDL R12, [R1+0x30] ;  /* 0x00003000010c7983 */ /* 0x000ea80000100800 */
[----:B------:R-:W2:Y:S01]  /*3400*/  LDL.64 R16, [R1+0x20] ;  /* 0x0000200001107983 */ /* 0x000ea20000100a00 */
[----:B---3--:R-:W-:Y:S04]  /*3410*/  LEA R3, P1, R3, R18, 0x6 ;  /* 0x0000001203037211 */ /* 0x008fe800078230ff */
[----:B----4-:R-:W-:Y:S01]  /*3420*/  LEA.HI.X R10, R10, R2, R0, 0x6, P1 ;  /* 0x000000020a0a7211 */ /* 0x010fe200008f3400 */
[----:B------:R-:W-:Y:S01]  /*3430*/  IMAD.U32 R2, RZ, RZ, UR16 ;  /* 0x00000010ff027e24 */ /* 0x000fe2000f8e00ff */
[C---:B-----5:R-:W-:Y:S04]  /*3440*/  LOP3.LUT P6, RZ, R9.reuse, 0x1, RZ, 0xc0, !PT ;  /* 0x0000000109ff7812 */ /* 0x060fe800078cc0ff */
[----:B------:R-:W-:Y:S02]  /*3450*/  @!P3 LEA R2, R2, 0x40, 0x6 ;  /* 0x000000400202b811 */ /* 0x000fe400078e30ff */
[----:B------:R-:W-:Y:S02]  /*3460*/  LOP3.LUT P5, RZ, R9, 0x2, RZ, 0xc0, !PT ;  /* 0x0000000209ff7812 */ /* 0x000fe400078ac0ff */
[----:B--2---:R-:W-:Y:S02]  /*3470*/  @!P3 IADD3 R5, P1, R2, R14, RZ ;  /* 0x0000000e0205b210 */ /* 0x004fe40007f3e0ff */
[C---:B------:R-:W-:Y:S02]  /*3480*/  ISETP.GE.OR P6, PT, R152.reuse, UR22, !P6 ;  /* 0x0000001698007c0c */ /* 0x040fe4000f7c6670 */
[----:B------:R-:W-:Y:S02]  /*3490*/  ISETP.LT.AND P4, PT, R152, UR22, PT ;  /* 0x0000001698007c0c */ /* 0x000fe4000bf81270 */
[----:B------:R-:W-:Y:S01]  /*34a0*/  IADD3 R0, R8, 0x6080, RZ ;  /* 0x0000608008007810 */ /* 0x000fe20007ffe0ff */
[----:B------:R-:W-:Y:S01]  /*34b0*/  IMAD.U32 R8, RZ, RZ, UR19 ;  /* 0x00000013ff087e24 */ /* 0x000fe2000f8e00ff */
[----:B------:R-:W-:Y:S02]  /*34c0*/  ISETP.GE.OR P5, PT, R152, UR22, !P5 ;  /* 0x0000001698007c0c */ /* 0x000fe4000efa6670 */
[----:B------:R-:W-:Y:S01]  /*34d0*/  @!P3 LEA.HI.X.SX32 R6, R2, R11, 0x1, P1 ;  /* 0x0000000b0206b211 */ /* 0x000fe200008f0eff */
[----:B------:R-:W-:Y:S01]  /*34e0*/  IMAD R0, R8, 0x3000, R0 ;  /* 0x0000300008007824 */ /* 0x000fe200078e0200 */
[C---:B------:R-:W-:Y:S02]  /*34f0*/  LEA R2, P2, R3.reuse, c[0x0][0x160], 0x1 ;  /* 0x0000580003027a11 */ /* 0x040fe400078408ff */
[----:B------:R-:W-:Y:S02]  /*3500*/  ISETP.GE.OR P4, PT, R12, c[0x0][0x16c], !P4 ;  /* 0x00005b000c007a0c */ /* 0x000fe40006786670 */
[----:B------:R-:W-:Y:S01]  /*3510*/  LEA.HI.X R3, R3, c[0x0][0x164], R10, 0x1, P2 ;  /* 0x0000590003037a11 */ /* 0x000fe200010f0c0a */
[----:B------:R-:W-:Y:S01]  /*3520*/  IMAD.SHL.U32 R9, R16, 0x4, RZ ;  /* 0x0000000410097824 */ /* 0x000fe200078e00ff */
[----:B------:R-:W-:Y:S03]  /*3530*/  @!P3 LEA R4, P1, R5, c[0x0][0x258], 0x2 ;  /* 0x000096000504ba11 */ /* 0x000fe600078210ff */
[----:B------:R-:W-:Y:S01]  /*3540*/  @!PT LDS RZ, [RZ] ;  /* 0x00000000fffff984 */ /* 0x000fe20000000800 */
[----:B------:R-:W-:Y:S01]  /*3550*/  @!PT LDS RZ, [RZ] ;  /* 0x00000000fffff984 */ /* 0x000fe20000000800 */
[----:B------:R-:W-:Y:S01]  /*3560*/  @!PT LDS RZ, [RZ] ;  /* 0x00000000fffff984 */ /* 0x000fe20000000800 */
[----:B------:R2:W-:Y:S01]  /*3570*/  LDGSTS.E.BYPASS.LTC128B.128 [R0], [R2.64], !P6 ;  /* 0x0000000002007fae */ /* 0x0005e2000f101d4e */
[----:B------:R-:W-:Y:S01]  /*3580*/  @!P3 IMAD R7, R7, 0x40, R9 ;  /* 0x000000400707b824 */ /* 0x000fe200078e0209 */
[----:B------:R-:W-:Y:S02]  /*3590*/  @!P3 LEA.HI.X R5, R5, c[0x0][0x25c], R6, 0x2, P1 ;  /* 0x000097000505ba11 */ /* 0x000fe400008f1406 */
[----:B------:R2:W-:Y:S01]  /*35a0*/  LDGSTS.E.BYPASS.LTC128B.128 [R0+0x1000], [R2.64+0x40], !P5 ;  /* 0x0100004002007fae */ /* 0x0005e2000e901d4e */
[----:B------:R-:W-:Y:S03]  /*35b0*/  @!P3 IMAD.SHL.U32 R6, R7, 0x4, RZ ;  /* 0x000000040706b824 */ /* 0x000fe600078e00ff */
[----:B------:R2:W-:Y:S04]  /*35c0*/  LDGSTS.E.BYPASS.LTC128B.128 [R0+0x2000], [R2.64+0x80], !P4 ;  /* 0x0200008002007fae */ /* 0x0005e8000e101d4e */
[----:B------:R2:W-:Y:S02]  /*35d0*/  @!P3 LDGSTS.E.BYPASS.LTC128B.128 [R6+0xf080], [R4.64] ;  /* 0x0f0800000406bfae */ /* 0x0005e4000b901d4e */
.L_x_457:
[-C--:B-1234-:R-:W-:Y:S01]  /*35e0*/  HMMA.16816.F32 R4, R132, R164.reuse, RZ ;  /* 0x000000a48404723c */ /* 0x09efe200000018ff */
[----:B------:R-:W2:Y:S01]  /*35f0*/  LDL R3, [R1+0x34] ;  /* 0x0000340001037983 */ /* 0x000ea20000100800 */
[----:B------:R-:W-:Y:S02]  /*3600*/  ULEA UR6, UR16, 0x1, 0x6 ;  /* 0x0000000110067891 */ /* 0x000fe4000f8e303f */
[----:B------:R-:W-:Y:S01]  /*3610*/  UIADD3 UR16, UR16, 0x1, URZ ;  /* 0x0000000110107890 */ /* 0x000fe2000fffe03f */
[----:B------:R-:W3:Y:S01]  /*3620*/  LDL R237, [R1+0x1c] ;  /* 0x00001c0001ed7983 */ /* 0x000ee20000100800 */
[----:B------:R-:W-:Y:S02]  /*3630*/  UIADD3 UR6, UR6, UR5, -UR8 ;  /* 0x0000000506067290 */ /* 0x000fe4000fffe808 */
[C---:B------:R-:W-:Y:S01]  /*3640*/  HMMA.16816.F32 R8, R28.reuse, R164, RZ ;  /* 0x000000a41c08723c */ /* 0x040fe200000018ff */
[----:B------:R-:W-:Y:S03]  /*3650*/  LDS R2, [R155.X4+0xf280] ;  /* 0x00f280009b027984 */ /* 0x000fe60000004800 */
[----:B------:R-:W-:Y:S01]  /*3660*/  MOV R0, UR6 ;  /* 0x0000000600007c02 */ /* 0x000fe20008000f00 */
[----:B------:R-:W0:Y:S03]  /*3670*/  LDGDEPBAR ;  /* 0x00000000000079af */ /* 0x000e260000000000 */
[-C--:B------:R-:W-:Y:S01]  /*3680*/  HMMA.16816.F32 R12, R28, R166.reuse, RZ ;  /* 0x000000a61c0c723c */ /* 0x080fe200000018ff */
[----:B------:R-:W-:Y:S07]  /*3690*/  IADD3 R0, R155, -c[0x0][0x168], R0 ;  /* 0x80005a009b007a10 */ /* 0x000fee0007ffe000 */
[C---:B------:R-:W-:Y:S08]  /*36a0*/  HMMA.16816.F32 R16, R132.reuse, R166, RZ ;  /* 0x000000a68410723c */ /* 0x040ff000000018ff */
[-C--:B------:R-:W-:Y:S08]  /*36b0*/  HMMA.16816.F32 R20, R132, R168.reuse, RZ ;  /* 0x000000a88414723c */ /* 0x080ff000000018ff */
[C---:B------:R-:W-:Y:S08]  /*36c0*/  HMMA.16816.F32 R24, R28.reuse, R168, RZ ;  /* 0x000000a81c18723c */ /* 0x040ff000000018ff */
[-C--:B------:R-:W-:Y:S08]  /*36d0*/  HMMA.16816.F32 R28, R28, R170.reuse, RZ ;  /* 0x000000aa1c1c723c */ /* 0x080ff000000018ff */
[----:B------:R-:W-:Y:S01]  /*36e0*/  HMMA.16816.F32 R32, R132, R170, RZ ;  /* 0x000000aa8420723c */ /* 0x000fe200000018ff */
[----:B------:R-:W1:Y:S07]  /*36f0*/  LDSM.16.M88.4 R132, [R216+0xd080] ;  /* 0x00d08000d884783b */ /* 0x000e6e0000000200 */
[-C--:B------:R-:W-:Y:S08]  /*3700*/  HMMA.16816.F32 R4, R136, R172.reuse, R4 ;  /* 0x000000ac8804723c */ /* 0x080ff00000001804 */
[C---:B------:R-:W-:Y:S08]  /*3710*/  HMMA.16816.F32 R8, R140.reuse, R172, R8 ;  /* 0x000000ac8c08723c */ /* 0x040ff00000001808 */
[-C--:B------:R-:W-:Y:S08]  /*3720*/  HMMA.16816.F32 R12, R140, R174.reuse, R12 ;  /* 0x000000ae8c0c723c */ /* 0x080ff0000000180c */
[C---:B------:R-:W-:Y:S08]  /*3730*/  HMMA.16816.F32 R16, R136.reuse, R174, R16 ;  /* 0x000000ae8810723c */ /* 0x040ff00000001810 */
[-C--:B------:R-:W-:Y:S08]  /*3740*/  HMMA.16816.F32 R20, R136, R176.reuse, R20 ;  /* 0x000000b08814723c */ /* 0x080ff00000001814 */
[C---:B------:R-:W-:Y:S08]  /*3750*/  HMMA.16816.F32 R24, R140.reuse, R176, R24 ;  /* 0x000000b08c18723c */ /* 0x040ff00000001818 */
[-C--:B------:R-:W-:Y:S01]  /*3760*/  HMMA.16816.F32 R28, R140, R178.reuse, R28 ;  /* 0x000000b28c1c723c */ /* 0x080fe2000000181c */
[----:B------:R-:W4:Y:S07]  /*3770*/  LDSM.16.M88.4 R140, [R216+0xd880] ;  /* 0x00d88000d88c783b */ /* 0x000f2e0000000200 */
[----:B------:R-:W-:Y:S01]  /*3780*/  HMMA.16816.F32 R32, R136, R178, R32 ;  /* 0x000000b28820723c */ /* 0x000fe20000001820 */
[----:B------:R-:W4:Y:S07]  /*3790*/  LDSM.16.M88.4 R136, [R217+0x1000] ;  /* 0x00100000d988783b */ /* 0x000f2e0000000200 */
[-C--:B-1----:R-:W-:Y:S08]  /*37a0*/  HMMA.16816.F32 R4, R132, R180.reuse, R4 ;  /* 0x000000b48404723c */ /* 0x082ff00000001804 */
[C---:B----4-:R-:W-:Y:S08]  /*37b0*/  HMMA.16816.F32 R8, R140.reuse, R180, R8 ;  /* 0x000000b48c08723c */ /* 0x050ff00000001808 */
[-C--:B------:R-:W-:Y:S08]  /*37c0*/  HMMA.16816.F32 R12, R140, R182.reuse, R12 ;  /* 0x000000b68c0c723c */ /* 0x080ff0000000180c */
[C---:B------:R-:W-:Y:S08]  /*37d0*/  HMMA.16816.F32 R16, R132.reuse, R182, R16 ;  /* 0x000000b68410723c */ /* 0x040ff00000001810 */
[-C--:B------:R-:W-:Y:S08]  /*37e0*/  HMMA.16816.F32 R20, R132, R184.reuse, R20 ;  /* 0x000000b88414723c */ /* 0x080ff00000001814 */
[C---:B------:R-:W-:Y:S08]  /*37f0*/  HMMA.16816.F32 R24, R140.reuse, R184, R24 ;  /* 0x000000b88c18723c */ /* 0x040ff00000001818 */
[-C--:B------:R-:W-:Y:S01]  /*3800*/  HMMA.16816.F32 R28, R140, R186.reuse, R28 ;  /* 0x000000ba8c1c723c */ /* 0x080fe2000000181c */
[----:B------:R-:W1:Y:S07]  /*3810*/  LDSM.16.M88.4 R140, [R217+0x1800] ;  /* 0x00180000d98c783b */ /* 0x000e6e0000000200 */
[----:B------:R-:W-:Y:S01]  /*3820*/  HMMA.16816.F32 R32, R132, R186, R32 ;  /* 0x000000ba8420723c */ /* 0x000fe20000001820 */
[----:B------:R-:W4:Y:S07]  /*3830*/  LDSM.16.M88.4 R132, [R216+0xe080] ;  /* 0x00e08000d884783b */ /* 0x000f2e0000000200 */
[-C--:B------:R-:W-:Y:S08]  /*3840*/  HMMA.16816.F32 R4, R136, R188.reuse, R4 ;  /* 0x000000bc8804723c */ /* 0x080ff00000001804 */
        /* <DEDUP_REMOVED lines=18> */
[----:B--2---:R-:W-:Y:S01]  /*3970*/  IADD3 R132, -R3, R0, RZ ;  /* 0x0000000003847210 */ /* 0x004fe20007ffe1ff */
[-C--:B------:R-:W-:Y:S01]  /*3980*/  HMMA.16816.F32 R4, R136, R204.reuse, R4 ;  /* 0x000000cc8804723c */ /* 0x080fe20000001804 */
[----:B------:R-:W2:Y:S04]  /*3990*/  LDS R0, [R155.X4+0xf2a0] ;  /* 0x00f2a0009b007984 */ /* 0x000ea80000004800 */
[----:B---3--:R-:W-:Y:S04]  /*39a0*/  IMNMX R3, R237, R132, PT ;  /* 0x00000084ed037217 */ /* 0x008fe80003800200 */
[C---:B------:R-:W-:Y:S02]  /*39b0*/  ISETP.GT.AND P6, PT, R3.reuse, 0x21, PT ;  /* 0x000000210300780c */ /* 0x040fe40003fc4270 */
[C---:B------:R-:W-:Y:S02]  /*39c0*/  ISETP.GT.AND P5, PT, R3.reuse, 0x40, PT ;  /* 0x000000400300780c */ /* 0x040fe40003fa4270 */
[C---:B------:R-:W-:Y:S02]  /*39d0*/  ISETP.GT.AND P4, PT, R3.reuse, RZ, PT ;  /* 0x000000ff0300720c */ /* 0x040fe40003f84270 */
[----:B------:R-:W-:Y:S02]  /*39e0*/  FSEL R135, R162, -INF , P5 ;  /* 0xff800000a2877808 */ /* 0x000fe40002800000 */
[C---:B------:R-:W-:Y:S02]  /*39f0*/  ISETP.GT.AND P2, PT, R3.reuse, 0x1, PT ;  /* 0x000000010300780c */ /* 0x040fe40003f44270 */
[----:B------:R-:W-:Y:S01]  /*3a00*/  ISETP.GT.AND P1, PT, R3, 0x20, PT ;  /* 0x000000200300780c */ /* 0x000fe20003f24270 */
[C---:B-1----:R-:W-:Y:S08]  /*3a10*/  HMMA.16816.F32 R8, R140.reuse, R204, R8 ;  /* 0x000000cc8c08723c */ /* 0x042ff00000001808 */
[-C--:B------:R-:W-:Y:S08]  /*3a20*/  HMMA.16816.F32 R12, R140, R206.reuse, R12 ;  /* 0x000000ce8c0c723c */ /* 0x080ff0000000180c */
[C---:B------:R-:W-:Y:S04]  /*3a30*/  HMMA.16816.F32 R16, R136.reuse, R206, R16 ;  /* 0x000000ce8810723c */ /* 0x040fe80000001810 */
[--C-:B--2---:R-:W-:Y:S04]  /*3a40*/  FADD.FTZ R154, R7, -R0.reuse ;  /* 0x80000000079a7221 */ /* 0x104fe80000010000 */
[-C--:B------:R-:W-:Y:S08]  /*3a50*/  HMMA.16816.F32 R20, R136, R208.reuse, R20 ;  /* 0x000000d08814723c */ /* 0x080ff00000001814 */
[C---:B------:R-:W-:Y:S08]  /*3a60*/  HMMA.16816.F32 R24, R140.reuse, R208, R24 ;  /* 0x000000d08c18723c */ /* 0x040ff00000001818 */
[-C--:B------:R-:W-:Y:S04]  /*3a70*/  HMMA.16816.F32 R28, R140, R210.reuse, R28 ;  /* 0x000000d28c1c723c */ /* 0x080fe8000000181c */
[--C-:B------:R-:W-:Y:S01]  /*3a80*/  FADD.FTZ R156, R19, -R0.reuse ;  /* 0x80000000139c7221 */ /* 0x100fe20000010000 */
[----:B------:R-:W-:Y:S01]  /*3a90*/  MOV R19, R230 ;  /* 0x000000e600137202 */ /* 0x000fe20000000f00 */
[----:B------:R-:W-:Y:S01]  /*3aa0*/  FADD.FTZ R153, R18, -R0 ;  /* 0x8000000012997221 */ /* 0x000fe20000010000 */
[----:B------:R-:W-:Y:S01]  /*3ab0*/  IADD3 R142, R132, 0x8, RZ ;  /* 0x00000008848e7810 */ /* 0x000fe20007ffe0ff */
[----:B------:R-:W-:Y:S04]  /*3ac0*/  HMMA.16816.F32 R32, R136, R210, R32 ;  /* 0x000000d28820723c */ /* 0x000fe80000001820 */
[----:B------:R-:W-:Y:S01]  /*3ad0*/  FADD.FTZ R149, R21, -R2 ;  /* 0x8000000215957221 */ /* 0x000fe20000010000 */
[----:B------:R-:W-:Y:S01]  /*3ae0*/  MOV R21, R151 ;  /* 0x0000009700157202 */ /* 0x000fe20000000f00 */
[----:B------:R-:W-:Y:S01]  /*3af0*/  FADD.FTZ R230, R23, -R0 ;  /* 0x8000000017e67221 */ /* 0x000fe20000010000 */
[----:B------:R-:W-:Y:S01]  /*3b00*/  FSEL R138, R232, -INF , P2 ;  /* 0xff800000e88a7808 */ /* 0x000fe20001000000 */
[----:B------:R-:W-:Y:S01]  /*3b10*/  FADD.FTZ R143, R17, -R2 ;  /* 0x80000002118f7221 */ /* 0x000fe20000010000 */
[----:B------:R-:W-:Y:S02]  /*3b20*/  FSEL R139, R231, -INF , P4 ;  /* 0xff800000e78b7808 */ /* 0x000fe40002000000 */
[C---:B------:R-:W-:Y:S01]  /*3b30*/  ISETP.GT.AND P4, PT, R3.reuse, 0x41, PT ;  /* 0x000000410300780c */ /* 0x040fe20003f84270 */
[--C-:B------:R-:W-:Y:S01]  /*3b40*/  FFMA.FTZ R138, R138, c[0x0][0x29c], -R144.reuse ;  /* 0x0000a7008a8a7a23 */ /* 0x100fe20000010890 */
[----:B------:R-:W-:Y:S01]  /*3b50*/  ISETP.GT.AND P2, PT, R3, 0x60, PT ;  /* 0x000000600300780c */ /* 0x000fe20003f44270 */
[----:B------:R-:W-:Y:S01]  /*3b60*/  FFMA.FTZ R139, R139, c[0x0][0x29c], -R144 ;  /* 0x0000a7008b8b7a23 */ /* 0x000fe20000010890 */
[----:B------:R-:W-:Y:S01]  /*3b70*/  FSEL R137, R160, -INF , P1 ;  /* 0xff800000a0897808 */ /* 0x000fe20000800000 */
[----:B------:R1:W-:Y:S01]  /*3b80*/  MUFU.EX2 R23, R138 ;  /* 0x0000008a00177308 */ /* 0x0003e20000000800 */
[----:B------:R-:W-:Y:S01]  /*3b90*/  ISETP.GT.AND P1, PT, R3, 0x61, PT ;  /* 0x000000610300780c */ /* 0x000fe20003f24270 */
[----:B------:R-:W-:Y:S01]  /*3ba0*/  FADD.FTZ R151, R6, -R0 ;  /* 0x8000000006977221 */ /* 0x000fe20000010000 */
[----:B------:R-:W-:Y:S01]  /*3bb0*/  FSEL R136, R229, -INF , P6 ;  /* 0xff800000e5887808 */ /* 0x000fe20003000000 */
[--C-:B------:R-:W-:Y:S01]  /*3bc0*/  FFMA.FTZ R141, R137, c[0x0][0x29c], -R144.reuse ;  /* 0x0000a700898d7a23 */ /* 0x100fe20000010890 */
[----:B------:R-:W-:Y:S01]  /*3bd0*/  FSEL R134, R161, -INF , P4 ;  /* 0xff800000a1867808 */ /* 0x000fe20002000000 */
[--C-:B------:R-:W-:Y:S01]  /*3be0*/  FFMA.FTZ R137, R135, c[0x0][0x29c], -R144.reuse ;  /* 0x0000a70087897a23 */ /* 0x100fe20000010890 */
[----:B------:R-:W-:Y:S01]  /*3bf0*/  FSEL R133, R157, -INF , P2 ;  /* 0xff8000009d857808 */ /* 0x000fe20001000000 */
[--C-:B------:R-:W-:Y:S01]  /*3c00*/  FFMA.FTZ R140, R136, c[0x0][0x29c], -R144.reuse ;  /* 0x0000a700888c7a23 */ /* 0x100fe20000010890 */
[----:B------:R-:W-:Y:S01]  /*3c10*/  FSEL R3, R158, -INF , P1 ;  /* 0xff8000009e037808 */ /* 0x000fe20000800000 */
[--C-:B------:R-:W-:Y:S01]  /*3c20*/  FFMA.FTZ R136, R134, c[0x0][0x29c], -R144.reuse ;  /* 0x0000a70086887a23 */ /* 0x100fe20000010890 */
[----:B------:R-:W-:Y:S01]  /*3c30*/  MOV R18, R155 ;  /* 0x0000009b00127202 */ /* 0x000fe20000000f00 */
[--C-:B------:R-:W-:Y:S02]  /*3c40*/  FFMA.FTZ R135, R133, c[0x0][0x29c], -R144.reuse ;  /* 0x0000a70085877a23 */ /* 0x100fe40000010890 */
[----:B------:R-:W-:Y:S01]  /*3c50*/  FFMA.FTZ R144, R3, c[0x0][0x29c], -R144 ;  /* 0x0000a70003907a23 */ /* 0x000fe20000010890 */
[----:B------:R-:W-:Y:S01]  /*3c60*/  IMNMX R3, R237, R142, PT ;  /* 0x0000008eed037217 */ /* 0x000fe20003800200 */
[--C-:B------:R-:W-:Y:S01]  /*3c70*/  FADD.FTZ R133, R4, -R2.reuse ;  /* 0x8000000204857221 */ /* 0x100fe20000010000 */
[----:B------:R-:W-:Y:S01]  /*3c80*/  MOV R4, R148 ;  /* 0x0000009400047202 */ /* 0x000fe20000000f00 */
[--C-:B------:R-:W-:Y:S01]  /*3c90*/  FADD.FTZ R148, R20, -R2.reuse ;  /* 0x8000000214947221 */ /* 0x100fe20000010000 */
[----:B------:R-:W-:Y:S01]  /*3ca0*/  ISETP.GT.AND P4, PT, R3, RZ, PT ;  /* 0x000000ff0300720c */ /* 0x000fe20003f84270 */
[--C-:B------:R-:W-:Y:S01]  /*3cb0*/  FADD.FTZ R152, R33, -R2.reuse ;  /* 0x8000000221987221 */ /* 0x100fe20000010000 */
[C---:B------:R-:W-:Y:S01]  /*3cc0*/  ISETP.GT.AND P2, PT, R3.reuse, 0x1, PT ;  /* 0x000000010300780c */ /* 0x040fe20003f44270 */
[----:B------:R-:W-:Y:S01]  /*3cd0*/  FADD.FTZ R150, R32, -R2 ;  /* 0x8000000220967221 */ /* 0x000fe20000010000 */
[----:B------:R-:W-:Y:S01]  /*3ce0*/  FSEL R20, R244, -INF , P4 ;  /* 0xff800000f4147808 */ /* 0x000fe20002000000 */
[----:B------:R-:W2:Y:S01]  /*3cf0*/  MUFU.EX2 R32, R139 ;  /* 0x0000008b00207308 */ /* 0x000ea20000000800 */
[----:B------:R-:W-:Y:S01]  /*3d00*/  FADD.FTZ R155, R22, -R0 ;  /* 0x80000000169b7221 */ /* 0x000fe20000010000 */
[C---:B------:R-:W-:Y:S01]  /*3d10*/  ISETP.GT.AND P1, PT, R3.reuse, 0x20, PT ;  /* 0x000000200300780c */ /* 0x040fe20003f24270 */
[--C-:B------:R-:W-:Y:S01]  /*3d20*/  FADD.FTZ R142, R16, -R2.reuse ;  /* 0x80000002108e7221 */ /* 0x100fe20000010000 */
[----:B------:R-:W-:Y:S01]  /*3d30*/  ISETP.GT.AND P6, PT, R3, 0x21, PT ;  /* 0x000000210300780c */ /* 0x000fe20003fc4270 */
[--C-:B------:R-:W-:Y:S01]  /*3d40*/  FFMA.FTZ R33, R20, c[0x0][0x29c], -R145.reuse ;  /* 0x0000a70014217a23 */ /* 0x100fe20000010891 */
[----:B------:R-:W-:Y:S01]  /*3d50*/  MOV R20, R21 ;  /* 0x0000001500147202 */ /* 0x000fe20000000f00 */
[----:B------:R-:W-:Y:S01]  /*3d60*/  FADD.FTZ R134, R5, -R2 ;  /* 0x8000000205867221 */ /* 0x000fe20000010000 */
[----:B------:R-:W-:Y:S01]  /*3d70*/  ISETP.GT.AND P5, PT, R3, 0x40, PT ;  /* 0x000000400300780c */ /* 0x000fe20003fa4270 */
[--C-:B------:R-:W-:Y:S01]  /*3d80*/  FADD.FTZ R163, R34, -R0.reuse ;  /* 0x8000000022a37221 */ /* 0x100fe20000010000 */
[----:B------:R3:W-:Y:S01]  /*3d90*/  MUFU.EX2 R21, R140 ;  /* 0x0000008c00157308 */ /* 0x0007e20000000800 */
[----:B------:R-:W-:Y:S01]  /*3da0*/  FSEL R17, R245, -INF , P2 ;  /* 0xff800000f5117808 */ /* 0x000fe20001000000 */
[----:B------:R-:W-:Y:S01]  /*3db0*/  FADD.FTZ R159, R35, -R0 ;  /* 0x80000000239f7221 */ /* 0x000fe20000010000 */
[----:B------:R-:W-:Y:S02]  /*3dc0*/  FSEL R16, R240, -INF , P1 ;  /* 0xff800000f0107808 */ /* 0x000fe40000800000 */
[----:B------:R-:W-:Y:S01]  /*3dd0*/  ISETP.GT.AND P1, PT, R3, 0x61, PT ;  /* 0x000000610300780c */ /* 0x000fe20003f24270 */
[--C-:B------:R-:W-:Y:S01]  /*3de0*/  FFMA.FTZ R6, R17, c[0x0][0x29c], -R145.reuse ;  /* 0x0000a70011067a23 */ /* 0x100fe20000010891 */
[C---:B------:R-:W-:Y:S01]  /*3df0*/  ISETP.GT.AND P4, PT, R3.reuse, 0x41, PT ;  /* 0x000000410300780c */ /* 0x040fe20003f84270 */
[--C-:B------:R-:W-:Y:S01]  /*3e00*/  FFMA.FTZ R7, R16, c[0x0][0x29c], -R145.reuse ;  /* 0x0000a70010077a23 */ /* 0x100fe20000010891 */
[----:B------:R-:W-:Y:S01]  /*3e10*/  ISETP.GT.AND P2, PT, R3, 0x60, PT ;  /* 0x000000600300780c */ /* 0x000fe20003f44270 */
[----:B------:R4:W4:Y:S01]  /*3e20*/  MUFU.EX2 R22, R141 ;  /* 0x0000008d00167308 */ /* 0x0009220000000800 */
[----:B------:R-:W-:Y:S02]  /*3e30*/  FSEL R5, R242, -INF , P6 ;  /* 0xff800000f2057808 */ /* 0x000fe40003000000 */
[----:B------:R-:W-:Y:S02]  /*3e40*/  MOV R35, R4 ;  /* 0x0000000400237202 */ /* 0x000fe40000000f00 */
[----:B------:R-:W-:Y:S01]  /*3e50*/  FSEL R4, R241, -INF , P5 ;  /* 0xff800000f1047808 */ /* 0x000fe20002800000 */
[--C-:B------:R-:W-:Y:S01]  /*3e60*/  FFMA.FTZ R5, R5, c[0x0][0x29c], -R145.reuse ;  /* 0x0000a70005057a23 */ /* 0x100fe20000010891 */
[----:B------:R-:W-:Y:S02]  /*3e70*/  FSEL R0, R238, -INF , P1 ;  /* 0xff800000ee007808 */ /* 0x000fe40000800000 */
[----:B------:R-:W-:Y:S01]  /*3e80*/  FSEL R2, R239, -INF , P2 ;  /* 0xff800000ef027808 */ /* 0x000fe20001000000 */
[----:B------:R4:W-:Y:S01]  /*3e90*/  MUFU.EX2 R17, R33 ;  /* 0x0000002100117308 */ /* 0x0009e20000000800 */
[----:B------:R-:W-:Y:S01]  /*3ea0*/  FSEL R3, R243, -INF , P4 ;  /* 0xff800000f3037808 */ /* 0x000fe20002000000 */
[--C-:B------:R-:W-:Y:S01]  /*3eb0*/  FFMA.FTZ R4, R4, c[0x0][0x29c], -R145.reuse ;  /* 0x0000a70004047a23 */ /* 0x100fe20000010891 */
[----:B-1----:R-:W-:Y:S01]  /*3ec0*/  MOV R138, R18 ;  /* 0x00000012008a7202 */ /* 0x002fe20000000f00 */
[--C-:B------:R-:W-:Y:S01]  /*3ed0*/  FFMA.FTZ R34, R2, c[0x0][0x29c], -R145.reuse ;  /* 0x0000a70002227a23 */ /* 0x100fe20000010891 */
[----:B---3--:R-:W-:Y:S01]  /*3ee0*/  MOV R140, R20 ;  /* 0x00000014008c7202 */ /* 0x008fe20000000f00 */
[--C-:B------:R-:W-:Y:S01]  /*3ef0*/  FFMA.FTZ R3, R3, c[0x0][0x29c], -R145.reuse ;  /* 0x0000a70003037a23 */ /* 0x100fe20000010891 */
[----:B------:R-:W-:Y:S01]  /*3f00*/  MOV R139, R237 ;  /* 0x000000ed008b7202 */ /* 0x000fe20000000f00 */
[----:B------:R-:W-:Y:S02]  /*3f10*/  FFMA.FTZ R145, R0, c[0x0][0x29c], -R145 ;  /* 0x0000a70000917a23 */ /* 0x000fe40000010891 */
[----:B------:R-:W-:Y:S01]  /*3f20*/  FFMA.FTZ R0, -R231, R231, 1 ;  /* 0x3f800000e7007423 */ /* 0x000fe200000101e7 */
[----:B------:R-:W-:Y:S01]  /*3f30*/  MOV R231, R19 ;  /* 0x0000001300e77202 */ /* 0x000fe20000000f00 */
[----:B--2---:R-:W-:Y:S01]  /*3f40*/  FMUL.FTZ R2, R32, R133 ;  /* 0x0000008520027220 */ /* 0x004fe20000410000 */
[----:B------:R-:W1:Y:S01]  /*3f50*/  MUFU.EX2 R20, R137 ;  /* 0x0000008900147308 */ /* 0x000e620000000800 */
[----:B------:R-:W-:Y:S02]  /*3f60*/  MOV R133, R236 ;  /* 0x000000ec00857202 */ /* 0x000fe40000000f00 */
[----:B------:R-:W-:Y:S01]  /*3f70*/  FMUL.FTZ R237, R2, R0 ;  /* 0x0000000002ed7220 */ /* 0x000fe20000410000 */
[----:B----4-:R-:W-:Y:S01]  /*3f80*/  MOV R141, R235 ;  /* 0x000000eb008d7202 */ /* 0x010fe20000000f00 */
[----:B------:R-:W-:Y:S02]  /*3f90*/  FMUL.FTZ R2, R23, R134 ;  /* 0x0000008617027220 */ /* 0x000fe40000410000 */
[----:B------:R-:W-:Y:S03]  /*3fa0*/  FFMA.FTZ R0, -R232, R232, 1 ;  /* 0x3f800000e8007423 */ /* 0x000fe600000101e8 */
[----:B------:R2:W3:Y:S01]  /*3fb0*/  MUFU.EX2 R19, R136 ;  /* 0x0000008800137308 */ /* 0x0004e20000000800 */
[----:B------:R-:W-:Y:S02]  /*3fc0*/  FMUL.FTZ R236, R2, R0 ;  /* 0x0000000002ec7220 */ /* 0x000fe40000410000 */
[----:B------:R-:W-:Y:S01]  /*3fd0*/  FMUL.FTZ R2, R22, R142 ;  /* 0x0000008e16027220 */ /* 0x000fe20000410000 */
[----:B------:R-:W-:Y:S01]  /*3fe0*/  MOV R142, R133 ;  /* 0x00000085008e7202 */ /* 0x000fe20000000f00 */
[----:B------:R-:W-:Y:S01]  /*3ff0*/  FFMA.FTZ R0, -R160, R160, 1 ;  /* 0x3f800000a0007423 */ /* 0x000fe200000101a0 */
[----:B------:R-:W-:Y:S01]  /*4000*/  MOV R133, R35 ;  /* 0x0000002300857202 */ /* 0x000fe20000000f00 */
[----:B------:R-:W-:Y:S01]  /*4010*/  FMUL.FTZ R33, R21, R143 ;  /* 0x0000008f15217220 */ /* 0x000fe20000410000 */
[----:B------:R-:W-:Y:S01]  /*4020*/  MOV R160, R231 ;  /* 0x000000e700a07202 */ /* 0x000fe20000000f00 */
[----:B------:R-:W-:Y:S01]  /*4030*/  FMUL.FTZ R235, R2, R0 ;  /* 0x0000000002eb7220 */ /* 0x000fe20000410000 */
[----:B------:R4:W-:Y:S01]  /*4040*/  MUFU.EX2 R18, R135 ;  /* 0x0000008700127308 */ /* 0x0009e20000000800 */
[----:B------:R-:W-:Y:S01]  /*4050*/  IADD3 R0, R132, 0x20, RZ ;  /* 0x0000002084007810 */ /* 0x000fe20007ffe0ff */
[----:B------:R-:W-:Y:S01]  /*4060*/  FFMA.FTZ R2, -R229, R229, 1 ;  /* 0x3f800000e5027423 */ /* 0x000fe200000101e5 */
[----:B------:R-:W-:Y:S01]  /*4070*/  MOV R143, R133 ;  /* 0x00000085008f7202 */ /* 0x000fe20000000f00 */
[----:B------:R-:W-:Y:S01]  /*4080*/  FFMA.FTZ R35, -R157, R157, 1 ;  /* 0x3f8000009d237423 */ /* 0x000fe2000001019d */
[----:B------:R-:W-:Y:S01]  /*4090*/  IMNMX R0, R139, R0, PT ;  /* 0x000000008b007217 */ /* 0x000fe20003800200 */
[----:B------:R-:W-:Y:S01]  /*40a0*/  FFMA.FTZ R133, -R240, R240, 1 ;  /* 0x3f800000f0857423 */ /* 0x000fe200000101f0 */
[----:B------:R-:W-:Y:S02]  /*40b0*/  MOV R157, R139 ;  /* 0x0000008b009d7202 */ /* 0x000fe40000000f00 */
[C---:B------:R-:W-:Y:S01]  /*40c0*/  ISETP.GT.AND P1, PT, R0.reuse, RZ, PT ;  /* 0x000000ff0000720c */ /* 0x040fe20003f24270 */
[----:B------:R-:W3:Y:S01]  /*40d0*/  MUFU.EX2 R144, R144 ;  /* 0x0000009000907308 */ /* 0x000ee20000000800 */
[C---:B------:R-:W-:Y:S02]  /*40e0*/  ISETP.GT.AND P4, PT, R0.reuse, 0x41, PT ;  /* 0x000000410000780c */ /* 0x040fe40003f84270 */
[----:B------:R-:W-:Y:S02]  /*40f0*/  FSEL R134, R247, -INF , P1 ;  /* 0xff800000f7867808 */ /* 0x000fe40000800000 */
[----:B--2---:R-:W-:Y:S01]  /*4100*/  MOV R136, R234 ;  /* 0x000000ea00887202 */ /* 0x004fe20000000f00 */
[----:B------:R-:W-:Y:S01]  /*4110*/  FMUL.FTZ R234, R33, R2 ;  /* 0x0000000221ea7220 */ /* 0x000fe20000410000 */
[----:B------:R-:W-:Y:S01]  /*4120*/  ISETP.GT.AND P1, PT, R0, 0x1, PT ;  /* 0x000000010000780c */ /* 0x000fe20003f24270 */
[----:B-1----:R-:W-:Y:S01]  /*4130*/  FMUL.FTZ R33, R20, R148 ;  /* 0x0000009414217220 */ /* 0x002fe20000410000 */
[----:B------:R-:W-:Y:S01]  /*4140*/  ISETP.GT.AND P2, PT, R0, 0x60, PT ;  /* 0x000000600000780c */ /* 0x000fe20003f44270 */
[----:B------:R-:W1:Y:S01]  /*4150*/  MUFU.EX2 R16, R6 ;  /* 0x0000000600107308 */ /* 0x000e620000000800 */
[----:B------:R-:W-:Y:S01]  /*4160*/  FFMA.FTZ R2, -R162, R162, 1 ;  /* 0x3f800000a2027423 */ /* 0x000fe200000101a2 */
[----:B------:R-:W-:Y:S01]  /*4170*/  FSEL R137, R140, -INF , P1 ;  /* 0xff8000008c897808 */ /* 0x000fe20000800000 */
[--C-:B------:R-:W-:Y:S01]  /*4180*/  FFMA.FTZ R134, R134, c[0x0][0x29c], -R147.reuse ;  /* 0x0000a70086867a23 */ /* 0x100fe20000010893 */
[----:B----4-:R-:W-:Y:S01]  /*4190*/  MOV R135, R233 ;  /* 0x000000e900877202 */ /* 0x010fe20000000f00 */
[----:B------:R-:W-:Y:S01]  /*41a0*/  FMUL.FTZ R233, R33, R2 ;  /* 0x0000000221e97220 */ /* 0x000fe20000410000 */
[----:B------:R-:W-:Y:S01]  /*41b0*/  ISETP.GT.AND P1, PT, R0, 0x20, PT ;  /* 0x000000200000780c */ /* 0x000fe20003f24270 */
[----:B---3--:R-:W-:Y:S01]  /*41c0*/  FMUL.FTZ R33, R19, R149 ;  /* 0x0000009513217220 */ /* 0x008fe20000410000 */
[----:B------:R-:W-:Y:S01]  /*41d0*/  MOV R149, R138 ;  /* 0x0000008a00957202 */ /* 0x000fe20000000f00 */
[----:B------:R-:W-:Y:S01]  /*41e0*/  FFMA.FTZ R2, -R161, R161, 1 ;  /* 0x3f800000a1027423 */ /* 0x000fe200000101a1 */
[----:B------:R-:W-:Y:S01]  /*41f0*/  MUFU.EX2 R6, R5 ;  /* 0x0000000500067308 */ /* 0x000fe20000000800 */
[----:B------:R-:W-:Y:S01]  /*4200*/  FSEL R138, R142, -INF , P1 ;  /* 0xff8000008e8a7808 */ /* 0x000fe20000800000 */
[--C-:B------:R-:W-:Y:S01]  /*4210*/  FFMA.FTZ R137, R137, c[0x0][0x29c], -R147.reuse ;  /* 0x0000a70089897a23 */ /* 0x100fe20000010893 */
[----:B------:R-:W-:Y:S01]  /*4220*/  ISETP.GT.AND P1, PT, R0, 0x21, PT ;  /* 0x000000210000780c */ /* 0x000fe20003f24270 */
[----:B------:R-:W-:Y:S01]  /*4230*/  FMUL.FTZ R232, R33, R2 ;  /* 0x0000000221e87220 */ /* 0x000fe20000410000 */
[----:B------:R-:W-:Y:S01]  /*4240*/  FSEL R148, R249, -INF , P4 ;  /* 0xff800000f9947808 */ /* 0x000fe20002000000 */
[----:B------:R-:W-:Y:S01]  /*4250*/  FFMA.FTZ R2, -R158, R158, 1 ;  /* 0x3f8000009e027423 */ /* 0x000fe2000001019e */
[----:B------:R-:W-:Y:S01]  /*4260*/  MOV R240, R136 ;  /* 0x0000008800f07202 */ /* 0x000fe20000000f00 */
[----:B------:R-:W-:Y:S01]  /*4270*/  FMUL.FTZ R33, R144, R152 ;  /* 0x0000009890217220 */ /* 0x000fe20000410000 */
[----:B------:R-:W-:Y:S01]  /*4280*/  MOV R152, R135 ;  /* 0x0000008700987202 */ /* 0x000fe20000000f00 */
[----:B------:R-:W-:Y:S01]  /*4290*/  MUFU.EX2 R5, R4 ;  /* 0x0000000400057308 */ /* 0x000fe20000000800 */
[----:B------:R-:W-:Y:S01]  /*42a0*/  MOV R135, R141 ;  /* 0x0000008d00877202 */ /* 0x000fe20000000f00 */
[----:B------:R-:W-:Y:S01]  /*42b0*/  FMUL.FTZ R229, R33, R2 ;  /* 0x0000000221e57220 */ /* 0x000fe20000410000 */
[----:B------:R-:W-:Y:S01]  /*42c0*/  FSEL R2, R252, -INF , P1 ;  /* 0xff800000fc027808 */ /* 0x000fe20000800000 */
[----:B-1----:R-:W-:Y:S01]  /*42d0*/  FMUL.FTZ R33, R16, R154 ;  /* 0x0000009a10217220 */ /* 0x002fe20000410000 */
[----:B------:R-:W-:Y:S01]  /*42e0*/  ISETP.GT.AND P1, PT, R0, 0x40, PT ;  /* 0x000000400000780c */ /* 0x000fe20003f24270 */
[--C-:B------:R-:W-:Y:S01]  /*42f0*/  FFMA.FTZ R138, R138, c[0x0][0x29c], -R147.reuse ;  /* 0x0000a7008a8a7a23 */ /* 0x100fe20000010893 */
[----:B------:R-:W-:Y:S01]  /*4300*/  MOV R154, R160 ;  /* 0x000000a0009a7202 */ /* 0x000fe20000000f00 */
[--C-:B------:R-:W-:Y:S01]  /*4310*/  FFMA.FTZ R139, R2, c[0x0][0x29c], -R147.reuse ;  /* 0x0000a700028b7a23 */ /* 0x100fe20000010893 */
[----:B------:R-:W-:Y:S01]  /*4320*/  FSEL R141, R250, -INF , P1 ;  /* 0xff800000fa8d7808 */ /* 0x000fe20000800000 */
[----:B------:R-:W1:Y:S01]  /*4330*/  LDS R2, [R149.X4+0xf300] ;  /* 0x00f3000095027984 */ /* 0x000e620000004800 */
[----:B------:R-:W-:Y:S01]  /*4340*/  MUFU.EX2 R4, R3 ;  /* 0x0000000300047308 */ /* 0x000fe20000000800 */
[----:B------:R-:W-:Y:S01]  /*4350*/  ISETP.GT.AND P1, PT, R0, 0x61, PT ;  /* 0x000000610000780c */ /* 0x000fe20003f24270 */
[--C-:B------:R-:W-:Y:S01]  /*4360*/  FFMA.FTZ R148, R148, c[0x0][0x29c], -R147.reuse ;  /* 0x0000a70094947a23 */ /* 0x100fe20000010893 */
[----:B------:R-:W-:Y:S01]  /*4370*/  IADD3 R0, R132, 0x28, RZ ;  /* 0x0000002884007810 */ /* 0x000fe20007ffe0ff */
[----:B------:R-:W-:Y:S01]  /*4380*/  FFMA.FTZ R132, -R241, R241, 1 ;  /* 0x3f800000f1847423 */ /* 0x000fe200000101f1 */
[----:B------:R-:W-:Y:S01]  /*4390*/  F2FP.PACK_AB R144, R144, R18 ;  /* 0x000000129090723e */ /* 0x000fe200000000ff */
[----:B------:R-:W2:Y:S01]  /*43a0*/  LDL.LU R241, [R1+0x4] ;  /* 0x0000040001f17983 */ /* 0x000ea20000300800 */
[----:B------:R-:W-:Y:S01]  /*43b0*/  IMNMX R0, R157, R0, PT ;  /* 0x000000009d007217 */ /* 0x000fe20003800200 */
[--C-:B------:R-:W-:Y:S02]  /*43c0*/  FFMA.FTZ R141, R141, c[0x0][0x29c], -R147.reuse ;  /* 0x0000a7008d8d7a23 */ /* 0x100fe40000010893 */
[----:B------:R3:W-:Y:S01]  /*43d0*/  MUFU.EX2 R3, R34 ;  /* 0x0000002200037308 */ /* 0x0007e20000000800 */
[C---:B------:R-:W-:Y:S02]  /*43e0*/  ISETP.GT.AND P4, PT, R0.reuse, RZ, PT ;  /* 0x000000ff0000720c */ /* 0x040fe40003f84270 */
[C---:B------:R-:W-:Y:S02]  /*43f0*/  ISETP.GT.AND P6, PT, R0.reuse, 0x21, PT ;  /* 0x000000210000780c */ /* 0x040fe40003fc4270 */
[----:B------:R-:W-:Y:S05]  /*4400*/  ISETP.GT.AND P5, PT, R0, 0x40, PT ;  /* 0x000000400000780c */ /* 0x000fea0003fa4270 */
[----:B------:R-:W4:Y:S10]  /*4410*/  MUFU.EX2 R7, R7 ;  /* 0x0000000700077308 */ /* 0x000f340000000800 */
[----:B------:R-:W-:Y:S01]  /*4420*/  MUFU.EX2 R134, R134 ;  /* 0x0000008600867308 */ /* 0x000fe20000000800 */
[----:B---3--:R-:W-:Y:S04]  /*4430*/  FMUL.FTZ R34, R18, R150 ;  /* 0x0000009612227220 */ /* 0x008fe80000410000 */
[----:B------:R-:W-:Y:S02]  /*4440*/  FMUL.FTZ R231, R34, R35 ;  /* 0x0000002322e77220 */ /* 0x000fe40000410000 */
[----:B------:R-:W-:Y:S03]  /*4450*/  FFMA.FTZ R35, -R244, R244, 1 ;  /* 0x3f800000f4237423 */ /* 0x000fe600000101f4 */
[----:B------:R-:W-:Y:S01]  /*4460*/  MUFU.EX2 R145, R145 ;  /* 0x0000009100917308 */ /* 0x000fe20000000800 */
[----:B------:R-:W-:Y:S01]  /*4470*/  FMUL.FTZ R34, R17, R151 ;  /* 0x0000009711227220 */ /* 0x000fe20000410000 */
[----:B------:R-:W-:Y:S01]  /*4480*/  MOV R244, R143 ;  /* 0x0000008f00f47202 */ /* 0x000fe20000000f00 */
[----:B-1----:R-:W-:Y:S01]  /*4490*/  FADD.FTZ R9, R9, -R2 ;  /* 0x8000000209097221 */ /* 0x002fe20000010000 */
[----:B------:R-:W-:Y:S01]  /*44a0*/  FSEL R151, R154, -INF , P4 ;  /* 0xff8000009a977808 */ /* 0x000fe20002000000 */
[----:B------:R-:W-:Y:S01]  /*44b0*/  FMUL.FTZ R162, R34, R35 ;  /* 0x0000002322a27220 */ /* 0x000fe20000410000 */
[----:B------:R-:W-:Y:S01]  /*44c0*/  ISETP.GT.AND P4, PT, R0, 0x41, PT ;  /* 0x000000410000780c */ /* 0x000fe20003f84270 */
[----:B----4-:R-:W-:Y:S02]  /*44d0*/  FMUL.FTZ R34, R7, R153 ;  /* 0x0000009907227220 */ /* 0x010fe40000410000 */
[----:B------:R-:W-:Y:S01]  /*44e0*/  FFMA.FTZ R35, -R245, R245, 1 ;  /* 0x3f800000f5237423 */ /* 0x000fe200000101f5 */
[----:B------:R-:W1:Y:S01]  /*44f0*/  MUFU.EX2 R138, R138 ;  /* 0x0000008a008a7308 */ /* 0x000e620000000800 */
[----:B------:R-:W-:Y:S01]  /*4500*/  FMUL.FTZ R160, R34, R133 ;  /* 0x0000008522a07220 */ /* 0x000fe20000410000 */
[----:B------:R-:W-:Y:S01]  /*4510*/  MOV R245, R135 ;  /* 0x0000008700f57202 */ /* 0x000fe20000000f00 */
[----:B------:R-:W-:Y:S02]  /*4520*/  FFMA.FTZ R133, -R242, R242, 1 ;  /* 0x3f800000f2857423 */ /* 0x000fe400000101f2 */
[----:B------:R-:W3:Y:S01]  /*4530*/  LDL.LU R242, [R1] ;  /* 0x0000000001f27983 */ /* 0x000ee20000300800 */
[----:B------:R-:W-:Y:S01]  /*4540*/  FMUL.FTZ R161, R33, R35 ;  /* 0x0000002321a17220 */ /* 0x000fe20000410000 */
[----:B------:R-:W-:Y:S01]  /*4550*/  FSEL R33, R248, -INF , P2 ;  /* 0xff800000f8217808 */ /* 0x000fe20001000000 */
[----:B------:R-:W-:Y:S01]  /*4560*/  FMUL.FTZ R34, R6, R156 ;  /* 0x0000009c06227220 */ /* 0x000fe20000410000 */
[----:B------:R-:W-:Y:S01]  /*4570*/  FSEL R35, R246, -INF , P1 ;  /* 0xff800000f6237808 */ /* 0x000fe20000800000 */
[----:B------:R-:W4:Y:S01]  /*4580*/  MUFU.EX2 R137, R137 ;  /* 0x0000008900897308 */ /* 0x000f220000000800 */
[C---:B------:R-:W-:Y:S01]  /*4590*/  ISETP.GT.AND P2, PT, R0.reuse, 0x1, PT ;  /* 0x000000010000780c */ /* 0x040fe20003f44270 */
[--C-:B------:R-:W-:Y:S01]  /*45a0*/  FFMA.FTZ R143, R33, c[0x0][0x29c], -R147.reuse ;  /* 0x0000a700218f7a23 */ /* 0x100fe20000010893 */
[----:B------:R-:W-:Y:S01]  /*45b0*/  ISETP.GT.AND P1, PT, R0, 0x20, PT ;  /* 0x000000200000780c */ /* 0x000fe20003f24270 */
[----:B------:R-:W-:Y:S01]  /*45c0*/  FFMA.FTZ R147, R35, c[0x0][0x29c], -R147 ;  /* 0x0000a70023937a23 */ /* 0x000fe20000010893 */
[----:B------:R-:W-:Y:S01]  /*45d0*/  FSEL R150, R152, -INF , P2 ;  /* 0xff80000098967808 */ /* 0x000fe20001000000 */
[----:B------:R-:W-:Y:S01]  /*45e0*/  FFMA.FTZ R35, -R247, R247, 1 ;  /* 0x3f800000f7237423 */ /* 0x000fe200000101f7 */
[----:B------:R-:W-:Y:S01]  /*45f0*/  ISETP.GT.AND P2, PT, R0, 0x60, PT ;  /* 0x000000600000780c */ /* 0x000fe20003f44270 */
[----:B------:R-:W-:Y:S01]  /*4600*/  FMUL.FTZ R33, R5, R155 ;  /* 0x0000009b05217220 */ /* 0x000fe20000410000 */
[----:B------:R-:W-:Y:S01]  /*4610*/  MOV R247, R142 ;  /* 0x0000008e00f77202 */ /* 0x000fe20000000f00 */
[----:B------:R-:W1:Y:S01]  /*4620*/  MUFU.EX2 R139, R139 ;  /* 0x0000008b008b7308 */ /* 0x000e620000000800 */
[--C-:B------:R-:W-:Y:S01]  /*4630*/  FFMA.FTZ R151, R151, c[0x0][0x29c], -R146.reuse ;  /* 0x0000a70097977a23 */ /* 0x100fe20000010892 */
[----:B------:R-:W-:Y:S01]  /*4640*/  F2FP.PACK_AB R142, R19, R20 ;  /* 0x00000014138e723e */ /* 0x000fe200000000ff */
[----:B------:R-:W-:Y:S02]  /*4650*/  FFMA.FTZ R150, R150, c[0x0][0x29c], -R146 ;  /* 0x0000a70096967a23 */ /* 0x000fe40000010892 */
[----:B------:R-:W-:Y:S02]  /*4660*/  FMUL.FTZ R158, R34, R133 ;  /* 0x00000085229e7220 */ /* 0x000fe40000410000 */
[----:B------:R-:W-:Y:S02]  /*4670*/  FMUL.FTZ R34, R4, R230 ;  /* 0x000000e604227220 */ /* 0x000fe40000410000 */
[----:B------:R-:W-:Y:S01]  /*4680*/  FMUL.FTZ R157, R33, R132 ;  /* 0x00000084219d7220 */ /* 0x000fe20000410000 */
[----:B------:R-:W4:Y:S01]  /*4690*/  MUFU.EX2 R141, R141 ;  /* 0x0000008d008d7308 */ /* 0x000f220000000800 */
[----:B------:R-:W-:Y:S01]  /*46a0*/  FFMA.FTZ R132, -R238, R238, 1 ;  /* 0x3f800000ee847423 */ /* 0x000fe200000101ee */
[----:B------:R-:W-:Y:S01]  /*46b0*/  MOV R238, R149 ;  /* 0x0000009500ee7202 */ /* 0x000fe20000000f00 */
[----:B------:R-:W-:Y:S01]  /*46c0*/  FFMA.FTZ R135, -R243, R243, 1 ;  /* 0x3f800000f3877423 */ /* 0x000fe200000101f3 */
[----:B------:R-:W-:Y:S01]  /*46d0*/  MOV R243, R152 ;  /* 0x0000009800f37202 */ /* 0x000fe20000000f00 */
[----:B------:R-:W-:Y:S01]  /*46e0*/  FFMA.FTZ R133, -R239, R239, 1 ;  /* 0x3f800000ef857423 */ /* 0x000fe200000101ef */
[----:B------:R-:W-:Y:S01]  /*46f0*/  MOV R239, R154 ;  /* 0x0000009a00ef7202 */ /* 0x000fe20000000f00 */
[----:B------:R-:W-:Y:S01]  /*4700*/  FMUL.FTZ R33, R3, R163 ;  /* 0x000000a303217220 */ /* 0x000fe20000410000 */
[----:B------:R-:W-:Y:S01]  /*4710*/  F2FP.PACK_AB R149, R23, R32 ;  /* 0x000000201795723e */ /* 0x000fe200000000ff */
[----:B------:R-:W-:Y:S01]  /*4720*/  FMUL.FTZ R155, R34, R135 ;  /* 0x00000087229b7220 */ /* 0x000fe20000410000 */
[----:B------:R-:W-:Y:S01]  /*4730*/  MUFU.EX2 R148, R148 ;  /* 0x0000009400947308 */ /* 0x000fe20000000800 */
[----:B------:R-:W-:Y:S01]  /*4740*/  FMUL.FTZ R154, R33, R133 ;  /* 0x00000085219a7220 */ /* 0x000fe20000410000 */
[----:B------:R-:W-:Y:S01]  /*4750*/  FSEL R33, R245, -INF , P4 ;  /* 0xff800000f5217808 */ /* 0x000fe20002000000 */
[--C-:B------:R-:W-:Y:S01]  /*4760*/  FADD.FTZ R12, R12, -R2.reuse ;  /* 0x800000020c0c7221 */ /* 0x100fe20000010000 */
[----:B------:R-:W-:Y:S01]  /*4770*/  FSEL R34, R240, -INF , P5 ;  /* 0xff800000f0227808 */ /* 0x000fe20002800000 */
[--C-:B------:R-:W-:Y:S01]  /*4780*/  FADD.FTZ R13, R13, -R2.reuse ;  /* 0x800000020d0d7221 */ /* 0x100fe20000010000 */
[----:B------:R-:W-:Y:S01]  /*4790*/  F2FP.PACK_AB R32, R16, R17 ;  /* 0x000000111020723e */ /* 0x000fe200000000ff */
[----:B-1----:R-:W-:Y:S01]  /*47a0*/  FMUL.FTZ R12, R138, R12 ;  /* 0x0000000c8a0c7220 */ /* 0x002fe20000410000 */
[----:B----4-:R-:W-:Y:S01]  /*47b0*/  F2FP.PACK_AB R17, R137, R134 ;  /* 0x000000868911723e */ /* 0x010fe200000000ff */
[--C-:B------:R-:W-:Y:S01]  /*47c0*/  FADD.FTZ R24, R24, -R2.reuse ;  /* 0x8000000218187221 */ /* 0x100fe20000010000 */
[----:B------:R-:W1:Y:S01]  /*47d0*/  MUFU.EX2 R143, R143 ;  /* 0x0000008f008f7308 */ /* 0x000e620000000800 */
[--C-:B------:R-:W-:Y:S01]  /*47e0*/  FADD.FTZ R25, R25, -R2.reuse ;  /* 0x8000000219197221 */ /* 0x100fe20000010000 */
[----:B------:R-:W-:Y:S01]  /*47f0*/  F2FP.PACK_AB R23, R236, R237 ;  /* 0x000000edec17723e */ /* 0x000fe200000000ff */
[----:B------:R-:W-:Y:S01]  /*4800*/  FADD.FTZ R29, R29, -R2 ;  /* 0x800000021d1d7221 */ /* 0x000fe20000010000 */
[----:B------:R-:W-:Y:S01]  /*4810*/  F2FP.PACK_AB R133, R155, R157 ;  /* 0x0000009d9b85723e */ /* 0x000fe200000000ff */
[----:B------:R-:W-:Y:S01]  /*4820*/  FFMA.FTZ R156, R34, c[0x0][0x29c], -R146 ;  /* 0x0000a700229c7a23 */ /* 0x000fe20000010892 */
[----:B------:R-:W-:Y:S01]  /*4830*/  F2FP.PACK_AB R34, R234, R235 ;  /* 0x000000ebea22723e */ /* 0x000fe200000000ff */
[----:B------:R-:W-:Y:S01]  /*4840*/  FMUL.FTZ R137, R137, R9 ;  /* 0x0000000989897220 */ /* 0x000fe20000410000 */
[C---:B------:R-:W-:Y:S01]  /*4850*/  F2FP.PACK_AB R9, R139.reuse, R138 ;  /* 0x0000008a8b09723e */ /* 0x040fe200000000ff */
[----:B------:R-:W-:Y:S01]  /*4860*/  FMUL.FTZ R139, R139, R13 ;  /* 0x0000000d8b8b7220 */ /* 0x000fe20000410000 */
[----:B------:R-:W4:Y:S01]  /*4870*/  MUFU.EX2 R147, R147 ;  /* 0x0000009300937308 */ /* 0x000f220000000800 */
[--C-:B------:R-:W-:Y:S01]  /*4880*/  FADD.FTZ R28, R28, -R2.reuse ;  /* 0x800000021c1c7221 */ /* 0x100fe20000010000 */
[----:B------:R-:W-:Y:S01]  /*4890*/  F2FP.PACK_AB R135, R229, R231 ;  /* 0x000000e7e587723e */ /* 0x000fe200000000ff */
[----:B------:R-:W-:Y:S07]  /*48a0*/  FMUL.FTZ R16, R141, R24 ;  /* 0x000000188d107220 */ /* 0x000fee0000410000 */
[----:B------:R-:W-:Y:S01]  /*48b0*/  MUFU.EX2 R151, R151 ;  /* 0x0000009700977308 */ /* 0x000fe20000000800 */
[----:B-1----:R-:W-:Y:S09]  /*48c0*/  FMUL.FTZ R28, R143, R28 ;  /* 0x0000001c8f1c7220 */ /* 0x002ff20000410000 */
[----:B------:R-:W1:Y:S10]  /*48d0*/  MUFU.EX2 R150, R150 ;  /* 0x0000009600967308 */ /* 0x000e740000000800 */
[----:B------:R-:W-:Y:S01]  /*48e0*/  MUFU.EX2 R19, R156 ;  /* 0x0000009c00137308 */ /* 0x000fe20000000800 */
[----:B--2---:R-:W-:Y:S02]  /*48f0*/  FSEL R136, R241, -INF , P1 ;  /* 0xff800000f1887808 */ /* 0x004fe40000800000 */
[----:B------:R-:W-:Y:S01]  /*4900*/  ISETP.GT.AND P1, PT, R0, 0x61, PT ;  /* 0x000000610000780c */ /* 0x000fe20003f24270 */
[----:B------:R-:W-:Y:S02]  /*4910*/  FADD.FTZ R0, R8, -R2 ;  /* 0x8000000208007221 */ /* 0x000fe40000010000 */
[C---:B------:R-:W-:Y:S01]  /*4920*/  FMUL.FTZ R8, R145.reuse, R159 ;  /* 0x0000009f91087220 */ /* 0x040fe20000410000 */
[----:B------:R-:W-:Y:S01]  /*4930*/  F2FP.PACK_AB R145, R145, R3 ;  /* 0x000000039191723e */ /* 0x000fe200000000ff */
[----:B------:R-:W-:Y:S02]  /*4940*/  FMUL.FTZ R0, R134, R0 ;  /* 0x0000000086007220 */ /* 0x000fe40000410000 */
[----:B------:R-:W-:Y:S01]  /*4950*/  FMUL.FTZ R153, R8, R132 ;  /* 0x0000008408997220 */ /* 0x000fe20000410000 */
[----:B------:R-:W-:Y:S01]  /*4960*/  FSEL R8, R244, -INF , P2 ;  /* 0xff800000f4087808 */ /* 0x000fe20001000000 */
[----:B------:R-:W-:Y:S01]  /*4970*/  FMUL.FTZ R230, R0, R35 ;  /* 0x0000002300e67220 */ /* 0x000fe20000410000 */
[----:B------:R-:W-:Y:S01]  /*4980*/  FSEL R0, R251, -INF , P1 ;  /* 0xff800000fb007808 */ /* 0x000fe20000800000 */
[--C-:B------:R-:W-:Y:S01]  /*4990*/  FFMA.FTZ R132, R136, c[0x0][0x29c], -R146.reuse ;  /* 0x0000a70088847a23 */ /* 0x100fe20000010892 */
[----:B------:R-:W-:Y:S01]  /*49a0*/  F2FP.PACK_AB R136, R232, R233 ;  /* 0x000000e9e888723e */ /* 0x000fe200000000ff */
[--C-:B------:R-:W-:Y:S01]  /*49b0*/  FFMA.FTZ R163, R8, c[0x0][0x29c], -R146.reuse ;  /* 0x0000a70008a37a23 */ /* 0x100fe20000010892 */
[----:B------:R-:W-:Y:S01]  /*49c0*/  MOV R8, R140 ;  /* 0x0000008c00087202 */ /* 0x000fe20000000f00 */
[----:B------:R2:W-:Y:S01]  /*49d0*/  MUFU.EX2 R20, R132 ;  /* 0x0000008400147308 */ /* 0x0005e20000000800 */
[--C-:B------:R-:W-:Y:S01]  /*49e0*/  FFMA.FTZ R159, R33, c[0x0][0x29c], -R146.reuse ;  /* 0x0000a700219f7a23 */ /* 0x100fe20000010892 */
[----:B------:R-:W-:Y:S01]  /*49f0*/  F2FP.PACK_AB R140, R21, R22 ;  /* 0x00000016158c723e */ /* 0x000fe200000000ff */
[----:B------:R-:W-:Y:S01]  /*4a00*/  FFMA.FTZ R3, -R247, R247, 1 ;  /* 0x3f800000f7037423 */ /* 0x000fe200000101f7 */
[----:B------:R-:W-:Y:S01]  /*4a10*/  F2FP.PACK_AB R21, R4, R5 ;  /* 0x000000050415723e */ /* 0x000fe200000000ff */
[----:B------:R-:W-:Y:S01]  /*4a20*/  FFMA.FTZ R4, -R8, R8, 1 ;  /* 0x3f80000008047423 */ /* 0x000fe20000010108 */
[----:B----4-:R-:W-:Y:S01]  /*4a30*/  F2FP.PACK_AB R5, R147, R143 ;  /* 0x0000008f9305723e */ /* 0x010fe200000000ff */
[----:B------:R-:W-:Y:S01]  /*4a40*/  FMUL.FTZ R134, R12, R3 ;  /* 0x000000030c867220 */ /* 0x000fe20000410000 */
[----:B------:R-:W-:Y:S01]  /*4a50*/  F2FP.PACK_AB R22, R161, R162 ;  /* 0x000000a2a116723e */ /* 0x000fe200000000ff */
[----:B------:R-:W-:Y:S01]  /*4a60*/  FMUL.FTZ R12, R148, R25 ;  /* 0x00000019940c7220 */ /* 0x000fe20000410000 */
[----:B------:R-:W-:Y:S01]  /*4a70*/  F2FP.PACK_AB R33, R158, R160 ;  /* 0x000000a09e21723e */ /* 0x000fe200000000ff */
[----:B------:R-:W-:Y:S02]  /*4a80*/  FMUL.FTZ R147, R147, R29 ;  /* 0x0000001d93937220 */ /* 0x000fe40000410000 */
[----:B------:R-:W-:Y:S02]  /*4a90*/  FFMA.FTZ R8, -R250, R250, 1 ;  /* 0x3f800000fa087423 */ /* 0x000fe400000101fa */
[----:B------:R-:W-:Y:S02]  /*4aa0*/  FFMA.FTZ R3, -R248, R248, 1 ;  /* 0x3f800000f8037423 */ /* 0x000fe400000101f8 */
[----:B------:R-:W-:Y:S02]  /*4ab0*/  FFMA.FTZ R2, -R246, R246, 1 ;  /* 0x3f800000f6027423 */ /* 0x000fe400000101f6 */
[----:B------:R-:W-:Y:S02]  /*4ac0*/  FMUL.FTZ R3, R28, R3 ;  /* 0x000000031c037220 */ /* 0x000fe40000410000 */
[----:B------:R-:W-:Y:S02]  /*4ad0*/  FMUL.FTZ R2, R147, R2 ;  /* 0x0000000293027220 */ /* 0x000fe40000410000 */
[----:B------:R-:W-:Y:S01]  /*4ae0*/  FMUL.FTZ R16, R16, R8 ;  /* 0x0000000810107220 */ /* 0x000fe20000410000 */
[----:B--2---:R-:W-:Y:S01]  /*4af0*/  F2FP.PACK_AB R132, R153, R154 ;  /* 0x0000009a9984723e */ /* 0x004fe200000000ff */
[----:B------:R-:W-:Y:S01]  /*4b00*/  FMUL.FTZ R137, R137, R4 ;  /* 0x0000000489897220 */ /* 0x000fe20000410000 */
[----:B------:R-:W-:Y:S04]  /*4b10*/  F2FP.PACK_AB R4, R148, R141 ;  /* 0x0000008d9404723e */ /* 0x000fe800000000ff */
[----:B------:R-:W-:Y:S02]  /*4b20*/  F2FP.PACK_AB R8, R137, R230 ;  /* 0x000000e68908723e */ /* 0x000fe400000000ff */
[----:B---3--:R-:W-:Y:S05]  /*4b30*/  FSEL R35, R242, -INF , P6 ;  /* 0xff800000f2237808 */ /* 0x008fea0003000000 */
[--C-:B------:R-:W-:Y:S01]  /*4b40*/  FFMA.FTZ R152, R35, c[0x0][0x29c], -R146.reuse ;  /* 0x0000a70023987a23 */ /* 0x100fe20000010892 */
[----:B------:R-:W-:Y:S01]  /*4b50*/  F2FP.PACK_AB R35, R6, R7 ;  /* 0x000000070623723e */ /* 0x000fe200000000ff */
[----:B------:R-:W-:Y:S01]  /*4b60*/  FFMA.FTZ R146, R0, c[0x0][0x29c], -R146 ;  /* 0x0000a70000927a23 */ /* 0x000fe20000010892 */
[----:B------:R-:W-:Y:S01]  /*4b70*/  MUFU.EX2 R7, R159 ;  /* 0x0000009f00077308 */ /* 0x000fe20000000800 */
[----:B------:R-:W-:Y:S02]  /*4b80*/  FFMA.FTZ R0, -R252, R252, 1 ;  /* 0x3f800000fc007423 */ /* 0x000fe400000101fc */
[----:B------:R-:W-:Y:S02]  /*4b90*/  FFMA.FTZ R6, -R249, R249, 1 ;  /* 0x3f800000f9067423 */ /* 0x000fe400000101f9 */
[----:B------:R-:W-:Y:S02]  /*4ba0*/  FMUL.FTZ R13, R139, R0 ;  /* 0x000000008b0d7220 */ /* 0x000fe40000410000 */
[----:B------:R-:W2:Y:S01]  /*4bb0*/  LDS R0, [R238.X4+0xf320] ;  /* 0x00f32000ee007984 */ /* 0x000ea20000004800 */
[----:B------:R-:W-:Y:S02]  /*4bc0*/  FMUL.FTZ R12, R12, R6 ;  /* 0x000000060c0c7220 */ /* 0x000fe40000410000 */
[----:B------:R-:W3:Y:S01]  /*4bd0*/  MUFU.EX2 R18, R152 ;  /* 0x0000009800127308 */ /* 0x000ee20000000800 */
[----:B------:R-:W-:Y:S01]  /*4be0*/  STS [R227+0xf480], R149 ;  /* 0x00f48095e3007388 */ /* 0x000fe20000000800 */
[----:B------:R-:W-:Y:S02]  /*4bf0*/  F2FP.PACK_AB R13, R13, R134 ;  /* 0x000000860d0d723e */ /* 0x000fe400000000ff */
[----:B------:R-:W-:Y:S01]  /*4c00*/  F2FP.PACK_AB R12, R12, R16 ;  /* 0x000000100c0c723e */ /* 0x000fe200000000ff */
[----:B------:R-:W-:Y:S01]  /*4c10*/  STS [R227+0xf880], R32 ;  /* 0x00f88020e3007388 */ /* 0x000fe20000000800 */
[----:B------:R-:W-:Y:S02]  /*4c20*/  F2FP.PACK_AB R16, R2, R3 ;  /* 0x000000030210723e */ /* 0x000fe400000000ff */
[----:B-1----:R-:W-:Y:S01]  /*4c30*/  F2FP.PACK_AB R3, R150, R151 ;  /* 0x000000979603723e */ /* 0x002fe200000000ff */
[----:B------:R-:W-:Y:S01]  /*4c40*/  STS [R228], R140 ;  /* 0x0000008ce4007388 */ /* 0x000fe20000000800 */
[----:B------:R-:W1:Y:S03]  /*4c50*/  MUFU.EX2 R146, R146 ;  /* 0x0000009200927308 */ /* 0x000e660000000800 */
[----:B------:R-:W-:Y:S04]  /*4c60*/  STS [R228+0x400], R35 ;  /* 0x00040023e4007388 */ /* 0x000fe80000000800 */
[----:B------:R-:W-:Y:S03]  /*4c70*/  STS [R227+0x10480], R17 ;  /* 0x01048011e3007388 */ /* 0x000fe60000000800 */
[----:B------:R-:W4:Y:S01]  /*4c80*/  MUFU.EX2 R6, R163 ;  /* 0x000000a300067308 */ /* 0x000f220000000800 */
[----:B------:R1:W-:Y:S01]  /*4c90*/  STS [R227+0x10880], R3 ;  /* 0x01088003e3007388 */ /* 0x0003e20000000800 */
[----:B---3--:R-:W-:Y:S03]  /*4ca0*/  F2FP.PACK_AB R2, R18, R20 ;  /* 0x000000141202723e */ /* 0x008fe600000000ff */
[----:B------:R3:W-:Y:S04]  /*4cb0*/  STS [R228+0x1000], R9 ;  /* 0x00100009e4007388 */ /* 0x0007e80000000800 */
[----:B------:R4:W-:Y:S04]  /*4cc0*/  STS [R228+0x1400], R2 ;  /* 0x00140002e4007388 */ /* 0x0009e80000000800 */
[----:B------:R-:W-:Y:S04]  /*4cd0*/  STS [R227+0x11480], R142 ;  /* 0x0114808ee3007388 */ /* 0x000fe80000000800 */
[----:B------:R-:W-:Y:S01]  /*4ce0*/  STS [R227+0x11880], R21 ;  /* 0x01188015e3007388 */ /* 0x000fe20000000800 */
[--C-:B--2---:R-:W-:Y:S02]  /*4cf0*/  FADD.FTZ R10, R10, -R0.reuse ;  /* 0x800000000a0a7221 */ /* 0x104fe40000010000 */
[--C-:B------:R-:W-:Y:S01]  /*4d00*/  FADD.FTZ R11, R11, -R0.reuse ;  /* 0x800000000b0b7221 */ /* 0x100fe20000010000 */
[----:B------:R-:W-:Y:S01]  /*4d10*/  STS [R228+0x2000], R144 ;  /* 0x00200090e4007388 */ /* 0x000fe20000000800 */
[----:B------:R-:W-:Y:S02]  /*4d20*/  FMUL.FTZ R10, R151, R10 ;  /* 0x0000000a970a7220 */ /* 0x000fe40000410000 */
[--C-:B------:R-:W-:Y:S01]  /*4d30*/  FADD.FTZ R14, R14, -R0.reuse ;  /* 0x800000000e0e7221 */ /* 0x100fe20000010000 */
[----:B------:R-:W-:Y:S01]  /*4d40*/  STS [R228+0x2400], R145 ;  /* 0x00240091e4007388 */ /* 0x000fe20000000800 */
[----:B-1----:R-:W-:Y:S02]  /*4d50*/  FFMA.FTZ R3, -R243, R243, 1 ;  /* 0x3f800000f3037423 */ /* 0x002fe400000101f3 */
[--C-:B------:R-:W-:Y:S01]  /*4d60*/  FADD.FTZ R15, R15, -R0.reuse ;  /* 0x800000000f0f7221 */ /* 0x100fe20000010000 */
[----:B------:R1:W-:Y:S01]  /*4d70*/  STS [R227+0x12480], R4 ;  /* 0x01248004e3007388 */ /* 0x0003e20000000800 */
[----:B---3--:R-:W-:Y:S02]  /*4d80*/  FMUL.FTZ R9, R150, R11 ;  /* 0x0000000b96097220 */ /* 0x008fe40000410000 */
[----:B------:R-:W-:Y:S01]  /*4d90*/  FMUL.FTZ R14, R20, R14 ;  /* 0x0000000e140e7220 */ /* 0x000fe20000410000 */
[----:B----4-:R-:W-:Y:S01]  /*4da0*/  F2FP.PACK_AB R2, R7, R19 ;  /* 0x000000130702723e */ /* 0x010fe200000000ff */
[----:B------:R-:W-:Y:S02]  /*4db0*/  FMUL.FTZ R9, R9, R3 ;  /* 0x0000000309097220 */ /* 0x000fe40000410000 */
[----:B------:R-:W-:Y:S02]  /*4dc0*/  FMUL.FTZ R15, R18, R15 ;  /* 0x0000000f120f7220 */ /* 0x000fe40000410000 */
[----:B------:R2:W-:Y:S01]  /*4dd0*/  STS [R227+0x12880], R2 ;  /* 0x01288002e3007388 */ /* 0x0005e20000000800 */
[----:B------:R-:W-:Y:S02]  /*4de0*/  FFMA.FTZ R3, -R241, R241, 1 ;  /* 0x3f800000f1037423 */ /* 0x000fe400000101f1 */
[--C-:B------:R-:W-:Y:S01]  /*4df0*/  FADD.FTZ R26, R26, -R0.reuse ;  /* 0x800000001a1a7221 */ /* 0x100fe20000010000 */
[----:B------:R3:W-:Y:S01]  /*4e00*/  STS [R228+0x3000], R5 ;  /* 0x00300005e4007388 */ /* 0x0007e20000000800 */
[----:B------:R-:W-:Y:S02]  /*4e10*/  FMUL.FTZ R3, R14, R3 ;  /* 0x000000030e037220 */ /* 0x000fe40000410000 */
[--C-:B------:R-:W-:Y:S02]  /*4e20*/  FADD.FTZ R27, R27, -R0.reuse ;  /* 0x800000001b1b7221 */ /* 0x100fe40000010000 */
[--C-:B------:R-:W-:Y:S02]  /*4e30*/  FADD.FTZ R30, R30, -R0.reuse ;  /* 0x800000001e1e7221 */ /* 0x100fe40000010000 */
[----:B------:R-:W-:Y:S02]  /*4e40*/  FMUL.FTZ R19, R19, R26 ;  /* 0x0000001a13137220 */ /* 0x000fe40000410000 */
[----:B------:R-:W-:Y:S02]  /*4e50*/  FMUL.FTZ R27, R7, R27 ;  /* 0x0000001b071b7220 */ /* 0x000fe40000410000 */
[----:B-1----:R-:W-:Y:S02]  /*4e60*/  FFMA.FTZ R4, -R242, R242, 1 ;  /* 0x3f800000f2047423 */ /* 0x002fe400000101f2 */
[----:B------:R-:W-:Y:S02]  /*4e70*/  FADD.FTZ R31, R31, -R0 ;  /* 0x800000001f1f7221 */ /* 0x000fe40000010000 */
[----:B------:R-:W-:Y:S02]  /*4e80*/  FMUL.FTZ R4, R15, R4 ;  /* 0x000000040f047220 */ /* 0x000fe40000410000 */
[----:B------:R-:W-:Y:S02]  /*4e90*/  FFMA.FTZ R0, -R240, R240, 1 ;  /* 0x3f800000f0007423 */ /* 0x000fe400000101f0 */
[----:B------:R-:W-:Y:S01]  /*4ea0*/  FMUL.FTZ R31, R146, R31 ;  /* 0x0000001f921f7220 */ /* 0x000fe20000410000 */
[----:B------:R-:W-:Y:S01]  /*4eb0*/  F2FP.PACK_AB R4, R4, R3 ;  /* 0x000000030404723e */ /* 0x000fe200000000ff */
[----:B--2---:R-:W-:Y:S02]  /*4ec0*/  FFMA.FTZ R2, -R239, R239, 1 ;  /* 0x3f800000ef027423 */ /* 0x004fe400000101ef */
[----:B------:R-:W-:Y:S02]  /*4ed0*/  FFMA.FTZ R3, -R245, R245, 1 ;  /* 0x3f800000f5037423 */ /* 0x000fe400000101f5 */
[----:B------:R-:W-:Y:S01]  /*4ee0*/  FMUL.FTZ R10, R10, R2 ;  /* 0x000000020a0a7220 */ /* 0x000fe20000410000 */
[----:B------:R-:W-:Y:S01]  /*4ef0*/  F2FP.PACK_AB R2, R146, R6 ;  /* 0x000000069202723e */ /* 0x000fe200000000ff */
[----:B---3--:R-:W-:Y:S02]  /*4f00*/  FMUL.FTZ R5, R6, R30 ;  /* 0x0000001e06057220 */ /* 0x008fe40000410000 */
[----:B------:R-:W-:Y:S02]  /*4f10*/  FMUL.FTZ R7, R19, R0 ;  /* 0x0000000013077220 */ /* 0x000fe40000410000 */
[----:B------:R1:W-:Y:S01]  /*4f20*/  STS [R228+0x3400], R2 ;  /* 0x00340002e4007388 */ /* 0x0003e20000000800 */
[----:B------:R-:W-:Y:S02]  /*4f30*/  FFMA.FTZ R0, -R244, R244, 1 ;  /* 0x3f800000f4007423 */ /* 0x000fe400000101f4 */
[----:B------:R-:W-:Y:S01]  /*4f40*/  FFMA.FTZ R6, -R251, R251, 1 ;  /* 0x3f800000fb067423 */ /* 0x000fe200000101fb */
[----:B------:R-:W-:Y:S01]  /*4f50*/  BAR.SYNC.DEFER_BLOCKING 0x0 ;  /* 0x0000000000007b1d */ /* 0x000fe20000010000 */
[----:B------:R-:W-:Y:S02]  /*4f60*/  FMUL.FTZ R3, R27, R3 ;  /* 0x000000031b037220 */ /* 0x000fe40000410000 */
[----:B------:R-:W-:Y:S02]  /*4f70*/  FMUL.FTZ R5, R5, R0 ;  /* 0x0000000005057220 */ /* 0x000fe40000410000 */
[----:B------:R-:W-:Y:S01]  /*4f80*/  FMUL.FTZ R0, R31, R6 ;  /* 0x000000061f007220 */ /* 0x000fe20000410000 */
[----:B------:R-:W-:Y:S02]  /*4f90*/  F2FP.PACK_AB R3, R3, R7 ;  /* 0x000000070303723e */ /* 0x000fe400000000ff */
[----:B-1----:R-:W-:Y:S01]  /*4fa0*/  F2FP.PACK_AB R2, R9, R10 ;  /* 0x0000000a0902723e */ /* 0x002fe200000000ff */
[----:B------:R-:W-:Y:S04]  /*4fb0*/  STS [R227+0x13480], R23 ;  /* 0x01348017e3007388 */ /* 0x000fe80000000800 */
[----:B------:R-:W-:Y:S04]  /*4fc0*/  STS [R227+0x13880], R22 ;  /* 0x01388016e3007388 */ /* 0x000fe80000000800 */
[----:B------:R-:W-:Y:S04]  /*4fd0*/  STS [R228+0x4000], R34 ;  /* 0x00400022e4007388 */ /* 0x000fe80000000800 */
        /* <DEDUP_REMOVED lines=34> */
[----:B------:R3:W5:Y:S01]  /*5200*/  LDL.64 R244, [R1+0x20] ;  /* 0x0000200001f47983 */ /* 0x0007620000100a00 */
[C---:B------:R-:W-:Y:S05]  /*5210*/  HMMA.16816.F32 R64, R4.reuse, R18, R64 ;  /* 0x000000120440723c */ /* 0x040fea0000001840 */
[----:B------:R-:W-:Y:S03]  /*5220*/  LDSM.16.MT88.4 R16, [R0+0xc880] ;  /* 0x00c880000010783b */ /* 0x000fe60000004200 */
        /* <DEDUP_REMOVED lines=61> */
[----:B------:R-:W-:Y:S01]  /*5600*/  UIMAD.WIDE.U32 UR22, UR16, UR6, URZ ;  /* 0x00000006101672a5 */ /* 0x000fe2000f8e003f */
[----:B------:R-:W3:Y:S01]  /*5610*/  LDL.64 R158, [R1+0x50] ;  /* 0x00005000019e7983 */ /* 0x000ee20000100a00 */
[----:B------:R-:W-:Y:S03]  /*5620*/  USHF.R.S32.HI UR21, URZ, 0x1f, UR16 ;  /* 0x0000001f3f157899 */ /* 0x000fe60008011410 */
[----:B------:R-:W4:Y:S01]  /*5630*/  LDL.64 R156, [R1+0x40] ;  /* 0x00004000019c7983 */ /* 0x000f220000100a00 */
[----:B------:R-:W-:Y:S01]  /*5640*/  IMAD.U32 R4, RZ, RZ, UR22 ;  /* 0x00000016ff047e24 */ /* 0x000fe2000f8e00ff */
[----:B------:R-:W-:Y:S01]  /*5650*/  UIMAD UR21, UR21, UR6, URZ ;  /* 0x00000006151572a4 */ /* 0x000fe2000f8e023f */
[----:B------:R-:W-:Y:S01]  /*5660*/  IMAD.U32 R0, RZ, RZ, UR22 ;  /* 0x00000016ff007e24 */ /* 0x000fe2000f8e00ff */
[----:B------:R-:W4:Y:S01]  /*5670*/  LDL.64 R242, [R1+0x10] ;  /* 0x0000100001f27983 */ /* 0x000f220000100a00 */
[----:B------:R-:W-:Y:S02]  /*5680*/  USHF.L.U32 UR6, UR16, 0x6, URZ ;  /* 0x0000000610067899 */ /* 0x000fe4000800063f */
[----:B------:R-:W-:Y:S01]  /*5690*/  UIMAD UR21, UR16, UR7, UR21 ;  /* 0x00000007101572a4 */ /* 0x000fe2000f8e0215 */
[----:B------:R-:W4:Y:S01]  /*56a0*/  LDL.64 R154, [R1+0x38] ;  /* 0x00003800019a7983 */ /* 0x000f220000100a00 */
[----:B------:R-:W-:Y:S02]  /*56b0*/  UIADD3 UR7, -UR6, UR18, URZ ;  /* 0x0000001206077290 */ /* 0x000fe4000fffe13f */
[----:B------:R-:W-:Y:S01]  /*56c0*/  UIADD3 UR21, UR23, UR21, URZ ;  /* 0x0000001517157290 */ /* 0x000fe2000fffe03f */
[----:B------:R-:W4:Y:S01]  /*56d0*/  LDL R152, [R1+0x60] ;  /* 0x0000600001987983 */ /* 0x000f220000100800 */
[----:B------:R-:W-:Y:S03]  /*56e0*/  IMAD.U32 R7, RZ, RZ, UR6 ;  /* 0x00000006ff077e24 */ /* 0x000fe6000f8e00ff */
[----:B------:R-:W4:Y:S01]  /*56f0*/  LDL R240, [R1+0x18] ;  /* 0x0000180001f07983 */ /* 0x000f220000100800 */
[----:B------:R-:W-:Y:S01]  /*5700*/  IMAD.U32 R8, RZ, RZ, UR21 ;  /* 0x00000015ff087e24 */ /* 0x000fe2000f8e00ff */
[C---:B--2---:R-:W-:Y:S02]  /*5710*/  LOP3.LUT P5, RZ, R153.reuse, 0x1, RZ, 0xc0, !PT ;  /* 0x0000000199ff7812 */ /* 0x044fe400078ac0ff */
[C---:B------:R-:W-:Y:S02]  /*5720*/  LOP3.LUT P4, RZ, R153.reuse, 0x2, RZ, 0xc0, !PT ;  /* 0x0000000299ff7812 */ /* 0x040fe4000788c0ff */
[----:B---3--:R-:W-:Y:S02]  /*5730*/  LEA R0, P1, R0, R158, 0x6 ;  /* 0x0000009e00007211 */ /* 0x008fe400078230ff */
[----:B------:R-:W-:Y:S02]  /*5740*/  LOP3.LUT P2, RZ, R153, 0x4, RZ, 0xc0, !PT ;  /* 0x0000000499ff7812 */ /* 0x000fe4000784c0ff */
[----:B----4-:R-:W-:Y:S02]  /*5750*/  IADD3 R5, P0, R156, UR6, RZ ;  /* 0x000000069c057c10 */ /* 0x010fe4000ff1e0ff */
[C---:B------:R-:W-:Y:S02]  /*5760*/  ISETP.GE.OR P5, PT, R242.reuse, UR7, !P5 ;  /* 0x00000007f2007c0c */ /* 0x040fe4000efa6670 */
[----:B------:R-:W-:Y:S02]  /*5770*/  ISETP.GE.OR P4, PT, R242, UR7, !P4 ;  /* 0x00000007f2007c0c */ /* 0x000fe4000e786670 */
[----:B------:R-:W-:Y:S02]  /*5780*/  LEA.HI.X R8, R4, R155, R8, 0x6, P1 ;  /* 0x0000009b04087211 */ /* 0x000fe400008f3408 */
[----:B------:R-:W-:Y:S02]  /*5790*/  LEA R4, P1, R0, c[0x0][0x1f0], 0x1 ;  /* 0x00007c0000047a11 */ /* 0x000fe400078208ff */
[----:B------:R-:W-:Y:S02]  /*57a0*/  LEA.HI.X.SX32 R7, R7, R152, 0x1, P0 ;  /* 0x0000009807077211 */ /* 0x000fe400000f0eff */
[C---:B------:R-:W-:Y:S02]  /*57b0*/  LEA R6, P0, R5.reuse, c[0x0][0x280], 0x2 ;  /* 0x0000a00005067a11 */ /* 0x040fe400078010ff */
[----:B------:R-:W-:Y:S02]  /*57c0*/  ISETP.GE.OR P2, PT, R242, UR7, !P2 ;  /* 0x00000007f2007c0c */ /* 0x000fe4000d746670 */
[----:B------:R-:W-:Y:S02]  /*57d0*/  LEA.HI.X R7, R5, c[0x0][0x284], R7, 0x2, P0 ;  /* 0x0000a10005077a11 */ /* 0x000fe400000f1407 */
[----:B------:R-:W-:Y:S01]  /*57e0*/  LEA.HI.X R5, R0, c[0x0][0x1f4], R8, 0x1, P1 ;  /* 0x00007d0000057a11 */ /* 0x000fe200008f0c08 */
[----:B-----5:R-:W-:Y:S04]  /*57f0*/  @!P3 IMAD.SHL.U32 R0, R244, 0x10, RZ ;  /* 0x00000010f400b824 */ /* 0x020fe800078e00ff */
[----:B------:R-:W-:Y:S01]  /*5800*/  @!PT LDS RZ, [RZ] ;  /* 0x00000000fffff984 */ /* 0x000fe20000000800 */
[----:B------:R-:W-:Y:S01]  /*5810*/  @!PT LDS RZ, [RZ] ;  /* 0x00000000fffff984 */ /* 0x000fe20000000800 */
[----:B------:R-:W-:Y:S01]  /*5820*/  @!PT LDS RZ, [RZ] ;  /* 0x00000000fffff984 */ /* 0x000fe20000000800 */
[----:B------:R1:W-:Y:S04]  /*5830*/  LDGSTS.E.BYPASS.LTC128B.128 [R240+0xc080], [R4.64], !P5 ;  /* 0x0c08000004f07fae */ /* 0x0003e8000e901d4e */
[----:B------:R1:W-:Y:S04]  /*5840*/  LDGSTS.E.BYPASS.LTC128B.128 [R240+0xd080], [R4.64+0x40], !P4 ;  /* 0x0d08004004f07fae */ /* 0x0003e8000e101d4e */
[----:B------:R1:W-:Y:S04]  /*5850*/  LDGSTS.E.BYPASS.LTC128B.128 [R240+0xe080], [R4.64+0x80], !P2 ;  /* 0x0e08008004f07fae */ /* 0x0003e8000d101d4e */
[----:B------:R1:W-:Y:S02]  /*5860*/  @!P3 LDGSTS.E.BYPASS.LTC128B.128 [R0+0xf280], [R6.64] ;  /* 0x0f2800000600bfae */ /* 0x0003e4000b901d4e */
.L_x_458:
[-C--:B-12-4-:R-:W-:Y:S01]  /*5870*/  HMMA.16816.F32 R4, R20, R2.reuse, RZ ;  /* 0x000000021404723c */ /* 0x096fe200000018ff */
[----:B------:R-:W-:Y:S01]  /*5880*/  LDSM.16.M88.4 R132, [R219] ;  /* 0x00000000db84783b */ /* 0x000fe20000000200 */
[----:B------:R-:W-:Y:S02]  /*5890*/  ULDC.64 UR6, c[0x0][0x238] ;  /* 0x00008e0000067ab9 */ /* 0x000fe40000000a00 */
[----:B------:R-:W-:Y:S01]  /*58a0*/  USHF.R.S32.HI UR21, URZ, 0x1f, UR10 ;  /* 0x0000001f3f157899 */ /* 0x000fe2000801140a */
[----:B------:R-:W-:Y:S01]  /*58b0*/  LDSM.16.M88.4 R136, [R219+0x1000] ;  /* 0x00100000db88783b */ /* 0x000fe20000000200 */
[----:B------:R-:W-:Y:S01]  /*58c0*/  UIMAD UR22, UR20, 0x1800, URZ ;  /* 0x00001800141678a4 */ /* 0x000fe2000f8e023f */
[----:B------:R-:W-:Y:S01]  /*58d0*/  IMAD.U32 R0, RZ, RZ, UR11 ;  /* 0x0000000bff007e24 */ /* 0x000fe2000f8e00ff */
[C---:B------:R-:W-:Y:S01]  /*58e0*/  HMMA.16816.F32 R8, R24.reuse, R2, RZ ;  /* 0x000000021808723c */ /* 0x040fe200000018ff */
[----:B------:R-:W1:Y:S01]  /*58f0*/  LDSM.16.MT88.2 R2, [R212+0x800] ;  /* 0x00080000d402783b */ /* 0x000e620000004100 */
[----:B------:R-:W-:Y:S02]  /*5900*/  UIMAD UR21, UR21, UR6, URZ ;  /* 0x00000006151572a4 */ /* 0x000fe4000f8e023f */
[----:B------:R-:W-:Y:S01]  /*5910*/  USHF.R.S32.HI UR20, URZ, 0x1f, UR11 ;  /* 0x0000001f3f147899 */ /* 0x000fe2000801140b */
[----:B------:R-:W-:Y:S01]  /*5920*/  LDSM.16.MT88.2 R142, [R212+0x4800] ;  /* 0x00480000d48e783b */ /* 0x000fe20000004100 */
[----:B------:R-:W-:Y:S02]  /*5930*/  UIMAD UR21, UR10, UR7, UR21 ;  /* 0x000000070a1572a4 */ /* 0x000fe4000f8e0215 */
[-C--:B------:R-:W-:Y:S01]  /*5940*/  HMMA.16816.F32 R12, R24, R28.reuse, RZ ;  /* 0x0000001c180c723c */ /* 0x080fe200000018ff */
[----:B------:R-:W-:Y:S01]  /*5950*/  LDSM.16.M88.4 R152, [R224+0x1000] ;  /* 0x00100000e098783b */ /* 0x000fe20000000200 */
[----:B------:R-:W-:Y:S02]  /*5960*/  ULDC.64 UR6, c[0x0][0x240] ;  /* 0x0000900000067ab9 */ /* 0x000fe40000000a00 */
[----:B------:R-:W-:Y:S01]  /*5970*/  UIMAD UR6, UR20, UR6, URZ ;  /* 0x00000006140672a4 */ /* 0x000fe2000f8e023f */
[----:B------:R-:W0:Y:S01]  /*5980*/  LDGDEPBAR ;  /* 0x00000000000079af */ /* 0x000e220000000000 */
[----:B------:R-:W-:Y:S02]  /*5990*/  UISETP.GE.AND UP0, UPT, UR16, UR9, UPT ;  /* 0x000000091000728c */ /* 0x000fe4000bf06270 */
[C---:B------:R-:W-:Y:S01]  /*59a0*/  HMMA.16816.F32 R16, R20.reuse, R28, RZ ;  /* 0x0000001c1410723c */ /* 0x040fe200000018ff */
[----:B------:R-:W2:Y:S01]  /*59b0*/  LDSM.16.MT88.2 R28, [R212+0x2800] ;  /* 0x00280000d41c783b */ /* 0x000ea20000004100 */
[----:B------:R-:W-:Y:S02]  /*59c0*/  UIMAD UR6, UR11, UR7, UR6 ;  /* 0x000000070b0672a4 */ /* 0x000fe4000f8e0206 */
[----:B------:R-:W-:Y:S02]  /*59d0*/  UIADD3 UR7, UR4, 0x1, URZ ;  /* 0x0000000104077890 */ /* 0x000fe4000fffe03f */
[----:B------:R-:W-:Y:S02]  /*59e0*/  UISETP.GE.AND UP2, UPT, UR4, 0x1, UPT ;  /* 0x000000010400788c */ /* 0x000fe4000bf46270 */
[-C--:B------:R-:W-:Y:S01]  /*59f0*/  HMMA.16816.F32 R20, R20, R30.reuse, RZ ;  /* 0x0000001e1414723c */ /* 0x080fe200000018ff */
[----:B------:R-:W-:Y:S07]  /*5a00*/  UISETP.GE.AND UP1, UPT, UR19, 0x1, UPT ;  /* 0x000000011300788c */ /* 0x000fee000bf26270 */
[----:B------:R-:W-:Y:S01]  /*5a10*/  HMMA.16816.F32 R24, R24, R30, RZ ;  /* 0x0000001e1818723c */ /* 0x000fe200000018ff */
[----:B------:R-:W-:Y:S07]  /*5a20*/  LDSM.16.MT88.2 R30, [R212+0xc00] ;  /* 0x000c0000d41e783b */ /* 0x000fee0000004100 */
[-C--:B------:R-:W-:Y:S08]  /*5a30*/  HMMA.16816.F32 R4, R32, R140.reuse, R4 ;  /* 0x0000008c2004723c */ /* 0x080ff00000001804 */
[C---:B------:R-:W-:Y:S01]  /*5a40*/  HMMA.16816.F32 R8, R144.reuse, R140, R8 ;  /* 0x0000008c9008723c */ /* 0x040fe20000001808 */
[----:B------:R-:W-:Y:S07]  /*5a50*/  LDSM.16.MT88.2 R140, [R212+0x2c00] ;  /* 0x002c0000d48c783b */ /* 0x000fee0000004100 */
[-C--:B------:R-:W-:Y:S08]  /*5a60*/  HMMA.16816.F32 R12, R144, R148.reuse, R12 ;  /* 0x00000094900c723c */ /* 0x080ff0000000180c */
[C---:B------:R-:W-:Y:S01]  /*5a70*/  HMMA.16816.F32 R16, R32.reuse, R148, R16 ;  /* 0x000000942010723c */ /* 0x040fe20000001810 */
[----:B------:R-:W-:Y:S07]  /*5a80*/  LDSM.16.MT88.2 R148, [R212+0x4c00] ;  /* 0x004c0000d494783b */ /* 0x000fee0000004100 */
[-C--:B------:R-:W-:Y:S01]  /*5a90*/  HMMA.16816.F32 R20, R32, R150.reuse, R20 ;  /* 0x000000962014723c */ /* 0x080fe20000001814 */
[----:B------:R-:W3:Y:S07]  /*5aa0*/  LDSM.16.M88.4 R32, [R224] ;  /* 0x00000000e020783b */ /* 0x000eee0000000200 */
[----:B------:R-:W-:Y:S01]  /*5ab0*/  HMMA.16816.F32 R24, R144, R150, R24 ;  /* 0x000000969018723c */ /* 0x000fe20000001818 */
[----:B------:R-:W-:Y:S04]  /*5ac0*/  LDSM.16.M88.4 R144, [R218+0x3000] ;  /* 0x00300000da90783b */ /* 0x000fe80000000200 */
[----:B------:R-:W-:Y:S03]  /*5ad0*/  LDSM.16.MT88.2 R150, [R212+0x5000] ;  /* 0x00500000d496783b */ /* 0x000fe60000004100 */
[-C--:B-1----:R-:W-:Y:S08]  /*5ae0*/  HMMA.16816.F32 R4, R132, R2.reuse, R4 ;  /* 0x000000028404723c */ /* 0x082ff00000001804 */
[C---:B------:R-:W-:Y:S01]  /*5af0*/  HMMA.16816.F32 R8, R136.reuse, R2, R8 ;  /* 0x000000028808723c */ /* 0x040fe20000001808 */
[----:B------:R-:W-:Y:S07]  /*5b00*/  LDSM.16.MT88.2 R2, [R212+0x1000] ;  /* 0x00100000d402783b */ /* 0x000fee0000004100 */
[-C--:B--2---:R-:W-:Y:S08]  /*5b10*/  HMMA.16816.F32 R12, R136, R28.reuse, R12 ;  /* 0x0000001c880c723c */ /* 0x084ff0000000180c */
[C---:B------:R-:W-:Y:S01]  /*5b20*/  HMMA.16816.F32 R16, R132.reuse, R28, R16 ;  /* 0x0000001c8410723c */ /* 0x040fe20000001810 */
[----:B------:R-:W-:Y:S07]  /*5b30*/  LDSM.16.MT88.2 R28, [R212+0x3000] ;  /* 0x00300000d41c783b */ /* 0x000fee0000004100 */
[-C--:B------:R-:W-:Y:S01]  /*5b40*/  HMMA.16816.F32 R20, R132, R142.reuse, R20 ;  /* 0x0000008e8414723c */ /* 0x080fe20000001814 */
[----:B------:R-:W1:Y:S07]  /*5b50*/  LDSM.16.M88.4 R132, [R218+0x2000] ;  /* 0x00200000da84783b */ /* 0x000e6e0000000200 */
[----:B------:R-:W-:Y:S01]  /*5b60*/  HMMA.16816.F32 R24, R136, R142, R24 ;  /* 0x0000008e8818723c */ /* 0x000fe20000001818 */
[----:B------:R-:W-:Y:S04]  /*5b70*/  LDSM.16.M88.4 R136, [R220+0x3000] ;  /* 0x00300000dc88783b */ /* 0x000fe80000000200 */
[----:B------:R-:W-:Y:S03]  /*5b80*/  LDSM.16.MT88.2 R142, [R212+0x5400] ;  /* 0x00540000d48e783b */ /* 0x000fe60000004100 */
[-C--:B---3--:R-:W-:Y:S08]  /*5b90*/  HMMA.16816.F32 R4, R32, R30.reuse, R4 ;  /* 0x0000001e2004723c */ /* 0x088ff00000001804 */
[C---:B------:R-:W-:Y:S01]  /*5ba0*/  HMMA.16816.F32 R8, R152.reuse, R30, R8 ;  /* 0x0000001e9808723c */ /* 0x040fe20000001808 */
[----:B------:R-:W-:Y:S07]  /*5bb0*/  LDSM.16.MT88.2 R30, [R212+0x1400] ;  /* 0x00140000d41e783b */ /* 0x000fee0000004100 */
[-C--:B------:R-:W-:Y:S08]  /*5bc0*/  HMMA.16816.F32 R12, R152, R140.reuse, R12 ;  /* 0x0000008c980c723c */ /* 0x080ff0000000180c */
[C---:B------:R-:W-:Y:S01]  /*5bd0*/  HMMA.16816.F32 R16, R32.reuse, R140, R16 ;  /* 0x0000008c2010723c */ /* 0x040fe20000001810 */
[----:B------:R-:W-:Y:S07]  /*5be0*/  LDSM.16.MT88.2 R140, [R212+0x3400] ;  /* 0x00340000d48c783b */ /* 0x000fee0000004100 */
[-C--:B------:R-:W-:Y:S01]  /*5bf0*/  HMMA.16816.F32 R20, R32, R148.reuse, R20 ;  /* 0x000000942014723c */ /* 0x080fe20000001814 */
[----:B------:R-:W2:Y:S07]  /*5c00*/  LDSM.16.M88.4 R32, [R220+0x2000] ;  /* 0x00200000dc20783b */ /* 0x000eae0000000200 */
[----:B------:R-:W-:Y:S01]  /*5c10*/  HMMA.16816.F32 R24, R152, R148, R24 ;  /* 0x000000949818723c */ /* 0x000fe20000001818 */
[----:B------:R-:W-:Y:S07]  /*5c20*/  LDSM.16.M88.4 R152, [R219+0x3000] ;  /* 0x00300000db98783b */ /* 0x000fee0000000200 */
[-C--:B-1----:R-:W-:Y:S08]  /*5c30*/  HMMA.16816.F32 R4, R132, R2.reuse, R4 ;  /* 0x000000028404723c */ /* 0x082ff00000001804 */
[C---:B------:R-:W-:Y:S01]  /*5c40*/  HMMA.16816.F32 R8, R144.reuse, R2, R8 ;  /* 0x000000029008723c */ /* 0x040fe20000001808 */
[----:B------:R-:W-:Y:S07]  /*5c50*/  LDSM.16.MT88.2 R2, [R212+0x1800] ;  /* 0x00180000d402783b */ /* 0x000fee0000004100 */
[-C--:B------:R-:W-:Y:S08]  /*5c60*/  HMMA.16816.F32 R12, R144, R28.reuse, R12 ;  /* 0x0000001c900c723c */ /* 0x080ff0000000180c */
[C---:B------:R-:W-:Y:S01]  /*5c70*/  HMMA.16816.F32 R16, R132.reuse, R28, R16 ;  /* 0x0000001c8410723c */ /* 0x040fe20000001810 */
[----:B------:R-:W-:Y:S07]  /*5c80*/  LDSM.16.MT88.2 R28, [R212+0x3800] ;  /* 0x00380000d41c783b */ /* 0x000fee0000004100 */
[-C--:B------:R-:W-:Y:S01]  /*5c90*/  HMMA.16816.F32 R20, R132, R150.reuse, R20 ;  /* 0x000000968414723c */ /* 0x080fe20000001814 */
[----:B------:R-:W1:Y:S07]  /*5ca0*/  LDSM.16.M88.4 R132, [R219+0x2000] ;  /* 0x00200000db84783b */ /* 0x000e6e0000000200 */
[----:B------:R-:W-:Y:S01]  /*5cb0*/  HMMA.16816.F32 R24, R144, R150, R24 ;  /* 0x000000969018723c */ /* 0x000fe20000001818 */
[----:B------:R-:W3:Y:S04]  /*5cc0*/  LDSM.16.MT88.2 R144, [R212+0x5800] ;  /* 0x00580000d490783b */ /* 0x000ee80000004100 */
[----:B------:R-:W-:Y:S03]  /*5cd0*/  LDSM.16.M88.4 R148, [R223+0x2000] ;  /* 0x00200000df94783b */ /* 0x000fe60000000200 */
[-C--:B--2---:R-:W-:Y:S08]  /*5ce0*/  HMMA.16816.F32 R4, R32, R30.reuse, R4 ;  /* 0x0000001e2004723c */ /* 0x084ff00000001804 */
[C---:B------:R-:W-:Y:S01]  /*5cf0*/  HMMA.16816.F32 R8, R136.reuse, R30, R8 ;  /* 0x0000001e8808723c */ /* 0x040fe20000001808 */
[----:B------:R-:W2:Y:S07]  /*5d00*/  LDSM.16.MT88.2 R30, [R212+0x1c00] ;  /* 0x001c0000d41e783b */ /* 0x000eae0000004100 */
[-C--:B------:R-:W-:Y:S08]  /*5d10*/  HMMA.16816.F32 R12, R136, R140.reuse, R12 ;  /* 0x0000008c880c723c */ /* 0x080ff0000000180c */
[C---:B------:R-:W-:Y:S08]  /*5d20*/  HMMA.16816.F32 R16, R32.reuse, R140, R16 ;  /* 0x0000008c2010723c */ /* 0x040ff00000001810 */
[-C--:B------:R-:W-:Y:S01]  /*5d30*/  HMMA.16816.F32 R20, R32, R142.reuse, R20 ;  /* 0x0000008e2014723c */ /* 0x080fe20000001814 */
[----:B------:R-:W4:Y:S07]  /*5d40*/  LDSM.16.M88.4 R32, [R223+0x3000] ;  /* 0x00300000df20783b */ /* 0x000f2e0000000200 */
[----:B------:R-:W-:Y:S01]  /*5d50*/  HMMA.16816.F32 R24, R136, R142, R24 ;  /* 0x0000008e8818723c */ /* 0x000fe20000001818 */
[----:B------:R-:W2:Y:S07]  /*5d60*/  LDSM.16.MT88.2 R136, [R212+0x3c00] ;  /* 0x003c0000d488783b */ /* 0x000eae0000004100 */
[-C--:B-1----:R-:W-:Y:S08]  /*5d70*/  HMMA.16816.F32 R4, R132, R2.reuse, R4 ;  /* 0x000000028404723c */ /* 0x082ff00000001804 */
[C---:B------:R-:W-:Y:S01]  /*5d80*/  HMMA.16816.F32 R8, R152.reuse, R2, R8 ;  /* 0x000000029808723c */ /* 0x040fe20000001808 */
[----:B------:R-:W1:Y:S07]  /*5d90*/  LDSM.16.MT88.2 R2, [R212+0x5c00] ;  /* 0x005c0000d402783b */ /* 0x000e6e0000004100 */
[-C--:B------:R-:W-:Y:S08]  /*5da0*/  HMMA.16816.F32 R12, R152, R28.reuse, R12 ;  /* 0x0000001c980c723c */ /* 0x080ff0000000180c */
[C---:B------:R-:W-:Y:S07]  /*5db0*/  HMMA.16816.F32 R16, R132.reuse, R28, R16 ;  /* 0x0000001c8410723c */ /* 0x040fee0000001810 */
[----:B------:R-:W-:Y:S01]  /*5dc0*/  IMAD.U32 R28, RZ, RZ, UR10 ;  /* 0x0000000aff1c7e24 */ /* 0x000fe2000f8e00ff */
[-C--:B---3--:R-:W-:Y:S04]  /*5dd0*/  HMMA.16816.F32 R20, R132, R144.reuse, R20 ;  /* 0x000000908414723c */ /* 0x088fe80000001814 */
[----:B-----5:R-:W-:Y:S04]  /*5de0*/  IMAD.WIDE.U32 R28, R28, c[0x0][0x238], R244 ;  /* 0x00008e001c1c7a25 */ /* 0x020fe800078e00f4 */
[----:B------:R-:W-:Y:S04]  /*5df0*/  HMMA.16816.F32 R24, R152, R144, R24 ;  /* 0x000000909818723c */ /* 0x000fe80000001818 */
[----:B------:R-:W-:Y:S01]  /*5e00*/  IADD3 R29, R29, UR21, RZ ;  /* 0x000000151d1d7c10 */ /* 0x000fe2000fffe0ff */
[----:B------:R-:W-:Y:S03]  /*5e10*/  USHF.R.S32.HI UR21, URZ, 0x1f, UR22 ;  /* 0x0000001f3f157899 */ /* 0x000fe60008011416 */
[-C--:B--2---:R-:W-:Y:S05]  /*5e20*/  HMMA.16816.F32 R4, R148, R30.reuse, R4 ;  /* 0x0000001e9404723c */ /* 0x084fea0000001804 */
[----:B------:R-:W-:Y:S03]  /*5e30*/  IMAD.WIDE.U32 R28, R0, c[0x0][0x240], R28 ;  /* 0x00009000001c7a25 */ /* 0x000fe600078e001c */
[C---:B----4-:R-:W-:Y:S04]  /*5e40*/  HMMA.16816.F32 R8, R32.reuse, R30, R8 ;  /* 0x0000001e2008723c */ /* 0x050fe80000001808 */
[----:B------:R-:W-:Y:S03]  /*5e50*/  IADD3 R0, P0, R28, UR22, RZ ;  /* 0x000000161c007c10 */ /* 0x000fe6000ff1e0ff */
[----:B------:R-:W-:Y:S01]  /*5e60*/  MOV R30, UR21 ;  /* 0x00000015001e7c02 */ /* 0x000fe20008000f00 */
[-C--:B------:R-:W-:Y:S04]  /*5e70*/  HMMA.16816.F32 R12, R32, R136.reuse, R12 ;  /* 0x00000088200c723c */ /* 0x080fe8000000180c */
[----:B------:R-:W-:Y:S01]  /*5e80*/  IADD3.X R29, R30, UR6, R29, P0, !PT ;  /* 0x000000061e1d7c10 */ /* 0x000fe200087fe41d */
[----:B------:R-:W-:Y:S01]  /*5e90*/  UIADD3 UR6, UR19, 0x1, URZ ;  /* 0x0000000113067890 */ /* 0x000fe2000fffe03f */
[C---:B------:R-:W-:Y:S02]  /*5ea0*/  LEA R28, P0, R0.reuse, c[0x0][0x220], 0x2 ;  /* 0x00008800001c7a11 */ /* 0x040fe400078010ff */
[C---:B------:R-:W-:Y:S01]  /*5eb0*/  HMMA.16816.F32 R16, R148.reuse, R136, R16 ;  /* 0x000000889410723c */ /* 0x040fe20000001810 */
[----:B------:R-:W-:Y:S01]  /*5ec0*/  LDSM.16.MT88.4 R136, [R213+0x16c80] ;  /* 0x016c8000d588783b */ /* 0x000fe20000004200 */
[----:B------:R-:W-:Y:S02]  /*5ed0*/  USEL UR19, UR6, URZ, !UP1 ;  /* 0x0000003f06137287 */ /* 0x000fe4000c800000 */
[----:B------:R-:W-:Y:S01]  /*5ee0*/  LEA.HI.X R29, R0, c[0x0][0x224], R29, 0x2, P0 ;  /* 0x00008900001d7a11 */ /* 0x000fe200000f141d */
[----:B------:R-:W-:Y:S01]  /*5ef0*/  IMAD.U32 R0, RZ, RZ, UR4 ;  /* 0x00000004ff007e24 */ /* 0x000fe2000f8e00ff */
[----:B------:R-:W-:Y:S01]  /*5f00*/  PLOP3.LUT P0, PT, PT, PT, UP0, 0x80, 0x0 ;  /* 0x000000000000781c */ /* 0x000fe20003f0f008 */
[----:B------:R-:W-:Y:S01]  /*5f10*/  USEL UR4, UR7, URZ, !UP2 ;  /* 0x0000003f07047287 */ /* 0x000fe2000d000000 */
[-C--:B-1----:R-:W-:Y:S01]  /*5f20*/  HMMA.16816.F32 R20, R148, R2.reuse, R20 ;  /* 0x000000029414723c */ /* 0x082fe20000001814 */
[----:B------:R-:W-:Y:S03]  /*5f30*/  RED.E.ADD.F32.FTZ.RN.STRONG.GPU [R28.64], R4 ;  /* 0x000000041c00798e */ /* 0x000fe6000c10e78e */
[----:B------:R-:W-:Y:S01]  /*5f40*/  IMAD R0, R0, 0x1800, R221 ;  /* 0x0000180000007824 */ /* 0x000fe200078e02dd */
[----:B------:R-:W-:Y:S03]  /*5f50*/  RED.E.ADD.F32.FTZ.RN.STRONG.GPU [R28.64+0x400], R5 ;  /* 0x000400051c00798e */ /* 0x000fe6000c10e78e */
[----:B------:R-:W-:Y:S01]  /*5f60*/  HMMA.16816.F32 R24, R32, R2, R24 ;  /* 0x000000022018723c */ /* 0x000fe20000001818 */
[----:B------:R-:W-:Y:S03]  /*5f70*/  RED.E.ADD.F32.FTZ.RN.STRONG.GPU [R28.64+0x800], R6 ;  /* 0x000800061c00798e */ /* 0x000fe6000c10e78e */
[----:B------:R-:W-:Y:S01]  /*5f80*/  SHF.L.U32 R0, R0, 0x1, RZ ;  /* 0x0000000100007819 */ /* 0x000fe200000006ff */
        /* <DEDUP_REMOVED lines=138> */
.L_x_456:
[----:B------:R-:W-:Y:S05]  /*6830*/  @P1 BRA `(.L_x_460) ;  /* 0x000010c000001947 */ /* 0x000fea0003800000 */
[----:B------:R-:W2:Y:S01]  /*6840*/  LDL.LU.64 R34, [R1+0x20] ;  /* 0x0000200001227983 */ /* 0x000ea20000300a00 */
[----:B------:R-:W-:Y:S01]  /*6850*/  F2FP.PACK_AB R36, R37, R36 ;  /* 0x000000242524723e */ /* 0x000fe200000000ff */
[----:B------:R-:W-:Y:S01]  /*6860*/  USHF.R.S32.HI UR6, URZ, 0x1f, UR10 ;  /* 0x0000001f3f067899 */ /* 0x000fe2000801140a */
[----:B------:R-:W-:Y:S01]  /*6870*/  F2FP.PACK_AB R38, R39, R38 ;  /* 0x000000262726723e */ /* 0x000fe200000000ff */
[----:B------:R-:W-:Y:S01]  /*6880*/  ULDC.64 UR4, c[0x0][0x338] ;  /* 0x0000ce0000047ab9 */ /* 0x000fe20000000a00 */
[----:B------:R-:W-:Y:S01]  /*6890*/  F2FP.PACK_AB R48, R49, R48 ;  /* 0x000000303130723e */ /* 0x000fe200000000ff */
[----:B------:R-:W-:Y:S01]  /*68a0*/  UIMAD UR4, UR6, UR4, URZ ;  /* 0x00000004060472a4 */ /* 0x000fe2000f8e023f */
[----:B------:R-:W-:Y:S01]  /*68b0*/  F2FP.PACK_AB R50, R51, R50 ;  /* 0x000000323332723e */ /* 0x000fe200000000ff */
[----:B------:R-:W-:Y:S01]  /*68c0*/  USHF.R.S32.HI UR7, URZ, 0x1f, UR11 ;  /* 0x0000001f3f077899 */ /* 0x000fe2000801140b */
[----:B------:R-:W-:Y:S01]  /*68d0*/  F2FP.PACK_AB R40, R41, R40 ;  /* 0x000000282928723e */ /* 0x000fe200000000ff */
[----:B------:R-:W-:Y:S01]  /*68e0*/  UIMAD UR5, UR10, UR5, UR4 ;  /* 0x000000050a0572a4 */ /* 0x000fe2000f8e0204 */
[----:B------:R-:W-:Y:S01]  /*68f0*/  F2FP.PACK_AB R42, R43, R42 ;  /* 0x0000002a2b2a723e */ /* 0x000fe200000000ff */
[----:B------:R-:W-:Y:S01]  /*6900*/  BSSY B0, `(.L_x_461) ;  /* 0x00000b9000007945 */ /* 0x000fe20003800000 */
[----:B------:R-:W-:Y:S01]  /*6910*/  F2FP.PACK_AB R44, R45, R44 ;  /* 0x0000002c2d2c723e */ /* 0x000fe200000000ff */
[----:B------:R-:W-:Y:S01]  /*6920*/  ULDC UR4, c[0x0][0x2f0] ;  /* 0x0000bc0000047ab9 */ /* 0x000fe20000000800 */
[----:B------:R-:W-:Y:S01]  /*6930*/  F2FP.PACK_AB R46, R47, R46 ;  /* 0x0000002e2f2e723e */ /* 0x000fe200000000ff */
[----:B------:R-:W-:Y:S01]  /*6940*/  UIADD3 UR8, -UR8, UR4, URZ ;  /* 0x0000000408087290 */ /* 0x000fe2000fffe13f */
[----:B------:R-:W-:-:S02]  /*6950*/  F2FP.PACK_AB R52, R53, R52 ;  /* 0x000000343534723e */ /* 0x000fc400000000ff */
[----:B------:R-:W-:Y:S01]  /*6960*/  F2FP.PACK_AB R54, R55, R54 ;  /* 0x000000363736723e */ /* 0x000fe200000000ff */
[----:B------:R-:W-:Y:S01]  /*6970*/  UISETP.LT.AND UP0, UPT, UR8, 0x80, UPT ;  /* 0x000000800800788c */ /* 0x000fe2000bf01270 */
[----:B------:R-:W-:Y:S02]  /*6980*/  F2FP.PACK_AB R64, R65, R64 ;  /* 0x000000404140723e */ /* 0x000fe400000000ff */
[----:B------:R-:W-:Y:S01]  /*6990*/  F2FP.PACK_AB R66, R67, R66 ;  /* 0x000000424342723e */ /* 0x000fe200000000ff */
[----:B------:R-:W-:Y:S01]  /*69a0*/  USEL UR8, UR8, 0x80, UP0 ;  /* 0x0000008008087887 */ /* 0x000fe20008000000 */
        /* <DEDUP_REMOVED lines=54> */
[C---:B------:R-:W-:Y:S01]  /*6d10*/  IMAD.SHL.U32 R4, R8.reuse, 0x40, RZ ;  /* 0x0000004008047824 */ /* 0x040fe200078e00ff */
        /* <DEDUP_REMOVED lines=77> */
[----:B------:R3:W-:Y:S01]  /*71f0*/  STS [R2+0x5280], R4 ;  /* 0x0052800402007388 */ /* 0x0007e20000000800 */
[----:B-1----:R-:W-:Y:S01]  /*7200*/  SHF.R.S32.HI R15, RZ, 0x1f, R14 ;  /* 0x0000001fff0f7819 */ /* 0x002fe2000001140e */
[----:B--2---:R-:W-:-:S02]  /*7210*/  IMAD.SHL.U32 R0, R6, 0x2, RZ ;  /* 0x0000000206007824 */ /* 0x004fc400078e00ff */
[----:B------:R-:W-:Y:S01]  /*7220*/  BAR.SYNC.DEFER_BLOCKING 0x1, 0x100 ;  /* 0x0044000000007b1d */ /* 0x000fe20000010000 */
[----:B------:R-:W-:-:S04]  /*7230*/  IMAD.U32 R6, RZ, RZ, UR12 ;  /* 0x0000000cff067e24 */ /* 0x000fc8000f8e00ff */
[----:B------:R-:W-:-:S04]  /*7240*/  IMAD.WIDE R6, R6, 0x80, R14 ;  /* 0x0000008006067825 */ /* 0x000fc800078e020e */
[----:B---3--:R-:W-:Y:S02]  /*7250*/  IMAD.U32 R2, RZ, RZ, UR10 ;  /* 0x0000000aff027e24 */ /* 0x008fe4000f8e00ff */
[----:B------:R-:W-:Y:S02]  /*7260*/  IMAD.U32 R4, RZ, RZ, UR11 ;  /* 0x0000000bff047e24 */ /* 0x000fe4000f8e00ff */
[----:B------:R-:W-:-:S05]  /*7270*/  IMAD.WIDE.U32 R2, R2, c[0x0][0x338], R8 ;  /* 0x0000ce0002027a25 */ /* 0x000fca00078e0008 */
[----:B------:R-:W-:Y:S01]  /*7280*/  IADD3 R3, R3, UR5, RZ ;  /* 0x0000000503037c10 */ /* 0x000fe2000fffe0ff */
[----:B------:R-:W-:Y:S02]  /*7290*/  ULDC.64 UR4, c[0x0][0x340] ;  /* 0x0000d00000047ab9 */ /* 0x000fe40000000a00 */
[----:B------:R-:W-:Y:S02]  /*72a0*/  UIMAD UR4, UR7, UR4, URZ ;  /* 0x00000004070472a4 */ /* 0x000fe4000f8e023f */
[----:B------:R-:W-:Y:S01]  /*72b0*/  IMAD.WIDE.U32 R12, R4, c[0x0][0x340], R2 ;  /* 0x0000d000040c7a25 */ /* 0x000fe200078e0002 */
[----:B------:R1:W2:Y:S01]  /*72c0*/  LDS.128 R40, [R0+0x7080] ;  /* 0x0070800000287984 */ /* 0x0002a20000000c00 */
[----:B------:R-:W-:-:S03]  /*72d0*/  UIMAD UR4, UR11, UR5, UR4 ;  /* 0x000000050b0472a4 */ /* 0x000fc6000f8e0204 */
[----:B------:R1:W3:Y:S03]  /*72e0*/  LDS.128 R36, [R0+0x9080] ;  /* 0x0090800000247984 */ /* 0x0002e60000000c00 */
[----:B------:R-:W-:Y:S01]  /*72f0*/  IADD3 R5, R13, UR4, RZ ;  /* 0x000000040d057c10 */ /* 0x000fe2000fffe0ff */
[----:B------:R1:W4:Y:S04]  /*7300*/  LDS.128 R32, [R0+0xb080] ;  /* 0x00b0800000207984 */ /* 0x0003280000000c00 */
        /* <DEDUP_REMOVED lines=24> */
.L_x_462:
[----:B------:R-:W-:Y:S05]  /*7490*/  BSYNC B0 ;  /* 0x0000000000007941 */ /* 0x000fea0003800000 */
.L_x_461:
        /* <DEDUP_REMOVED lines=21> */
.L_x_464:
[----:B------:R-:W-:Y:S05]  /*75f0*/  BSYNC B0 ;  /* 0x0000000000007941 */ /* 0x000fea0003800000 */
.L_x_463:
[----:B------:R-:W-:Y:S01]  /*7600*/  ULDC.64 UR4, c[0x0][0x308] ;  /* 0x0000c20000047ab9 */ /* 0x000fe20000000a00 */
[----:B-1----:R-:W-:Y:S01]  /*7610*/  MOV R2, UR10 ;  /* 0x0000000a00027c02 */ /* 0x002fe20008000f00 */
[----:B------:R-:W-:Y:S01]  /*7620*/  UIMAD UR4, UR6, UR4, URZ ;  /* 0x00000004060472a4 */ /* 0x000fe2000f8e023f */
[----:B------:R-:W-:Y:S01]  /*7630*/  MOV R0, UR11 ;  /* 0x0000000b00007c02 */ /* 0x000fe20008000f00 */
[----:B------:R-:W-:Y:S02]  /*7640*/  BSSY B0, `(.L_x_465) ;  /* 0x0000018000007945 */ /* 0x000fe40003800000 */
[----:B------:R-:W-:Y:S01]  /*7650*/  UIMAD UR10, UR10, UR5, UR4 ;  /* 0x000000050a0a72a4 */ /* 0x000fe2000f8e0204 */
[----:B------:R-:W-:-:S02]  /*7660*/  IMAD.WIDE.U32 R2, R2, c[0x0][0x308], R8 ;  /* 0x0000c20002027a25 */ /* 0x000fc400078e0008 */
[----:B------:R-:W-:Y:S02]  /*7670*/  ULDC.64 UR4, c[0x0][0x310] ;  /* 0x0000c40000047ab9 */ /* 0x000fe40000000a00 */
[----:B------:R-:W-:Y:S01]  /*7680*/  UIMAD UR4, UR7, UR4, URZ ;  /* 0x00000004070472a4 */ /* 0x000fe2000f8e023f */
[----:B------:R-:W-:-:S03]  /*7690*/  IADD3 R3, R3, UR10, RZ ;  /* 0x0000000a03037c10 */ /* 0x000fc6000fffe0ff */
[----:B------:R-:W-:Y:S02]  /*76a0*/  UIMAD UR4, UR11, UR5, UR4 ;  /* 0x000000050b0472a4 */ /* 0x000fe4000f8e0204 */
[----:B------:R-:W-:-:S05]  /*76b0*/  IMAD.WIDE.U32 R10, R0, c[0x0][0x310], R2 ;  /* 0x0000c400000a7a25 */ /* 0x000fca00078e0002 */
[----:B------:R-:W-:Y:S01]  /*76c0*/  IADD3 R3, R11, UR4, RZ ;  /* 0x000000040b037c10 */ /* 0x000fe2000fffe0ff */
        /* <DEDUP_REMOVED lines=15> */
.L_x_466:
[----:B------:R-:W-:Y:S05]  /*77c0*/  BSYNC B0 ;  /* 0x0000000000007941 */ /* 0x000fea0003800000 */
.L_x_465:
        /* <DEDUP_REMOVED lines=19> */
.L_x_460:
[----:B------:R-:W2:Y:S01]  /*7900*/  LDL.LU.64 R2, [R1+0x20] ;  /* 0x0000200001027983 */ /* 0x000ea20000300a00 */
[----:B------:R-:W-:Y:S01]  /*7910*/  USHF.R.S32.HI UR6, URZ, 0x1f, UR10 ;  /* 0x0000001f3f067899 */ /* 0x000fe2000801140a */
[----:B------:R-:W-:Y:S01]  /*7920*/  IMAD.U32 R10, RZ, RZ, UR11 ;  /* 0x0000000bff0a7e24 */ /* 0x000fe2000f8e00ff */
[----:B------:R-:W-:Y:S01]  /*7930*/  ULDC.64 UR4, c[0x0][0x308] ;  /* 0x0000c20000047ab9 */ /* 0x000fe20000000a00 */
[----:B------:R-:W-:Y:S01]  /*7940*/  IMAD.U32 R6, RZ, RZ, UR12 ;  /* 0x0000000cff067e24 */ /* 0x000fe2000f8e00ff */
[----:B------:R-:W-:Y:S01]  /*7950*/  UIMAD UR4, UR6, UR4, URZ ;  /* 0x00000004060472a4 */ /* 0x000fe2000f8e023f */
[----:B------:R-:W-:Y:S01]  /*7960*/  BSSY B0, `(.L_x_467) ;  /* 0x0000027000007945 */ /* 0x000fe20003800000 */
[----:B------:R-:W-:-:S02]  /*7970*/  ULDC UR9, c[0x0][0x2f0] ;  /* 0x0000bc0000097ab9 */ /* 0x000fc40000000800 */
[----:B------:R-:W-:Y:S02]  /*7980*/  UIMAD UR5, UR10, UR5, UR4 ;  /* 0x000000050a0572a4 */ /* 0x000fe4000f8e0204 */
[----:B------:R-:W-:Y:S02]  /*7990*/  UIADD3 UR9, -UR8, UR9, URZ ;  /* 0x0000000908097290 */ /* 0x000fe4000fffe13f */
[----:B------:R-:W-:Y:S01]  /*79a0*/  USHF.R.S32.HI UR7, URZ, 0x1f, UR11 ;  /* 0x0000001f3f077899 */ /* 0x000fe2000801140b */
[----:B--2---:R-:W-:-:S04]  /*79b0*/  SHF.R.S32.HI R0, RZ, 0x1f, R2 ;  /* 0x0000001fff007819 */ /* 0x004fc80000011402 */
[----:B------:R-:W-:-:S04]  /*79c0*/  LEA.HI R8, R0, R2, RZ, 0x2 ;  /* 0x0000000200087211 */ /* 0x000fc800078f10ff */
[----:B------:R-:W-:Y:S02]  /*79d0*/  LOP3.LUT R0, R8, 0x1ffffffc, RZ, 0xc0, !PT ;  /* 0x1ffffffc08007812 */ /* 0x000fe400078ec0ff */
[----:B------:R-:W-:-:S03]  /*79e0*/  SHF.R.S32.HI R8, RZ, 0x2, R8 ;  /* 0x00000002ff087819 */ /* 0x000fc60000011408 */
[----:B------:R-:W-:Y:S01]  /*79f0*/  IMAD.IADD R0, R2, 0x1, -R0 ;  /* 0x0000000102007824 */ /* 0x000fe200078e0a00 */
[----:B------:R-:W-:Y:S01]  /*7a00*/  ISETP.GE.AND P4, PT, R8, UR9, PT ;  /* 0x0000000908007c0c */ /* 0x000fe2000bf86270 */
[----:B------:R-:W-:Y:S01]  /*7a10*/  IMAD.U32 R2, RZ, RZ, UR10 ;  /* 0x0000000aff027e24 */ /* 0x000fe2000f8e00ff */
[----:B------:R-:W-:Y:S01]  /*7a20*/  SHF.R.S32.HI R9, RZ, 0x1f, R8 ;  /* 0x0000001fff097819 */ /* 0x000fe20000011408 */
[----:B------:R-:W-:-:S04]  /*7a30*/  IMAD.SHL.U32 R12, R0, 0x8, RZ ;  /* 0x00000008000c7824 */ /* 0x000fc800078e00ff */
[----:B------:R-:W-:Y:S01]  /*7a40*/  IMAD.WIDE R6, R6, 0x80, R8 ;  /* 0x0000008006067825 */ /* 0x000fe200078e0208 */
[--C-:B------:R-:W-:Y:S02]  /*7a50*/  SHF.R.S32.HI R13, RZ, 0x1f, R12.reuse ;  /* 0x0000001fff0d7819 */ /* 0x100fe4000001140c */
[C---:B------:R-:W-:Y:S02]  /*7a60*/  IADD3 R16, R12.reuse, 0x20, RZ ;  /* 0x000000200c107810 */ /* 0x040fe40007ffe0ff */
[----:B------:R-:W-:Y:S01]  /*7a70*/  IADD3 R17, R12, 0x40, RZ ;  /* 0x000000400c117810 */ /* 0x000fe20007ffe0ff */
[----:B------:R-:W-:-:S05]  /*7a80*/  IMAD.WIDE.U32 R2, R2, c[0x0][0x308], R12 ;  /* 0x0000c20002027a25 */ /* 0x000fca00078e000c */
[----:B------:R-:W-:Y:S01]  /*7a90*/  IADD3 R3, R3, UR5, RZ ;  /* 0x0000000503037c10 */ /* 0x000fe2000fffe0ff */
[----:B------:R-:W-:Y:S02]  /*7aa0*/  ULDC.64 UR4, c[0x0][0x310] ;  /* 0x0000c40000047ab9 */ /* 0x000fe40000000a00 */
[----:B------:R-:W-:Y:S02]  /*7ab0*/  UIMAD UR4, UR7, UR4, URZ ;  /* 0x00000004070472a4 */ /* 0x000fe4000f8e023f */
[----:B------:R-:W-:Y:S02]  /*7ac0*/  IMAD.WIDE.U32 R10, R10, c[0x0][0x310], R2 ;  /* 0x0000c4000a0a7a25 */ /* 0x000fe400078e0002 */
[----:B------:R-:W-:-:S06]  /*7ad0*/  UIMAD UR4, UR11, UR5, UR4 ;  /* 0x000000050b0472a4 */ /* 0x000fcc000f8e0204 */
[----:B------:R-:W-:Y:S01]  /*7ae0*/  IADD3 R3, R11, UR4, RZ ;  /* 0x000000040b037c10 */ /* 0x000fe2000fffe0ff */
        /* <DEDUP_REMOVED lines=14> */
.L_x_468:
[----:B------:R-:W-:Y:S05]  /*7bd0*/  BSYNC B0 ;  /* 0x0000000000007941 */ /* 0x000fea0003800000 */
.L_x_467:
        /* <DEDUP_REMOVED lines=19> */
.L_x_470:
[----:B------:R-:W-:Y:S05]  /*7d10*/  BSYNC B0 ;  /* 0x0000000000007941 */ /* 0x000fea0003800000 */
.L_x_469:
        /* <DEDUP_REMOVED lines=27> */
.L_x_472:
[----:B------:R-:W-:Y:S05]  /*7ed0*/  BSYNC B0 ;  /* 0x0000000000007941 */ /* 0x000fea0003800000 */
.L_x_471:
        /* <DEDUP_REMOVED lines=18> */
.L_x_473:
        /* <DEDUP_REMOVED lines=16> */
.L_x_1401:


//--------------------- .text._ZN7cutlass13device_kernelIN5flash19enable_sm80_to_sm89INS1_16FlashAttnBwdSm80INS1_25CollectiveMainloopBwdSm80ILi2ELi1EN4cute5tupleIJNS5_1CILi64EEENS7_ILi128EEENS7_ILi96EEEEEENS_6half_tEfNS_4arch4Sm80ELb1ELb0ELb1ELb0ELb1ELb0ELb0ELb0ELi2ELi2ELi4ELi2ELb1EEENS1_21CollectiveEpilogueBwdISB_SC_SE_Li256ELb0ELb0ELi2EEENS1_25SingleTileBwdLPTSchedulerILb0ELi128ELb1EEEEEEEEEvNT_6ParamsE --------------------------
	.section	.text._ZN7cutlass13device_kernelIN5flash19enable_sm80_to_sm89INS1_16FlashAttnBwdSm80INS1_25CollectiveMainloopBwdSm80ILi2ELi1EN4cute5tupleIJNS5_1CILi64EEENS7_ILi128EEENS7_ILi96EEEEEENS_6half_tEfNS_4arch4Sm80ELb1ELb0ELb1ELb0ELb1ELb0ELb0ELb0ELi2ELi2ELi4ELi2ELb1EEENS1_21CollectiveEpilogueBwdISB_SC_SE_Li256ELb0ELb0ELi2EEENS1_25SingleTileBwdLPTSchedulerILb0ELi128ELb1EEEEEEEEEvNT_6ParamsE,"ax",@progbits
	.sectioninfo	@"SHI_REGISTERS=255"
	.align	128
.text._ZN7cutlass13device_kernelIN5flash19enable_sm80_to_sm89INS1_16FlashAttnBwdSm80INS1_25CollectiveMainloopBwdSm80ILi2ELi1EN4cute5tupleIJNS5_1CILi64EEENS7_ILi128EEENS7_ILi96EEEEEENS_6half_tEfNS_4arch4Sm80ELb1ELb0ELb1ELb0ELb1ELb0ELb0ELb0ELi2ELi2ELi4ELi2ELb1EEENS1_21CollectiveEpilogueBwdISB_SC_SE_Li256ELb0ELb0ELi2EEENS1_25SingleTileBwdLPTSchedulerILb0ELi128ELb1EEEEEEEEEvNT_6ParamsE:
        .type           _ZN7cutlass13device_kernelIN5flash19enable_sm80_to_sm89INS1_16FlashAttnBwdSm80INS1_25CollectiveMainloopBwdSm80ILi2ELi1EN4cute5tupleIJNS5_1CILi64EEENS7_ILi128EEENS7_ILi96EEEEEENS_6half_tEfNS_4arch4Sm80ELb1ELb0ELb1ELb0ELb1ELb0ELb0ELb0ELi2ELi2ELi4ELi2ELb1EEENS1_21CollectiveEpilogueBwdISB_SC_SE_Li256ELb0ELb0ELi2EEENS1_25SingleTileBwdLPTSchedulerILb0ELi128ELb1EEEEEEEEEvNT_6ParamsE,@function
        .size           _ZN7cutlass13device_kernelIN5flash19enable_sm80_to_sm89INS1_16FlashAttnBwdSm80INS1_25CollectiveMainloopBwdSm80ILi2ELi1EN4cute5tupleIJNS5_1CILi64EEENS7_ILi128EEENS7_ILi96EEEEEENS_6half_tEfNS_4arch4Sm80ELb1ELb0ELb1ELb0ELb1ELb0ELb0ELb0ELi2ELi2ELi4ELi2ELb1EEENS1_21CollectiveEpilogueBwdISB_SC_SE_Li256ELb0ELb0ELi2EEENS1_25SingleTileBwdLPTSchedulerILb0ELi128ELb1EEEEEEEEEvNT_6ParamsE,(.L_x_1402 - _ZN7cutlass13device_kernelIN5flash19enable_sm80_to_sm89INS1_16FlashAttnBwdSm80INS1_25CollectiveMainloopBwdSm80ILi2ELi1EN4cute5tupleIJNS5_1CILi64EEENS7_ILi128EEENS7_ILi96EEEEEENS_6half_tEfNS_4arch4Sm80ELb1ELb0ELb1ELb0ELb1ELb0ELb0ELb0ELi2ELi2ELi4ELi2ELb1EEENS1_21CollectiveEpilogueBwdISB_SC_SE_Li256ELb0ELb0ELi2EEENS1_25SingleTileBwdLPTSchedulerILb0ELi128ELb1EEEEEEEEEvNT_6ParamsE)
        .other          _ZN7cutlass13device_kernelIN5flash19enable_sm80_to_sm89INS1_16FlashAttnBwdSm80INS1_25CollectiveMainloopBwdSm80ILi2ELi1EN4cute5tupleIJNS5_1CILi64EEENS7_ILi128EEENS7_ILi96EEEEEENS_6half_tEfNS_4arch4Sm80ELb1ELb0ELb1ELb0ELb1ELb0ELb0ELb0ELi2ELi2ELi4ELi2ELb1EEENS1_21CollectiveEpilogueBwdISB_SC_SE_Li256ELb0ELb0ELi2EEENS1_25SingleTileBwdLPTSchedulerILb0ELi128ELb1EEEEEEEEEvNT_6ParamsE,@"STO_CUDA_ENTRY STV_DEFAULT"
_ZN7cutlass13device_kernelIN5flash19enable_sm80_to_sm89INS1_16FlashAttnBwdSm80INS1_25CollectiveMainloopBwdSm80ILi2ELi1EN4cute5tupleIJNS5_1CILi64EEENS7_ILi128EEENS7_ILi96EEEEEENS_6half_tEfNS_4arch4Sm80ELb1ELb0ELb1ELb0ELb1ELb0ELb0ELb0ELi2ELi2ELi4ELi2ELb1EEENS1_21CollectiveEpilogueBwdISB_SC_SE_Li256ELb0ELb0ELi2EEENS1_25SingleTileBwdLPTSchedulerILb0ELi128ELb1EEEEEEEEEvNT_6ParamsE:
        /* <DEDUP_REMOVED lines=15> */
[----:B------:R-:W-:Y:S02]  /*00f0*/  ULDC UR5, c[0x0][0x3c0] ;  /* 0x0000f00000057ab9 */ /* 0x000fe40000000800 */
[----:B------:R-:W-:-:S05]  /*0100*/  UMOV UR9, UR4 ;  /* 0x0000000400097c82 */ /* 0x000fca0008000000 */
        /* <DEDUP_REMOVED lines=15> */
.L_x_475:
[----:B------:R-:W-:Y:S02]  /*0200*/  ULDC UR7, c[0x0][0x3ac] ;  /* 0x0000eb0000077ab9 */ /* 0x000fe40000000800 */
[----:B------:R-:W-:Y:S02]  /*0210*/  UISETP.NE.AND UP0, UPT, UR7, 0x1, UPT ;  /* 0x000000010700788c */ /* 0x000fe4000bf05270 */
[----:B------:R-:W-:Y:S02]  /*0220*/  ULDC.64 UR4, c[0x0][0x3b0] ;  /* 0x0000ec0000047ab9 */ /* 0x000fe40000000a00 */
[----:B------:R-:W-:Y:S02]  /*0230*/  UIMAD.WIDE.U32 UR10, UR6, UR4, URZ ;  /* 0x00000004060a72a5 */ /* 0x000fe4000f8e003f */
[----:B------:R-:W-:-:S05]  /*0240*/  UMOV UR8, UR6 ;  /* 0x0000000600087c82 */ /* 0x000fca0008000000 */
[----:B------:R-:W-:-:S04]  /*0250*/  @UP0 USHF.R.U32.HI UR8, URZ, UR5, UR11 ;  /* 0x000000053f080299 */ /* 0x000fc8000801160b */
[----:B------:R-:W-:Y:S02]  /*0260*/  UIMAD UR7, UR8, UR7, URZ ;  /* 0x00000007080772a4 */ /* 0x000fe4000f8e023f */
.L_x_476:
[----:B------:R-:W-:Y:S02]  /*0270*/  ULDC.64 UR4, c[0x0][0x3a0] ;  /* 0x0000e80000047ab9 */ /* 0x000fe40000000a00 */
[----:B------:R-:W-:Y:S02]  /*0280*/  UIADD3 UR10, UR6, -UR7, URZ ;  /* 0x80000007060a7290 */ /* 0x000fe4000fffe03f */
[----:B------:R-:W-:Y:S02]  /*0290*/  UISETP.NE.AND UP0, UPT, UR4, 0x1, UPT ;  /* 0x000000010400788c */ /* 0x000fe4000bf05270 */
[----:B------:R-:W-:Y:S02]  /*02a0*/  ULDC.64 UR6, c[0x0][0x3a8] ;  /* 0x0000ea0000067ab9 */ /* 0x000fe40000000a00 */
[----:B------:R-:W-:Y:S02]  /*02b0*/  UIMAD UR7, UR9, UR7, UR10 ;  /* 0x00000007090772a4 */ /* 0x000fe4000f8e020a */
[----:B------:R-:W-:-:S02]  /*02c0*/  ULOP3.LUT UR8, URZ, UR8, URZ, 0x33, !UPT ;  /* 0x000000083f087292 */ /* 0x000fc4000f8e333f */
[----:B------:R-:W-:-:S03]  /*02d0*/  UIMAD.WIDE.U32 UR10, UR7, UR5, URZ ;  /* 0x00000005070a72a5 */ /* 0x000fc6000f8e003f */
[----:B------:R-:W-:Y:S02]  /*02e0*/  UMOV UR12, UR7 ;  /* 0x00000007000c7c82 */ /* 0x000fe40008000000 */
[----:B------:R-:W-:Y:S02]  /*02f0*/  @UP0 USHF.R.U32.HI UR12, URZ, UR6, UR11 ;  /* 0x000000063f0c0299 */ /* 0x000fe4000801160b */
[----:B------:R-:W-:Y:S02]  /*0300*/  ULDC UR10, c[0x0][0x394] ;  /* 0x0000e500000a7ab9 */ /* 0x000fe40000000800 */
[----:B------:R-:W-:Y:S02]  /*0310*/  UIADD3 UR11, -UR12, URZ, URZ ;  /* 0x0000003f0c0b7290 */ /* 0x000fe4000fffe13f */
[----:B------:R-:W-:Y:S02]  /*0320*/  UIADD3 UR10, UR8, UR10, URZ ;  /* 0x0000000a080a7290 */ /* 0x000fe4000fffe03f */
[----:B------:R-:W-:Y:S01]  /*0330*/  UIMAD UR11, UR11, UR4, UR7 ;  /* 0x000000040b0b72a4 */ /* 0x000fe2000f8e0207 */
[----:B------:R-:W-:Y:S05]  /*0340*/  BRA `(.L_x_477) ;  /* 0x0000028000007947 */ /* 0x000fea0003800000 */
.L_x_474:
[----:B------:R-:W-:Y:S02]  /*0350*/  ULDC.64 UR6, c[0x0][0x3b8] ;  /* 0x0000ee0000067ab9 */ /* 0x000fe40000000a00 */
[----:B------:R-:W-:-:S02]  /*0360*/  UISETP.NE.AND UP0, UPT, UR6, 0x1, UPT ;  /* 0x000000010600788c */ /* 0x000fc4000bf05270 */
        /* <DEDUP_REMOVED lines=18> */
.L_x_478:
[----:B------:R-:W-:Y:S02]  /*0490*/  ULDC UR7, c[0x0][0x3ac] ;  /* 0x0000eb0000077ab9 */ /* 0x000fe40000000800 */
[----:B------:R-:W-:Y:S02]  /*04a0*/  UISETP.NE.AND UP0, UPT, UR7, 0x1, UPT ;  /* 0x000000010700788c */ /* 0x000fe4000bf05270 */
[----:B------:R-:W-:Y:S02]  /*04b0*/  ULDC.64 UR4, c[0x0][0x3b0] ;  /* 0x0000ec0000047ab9 */ /* 0x000fe40000000a00 */
[----:B------:R-:W-:Y:S02]  /*04c0*/  UIMAD.WIDE.U32 UR10, UR6, UR4, URZ ;  /* 0x00000004060a72a5 */ /* 0x000fe4000f8e003f */
[----:B------:R-:W-:-:S05]  /*04d0*/  UMOV UR8, UR6 ;  /* 0x0000000600087c82 */ /* 0x000fca0008000000 */
[----:B------:R-:W-:-:S04]  /*04e0*/  @UP0 USHF.R.U32.HI UR8, URZ, UR5, UR11 ;  /* 0x000000053f080299 */ /* 0x000fc8000801160b */
[----:B------:R-:W-:Y:S02]  /*04f0*/  UIMAD UR7, UR8, UR7, URZ ;  /* 0x00000007080772a4 */ /* 0x000fe4000f8e023f */
.L_x_479:
        /* <DEDUP_REMOVED lines=12> */
[----:B------:R-:W-:-:S02]  /*05c0*/  UIMAD UR11, UR11, UR4, UR7 ;  /* 0x000000040b0b72a4 */ /* 0x000fc4000f8e0207 */
.L_x_477:
        /* <DEDUP_REMOVED lines=558> */
.L_x_483:
        /* <DEDUP_REMOVED lines=217> */
.L_x_481:
        /* <DEDUP_REMOVED lines=553> */
.L_x_482:
        /* <DEDUP_REMOVED lines=252> */
.L_x_480:
        /* <DEDUP_REMOVED lines=198> */
.L_x_486:
[----:B------:R-:W-:Y:S05]  /*74f0*/  BSYNC B0 ;  /* 0x0000000000007941 */ /* 0x000fea0003800000 */
.L_x_485:
        /* <DEDUP_REMOVED lines=21> */
.L_x_488:
[----:B------:R-:W-:Y:S05]  /*7650*/  BSYNC B0 ;  /* 0x0000000000007941 */ /* 0x000fea0003800000 */
.L_x_487:
        /* <DEDUP_REMOVED lines=28> */
.L_x_490:
[----:B------:R-:W-:Y:S05]  /*7820*/  BSYNC B0 ;  /* 0x0000000000007941 */ /* 0x000fea0003800000 */
.L_x_489:
        /* <DEDUP_REMOVED lines=19> */
.L_x_484:
        /* <DEDUP_REMOVED lines=45> */
.L_x_492:
[----:B------:R-:W-:Y:S05]  /*7c30*/  BSYNC B0 ;  /* 0x0000000000007941 */ /* 0x000fea0003800000 */
.L_x_491:
        /* <DEDUP_REMOVED lines=19> */
.L_x_494:
[----:B------:R-:W-:Y:S05]  /*7d70*/  BSYNC B0 ;  /* 0x0000000000007941 */ /* 0x000fea0003800000 */
.L_x_493:
        /* <DEDUP_REMOVED lines=27> */
.L_x_496:
[----:B------:R-:W-:Y:S05]  /*7f30*/  BSYNC B0 ;  /* 0x0000000000007941 */ /* 0x000fea0003800000 */
.L_x_495:
        /* <DEDUP_REMOVED lines=18> */
.L_x_497:
        /* <DEDUP_REMOVED lines=10> */
.L_x_1402:


//--------------------- .text._ZN7cutlass13device_kernelIN5flash19enable_sm80_to_sm89INS1_16FlashAttnBwdSm80INS1_25CollectiveMainloopBwdSm80ILi2ELi1EN4cute5tupleIJNS5_1CILi64EEENS7_ILi128EEENS7_ILi96EEEEEENS_6half_tEfNS_4arch4Sm80ELb1ELb0ELb1ELb0ELb0ELb0ELb0ELb0ELi2ELi2ELi4ELi2ELb1EEENS1_24CollectiveEpilogueBwdGQAISB_fSE_Li256ELb0ELb0EEENS1_25SingleTileBwdLPTSchedulerILb0ELi128ELb0EEEEEEEEEvNT_6ParamsE --------------------------
	.section	.text._ZN7cutlass13device_kernelIN5flash19enable_sm80_to_sm89INS1_16FlashAttnBwdSm80INS1_25CollectiveMainloopBwdSm80ILi2ELi1EN4cute5tupleIJNS5_1CILi64EEENS7_ILi128EEENS7_ILi96EEEEEENS_6half_tEfNS_4arch4Sm80ELb1ELb0ELb1ELb0ELb0ELb0ELb0ELb0ELi2ELi2ELi4ELi2ELb1EEENS1_24CollectiveEpilogueBwdGQAISB_fSE_Li256ELb0ELb0EEENS1_25SingleTileBwdLPTSchedulerILb0ELi128ELb0EEEEEEEEEvNT_6ParamsE,"ax",@progbits
	.sectioninfo	@"SHI_REGISTERS=255"
	.align	128
.text._ZN7cutlass13device_kernelIN5flash19enable_sm80_to_sm89INS1_16FlashAttnBwdSm80INS1_25CollectiveMainloopBwdSm80ILi2ELi1EN4cute5tupleIJNS5_1CILi64EEENS7_ILi128EEENS7_ILi96EEEEEENS_6half_tEfNS_4arch4Sm80ELb1ELb0ELb1ELb0ELb0ELb0ELb0ELb0ELi2ELi2ELi4ELi2ELb1EEENS1_24CollectiveEpilogueBwdGQAISB_fSE_Li256ELb0ELb0EEENS1_25SingleTileBwdLPTSchedulerILb0ELi128ELb0EEEEEEEEEvNT_6ParamsE:
        .type           _ZN7cutlass13device_kernelIN5flash19enable_sm80_to_sm89INS1_16FlashAttnBwdSm80INS1_25CollectiveMainloopBwdSm80ILi2ELi1EN4cute5tupleIJNS5_1CILi64EEENS7_ILi128EEENS7_ILi96EEEEEENS_6half_tEfNS_4arch4Sm80ELb1ELb0ELb1ELb0ELb0ELb0ELb0ELb0ELi2ELi2ELi4ELi2ELb1EEENS1_24CollectiveEpilogueBwdGQAISB_fSE_Li256ELb0ELb0EEENS1_25SingleTileBwdLPTSchedulerILb0ELi128ELb0EEEEEEEEEvNT_6ParamsE,@function
        .size           _ZN7cutlass13device_kernelIN5flash19enable_sm80_to_sm89INS1_16FlashAttnBwdSm80INS1_25CollectiveMainloopBwdSm80ILi2ELi1EN4cute5tupleIJNS5_1CILi64EEENS7_ILi128EEENS7_ILi96EEEEEENS_6half_tEfNS_4arch4Sm80ELb1ELb0ELb1ELb0ELb0ELb0ELb0ELb0ELi2ELi2ELi4ELi2ELb1EEENS1_24CollectiveEpilogueBwdGQAISB_fSE_Li256ELb0ELb0EEENS1_25SingleTileBwdLPTSchedulerILb0ELi128ELb0EEEEEEEEEvNT_6ParamsE,(.L_x_1403 - _ZN7cutlass13device_kernelIN5flash19enable_sm80_to_sm89INS1_16FlashAttnBwdSm80INS1_25CollectiveMainloopBwdSm80ILi2ELi1EN4cute5tupleIJNS5_1CILi64EEENS7_ILi128EEENS7_ILi96EEEEEENS_6half_tEfNS_4arch4Sm80ELb1ELb0ELb1ELb0ELb0ELb0ELb0ELb0ELi2ELi2ELi4ELi2ELb1EEENS1_24CollectiveEpilogueBwdGQAISB_fSE_Li256ELb0ELb0EEENS1_25SingleTileBwdLPTSchedulerILb0ELi128ELb0EEEEEEEEEvNT_6ParamsE)
        .other          _ZN7cutlass13device_kernelIN5flash19enable_sm80_to_sm89INS1_16FlashAttnBwdSm80INS1_25CollectiveMainloopBwdSm80ILi2ELi1EN4cute5tupleIJNS5_1CILi64EEENS7_ILi128EEENS7_ILi96EEEEEENS_6half_tEfNS_4arch4Sm80ELb1ELb0ELb1ELb0ELb0ELb0ELb0ELb0ELi2ELi2ELi4ELi2ELb1EEENS1_24CollectiveEpilogueBwdGQAISB_fSE_Li256ELb0ELb0EEENS1_25SingleTileBwdLPTSchedulerILb0ELi128ELb0EEEEEEEEEvNT_6ParamsE,@"STO_CUDA_ENTRY STV_DEFAULT"
_ZN7cutlass13device_kernelIN5flash19enable_sm80_to_sm89INS1_16FlashAttnBwdSm80INS1_25CollectiveMainloopBwdSm80ILi2ELi1EN4cute5tupleIJNS5_1CILi64EEENS7_ILi128EEENS7_ILi96EEEEEENS_6half_tEfNS_4arch4Sm80ELb1ELb0ELb1ELb0ELb0ELb0ELb0ELb0ELi2ELi2ELi4ELi2ELb1EEENS1_24CollectiveEpilogueBwdGQAISB_fSE_Li256ELb0ELb0EEENS1_25SingleTileBwdLPTSchedulerILb0ELi128ELb0EEEEEEEEEvNT_6ParamsE:
        /* <DEDUP_REMOVED lines=32> */
.L_x_499:
[----:B------:R-:W-:Y:S02]  /*0200*/  ULDC UR8, c[0x0][0x3b4] ;  /* 0x0000ed0000087ab9 */ /* 0x000fe40000000800 */
[----:B------:R-:W-:Y:S02]  /*0210*/  UISETP.NE.AND UP0, UPT, UR8, 0x1, UPT ;  /* 0x000000010800788c */ /* 0x000fe4000bf05270 */
[----:B------:R-:W-:Y:S02]  /*0220*/  ULDC.64 UR4, c[0x0][0x3b8] ;  /* 0x0000ee0000047ab9 */ /* 0x000fe40000000a00 */
[----:B------:R-:W-:Y:S02]  /*0230*/  UIMAD.WIDE.U32 UR10, UR7, UR4, URZ ;  /* 0x00000004070a72a5 */ /* 0x000fe4000f8e003f */
[----:B------:R-:W-:-:S05]  /*0240*/  UMOV UR12, UR7 ;  /* 0x00000007000c7c82 */ /* 0x000fca0008000000 */
[----:B------:R-:W-:-:S04]  /*0250*/  @UP0 USHF.R.U32.HI UR12, URZ, UR5, UR11 ;  /* 0x000000053f0c0299 */ /* 0x000fc8000801160b */
[----:B------:R-:W-:Y:S02]  /*0260*/  UIMAD UR8, UR12, UR8, URZ ;  /* 0x000000080c0872a4 */ /* 0x000fe4000f8e023f */
.L_x_500:
        /* <DEDUP_REMOVED lines=11> */
.L_x_498:
        /* <DEDUP_REMOVED lines=20> */
.L_x_502:
[----:B------:R-:W-:Y:S02]  /*0460*/  ULDC UR8, c[0x0][0x3b4] ;  /* 0x0000ed0000087ab9 */ /* 0x000fe40000000800 */
[----:B------:R-:W-:Y:S02]  /*0470*/  UISETP.NE.AND UP0, UPT, UR8, 0x1, UPT ;  /* 0x000000010800788c */ /* 0x000fe4000bf05270 */
[----:B------:R-:W-:Y:S02]  /*0480*/  ULDC.64 UR4, c[0x0][0x3b8] ;  /* 0x0000ee0000047ab9 */ /* 0x000fe40000000a00 */
[----:B------:R-:W-:Y:S02]  /*0490*/  UIMAD.WIDE.U32 UR10, UR7, UR4, URZ ;  /* 0x00000004070a72a5 */ /* 0x000fe4000f8e003f */
[----:B------:R-:W-:-:S05]  /*04a0*/  UMOV UR12, UR7 ;  /* 0x00000007000c7c82 */ /* 0x000fca0008000000 */
[----:B------:R-:W-:-:S04]  /*04b0*/  @UP0 USHF.R.U32.HI UR12, URZ, UR5, UR11 ;  /* 0x000000053f0c0299 */ /* 0x000fc8000801160b */
[----:B------:R-:W-:Y:S02]  /*04c0*/  UIMAD UR8, UR12, UR8, URZ ;  /* 0x000000080c0872a4 */ /* 0x000fe4000f8e023f */
.L_x_503:
        /* <DEDUP_REMOVED lines=10> */
.L_x_501:
        /* <DEDUP_REMOVED lines=13> */
[----:B------:R-:W-:Y:S01]  /*0640*/  CS2R R122, SRZ ;  /* 0x00000000007a7805 */ /* 0x000fe2000001ff00 */
[----:B------:R-:W-:Y:S01]  /*0650*/  UIADD3 UR5, UR5, -UR4, URZ ;  /* 0x8000000405057290 */ /* 0x000fe2000fffe03f */
[----:B------:R-:W-:Y:S01]  /*0660*/  CS2R R120, SRZ ;  /* 0x0000000000787805 */ /* 0x000fe2000001ff00 */
[----:B------:R-:W-:Y:S01]  /*0670*/  UIADD3 UR6, UR6, 0x3f, URZ ;  /* 0x0000003f06067890 */ /* 0x000fe2000fffe03f */
[----:B------:R-:W-:Y:S01]  /*0680*/  CS2R R118, SRZ ;  /* 0x0000000000767805 */ /* 0x000fe2000001ff00 */
[----:B------:R-:W-:Y:S01]  /*0690*/  USHF.R.S32.HI UR4, URZ, 0x1f, UR5 ;  /* 0x0000001f3f047899 */ /* 0x000fe20008011405 */
[----:B------:R-:W-:Y:S01]  /*06a0*/  CS2R R116, SRZ ;  /* 0x0000000000747805 */ /* 0x000fe2000001ff00 */
[----:B------:R-:W-:Y:S01]  /*06b0*/  ULDC.64 UR14, c[0x0][0x118] ;  /* 0x00004600000e7ab9 */ /* 0x000fe20000000a00 */
[----:B------:R-:W-:Y:S01]  /*06c0*/  CS2R R110, SRZ ;  /* 0x00000000006e7805 */ /* 0x000fe2000001ff00 */
[----:B------:R-:W-:Y:S01]  /*06d0*/  ULEA.HI UR20, UR4, UR5, URZ, 0x6 ;  /* 0x0000000504147291 */ /* 0x000fe2000f8f303f */
[----:B------:R-:W-:Y:S01]  /*06e0*/  CS2R R108, SRZ ;  /* 0x00000000006c7805 */ /* 0x000fe2000001ff00 */
[----:B------:R-:W-:Y:S01]  /*06f0*/  USHF.R.S32.HI UR4, URZ, 0x1f, UR6 ;  /* 0x0000001f3f047899 */ /* 0x000fe20008011406 */
[----:B------:R-:W-:Y:S01]  /*0700*/  CS2R R114, SRZ ;  /* 0x0000000000727805 */ /* 0x000fe2000001ff00 */
[----:B------:R-:W-:Y:S01]  /*0710*/  USHF.R.S32.HI UR20, URZ, 0x6, UR20 ;  /* 0x000000063f147899 */ /* 0x000fe20008011414 */
[----:B------:R-:W-:Y:S01]  /*0720*/  CS2R R112, SRZ ;  /* 0x0000000000707805 */ /* 0x000fe2000001ff00 */
[----:B------:R-:W-:Y:S01]  /*0730*/  ULEA.HI UR4, UR4, UR6, URZ, 0x6 ;  /* 0x0000000604047291 */ /* 0x000fe2000f8f303f */
[----:B------:R-:W-:Y:S01]  /*0740*/  CS2R R106, SRZ ;  /* 0x00000000006a7805 */ /* 0x000fe2000001ff00 */
[----:B------:R-:W-:Y:S01]  /*0750*/  UISETP.LT.AND UP0, UPT, URZ, UR20, UPT ;  /* 0x000000143f00728c */ /* 0x000fe2000bf01270 */
[----:B------:R-:W-:Y:S01]  /*0760*/  CS2R R104, SRZ ;  /* 0x0000000000687805 */ /* 0x000fe2000001ff00 */
[----:B------:R-:W-:Y:S01]  /*0770*/  USHF.R.S32.HI UR9, URZ, 0x6, UR4 ;  /* 0x000000063f097899 */ /* 0x000fe20008011404 */
        /* <DEDUP_REMOVED lines=38> */
[----:B------:R-:W-:Y:S01]  /*09e0*/  SHF.R.S32.HI R30, RZ, 0x1f, R32 ;  /* 0x0000001fff1e7819 */ /* 0x000fe20000011420 */
[----:B------:R-:W-:Y:S01]  /*09f0*/  ULDC.64 UR4, c[0x0][0x248] ;  /* 0x0000920000047ab9 */ /* 0x000fe20000000a00 */
[----:B------:R-:W-:Y:S01]  /*0a00*/  IMAD.SHL.U32 R2, R32, 0x4, RZ ;  /* 0x0000000420027824 */ /* 0x000fe200078e00ff */
[----:B------:R-:W-:Y:S01]  /*0a10*/  UISETP.NE.AND UP0, UPT, UR4, 0x1, UPT ;  /* 0x000000010400788c */ /* 0x000fe2000bf05270 */
[CC--:B------:R-:W-:Y:S01]  /*0a20*/  LEA.HI R18, R30.reuse, R32.reuse, RZ, 0x2 ;  /* 0x000000201e127211 */ /* 0x0c0fe200078f10ff */
[----:B------:R-:W-:Y:S01]  /*0a30*/  UIMAD.WIDE.U32 UR6, UR10, UR5, URZ ;  /* 0x000000050a0672a5 */ /* 0x000fe2000f8e003f */
[----:B------:R-:W-:Y:S01]  /*0a40*/  IMAD.U32 R0, RZ, RZ, UR12 ;  /* 0x0000000cff007e24 */ /* 0x000fe2000f8e00ff */
[----:B------:R-:W-:Y:S01]  /*0a50*/  ULDC UR4, c[0x0][0x250] ;  /* 0x0000940000047ab9 */ /* 0x000fe20000000800 */
[----:B------:R-:W-:Y:S01]  /*0a60*/  SHF.R.S32.HI R38, RZ, 0x2, R18 ;  /* 0x00000002ff267819 */ /* 0x000fe20000011412 */
[----:B------:R-:W-:Y:S01]  /*0a70*/  UMOV UR8, UR10 ;  /* 0x0000000a00087c82 */ /* 0x000fe20008000000 */
[----:B------:R-:W-:Y:S01]  /*0a80*/  SHF.R.S32.HI R3, RZ, 0x1f, R2 ;  /* 0x0000001fff037819 */ /* 0x000fe20000011402 */
[----:B------:R-:W-:Y:S01]  /*0a90*/  IMAD.U32 R4, RZ, RZ, UR10 ;  /* 0x0000000aff047e24 */ /* 0x000fe2000f8e00ff */
[--C-:B------:R-:W-:Y:S01]  /*0aa0*/  SHF.R.S32.HI R39, RZ, 0x1f, R38.reuse ;  /* 0x0000001fff277819 */ /* 0x100fe20000011426 */
[----:B------:R-:W-:Y:S01]  /*0ab0*/  IMAD.U32 R5, RZ, RZ, UR10 ;  /* 0x0000000aff057e24 */ /* 0x000fe2000f8e00ff */
[----:B------:R-:W-:Y:S01]  /*0ac0*/  @UP0 UMOV UR5, UR7 ;  /* 0x0000000700050c82 */ /* 0x000fe20008000000 */
[-C--:B------:R-:W-:Y:S01]  /*0ad0*/  LEA.HI R24, R30, R32.reuse, RZ, 0x4 ;  /* 0x000000201e187211 */ /* 0x080fe200078f20ff */
[----:B------:R-:W-:Y:S01]  /*0ae0*/  @UP0 USHF.R.U32.HI UR8, URZ, UR4, UR5 ;  /* 0x000000043f080299 */ /* 0x000fe20008011605 */
[----:B------:R-:W-:Y:S01]  /*0af0*/  IMAD.WIDE R10, R0, 0x80, R38 ;  /* 0x00000080000a7825 */ /* 0x000fe200078e0226 */
[----:B------:R-:W-:Y:S01]  /*0b00*/  LOP3.LUT R0, R18, 0xfffffffc, RZ, 0xc0, !PT ;  /* 0xfffffffc12007812 */ /* 0x000fe200078ec0ff */
[----:B------:R-:W-:Y:S01]  /*0b10*/  ULDC.64 UR4, c[0x0][0x1e0] ;  /* 0x0000780000047ab9 */ /* 0x000fe20000000a00 */
[-C--:B------:R-:W-:Y:S01]  /*0b20*/  LEA.HI R27, R30, R32.reuse, RZ, 0x3 ;  /* 0x000000201e1b7211 */ /* 0x080fe200078f18ff */
[----:B------:R-:W-:Y:S01]  /*0b30*/  USHF.R.S32.HI UR17, URZ, 0x1f, UR8 ;  /* 0x0000001f3f117899 */ /* 0x000fe20008011408 */
[----:B------:R-:W-:Y:S01]  /*0b40*/  IMAD.WIDE.U32 R22, R4, c[0x0][0x288], R2 ;  /* 0x0000a20004167a25 */ /* 0x000fe200078e0002 */
[----:B------:R-:W-:Y:S01]  /*0b50*/  SHF.R.S32.HI R4, RZ, 0x4, R24 ;  /* 0x00000004ff047819 */ /* 0x000fe20000011418 */
[----:B------:R-:W-:Y:S01]  /*0b60*/  USHF.R.S32.HI UR13, URZ, 0x1f, UR11 ;  /* 0x0000001f3f0d7899 */ /* 0x000fe2000801140b */
[----:B------:R-:W-:Y:S01]  /*0b70*/  LEA.HI R25, R30, R32, RZ, 0x5 ;  /* 0x000000201e197211 */ /* 0x000fe200078f28ff */
[----:B------:R-:W-:Y:S01]  /*0b80*/  IMAD.IADD R227, R32, 0x1, -R0 ;  /* 0x0000000120e37824 */ /* 0x000fe200078e0a00 */
[----:B------:R-:W-:Y:S01]  /*0b90*/  UIMAD UR4, UR17, UR4, URZ ;  /* 0x00000004110472a4 */ /* 0x000fe2000f8e023f */
[----:B------:R-:W-:Y:S01]  /*0ba0*/  IMAD.WIDE.U32 R14, R5, c[0x0][0x270], R2 ;  /* 0x00009c00050e7a25 */ /* 0x000fe200078e0002 */
[----:B------:R-:W-:Y:S01]  /*0bb0*/  LEA.HI R2, R24, R4, RZ, 0x1 ;  /* 0x0000000418027211 */ /* 0x000fe200078f08ff */
[----:B------:R-:W-:Y:S01]  /*0bc0*/  ULDC.64 UR6, c[0x0][0x1e8] ;  /* 0x00007a0000067ab9 */ /* 0x000fe20000000a00 */
[----:B------:R-:W-:Y:S01]  /*0bd0*/  SHF.R.S32.HI R19, RZ, 0x5, R25 ;  /* 0x00000005ff137819 */ /* 0x000fe20000011419 */
[----:B------:R-:W-:Y:S01]  /*0be0*/  IMAD.SHL.U32 R6, R227, 0x8, RZ ;  /* 0x00000008e3067824 */ /* 0x000fe200078e00ff */
[----:B------:R-:W-:Y:S01]  /*0bf0*/  UIMAD UR18, UR8, UR5, UR4 ;  /* 0x00000005081272a4 */ /* 0x000fe2000f8e0204 */
[----:B------:R-:W-:Y:S01]  /*0c00*/  IMAD.SHL.U32 R0, R27, 0x8, RZ ;  /* 0x000000081b007824 */ /* 0x000fe200078e00ff */
[----:B------:R-:W-:Y:S01]  /*0c10*/  LOP3.LUT R8, R2, 0xfffffffe, RZ, 0xc0, !PT ;  /* 0xfffffffe02087812 */ /* 0x000fe200078ec0ff */
[----:B------:R-:W-:Y:S01]  /*0c20*/  ULDC.64 UR4, c[0x0][0x1b0] ;  /* 0x00006c0000047ab9 */ /* 0x000fe20000000a00 */
[----:B------:R-:W-:Y:S01]  /*0c30*/  SHF.R.S32.HI R7, RZ, 0x1f, R6 ;  /* 0x0000001fff077819 */ /* 0x000fe20000011406 */
[----:B------:R-:W-:Y:S01]  /*0c40*/  IMAD.U32 R5, RZ, RZ, UR8 ;  /* 0x00000008ff057e24 */ /* 0x000fe2000f8e00ff */
[----:B------:R-:W-:Y:S01]  /*0c50*/  UIMAD UR4, UR17, UR4, URZ ;  /* 0x00000004110472a4 */ /* 0x000fe2000f8e023f */
[----:B------:R-:W-:Y:S01]  /*0c60*/  LOP3.LUT R0, R0, 0xc0, RZ, 0xc0, !PT ;  /* 0x000000c000007812 */ /* 0x000fe200078ec0ff */
[----:B------:R-:W-:Y:S01]  /*0c70*/  IMAD.IADD R29, R4, 0x1, -R8 ;  /* 0x00000001041d7824 */ /* 0x000fe200078e0a08 */
[----:B------:R-:W-:Y:S01]  /*0c80*/  UIMAD UR6, UR13, UR6, URZ ;  /* 0x000000060d0672a4 */ /* 0x000fe2000f8e023f */
[C---:B------:R-:W-:Y:S01]  /*0c90*/  IMAD.WIDE.U32 R2, R5.reuse, c[0x0][0x1e0], R6 ;  /* 0x0000780005027a25 */ /* 0x040fe200078e0006 */
[----:B------:R-:W-:Y:S01]  /*0ca0*/  UIMAD UR4, UR8, UR5, UR4 ;  /* 0x00000005080472a4 */ /* 0x000fe2000f8e0204 */
[----:B------:R-:W-:Y:S01]  /*0cb0*/  SHF.R.U32.HI R9, RZ, 0x3, R0 ;  /* 0x00000003ff097819 */ /* 0x000fe20000011600 */
[----:B------:R-:W-:Y:S01]  /*0cc0*/  UIMAD UR17, UR11, UR7, UR6 ;  /* 0x000000070b1172a4 */ /* 0x000fe2000f8e0206 */
[----:B------:R-:W-:Y:S01]  /*0cd0*/  IMAD.WIDE.U32 R4, R5, c[0x0][0x1b0], R6 ;  /* 0x00006c0005047a25 */ /* 0x000fe200078e0006 */
[----:B------:R-:W-:Y:S01]  /*0ce0*/  LOP3.LUT R0, R0, 0x18, R6, 0xf8, !PT ;  /* 0x0000001800007812 */ /* 0x000fe200078ef806 */
[----:B------:R-:W-:Y:S01]  /*0cf0*/  USHF.R.S32.HI UR8, URZ, 0x1f, UR10 ;  /* 0x0000001f3f087899 */ /* 0x000fe2000801140a */
[----:B------:R-:W-:Y:S01]  /*0d00*/  IADD3 R3, R3, UR18, RZ ;  /* 0x0000001203037c10 */ /* 0x000fe2000fffe0ff */
[----:B------:R-:W-:Y:S01]  /*0d10*/  IMAD.U32 R8, RZ, RZ, UR11 ;  /* 0x0000000bff087e24 */ /* 0x000fe2000f8e00ff */
[----:B------:R-:W-:Y:S01]  /*0d20*/  IADD3 R5, R5, UR4, RZ ;  /* 0x0000000405057c10 */ /* 0x000fe2000fffe0ff */
[----:B------:R-:W-:Y:S01]  /*0d30*/  ULDC.64 UR4, c[0x0][0x1b8] ;  /* 0x00006e0000047ab9 */ /* 0x000fe20000000a00 */
[----:B------:R-:W-:Y:S01]  /*0d40*/  LOP3.LUT R13, R0, R9, RZ, 0x3c, !PT ;  /* 0x00000009000d7212 */ /* 0x000fe200078e3cff */
[----:B------:R-:W-:Y:S01]  /*0d50*/  IMAD.U32 R0, RZ, RZ, UR11 ;  /* 0x0000000bff007e24 */ /* 0x000fe2000f8e00ff */
[----:B------:R-:W-:Y:S01]  /*0d60*/  UIMAD UR4, UR13, UR4, URZ ;  /* 0x000000040d0472a4 */ /* 0x000fe2000f8e023f */
[----:B------:R-:W-:Y:S01]  /*0d70*/  IMAD.WIDE.U32 R8, R8, c[0x0][0x1b8], R4 ;  /* 0x00006e0008087a25 */ /* 0x000fe200078e0004 */
[----:B------:R-:W-:Y:S01]  /*0d80*/  LEA.HI R4, R18, R38, RZ, 0x1 ;  /* 0x0000002612047211 */ /* 0x000fe200078f08ff */
[----:B------:R-:W-:Y:S01]  /*0d90*/  ULDC.64 UR6, c[0x0][0x270] ;  /* 0x00009c0000067ab9 */ /* 0x000fe20000000a00 */
[----:B------:R-:W-:Y:S01]  /*0da0*/  IADD3 R26, R6, 0x20, RZ ;  /* 0x00000020061a7810 */ /* 0x000fe20007ffe0ff */
[----:B------:R-:W-:Y:S01]  /*0db0*/  IMAD.WIDE.U32 R2, R0, c[0x0][0x1e8], R2 ;  /* 0x00007a0000027a25 */ /* 0x000fe200078e0002 */
[----:B------:R-:W-:Y:S01]  /*0dc0*/  LOP3.LUT R4, R4, 0x7fffffe, RZ, 0xc0, !PT ;  /* 0x07fffffe04047812 */ /* 0x000fe200078ec0ff */
[----:B------:R-:W-:Y:S01]  /*0dd0*/  UIMAD UR4, UR11, UR5, UR4 ;  /* 0x000000050b0472a4 */ /* 0x000fe2000f8e0204 */
[----:B------:R-:W-:Y:S01]  /*0de0*/  IADD3 R34, R6, 0x40, RZ ;  /* 0x0000004006227810 */ /* 0x000fe20007ffe0ff */
[----:B------:R-:W-:Y:S01]  /*0df0*/  IMAD R0, R11, c[0x0][0x1d8], RZ ;  /* 0x000076000b007a24 */ /* 0x000fe200078e02ff */
[----:B------:R-:W-:Y:S01]  /*0e00*/  IADD3 R3, R3, UR17, RZ ;  /* 0x0000001103037c10 */ /* 0x000fe2000fffe0ff */
[----:B------:R-:W-:Y:S01]  /*0e10*/  IMAD.IADD R12, R38, 0x1, -R4 ;  /* 0x00000001260c7824 */ /* 0x000fe200078e0a04 */
[----:B------:R-:W-:Y:S01]  /*0e20*/  ULDC UR5, c[0x0][0x198] ;  /* 0x0000660000057ab9 */ /* 0x000fe20000000800 */
[C---:B------:R-:W-:Y:S01]  /*0e30*/  IMAD R0, R10.reuse, c[0x0][0x1dc], R0 ;  /* 0x000077000a007a24 */ /* 0x040fe200078e0200 */
[----:B------:R-:W-:Y:S01]  /*0e40*/  UIADD3 UR16, -UR16, UR5, URZ ;  /* 0x0000000510107290 */ /* 0x000fe2000fffe13f */
[----:B------:R-:W-:Y:S01]  /*0e50*/  IMAD.WIDE.U32 R4, R10, c[0x0][0x1d8], R2 ;  /* 0x000076000a047a25 */ /* 0x000fe200078e0002 */
[----:B------:R-:W-:Y:S01]  /*0e60*/  UIMAD UR6, UR8, UR6, URZ ;  /* 0x00000006080672a4 */ /* 0x000fe2000f8e023f */
[----:B------:R-:W-:Y:S01]  /*0e70*/  ISETP.GE.AND P6, PT, R6, c[0x0][0x1cc], PT ;  /* 0x0000730006007a0c */ /* 0x000fe20003fc6270 */
[----:B------:R-:W-:Y:S01]  /*0e80*/  UMOV UR17, 0x6 ;  /* 0x0000000600117882 */ /* 0x000fe20000000000 */
[----:B------:R-:W-:Y:S01]  /*0e90*/  IMAD.IADD R0, R5, 0x1, R0 ;  /* 0x0000000105007824 */ /* 0x000fe200078e0200 */
[----:B------:R-:W-:Y:S01]  /*0ea0*/  LEA R2, P0, R4, c[0x0][0x1c0], 0x1 ;  /* 0x0000700004027a11 */ /* 0x000fe200078008ff */
[----:B------:R-:W-:Y:S01]  /*0eb0*/  UIMAD UR6, UR10, UR7, UR6 ;  /* 0x000000070a0672a4 */ /* 0x000fe2000f8e0206 */
[----:B------:R-:W-:Y:S01]  /*0ec0*/  ISETP.GE.AND P1, PT, R26, c[0x0][0x1cc], PT ;  /* 0x000073001a007a0c */ /* 0x000fe20003f26270 */
[----:B------:R-:W-:Y:S01]  /*0ed0*/  IMAD R12, R19, 0x8, R12 ;  /* 0x00000008130c7824 */ /* 0x000fe200078e020c */
[----:B------:R-:W-:Y:S01]  /*0ee0*/  LEA.HI.X R3, R4, c[0x0][0x1c4], R0, 0x1, P0 ;  /* 0x0000710004037a11 */ /* 0x000fe200000f0c00 */
[----:B------:R-:W-:Y:S01]  /*0ef0*/  IMAD.MOV.U32 R16, RZ, RZ, R14 ;  /* 0x000000ffff107224 */ /* 0x000fe200078e000e */
[----:B------:R-:W-:Y:S01]  /*0f00*/  IADD3 R0, -R38, UR16, RZ ;  /* 0x0000001026007c10 */ /* 0x000fe2000fffe1ff */
[----:B------:R-:W-:Y:S01]  /*0f10*/  IMAD.MOV.U32 R14, RZ, RZ, c[0x0][0x1d8] ;  /* 0x00007600ff0e7624 */ /* 0x000fe200078e00ff */
[----:B------:R-:W-:Y:S01]  /*0f20*/  ISETP.GE.AND P5, PT, R34, c[0x0][0x1cc], PT ;  /* 0x0000730022007a0c */ /* 0x000fe20003fa6270 */
[----:B------:R-:W-:Y:S01]  /*0f30*/  IMAD.U32 R13, R12, 0x20, R13 ;  /* 0x000000200c0d7824 */ /* 0x000fe200078e000d */
[C---:B------:R-:W-:Y:S01]  /*0f40*/  ISETP.LT.OR P2, PT, R0.reuse, 0x1, P6 ;  /* 0x000000010000780c */ /* 0x040fe20003741670 */
[----:B------:R-:W-:Y:S01]  /*0f50*/  IMAD R5, R11, c[0x0][0x1a8], RZ ;  /* 0x00006a000b057a24 */ /* 0x000fe200078e02ff */
[C---:B------:R-:W-:Y:S01]  /*0f60*/  ISETP.LT.OR P4, PT, R0.reuse, 0x1, P1 ;  /* 0x000000010000780c */ /* 0x040fe20000f81670 */
[----:B------:R-:W-:Y:S01]  /*0f70*/  IMAD.SHL.U32 R31, R13, 0x2, RZ ;  /* 0x000000020d1f7824 */ /* 0x000fe200078e00ff */
[----:B------:R-:W-:Y:S01]  /*0f80*/  ISETP.LT.OR P0, PT, R0, 0x1, P5 ;  /* 0x000000010000780c */ /* 0x000fe20002f01670 */
[----:B------:R-:W-:Y:S01]  /*0f90*/  IMAD R12, R10, c[0x0][0x1ac], R5 ;  /* 0x00006b000a0c7a24 */ /* 0x000fe200078e0205 */
[----:B------:R-:W-:Y:S01]  /*0fa0*/  IADD3 R17, R15, UR6, RZ ;  /* 0x000000060f117c10 */ /* 0x000fe2000fffe0ff */
[----:B------:R-:W-:Y:S01]  /*0fb0*/  IMAD.MOV.U32 R15, RZ, RZ, c[0x0][0x1dc] ;  /* 0x00007700ff0f7624 */ /* 0x000fe200078e00ff */
[----:B------:R-:W-:Y:S01]  /*0fc0*/  LEA R4, P3, R14, R2, 0x7 ;  /* 0x000000020e047211 */ /* 0x000fe200078638ff */
[----:B------:R-:W-:Y:S01]  /*0fd0*/  ULDC.64 UR18, c[0x0][0x208] ;  /* 0x0000820000127ab9 */ /* 0x000fe20000000a00 */
[----:B------:R-:W-:Y:S01]  /*0fe0*/  ISETP.LT.OR P1, PT, R0, 0x41, P1 ;  /* 0x000000410000780c */ /* 0x000fe20000f21670 */
[----:B------:R-:W-:Y:S01]  /*0ff0*/  USHF.L.U64.HI UR17, UR18, UR17, UR19 ;  /* 0x0000001112117299 */ /* 0x000fe20008010213 */
[----:B------:R-:W-:Y:S01]  /*1000*/  LEA.HI.X R5, R14, R3, R15, 0x7, P3 ;  /* 0x000000030e057211 */ /* 0x000fe200018f3c0f */
[----:B------:R-:W-:Y:S01]  /*1010*/  @!PT LDS RZ, [RZ] ;  /* 0x00000000fffff984 */ /* 0x000fe20000000800 */
[----:B------:R-:W-:Y:S01]  /*1020*/  @!PT LDS RZ, [RZ] ;  /* 0x00000000fffff984 */ /* 0x000fe20000000800 */
[----:B------:R-:W-:Y:S01]  /*1030*/  @!PT LDS RZ, [RZ] ;  /* 0x00000000fffff984 */ /* 0x000fe20000000800 */
[----:B------:R1:W-:Y:S01]  /*1040*/  LDGSTS.E.BYPASS.LTC128B.128 [R31+0x6080], [R2.64], !P2 ;  /* 0x06080000021f7fae */ /* 0x0003e2000d101d4e */
[----:B------:R-:W-:Y:S01]  /*1050*/  ISETP.LT.OR P3, PT, R0, 0x41, P6 ;  /* 0x000000410000780c */ /* 0x000fe20003761670 */
[----:B------:R-:W-:Y:S01]  /*1060*/  IMAD.MOV.U32 R14, RZ, RZ, c[0x0][0x1ac] ;  /* 0x00006b00ff0e7624 */ /* 0x000fe200078e00ff */
[----:B------:R-:W-:Y:S01]  /*1070*/  IADD3 R9, R9, UR4, RZ ;  /* 0x0000000409097c10 */ /* 0x000fe2000fffe0ff */
[----:B------:R1:W-:Y:S01]  /*1080*/  LDGSTS.E.BYPASS.LTC128B.128 [R31+0x8080], [R2.64+0x40], !P4 ;  /* 0x08080040021f7fae */ /* 0x0003e2000e101d4e */
[----:B------:R-:W-:Y:S01]  /*1090*/  ISETP.GE.AND P2, PT, R6, c[0x0][0x19c], PT ;  /* 0x0000670006007a0c */ /* 0x000fe20003f46270 */
[----:B------:R-:W-:Y:S01]  /*10a0*/  ULDC.64 UR4, c[0x0][0x188] ;  /* 0x0000620000047ab9 */ /* 0x000fe20000000a00 */
[----:B------:R-:W-:Y:S01]  /*10b0*/  ISETP.GE.AND P6, PT, R26, c[0x0][0x19c], PT ;  /* 0x000067001a007a0c */ /* 0x000fe20003fc6270 */
[----:B------:R1:W-:Y:S01]  /*10c0*/  LDGSTS.E.BYPASS.LTC128B.128 [R31+0xa080], [R2.64+0x80], !P0 ;  /* 0x0a080080021f7fae */ /* 0x0003e2000c101d4e */
[----:B------:R-:W-:Y:S01]  /*10d0*/  ISETP.LT.OR P0, PT, R0, 0x41, P5 ;  /* 0x000000410000780c */ /* 0x000fe20002f01670 */
[----:B------:R-:W-:Y:S01]  /*10e0*/  IMAD.WIDE.U32 R10, R10, c[0x0][0x1a8], R8 ;  /* 0x00006a000a0a7a25 */ /* 0x000fe200078e0008 */
[----:B------:R-:W-:Y:S01]  /*10f0*/  ISETP.GE.AND P4, PT, R34, c[0x0][0x19c], PT ;  /* 0x0000670022007a0c */ /* 0x000fe20003f86270 */
[----:B------:R-:W-:Y:S01]  /*1100*/  UIMAD UR4, UR13, UR4, URZ ;  /* 0x000000040d0472a4 */ /* 0x000fe2000f8e023f */
[C---:B------:R-:W-:Y:S01]  /*1110*/  ISETP.LT.OR P5, PT, R0.reuse, 0x1, P2 ;  /* 0x000000010000780c */ /* 0x040fe200017a1670 */
[----:B------:R-:W-:Y:S01]  /*1120*/  IMAD R8, R39, c[0x0][0x178], RZ ;  /* 0x00005e0027087a24 */ /* 0x000fe200078e02ff */
[----:B------:R2:W-:Y:S01]  /*1130*/  LDGSTS.E.BYPASS.LTC128B.128 [R31+0x7080], [R4.64], !P3 ;  /* 0x07080000041f7fae */ /* 0x0005e2000d901d4e */
[----:B------:R-:W-:Y:S01]  /*1140*/  ISETP.LT.OR P3, PT, R0, 0x1, P6 ;  /* 0x000000010000780c */ /* 0x000fe20003761670 */
[----:B------:R-:W-:Y:S01]  /*1150*/  UIMAD UR19, UR11, UR5, UR4 ;  /* 0x000000050b1372a4 */ /* 0x000fe2000f8e0204 */
[----:B------:R-:W-:Y:S01]  /*1160*/  IMAD R8, R38, c[0x0][0x17c], R8 ;  /* 0x00005f0026087a24 */ /* 0x000fe200078e0208 */
[----:B------:R2:W-:Y:S01]  /*1170*/  LDGSTS.E.BYPASS.LTC128B.128 [R31+0x9080], [R4.64+0x40], !P1 ;  /* 0x09080040041f7fae */ /* 0x0005e2000c901d4e */
[C---:B------:R-:W-:Y:S01]  /*1180*/  ISETP.LT.OR P1, PT, R0.reuse, 0x1, P4 ;  /* 0x000000010000780c */ /* 0x040fe20002721670 */
[----:B------:R-:W-:Y:S01]  /*1190*/  ULDC.64 UR4, c[0x0][0x210] ;  /* 0x0000840000047ab9 */ /* 0x000fe20000000a00 */
[C---:B------:R-:W-:Y:S01]  /*11a0*/  ISETP.LT.OR P2, PT, R0.reuse, 0x41, P2 ;  /* 0x000000410000780c */ /* 0x040fe20001741670 */
[----:B------:R2:W-:Y:S01]  /*11b0*/  LDGSTS.E.BYPASS.LTC128B.128 [R31+0xb080], [R4.64+0x80], !P0 ;  /* 0x0b080080041f7fae */ /* 0x0005e2000c101d4e */
[C---:B------:R-:W-:Y:S01]  /*11c0*/  ISETP.LT.OR P6, PT, R0.reuse, 0x41, P6 ;  /* 0x000000410000780c */ /* 0x040fe200037c1670 */
[----:B------:R-:W-:Y:S01]  /*11d0*/  ULDC.64 UR6, c[0x0][0x180] ;  /* 0x0000600000067ab9 */ /* 0x000fe20000000a00 */
[----:B------:R-:W-:Y:S01]  /*11e0*/  ISETP.LT.OR P4, PT, R0, 0x41, P4 ;  /* 0x000000410000780c */ /* 0x000fe20002781670 */
[----:B------:R-:W-:Y:S01]  /*11f0*/  IMAD.IADD R0, R11, 0x1, R12 ;  /* 0x000000010b007824 */ /* 0x000fe200078e020c */
[----:B------:R-:W-:Y:S01]  /*1200*/  UIMAD UR4, UR8, UR4, URZ ;  /* 0x00000004080472a4 */ /* 0x000fe2000f8e023f */
[----:B------:R-:W-:Y:S01]  /*1210*/  IMAD.MOV.U32 R11, RZ, RZ, c[0x0][0x1a8] ;  /* 0x00006a00ff0b7624 */ /* 0x000fe200078e00ff */
[----:B------:R-:W-:Y:S01]  /*1220*/  UIMAD UR6, UR8, UR6, URZ ;  /* 0x00000006080672a4 */ /* 0x000fe2000f8e023f */
[----:B------:R-:W-:Y:S01]  /*1230*/  STL.64 [R1+0x8], R38 ;  /* 0x0000082601007387 */ /* 0x000fe20000100a00 */
[----:B------:R-:W-:Y:S01]  /*1240*/  USHF.R.S32.HI UR21, URZ, 0x1f, UR20 ;  /* 0x0000001f3f157899 */ /* 0x000fe20008011414 */
[----:B------:R-:W-:Y:S01]  /*1250*/  IMAD.MOV.U32 R223, RZ, RZ, 0x20 ;  /* 0x00000020ffdf7424 */ /* 0x000fe200078e00ff */
[----:B------:R-:W-:Y:S01]  /*1260*/  UIMAD UR7, UR10, UR7, UR6 ;  /* 0x000000070a0772a4 */ /* 0x000fe2000f8e0206 */
[----:B-1----:R-:W-:Y:S01]  /*1270*/  IMAD.WIDE.U32 R2, R38, c[0x0][0x178], R6 ;  /* 0x00005e0026027a25 */ /* 0x002fe200078e0006 */
[----:B------:R-:W-:Y:S01]  /*1280*/  UIMAD UR6, UR10, UR5, UR4 ;  /* 0x000000050a0672a4 */ /* 0x000fe2000f8e0204 */
[----:B------:R-:W-:Y:S01]  /*1290*/  STL [R1+0x28], R34 ;  /* 0x0000282201007387 */ /* 0x000fe20000100800 */
[----:B------:R-:W-:Y:S01]  /*12a0*/  USHF.L.U32 UR18, UR18, 0x6, URZ ;  /* 0x0000000612127899 */ /* 0x000fe2000800063f */
[----:B------:R-:W-:Y:S01]  /*12b0*/  SHF.R.S32.HI R33, RZ, 0x1f, R32 ;  /* 0x0000001fff217819 */ /* 0x000fe20000011420 */
[----:B------:R-:W-:Y:S01]  /*12c0*/  ULDC.64 UR4, c[0x0][0x178] ;  /* 0x00005e0000047ab9 */ /* 0x000fe20000000a00 */
[----:B------:R-:W-:Y:S01]  /*12d0*/  STL [R1+0x10], R31 ;  /* 0x0000101f01007387 */ /* 0x000fe20000100800 */
[----:B------:R-:W-:Y:S01]  /*12e0*/  UIMAD UR22, UR21, UR4, URZ ;  /* 0x00000004151672a4 */ /* 0x000fe2000f8e023f */
[----:B------:R-:W-:Y:S01]  /*12f0*/  IMAD.MOV.U32 R225, RZ, RZ, 0x10 ;  /* 0x00000010ffe17424 */ /* 0x000fe200078e00ff */
[----:B------:R-:W-:Y:S01]  /*1300*/  UIMAD.WIDE.U32 UR24, UR20, UR4, URZ ;  /* 0x00000004141872a5 */ /* 0x000fe2000f8e003f */
[----:B------:R-:W0:Y:S01]  /*1310*/  LDGDEPBAR ;  /* 0x00000000000079af */ /* 0x000e220000000000 */
[----:B------:R-:W-:Y:S01]  /*1320*/  UIMAD UR22, UR20, UR5, UR22 ;  /* 0x00000005141672a4 */ /* 0x000fe2000f8e0216 */
[----:B------:R-:W-:Y:S01]  /*1330*/  CS2R R130, SRZ ;  /* 0x0000000000827805 */ /* 0x000fe2000001ff00 */
[----:B------:R-:W-:Y:S01]  /*1340*/  CS2R R128, SRZ ;  /* 0x0000000000807805 */ /* 0x000fe2000001ff00 */
[----:B------:R-:W-:Y:S01]  /*1350*/  ULDC.64 UR4, c[0x0][0x218] ;  /* 0x0000860000047ab9 */ /* 0x000fe20000000a00 */
[----:B--2---:R-:W-:Y:S01]  /*1360*/  IMAD.IADD R5, R3, 0x1, R8 ;  /* 0x0000000103057824 */ /* 0x004fe200078e0208 */
[C---:B------:R-:W-:Y:S01]  /*1370*/  LEA R8, P0, R10.reuse, c[0x0][0x190], 0x1 ;  /* 0x000064000a087a11 */ /* 0x040fe200078008ff */
[----:B------:R-:W-:Y:S01]  /*1380*/  IMAD.MOV.U32 R4, RZ, RZ, R2 ;  /* 0x000000ffff047224 */ /* 0x000fe200078e0002 */
[----:B------:R-:W-:Y:S01]  /*1390*/  UIMAD UR4, UR13, UR4, URZ ;  /* 0x000000040d0472a4 */ /* 0x000fe2000f8e023f */
[----:B------:R-:W-:Y:S01]  /*13a0*/  CS2R R126, SRZ ;  /* 0x00000000007e7805 */ /* 0x000fe2000001ff00 */
[----:B------:R-:W-:Y:S01]  /*13b0*/  LEA.HI.X R9, R10, c[0x0][0x194], R0, 0x1, P0 ;  /* 0x000065000a097a11 */ /* 0x000fe200000f0c00 */
[----:B------:R-:W-:Y:S01]  /*13c0*/  UIADD3 UR22, UR25, UR22, URZ ;  /* 0x0000001619167290 */ /* 0x000fe2000fffe03f */
[----:B------:R-:W-:Y:S01]  /*13d0*/  SHF.R.S32.HI R0, RZ, 0x1f, R18 ;  /* 0x0000001fff007819 */ /* 0x000fe20000011412 */
[----:B------:R-:W-:Y:S01]  /*13e0*/  UIMAD UR4, UR11, UR5, UR4 ;  /* 0x000000050b0472a4 */ /* 0x000fe2000f8e0204 */
[----:B------:R-:W-:Y:S01]  /*13f0*/  LEA R10, P0, R11, R8, 0x7 ;  /* 0x000000080b0a7211 */ /* 0x000fe200078038ff */
[----:B------:R1:W-:Y:S01]  /*1400*/  LDGSTS.E.BYPASS.LTC128B.128 [R31+0x80], [R8.64], !P5 ;  /* 0x00080000081f7fae */ /* 0x0003e2000e901d4e */
[----:B------:R-:W-:Y:S01]  /*1410*/  LEA.HI R2, R0, R38, RZ, 0x3 ;  /* 0x0000002600027211 */ /* 0x000fe200078f18ff */
[----:B------:R-:W-:Y:S01]  /*1420*/  IMAD R0, R39, c[0x0][0x208], RZ ;  /* 0x0000820027007a24 */ /* 0x000fe200078e02ff */
[----:B------:R-:W-:Y:S01]  /*1430*/  LEA.HI.X R11, R11, R9, R14, 0x7, P0 ;  /* 0x000000090b0b7211 */ /* 0x000fe200000f3c0e */
[----:B------:R1:W-:Y:S01]  /*1440*/  LDGSTS.E.BYPASS.LTC128B.128 [R31+0x2080], [R8.64+0x40], !P3 ;  /* 0x02080040081f7fae */ /* 0x0003e2000d901d4e */
[----:B------:R-:W-:Y:S01]  /*1450*/  LOP3.LUT R13, R2, 0xfffffff8, RZ, 0xc0, !PT ;  /* 0xfffffff8020d7812 */ /* 0x000fe200078ec0ff */
[C---:B------:R-:W-:Y:S01]  /*1460*/  IMAD R12, R38.reuse, c[0x0][0x20c], R0 ;  /* 0x00008300260c7a24 */ /* 0x040fe200078e0200 */
[----:B------:R-:W-:Y:S01]  /*1470*/  ULDC UR5, c[0x0][0x168] ;  /* 0x00005a0000057ab9 */ /* 0x000fe20000000800 */
[----:B------:R-:W-:Y:S01]  /*1480*/  IMAD.WIDE.U32 R2, R38, c[0x0][0x208], R6 ;  /* 0x0000820026027a25 */ /* 0x000fe200078e0006 */
[----:B------:R-:W-:Y:S01]  /*1490*/  LEA.HI R7, R30, R32, RZ, 0x6 ;  /* 0x000000201e077211 */ /* 0x000fe200078f30ff */
[----:B------:R1:W-:Y:S01]  /*14a0*/  LDGSTS.E.BYPASS.LTC128B.128 [R31+0x4080], [R8.64+0x80], !P1 ;  /* 0x04080080081f7fae */ /* 0x0003e2000c901d4e */
[----:B------:R-:W-:Y:S01]  /*14b0*/  ISETP.GE.AND P5, PT, R6, c[0x0][0x1fc], PT ;  /* 0x00007f0006007a0c */ /* 0x000fe20003fa6270 */
[----:B------:R-:W-:Y:S01]  /*14c0*/  IMAD.IADD R0, R38, 0x1, -R13 ;  /* 0x0000000126007824 */ /* 0x000fe200078e0a0d */
[----:B------:R-:W-:Y:S01]  /*14d0*/  SHF.R.S32.HI R14, RZ, 0x6, R7 ;  /* 0x00000006ff0e7819 */ /* 0x000fe20000011407 */
[----:B------:R-:W-:Y:S01]  /*14e0*/  IMAD.IADD R3, R3, 0x1, R12 ;  /* 0x0000000103037824 */ /* 0x000fe200078e020c */
[----:B------:R-:W-:Y:S01]  /*14f0*/  LEA.HI R12, R25, R19, RZ, 0x1 ;  /* 0x00000013190c7211 */ /* 0x000fe200078f08ff */
[----:B------:R-:W-:Y:S01]  /*1500*/  IMAD.U32 R13, RZ, RZ, UR10 ;  /* 0x0000000aff0d7e24 */ /* 0x000fe2000f8e00ff */
[C---:B------:R-:W-:Y:S01]  /*1510*/  LOP3.LUT P0, RZ, R0.reuse, 0x4, RZ, 0xc0, !PT ;  /* 0x0000000400ff7812 */ /* 0x040fe2000780c0ff */
[----:B------:R-:W-:Y:S01]  /*1520*/  IMAD.SHL.U32 R0, R0, 0x40, RZ ;  /* 0x0000004000007824 */ /* 0x000fe200078e00ff */
[----:B------:R-:W-:Y:S01]  /*1530*/  LOP3.LUT R12, R12, 0xfffffffe, RZ, 0xc0, !PT ;  /* 0xfffffffe0c0c7812 */ /* 0x000fe200078ec0ff */
[----:B------:R-:W-:Y:S01]  /*1540*/  IMAD.SHL.U32 R7, R14, 0x8, RZ ;  /* 0x000000080e077824 */ /* 0x000fe200078e00ff */
[----:B------:R2:W-:Y:S01]  /*1550*/  LDGSTS.E.BYPASS.LTC128B.128 [R31+0x1080], [R10.64], !P2 ;  /* 0x010800000a1f7fae */ /* 0x0005e2000d101d4e */
[----:B------:R-:W-:Y:S01]  /*1560*/  IMAD.WIDE.U32 R4, R13, c[0x0][0x180], R4 ;  /* 0x000060000d047a25 */ /* 0x000fe200078e0004 */
[----:B------:R-:W-:Y:S01]  /*1570*/  LOP3.LUT R0, R0, 0x1c0, RZ, 0xc0, !PT ;  /* 0x000001c000007812 */ /* 0x000fe200078ec0ff */
[----:B------:R-:W-:Y:S01]  /*1580*/  CS2R R124, SRZ ;  /* 0x00000000007c7805 */ /* 0x000fe2000001ff00 */
[----:B------:R-:W-:Y:S01]  /*1590*/  LOP3.LUT R212, R7, 0x18, RZ, 0xc0, !PT ;  /* 0x0000001807d47812 */ /* 0x000fe200078ec0ff */
[----:B------:R-:W-:Y:S01]  /*15a0*/  IMAD.IADD R28, R19, 0x1, -R12 ;  /* 0x00000001131c7824 */ /* 0x000fe200078e0a0c */
[----:B------:R-:W-:Y:S01]  /*15b0*/  SHF.R.U32.HI R7, RZ, 0x3, R0 ;  /* 0x00000003ff077819 */ /* 0x000fe20000011600 */
[----:B------:R2:W-:Y:S01]  /*15c0*/  LDGSTS.E.BYPASS.LTC128B.128 [R31+0x3080], [R10.64+0x40], !P6 ;  /* 0x030800400a1f7fae */ /* 0x0005e2000f101d4e */
[----:B------:R-:W-:Y:S01]  /*15d0*/  IADD3 R5, R5, UR7, RZ ;  /* 0x0000000705057c10 */ /* 0x000fe2000fffe0ff */
[----:B------:R-:W-:Y:S01]  /*15e0*/  IMAD.SHL.U32 R15, R28, 0x400, RZ ;  /* 0x000004001c0f7824 */ /* 0x000fe200078e00ff */
[----:B------:R-:W-:Y:S01]  /*15f0*/  LOP3.LUT R7, R7, R0, R212, 0x1e, !PT ;  /* 0x0000000007077212 */ /* 0x000fe200078e1ed4 */
[----:B------:R-:W-:Y:S01]  /*1600*/  IMAD.U32 R0, RZ, RZ, UR10 ;  /* 0x0000000aff007e24 */ /* 0x000fe2000f8e00ff */
[----:B------:R2:W-:Y:S01]  /*1610*/  LDGSTS.E.BYPASS.LTC128B.128 [R31+0x5080], [R10.64+0x80], !P4 ;  /* 0x050800800a1f7fae */ /* 0x0005e2000e101d4e */
[----:B------:R-:W-:Y:S01]  /*1620*/  IMAD R227, R227, 0x2, R15 ;  /* 0x00000002e3e37824 */ /* 0x000fe200078e020f */
[----:B------:R-:W-:Y:S01]  /*1630*/  ISETP.GE.AND P6, PT, R34, c[0x0][0x16c], PT ;  /* 0x00005b0022007a0c */ /* 0x000fe20003fc6270 */
[----:B------:R-:W-:Y:S01]  /*1640*/  IMAD.WIDE.U32 R2, R0, c[0x0][0x210], R2 ;  /* 0x0000840000027a25 */ /* 0x000fe200078e0002 */
[----:B------:R-:W0:Y:S01]  /*1650*/  LDGDEPBAR ;  /* 0x00000000000079af */ /* 0x000e220000000000 */
[----:B------:R-:W-:Y:S01]  /*1660*/  ISETP.GE.AND P4, PT, R26, c[0x0][0x1fc], PT ;  /* 0x00007f001a007a0c */ /* 0x000fe20003f86270 */
[----:B------:R-:W-:Y:S01]  /*1670*/  CS2R R122, SRZ ;  /* 0x00000000007a7805 */ /* 0x000fe2000001ff00 */
[----:B------:R-:W-:Y:S01]  /*1680*/  IMAD.IADD R227, R227, 0x1, R7 ;  /* 0x00000001e3e37824 */ /* 0x000fe200078e0207 */
[----:B------:R-:W-:Y:S01]  /*1690*/  IADD3 R3, R3, UR6, RZ ;  /* 0x0000000603037c10 */ /* 0x000fe2000fffe0ff */
[----:B------:R-:W-:Y:S01]  /*16a0*/  IMAD.U32 R0, RZ, RZ, UR11 ;  /* 0x0000000bff007e24 */ /* 0x000fe2000f8e00ff */
[----:B------:R-:W-:Y:S01]  /*16b0*/  ULDC.64 UR6, c[0x0][0x288] ;  /* 0x0000a20000067ab9 */ /* 0x000fe20000000a00 */
[----:B------:R-:W-:Y:S01]  /*16c0*/  IMAD.SHL.U32 R227, R227, 0x2, RZ ;  /* 0x00000002e3e37824 */ /* 0x000fe200078e00ff */
[----:B------:R-:W-:Y:S01]  /*16d0*/  UIMAD UR6, UR8, UR6, URZ ;  /* 0x00000006080672a4 */ /* 0x000fe2000f8e023f */
[----:B------:R-:W-:Y:S01]  /*16e0*/  IMAD.U32 R7, RZ, RZ, UR11 ;  /* 0x0000000bff077e24 */ /* 0x000fe2000f8e00ff */
[----:B------:R-:W-:Y:S01]  /*16f0*/  CS2R R120, SRZ ;  /* 0x0000000000787805 */ /* 0x000fe2000001ff00 */
[----:B------:R-:W-:Y:S01]  /*1700*/  IMAD.WIDE.U32 R36, R0, c[0x0][0x218], R2 ;  /* 0x0000860000247a25 */ /* 0x000fe200078e0002 */
[C---:B------:R-:W-:Y:S01]  /*1710*/  IADD3 R12, R227.reuse, 0xf480, RZ ;  /* 0x0000f480e30c7810 */ /* 0x040fe20007ffe0ff */
[----:B------:R-:W-:Y:S01]  /*1720*/  UIMAD UR6, UR10, UR7, UR6 ;  /* 0x000000070a0672a4 */ /* 0x000fe2000f8e0206 */
[----:B------:R-:W-:Y:S01]  /*1730*/  IADD3 R228, R227, 0xf4c0, RZ ;  /* 0x0000f4c0e3e47810 */ /* 0x000fe20007ffe0ff */
[----:B------:R-:W-:Y:S01]  /*1740*/  IMAD.WIDE.U32 R40, R7, c[0x0][0x188], R4 ;  /* 0x0000620007287a25 */ /* 0x000fe200078e0004 */
[----:B------:R-:W-:Y:S01]  /*1750*/  @P0 IADD3 R228, R12, -0x40, RZ ;  /* 0xffffffc00ce40810 */ /* 0x000fe20007ffe0ff */
[----:B------:R-:W-:Y:S01]  /*1760*/  USHF.L.U32 UR7, UR20, 0x6, URZ ;  /* 0x0000000614077899 */ /* 0x000fe2000800063f */
[----:B------:R-:W-:Y:S01]  /*1770*/  IADD3 R21, R37, UR4, RZ ;  /* 0x0000000425157c10 */ /* 0x000fe2000fffe0ff */
[----:B------:R-:W-:Y:S01]  /*1780*/  IMAD.U32 R2, RZ, RZ, UR24 ;  /* 0x00000018ff027e24 */ /* 0x000fe2000f8e00ff */
[----:B------:R-:W-:Y:S01]  /*1790*/  IADD3 R35, R41, UR19, RZ ;  /* 0x0000001329237c10 */ /* 0x000fe2000fffe0ff */
[----:B------:R-:W-:Y:S01]  /*17a0*/  IMAD.U32 R0, RZ, RZ, UR22 ;  /* 0x00000016ff007e24 */ /* 0x000fe2000f8e00ff */
[----:B------:R-:W-:Y:S01]  /*17b0*/  UIMAD UR4, UR17, UR20, URZ ;  /* 0x00000014110472a4 */ /* 0x000fe2000f8e023f */
[----:B------:R-:W-:Y:S01]  /*17c0*/  IMAD.U32 R3, RZ, RZ, UR25 ;  /* 0x00000019ff037e24 */ /* 0x000fe2000f8e00ff */
[C---:B------:R-:W-:Y:S01]  /*17d0*/  LEA R13, P0, R2.reuse, R40, 0x6 ;  /* 0x00000028020d7211 */ /* 0x040fe200078030ff */
[----:B------:R-:W-:Y:S01]  /*17e0*/  IMAD.U32 R3, RZ, RZ, UR18 ;  /* 0x00000012ff037e24 */ /* 0x000fe2000f8e00ff */
[----:B------:R-:W-:Y:S01]  /*17f0*/  UIMAD UR4, UR21, UR18, UR4 ;  /* 0x00000012150472a4 */ /* 0x000fe2000f8e0204 */
[----:B------:R-:W-:Y:S01]  /*1800*/  IMAD.MOV.U32 R20, RZ, RZ, R36 ;  /* 0x000000ffff147224 */ /* 0x000fe200078e0024 */
[----:B------:R-:W-:Y:S01]  /*1810*/  LEA.HI.X R18, R2, R35, R0, 0x6, P0 ;  /* 0x0000002302127211 */ /* 0x000fe200000f3400 */
[----:B------:R3:W-:Y:S01]  /*1820*/  STL.64 [R1+0x50], R40 ;  /* 0x0000502801007387 */ /* 0x0007e20000100a00 */
[----:B------:R-:W-:Y:S01]  /*1830*/  IMAD.U32 R0, RZ, RZ, UR11 ;  /* 0x0000000bff007e24 */ /* 0x000fe2000f8e00ff */
[----:B------:R-:W-:Y:S01]  /*1840*/  UIADD3 UR17, -UR7, UR5, URZ ;  /* 0x0000000507117290 */ /* 0x000fe2000fffe13f */
[----:B------:R-:W-:Y:S01]  /*1850*/  IMAD.WIDE.U32 R2, R3, UR20, R20 ;  /* 0x0000001403027c25 */ /* 0x000fe2000f8e0014 */
[----:B------:R4:W-:Y:S01]  /*1860*/  STL.64 [R1+0x48], R36 ;  /* 0x0000482401007387 */ /* 0x0009e20000100a00 */
[----:B------:R-:W-:Y:S01]  /*1870*/  ISETP.GE.AND P0, PT, R6, c[0x0][0x16c], PT ;  /* 0x00005b0006007a0c */ /* 0x000fe20003f06270 */
[----:B------:R-:W-:-:S04]  /*1880*/  DEPBAR.LE SB0, 0x1 ;  /* 0x000080400000791a */ /* 0x000fc80000000000 */
[----:B------:R5:W-:Y:S01]  /*1890*/  STL [R1+0x60], R35 ;  /* 0x0000602301007387 */ /* 0x000be20000100800 */
[----:B------:R-:W-:Y:S01]  /*18a0*/  IADD3 R3, R3, UR4, RZ ;  /* 0x0000000403037c10 */ /* 0x000fe2000fffe0ff */
[----:B------:R-:W-:Y:S01]  /*18b0*/  IMAD.MOV.U32 R4, RZ, RZ, R22 ;  /* 0x000000ffff047224 */ /* 0x000fe200078e0016 */
[----:B------:R-:W-:Y:S01]  /*18c0*/  ISETP.LT.AND P1, PT, R38, UR17, PT ;  /* 0x0000001126007c0c */ /* 0x000fe2000bf21270 */
[----:B------:R1:W-:Y:S01]  /*18d0*/  STL.64 [R1+0x30], R20 ;  /* 0x0000301401007387 */ /* 0x0003e20000100a00 */
[----:B------:R-:W-:Y:S01]  /*18e0*/  IADD3 R5, R23, UR6, RZ ;  /* 0x0000000617057c10 */ /* 0x000fe2000fffe0ff */
[----:B--2---:R-:W-:Y:S01]  /*18f0*/  IMAD.U32 R11, RZ, RZ, UR11 ;  /* 0x0000000bff0b7e24 */ /* 0x004fe2000f8e00ff */
[----:B------:R-:W-:Y:S01]  /*1900*/  ISETP.GE.OR P2, PT, R6, c[0x0][0x1fc], !P1 ;  /* 0x00007f0006007a0c */ /* 0x000fe20004f46670 */
[----:B------:R-:W-:Y:S01]  /*1910*/  ULDC.64 UR4, c[0x0][0x278] ;  /* 0x00009e0000047ab9 */ /* 0x000fe20000000a00 */
[----:B------:R-:W-:Y:S01]  /*1920*/  CS2R R118, SRZ ;  /* 0x0000000000767805 */ /* 0x000fe2000001ff00 */
[----:B------:R-:W-:Y:S01]  /*1930*/  UIMAD UR4, UR13, UR4, URZ ;  /* 0x000000040d0472a4 */ /* 0x000fe2000f8e023f */
[----:B------:R-:W-:Y:S01]  /*1940*/  CS2R R116, SRZ ;  /* 0x0000000000747805 */ /* 0x000fe2000001ff00 */
[----:B------:R-:W-:Y:S01]  /*1950*/  USHF.R.S32.HI UR6, URZ, 0x1f, UR7 ;  /* 0x0000001f3f067899 */ /* 0x000fe20008011407 */
[----:B------:R-:W-:Y:S01]  /*1960*/  CS2R R114, SRZ ;  /* 0x0000000000727805 */ /* 0x000fe2000001ff00 */
[----:B------:R-:W-:Y:S01]  /*1970*/  UIMAD UR5, UR11, UR5, UR4 ;  /* 0x000000050b0572a4 */ /* 0x000fe2000f8e0204 */
[----:B------:R-:W-:Y:S01]  /*1980*/  CS2R R112, SRZ ;  /* 0x0000000000707805 */ /* 0x000fe2000001ff00 */
[----:B------:R-:W-:Y:S01]  /*1990*/  CS2R R110, SRZ ;  /* 0x00000000006e7805 */ /* 0x000fe2000001ff00 */
[----:B---3--:R-:W-:Y:S01]  /*19a0*/  IMAD.WIDE.U32 R40, R0, c[0x0][0x278], R16 ;  /* 0x00009e0000287a25 */ /* 0x008fe200078e0010 */
[----:B------:R-:W-:Y:S01]  /*19b0*/  LOP3.LUT R0, R24, 0xfffffff0, RZ, 0xc0, !PT ;  /* 0xfffffff018007812 */ /* 0x000fe200078ec0ff */
[----:B------:R-:W-:Y:S01]  /*19c0*/  CS2R R108, SRZ ;  /* 0x00000000006c7805 */ /* 0x000fe2000001ff00 */
[----:B------:R-:W-:Y:S01]  /*19d0*/  SEL R17, RZ, 0x4, P6 ;  /* 0x00000004ff117807 */ /* 0x000fe20003000000 */
[----:B----4-:R-:W-:Y:S01]  /*19e0*/  IMAD.WIDE.U32 R36, R11, c[0x0][0x290], R4 ;  /* 0x0000a4000b247a25 */ /* 0x010fe200078e0004 */
[----:B------:R-:W-:Y:S01]  /*19f0*/  ISETP.GE.OR P6, PT, R26, c[0x0][0x1fc], !P1 ;  /* 0x00007f001a007a0c */ /* 0x000fe20004fc6670 */
[----:B------:R2:W-:Y:S01]  /*1a00*/  STL.64 [R1+0x40], R40 ;  /* 0x0000402801007387 */ /* 0x0005e20000100a00 */
[----:B------:R-:W-:Y:S01]  /*1a10*/  ISETP.GE.OR P1, PT, R34, c[0x0][0x1fc], !P1 ;  /* 0x00007f0022007a0c */ /* 0x000fe20004f26670 */
[----:B------:R-:W-:Y:S01]  /*1a20*/  IMAD.IADD R0, R32, 0x1, -R0 ;  /* 0x0000000120007824 */ /* 0x000fe200078e0a00 */
[----:B-----5:R-:W-:Y:S01]  /*1a30*/  IADD3 R35, R41, UR5, RZ ;  /* 0x0000000529237c10 */ /* 0x020fe2000fffe0ff */
[----:B------:R-:W-:Y:S01]  /*1a40*/  ULDC.64 UR4, c[0x0][0x290] ;  /* 0x0000a40000047ab9 */ /* 0x000fe20000000a00 */
[----:B------:R-:W-:Y:S01]  /*1a50*/  STL.64 [R1+0x38], R36 ;  /* 0x0000382401007387 */ /* 0x000fe20000100a00 */
[----:B------:R-:W-:Y:S01]  /*1a60*/  UIMAD UR4, UR13, UR4, URZ ;  /* 0x000000040d0472a4 */ /* 0x000fe2000f8e023f */
[----:B------:R-:W-:Y:S01]  /*1a70*/  SHF.R.S32.HI R6, RZ, 0x1f, R0 ;  /* 0x0000001fff067819 */ /* 0x000fe20000011400 */
[----:B------:R-:W-:Y:S01]  /*1a80*/  CS2R R106, SRZ ;  /* 0x00000000006a7805 */ /* 0x000fe2000001ff00 */
[----:B-1----:R-:W-:Y:S01]  /*1a90*/  LEA R20, P3, R2, c[0x0][0x1f0], 0x1 ;  /* 0x00007c0002147a11 */ /* 0x002fe200078608ff */
[----:B------:R-:W-:Y:S01]  /*1aa0*/  STL [R1+0x5c], R35 ;  /* 0x00005c2301007387 */ /* 0x000fe20000100800 */
[----:B------:R-:W-:Y:S01]  /*1ab0*/  LEA.HI R12, R0, R0, RZ, 0x1 ;  /* 0x00000000000c7211 */ /* 0x000fe200078f08ff */
[----:B------:R-:W-:Y:S01]  /*1ac0*/  UIMAD UR4, UR11, UR5, UR4 ;  /* 0x000000050b0472a4 */ /* 0x000fe2000f8e0204 */
[----:B------:R-:W-:Y:S01]  /*1ad0*/  LEA.HI.X R21, R2, c[0x0][0x1f4], R3, 0x1, P3 ;  /* 0x00007d0002157a11 */ /* 0x000fe200018f0c03 */
[----:B------:R-:W-:Y:S01]  /*1ae0*/  CS2R R104, SRZ ;  /* 0x0000000000687805 */ /* 0x000fe2000001ff00 */
[----:B------:R-:W-:Y:S01]  /*1af0*/  LOP3.LUT R2, R27, 0xfffffff8, RZ, 0xc0, !PT ;  /* 0xfffffff81b027812 */ /* 0x000fe200078ec0ff */
[----:B------:R-:W-:Y:S01]  /*1b00*/  CS2R R102, SRZ ;  /* 0x0000000000667805 */ /* 0x000fe2000001ff00 */
[----:B------:R-:W-:Y:S01]  /*1b10*/  ISETP.GE.AND P3, PT, R26, c[0x0][0x16c], PT ;  /* 0x00005b001a007a0c */ /* 0x000fe20003f66270 */
[----:B------:R-:W-:Y:S01]  /*1b20*/  CS2R R100, SRZ ;  /* 0x0000000000647805 */ /* 0x000fe2000001ff00 */
[----:B------:R-:W-:Y:S01]  /*1b30*/  SEL R26, RZ, 0x1, P0 ;  /* 0x00000001ff1a7807 */ /* 0x000fe20000000000 */
[----:B------:R-:W-:Y:S01]  /*1b40*/  IMAD.IADD R7, R32, 0x1, -R2 ;  /* 0x0000000120077824 */ /* 0x000fe200078e0a02 */
[----:B------:R-:W-:Y:S01]  /*1b50*/  SHF.R.S32.HI R2, RZ, 0x1f, R14 ;  /* 0x0000001fff027819 */ /* 0x000fe2000001140e */
[----:B------:R-:W-:Y:S01]  /*1b60*/  CS2R R98, SRZ ;  /* 0x0000000000627805 */ /* 0x000fe2000001ff00 */
[----:B------:R-:W-:Y:S01]  /*1b70*/  CS2R R96, SRZ ;  /* 0x0000000000607805 */ /* 0x000fe2000001ff00 */
[----:B------:R-:W-:Y:S01]  /*1b80*/  CS2R R94, SRZ ;  /* 0x00000000005e7805 */ /* 0x000fe2000001ff00 */
[C---:B------:R-:W-:Y:S01]  /*1b90*/  LEA.HI R10, R7.reuse, R7, RZ, 0x1 ;  /* 0x00000007070a7211 */ /* 0x040fe200078f08ff */
[----:B------:R-:W-:Y:S01]  /*1ba0*/  CS2R R92, SRZ ;  /* 0x00000000005c7805 */ /* 0x000fe2000001ff00 */
[----:B------:R-:W-:Y:S01]  /*1bb0*/  LEA.HI R2, R2, R14, RZ, 0x2 ;  /* 0x0000000e02027211 */ /* 0x000fe200078f10ff */
[----:B------:R-:W-:Y:S01]  /*1bc0*/  CS2R R90, SRZ ;  /* 0x00000000005a7805 */ /* 0x000fe2000001ff00 */
[----:B------:R-:W-:Y:S01]  /*1bd0*/  LOP3.LUT R8, R10, 0x7fffffe, RZ, 0xc0, !PT ;  /* 0x07fffffe0a087812 */ /* 0x000fe200078ec0ff */
[----:B------:R-:W-:Y:S01]  /*1be0*/  CS2R R88, SRZ ;  /* 0x0000000000587805 */ /* 0x000fe2000001ff00 */
[----:B------:R-:W-:Y:S01]  /*1bf0*/  LOP3.LUT R3, R2, 0x1ffffffc, RZ, 0xc0, !PT ;  /* 0x1ffffffc02037812 */ /* 0x000fe200078ec0ff */
[----:B------:R-:W-:Y:S01]  /*1c00*/  CS2R R86, SRZ ;  /* 0x0000000000567805 */ /* 0x000fe2000001ff00 */
[----:B------:R-:W-:Y:S01]  /*1c10*/  LEA.HI R2, R6, R0, RZ, 0x3 ;  /* 0x0000000006027211 */ /* 0x000fe200078f18ff */
[----:B------:R-:W-:Y:S01]  /*1c20*/  IMAD.IADD R9, R7, 0x1, -R8 ;  /* 0x0000000107097824 */ /* 0x000fe200078e0a08 */
[----:B------:R-:W-:Y:S01]  /*1c30*/  LOP3.LUT R6, R12, 0x7fffffe, RZ, 0xc0, !PT ;  /* 0x07fffffe0c067812 */ /* 0x000fe200078ec0ff */
[----:B------:R-:W-:Y:S01]  /*1c40*/  IMAD.IADD R22, R14, 0x1, -R3 ;  /* 0x000000010e167824 */ /* 0x000fe200078e0a03 */
[----:B------:R-:W-:Y:S01]  /*1c50*/  LOP3.LUT R8, R2, 0xfffffff8, RZ, 0xc0, !PT ;  /* 0xfffffff802087812 */ /* 0x000fe200078ec0ff */
[----:B------:R-:W-:Y:S01]  /*1c60*/  IMAD R3, R29, 0x4, R14 ;  /* 0x000000041d037824 */ /* 0x000fe200078e020e */
[----:B------:R-:W-:Y:S01]  /*1c70*/  CS2R R84, SRZ ;  /* 0x0000000000547805 */ /* 0x000fe2000001ff00 */
[----:B------:R-:W-:Y:S01]  /*1c80*/  CS2R R82, SRZ ;  /* 0x0000000000527805 */ /* 0x000fe2000001ff00 */
[----:B------:R-:W-:Y:S01]  /*1c90*/  CS2R R80, SRZ ;  /* 0x0000000000507805 */ /* 0x000fe2000001ff00 */
[----:B------:R-:W-:Y:S01]  /*1ca0*/  IMAD R11, R3, 0x8, R9 ;  /* 0x00000008030b7824 */ /* 0x000fe200078e0209 */
[----:B------:R-:W-:Y:S01]  /*1cb0*/  CS2R R78, SRZ ;  /* 0x00000000004e7805 */ /* 0x000fe2000001ff00 */
[C---:B------:R-:W-:Y:S01]  /*1cc0*/  IMAD.IADD R3, R0.reuse, 0x1, -R6 ;  /* 0x0000000100037824 */ /* 0x040fe200078e0a06 */
[----:B------:R-:W-:Y:S01]  /*1cd0*/  CS2R R76, SRZ ;  /* 0x00000000004c7805 */ /* 0x000fe2000001ff00 */
[----:B------:R-:W-:Y:S01]  /*1ce0*/  IMAD.IADD R14, R0, 0x1, -R8 ;  /* 0x00000001000e7824 */ /* 0x000fe200078e0a08 */
[----:B------:R-:W-:Y:S01]  /*1cf0*/  SHF.R.S32.HI R0, RZ, 0x3, R2 ;  /* 0x00000003ff007819 */ /* 0x000fe20000011402 */
[----:B------:R-:W-:Y:S01]  /*1d00*/  IMAD.SHL.U32 R2, R7, 0x40, RZ ;  /* 0x0000004007027824 */ /* 0x000fe200078e00ff */
[C---:B------:R-:W-:Y:S01]  /*1d10*/  LEA R8, P0, R13.reuse, c[0x0][0x160], 0x1 ;  /* 0x000058000d087a11 */ /* 0x040fe200078008ff */
[----:B------:R-:W-:Y:S01]  /*1d20*/  CS2R R74, SRZ ;  /* 0x00000000004a7805 */ /* 0x000fe2000001ff00 */
[----:B------:R-:W-:Y:S01]  /*1d30*/  CS2R R72, SRZ ;  /* 0x0000000000487805 */ /* 0x000fe2000001ff00 */
[C---:B------:R-:W-:Y:S01]  /*1d40*/  IMAD R23, R0.reuse, 0x8, R3 ;  /* 0x0000000800177824 */ /* 0x040fe200078e0203 */
[----:B------:R-:W-:Y:S01]  /*1d50*/  LEA.HI.X R9, R13, c[0x0][0x164], R18, 0x1, P0 ;  /* 0x000059000d097a11 */ /* 0x000fe200000f0c12 */
[----:B------:R-:W-:Y:S01]  /*1d60*/  IMAD R24, R0, 0x200, R15 ;  /* 0x0000020000187824 */ /* 0x000fe200078e020f */
[----:B------:R-:W-:Y:S01]  /*1d70*/  LOP3.LUT R0, R25, 0xffffffe0, RZ, 0xc0, !PT ;  /* 0xffffffe019007812 */ /* 0x000fe200078ec0ff */
[----:B------:R-:W-:Y:S01]  /*1d80*/  IMAD.SHL.U32 R3, R19, 0x10, RZ ;  /* 0x0000001013037824 */ /* 0x000fe200078e00ff */
[----:B------:R-:W-:Y:S01]  /*1d90*/  SEL R13, RZ, 0x2, P3 ;  /* 0x00000002ff0d7807 */ /* 0x000fe20001800000 */
        /* <DEDUP_REMOVED lines=26> */
[----:B------:R-:W-:Y:S01]  /*1f40*/  IMAD.SHL.U32 R7, R29, 0x8, RZ ;  /* 0x000000081d077824 */ /* 0x000fe200078e00ff */
        /* <DEDUP_REMOVED lines=22> */
[----:B--2---:R-:W-:Y:S01]  /*20b0*/  CS2R R40, SRZ ;  /* 0x0000000000287805 */ /* 0x004fe2000001ff00 */
[----:B------:R-:W-:Y:S01]  /*20c0*/  SEL R12, RZ, 0x1, P5 ;  /* 0x00000001ff0c7807 */ /* 0x000fe20002800000 */
[----:B------:R-:W-:Y:S01]  /*20d0*/  UMOV UR18, 0x1 ;  /* 0x0000000100127882 */ /* 0x000fe20000000000 */
[----:B------:R-:W-:Y:S01]  /*20e0*/  LEA.HI R2, R2, R3, RZ, 0x2 ;  /* 0x0000000302027211 */ /* 0x000fe200078f10ff */
[----:B------:R-:W-:Y:S01]  /*20f0*/  ULDC UR13, c[0x0][0x168] ;  /* 0x00005a00000d7ab9 */ /* 0x000fe20000000800 */
[----:B------:R-:W-:Y:S01]  /*2100*/  LOP3.LUT P5, RZ, R5, 0x2, RZ, 0xc0, !PT ;  /* 0x0000000205ff7812 */ /* 0x000fe200078ac0ff */
[----:B------:R-:W-:Y:S01]  /*2110*/  ULDC UR5, c[0x0][0x198] ;  /* 0x0000660000057ab9 */ /* 0x000fe20000000800 */
[----:B------:R-:W-:-:S02]  /*2120*/  LOP3.LUT R2, R2, 0xfffffffc, RZ, 0xc0, !PT ;  /* 0xfffffffc02027812 */ /* 0x000fc400078ec0ff */
[----:B------:R-:W-:Y:S01]  /*2130*/  ISETP.GE.OR P5, PT, R38, UR17, !P5 ;  /* 0x0000001126007c0c */ /* 0x000fe2000efa6670 */
[----:B------:R-:W1:Y:S01]  /*2140*/  LDSM.16.M88.4 R164, [R214+0x6080] ;  /* 0x00608000d6a4783b */ /* 0x000e620000000200 */
[----:B------:R-:W-:Y:S01]  /*2150*/  LEA.HI R4, R30, R32, RZ, 0x7 ;  /* 0x000000201e047211 */ /* 0x000fe200078f38ff */
[----:B------:R-:W-:Y:S01]  /*2160*/  IMAD.IADD R3, R3, 0x1, -R2 ;  /* 0x0000000103037824 */ /* 0x000fe200078e0a02 */
[----:B------:R-:W-:Y:S01]  /*2170*/  SHF.R.U32.HI R10, RZ, 0x3, R10 ;  /* 0x00000003ff0a7819 */ /* 0x000fe2000001160a */
[----:B------:R-:W2:Y:S01]  /*2180*/  LDSM.16.M88.4 R168, [R214+0x7080] ;  /* 0x00708000d6a8783b */ /* 0x000ea20000000200 */
[----:B------:R-:W-:Y:S01]  /*2190*/  IMAD.SHL.U32 R2, R25, 0x2, RZ ;  /* 0x0000000219027824 */ /* 0x000fe200078e00ff */
[----:B------:R-:W-:Y:S02]  /*21a0*/  SHF.R.U32.HI R11, RZ, 0x4, R4 ;  /* 0x00000004ff0b7819 */ /* 0x000fe40000011604 */
[----:B------:R-:W3:Y:S01]  /*21b0*/  LDSM.16.M88.4 R172, [R215+0x6080] ;  /* 0x00608000d7ac783b */ /* 0x000ee20000000200 */
[----:B------:R-:W-:-:S02]  /*21c0*/  LOP3.LUT R0, R0, 0x10, RZ, 0xc0, !PT ;  /* 0x0000001000007812 */ /* 0x000fc400078ec0ff */
[----:B------:R-:W-:Y:S01]  /*21d0*/  SEL R4, RZ, 0xffffffff, P4 ;  /* 0xffffffffff047807 */ /* 0x000fe20002000000 */
[----:B------:R-:W4:Y:S01]  /*21e0*/  LDSM.16.M88.4 R176, [R215+0x7080] ;  /* 0x00708000d7b0783b */ /* 0x000f220000000200 */
[----:B------:R-:W-:Y:S02]  /*21f0*/  LOP3.LUT R2, R2, 0x2, R26, 0xe2, !PT ;  /* 0x0000000202027812 */ /* 0x000fe400078ee21a */
[----:B------:R-:W-:Y:S01]  /*2200*/  LOP3.LUT R10, R18, R10, RZ, 0x3c, !PT ;  /* 0x0000000a120a7212 */ /* 0x000fe200078e3cff */
[----:B------:R-:W1:Y:S01]  /*2210*/  LDSM.16.M88.4 R180, [R214+0x8080] ;  /* 0x00808000d6b4783b */ /* 0x000e620000000200 */
[----:B------:R-:W-:Y:S01]  /*2220*/  LOP3.LUT R11, R0, 0x8, R11, 0xf8, !PT ;  /* 0x00000008000b7812 */ /* 0x000fe200078ef80b */
[----:B------:R-:W-:Y:S01]  /*2230*/  IMAD.SHL.U32 R0, R4, 0x2, RZ ;  /* 0x0000000204007824 */ /* 0x000fe200078e00ff */
[----:B------:R-:W-:Y:S01]  /*2240*/  LOP3.LUT P4, RZ, R14, 0x2, RZ, 0xc0, !PT ;  /* 0x000000020eff7812 */ /* 0x000fe2000788c0ff */
[----:B------:R-:W1:Y:S01]  /*2250*/  LDSM.16.M88.4 R184, [R214+0x9080] ;  /* 0x00908000d6b8783b */ /* 0x000e620000000200 */
[----:B------:R-:W-:Y:S01]  /*2260*/  IMAD R213, R29, 0x200, R10 ;  /* 0x000002001dd57824 */ /* 0x000fe200078e020a */
[----:B------:R-:W-:Y:S01]  /*2270*/  IADD3 R4, R37, UR4, RZ ;  /* 0x0000000425047c10 */ /* 0x000fe2000fffe0ff */
[----:B------:R-:W-:Y:S01]  /*2280*/  UMOV UR4, URZ ;  /* 0x0000003f00047c82 */ /* 0x000fe20008000000 */
[----:B------:R-:W1:Y:S01]  /*2290*/  LDSM.16.M88.4 R188, [R215+0x8080] ;  /* 0x00808000d7bc783b */ /* 0x000e620000000200 */
[----:B------:R-:W-:Y:S01]  /*22a0*/  LOP3.LUT R12, R0, 0x2, R12, 0xe2, !PT ;  /* 0x00000002000c7812 */ /* 0x000fe200078ee20c */
[----:B------:R-:W-:Y:S01]  /*22b0*/  IMAD.SHL.U32 R213, R213, 0x2, RZ ;  /* 0x00000002d5d57824 */ /* 0x000fe200078e00ff */
[----:B------:R-:W-:Y:S01]  /*22c0*/  LOP3.LUT R7, R7, 0x8, RZ, 0xc0, !PT ;  /* 0x0000000807077812 */ /* 0x000fe200078ec0ff */
[----:B------:R-:W1:Y:S01]  /*22d0*/  LDSM.16.M88.4 R192, [R215+0x9080] ;  /* 0x00908000d7c0783b */ /* 0x000e620000000200 */
[----:B------:R-:W-:-:S02]  /*22e0*/  SHF.R.S32.HI R15, RZ, 0x2, R15 ;  /* 0x00000002ff0f7819 */ /* 0x000fc4000001140f */
        /* <DEDUP_REMOVED lines=16> */
[----:B------:R-:W-:Y:S01]  /*23f0*/  UMOV UR17, 0xffffffc0 ;  /* 0xffffffc000117882 */ /* 0x000fe20000000000 */
        /* <DEDUP_REMOVED lines=15> */
[----:B------:R-:W-:-:S03]  /*24f0*/  LOP3.LUT P0, RZ, R3, 0x2, RZ, 0xc0, !PT ;  /* 0x0000000203ff7812 */ /* 0x000fc6000780c0ff */
[----:B------:R2:W-:Y:S01]  /*2500*/  LDGSTS.E.BYPASS.LTC128B.128 [R31+0xd080], [R20.64+0x40], !P6 ;  /* 0x0d080040141f7fae */ /* 0x0005e2000f101d4e */
[----:B------:R-:W-:-:S03]  /*2510*/  SEL R225, R225, 0xfffffff0, !P0 ;  /* 0xfffffff0e1e17807 */ /* 0x000fc60004000000 */
[----:B------:R2:W-:Y:S01]  /*2520*/  LDGSTS.E.BYPASS.LTC128B.128 [R31+0xe080], [R20.64+0x80], !P1 ;  /* 0x0e080080141f7fae */ /* 0x0005e2000c901d4e */
[----:B-1----:R-:W-:Y:S02]  /*2530*/  LEA R8, P2, R0, c[0x0][0x280], 0x2 ;  /* 0x0000a00000087a11 */ /* 0x002fe400078410ff */
[----:B-----5:R-:W-:Y:S02]  /*2540*/  LOP3.LUT R2, R14, 0x1c0, RZ, 0xc0, !PT ;  /* 0x000001c00e027812 */ /* 0x020fe400078ec0ff */
[----:B------:R-:W-:Y:S02]  /*2550*/  LEA.HI.X R9, R0, c[0x0][0x284], R6, 0x2, P2 ;  /* 0x0000a10000097a11 */ /* 0x000fe400010f1406 */
[----:B------:R-:W-:Y:S02]  /*2560*/  SHF.R.U32.HI R4, RZ, 0x3, R2 ;  /* 0x00000003ff047819 */ /* 0x000fe40000011602 */
[----:B------:R-:W-:Y:S02]  /*2570*/  LOP3.LUT R0, R12, R10, RZ, 0xfc, !PT ;  /* 0x0000000a0c007212 */ /* 0x000fe400078efcff */
[----:B------:R-:W-:Y:S01]  /*2580*/  LOP3.LUT R218, R4, R2, R7, 0x1e, !PT ;  /* 0x0000000204da7212 */ /* 0x000fe200078e1e07 */
[----:B------:R-:W-:Y:S01]  /*2590*/  IMAD R2, R28, 0x10, R15 ;  /* 0x000000101c027824 */ /* 0x000fe200078e020f */
[----:B------:R-:W-:Y:S01]  /*25a0*/  ISETP.GE.AND P2, PT, R32, 0x10, PT ;  /* 0x000000102000780c */ /* 0x000fe20003f46270 */
[----:B------:R1:W-:Y:S01]  /*25b0*/  STL [R1+0x20], R0 ;  /* 0x0000200001007387 */ /* 0x0003e20000100800 */
[----:B------:R-:W-:Y:S01]  /*25c0*/  SHF.R.U32.HI R6, RZ, 0x3, R5 ;  /* 0x00000003ff067819 */ /* 0x000fe20000011605 */
[----:B------:R-:W-:-:S02]  /*25d0*/  IMAD.IADD R218, R24, 0x1, R218 ;  /* 0x0000000118da7824 */ /* 0x000fc400078e02da */
[----:B------:R5:W-:Y:S01]  /*25e0*/  STL [R1+0x4], R2 ;  /* 0x0000040201007387 */ /* 0x000be20000100800 */
[CC--:B------:R-:W-:Y:S02]  /*25f0*/  LOP3.LUT R212, R6.reuse, R5.reuse, R212, 0x1e, !PT ;  /* 0x0000000506d47212 */ /* 0x0c0fe400078e1ed4 */
[----:B------:R-:W-:Y:S02]  /*2600*/  LOP3.LUT R3, R6, R5, R7, 0x1e, !PT ;  /* 0x0000000506037212 */ /* 0x000fe400078e1e07 */
[----:B------:R-:W-:-:S05]  /*2610*/  LEA R218, R218, 0x13480, 0x1 ;  /* 0x00013480dada7811 */ /* 0x000fca00078e08ff */
[C-C-:B------:R-:W-:Y:S02]  /*2620*/  IMAD R219, R223.reuse, 0x2, R218.reuse ;  /* 0x00000002dfdb7824 */ /* 0x140fe400078e02da */
[C---:B------:R-:W-:Y:S02]  /*2630*/  IMAD R220, R224.reuse, 0x2, R218 ;  /* 0x00000002e0dc7824 */ /* 0x040fe400078e02da */
[----:B------:R-:W-:Y:S02]  /*2640*/  IMAD R224, R224, 0x2, R219 ;  /* 0x00000002e0e07824 */ /* 0x000fe400078e02db */
[----:B------:R-:W-:Y:S02]  /*2650*/  IMAD R223, R223, 0x2, R220 ;  /* 0x00000002dfdf7824 */ /* 0x000fe400078e02dc */
[----:B-1----:R-:W-:Y:S01]  /*2660*/  IMAD.SHL.U32 R0, R23, 0x20, RZ ;  /* 0x0000002017007824 */ /* 0x002fe200078e00ff */
[----:B-----5:R-:W-:-:S03]  /*2670*/  LOP3.LUT R2, R6, R11, R5, 0x1e, !PT ;  /* 0x0000000b06027212 */ /* 0x020fc600078e1e05 */
[----:B------:R-:W-:Y:S02]  /*2680*/  IMAD R4, R28, 0x200, R0 ;  /* 0x000002001c047824 */ /* 0x000fe400078e0200 */
[C---:B------:R-:W-:Y:S02]  /*2690*/  IMAD.IADD R212, R0.reuse, 0x1, R212 ;  /* 0x0000000100d47824 */ /* 0x040fe400078e02d4 */
[----:B------:R-:W-:Y:S02]  /*26a0*/  IMAD.IADD R221, R0, 0x1, R2 ;  /* 0x0000000100dd7824 */ /* 0x000fe400078e0202 */
[----:B------:R-:W-:Y:S01]  /*26b0*/  @!P2 IMAD.SHL.U32 R0, R32, 0x10, RZ ;  /* 0x000000102000a824 */ /* 0x000fe200078e00ff */
[----:B------:R-:W-:Y:S01]  /*26c0*/  LEA R212, R212, 0x80, 0x1 ;  /* 0x00000080d4d47811 */ /* 0x000fe200078e08ff */
[----:B------:R-:W-:Y:S02]  /*26d0*/  IMAD.SHL.U32 R2, R22, 0x2, RZ ;  /* 0x0000000216027824 */ /* 0x000fe400078e00ff */
[----:B------:R-:W-:Y:S01]  /*26e0*/  IMAD.IADD R222, R4, 0x1, R3 ;  /* 0x0000000104de7824 */ /* 0x000fe200078e0203 */
[----:B------:R1:W-:Y:S03]  /*26f0*/  @!P2 LDGSTS.E.BYPASS.LTC128B.128 [R0+0xf280], [R8.64] ;  /* 0x0f2800000800afae */ /* 0x0003e6000b901d4e */
[C---:B------:R-:W-:Y:S01]  /*2700*/  IMAD.SHL.U32 R217, R222.reuse, 0x2, RZ ;  /* 0x00000002ded97824 */ /* 0x040fe200078e00ff */
[----:B------:R2:W-:Y:S01]  /*2710*/  STL [R1+0x2c], R2 ;  /* 0x00002c0201007387 */ /* 0x0005e20000100800 */
[----:B------:R-:W-:-:S02]  /*2720*/  IMAD.IADD R226, R222, 0x1, R225 ;  /* 0x00000001dee27824 */ /* 0x000fc400078e02e1 */
[----:B------:R-:W-:Y:S01]  /*2730*/  IMAD.SHL.U32 R216, R222, 0x2, RZ ;  /* 0x00000002ded87824 */ /* 0x000fe200078e00ff */
[----:B------:R-:W0:Y:S01]  /*2740*/  LDGDEPBAR ;  /* 0x00000000000079af */ /* 0x000e220000000000 */
[----:B------:R-:W-:-:S03]  /*2750*/  IADD3 R217, R217, 0xc080, RZ ;  /* 0x0000c080d9d97810 */ /* 0x000fc60007ffe0ff */
[----:B------:R-:W0:Y:S02]  /*2760*/  LDGDEPBAR ;  /* 0x00000000000079af */ /* 0x000e240000000000 */
[----:B------:R-:W-:Y:S01]  /*2770*/  IMAD R217, R225, 0x2, R217 ;  /* 0x00000002e1d97824 */ /* 0x000fe200078e02d9 */
[----:B-1----:R-:W-:Y:S01]  /*2780*/  IADD3 R0, -R2, UR16, RZ ;  /* 0x0000001002007c10 */ /* 0x002fe2000fffe1ff */
[----:B------:R-:W-:-:S04]  /*2790*/  ULDC UR16, c[0x0][0x168] ;  /* 0x00005a0000107ab9 */ /* 0x000fc80000000800 */
[----:B------:R1:W-:Y:S04]  /*27a0*/  STL [R1+0x14], R0 ;  /* 0x0000140001007387 */ /* 0x0003e80000100800 */
[----:B--234-:R1:W-:Y:S02]  /*27b0*/  STL [R1+0x1c], R33 ;  /* 0x00001c2101007387 */ /* 0x01c3e40000100800 */
.L_x_507:
[----:B------:R-:W-:Y:S04]  /*27c0*/  DEPBAR.LE SB0, 0x1 ;  /* 0x000080400000791a */ /* 0x000fe80000000000 */
[----:B------:R-:W-:Y:S01]  /*27d0*/  BAR.SYNC.DEFER_BLOCKING 0x0 ;  /* 0x0000000000007b1d */ /* 0x000fe20000010000 */
[----:B-1----:R-:W-:Y:S01]  /*27e0*/  MOV R0, UR4 ;  /* 0x0000000400007c02 */ /* 0x002fe20008000f00 */
        /* <DEDUP_REMOVED lines=79> */
[C---:B------:R-:W-:Y:S01]  /*2ce0*/  HMMA.16816.F32 R16, R144.reuse, R154, R16 ;  /* 0x0000009a9010723c */ /* 0x040fe20000001810 */
[----:B------:R-:W2:Y:S03]  /*2cf0*/  LDL R155, [R1+0x4] ;  /* 0x00000400019b7983 */ /* 0x000ea60000100800 */
        /* <DEDUP_REMOVED lines=21> */
[----:B------:R-:W3:Y:S01]  /*2e50*/  MUFU.TANH R0, R14 ;  /* 0x0000000e00007308 */ /* 0x000ee20000002400 */
[----:B-1----:R-:W1:Y:S09]  /*2e60*/  LDSM.16.M88.4 R4, [R215+0x5080] ;  /* 0x00508000d704783b */ /* 0x002e720000000200 */
[----:B------:R-:W4:Y:S10]  /*2e70*/  MUFU.TANH R151, R9 ;  /* 0x0000000900977308 */ /* 0x000f340000002400 */
[----:B------:R-:W1:Y:S01]  /*2e80*/  MUFU.TANH R230, R10 ;  /* 0x0000000a00e67308 */ /* 0x000e620000002400 */
[----:B---3--:R3:W-:Y:S09]  /*2e90*/  STL [R1], R0 ;  /* 0x0000000001007387 */ /* 0x0087f20000100800 */
[----:B------:R-:W2:Y:S10]  /*2ea0*/  MUFU.TANH R233, R11 ;  /* 0x0000000b00e97308 */ /* 0x000eb40000002400 */
[----:B------:R-:W2:Y:S01]  /*2eb0*/  MUFU.TANH R236, R12 ;  /* 0x0000000c00ec7308 */ /* 0x000ea20000002400 */
[-C--:B-1----:R-:W-:Y:S01]  /*2ec0*/  HMMA.16816.F32 R20, R144, R4.reuse, R20 ;  /* 0x000000049014723c */ /* 0x082fe20000001814 */
[----:B---3--:R-:W-:Y:S08]  /*2ed0*/  MOV R0, UR4 ;  /* 0x0000000400007c02 */ /* 0x008ff00008000f00 */
[----:B------:R-:W1:Y:S01]  /*2ee0*/  MUFU.TANH R252, R13 ;  /* 0x0000000d00fc7308 */ /* 0x000e620000002400 */
[C---:B------:R-:W-:Y:S09]  /*2ef0*/  HMMA.16816.F32 R24, R136.reuse, R4, R24 ;  /* 0x000000048818723c */ /* 0x040ff20000001818 */
[----:B------:R-:W3:Y:S01]  /*2f00*/  MUFU.TANH R234, R15 ;  /* 0x0000000f00ea7308 */ /* 0x000ee20000002400 */
[-C--:B------:R-:W-:Y:S04]  /*2f10*/  HMMA.16816.F32 R28, R136, R6.reuse, R28 ;  /* 0x00000006881c723c */ /* 0x080fe8000000181c */
[----:B------:R-:W-:Y:S04]  /*2f20*/  FMUL.FTZ R20, R20, c[0x0][0x2b4] ;  /* 0x0000ad0014147a20 */ /* 0x000fe80000410000 */
[----:B------:R-:W-:Y:S01]  /*2f30*/  HMMA.16816.F32 R32, R144, R6, R32 ;  /* 0x000000069020723c */ /* 0x000fe20000001820 */
[----:B------:R-:W1:Y:S03]  /*2f40*/  MUFU.TANH R160, R16 ;  /* 0x0000001000a07308 */ /* 0x000e660000002400 */
[----:B------:R-:W-:Y:S02]  /*2f50*/  FMUL.FTZ R21, R21, c[0x0][0x2b4] ;  /* 0x0000ad0015157a20 */ /* 0x000fe40000410000 */
[----:B------:R-:W-:Y:S02]  /*2f60*/  FMUL.FTZ R22, R22, c[0x0][0x2b4] ;  /* 0x0000ad0016167a20 */ /* 0x000fe40000410000 */
[----:B------:R-:W-:Y:S03]  /*2f70*/  FMUL.FTZ R23, R23, c[0x0][0x2b4] ;  /* 0x0000ad0017177a20 */ /* 0x000fe60000410000 */
        /* <DEDUP_REMOVED lines=14> */
[----:B------:R-:W-:Y:S07]  /*3060*/  FMUL.FTZ R35, R35, c[0x0][0x2b4] ;  /* 0x0000ad0023237a20 */ /* 0x000fee0000410000 */
        /* <DEDUP_REMOVED lines=16> */
[----:B------:R2:W1:Y:S01]  /*3170*/  MUFU.TANH R239, R34 ;  /* 0x0000002200ef7308 */ /* 0x0004620000002400 */
[----:B------:R2:W1:Y:S04]  /*3180*/  LDS R145, [R0.X4+0xf0a0] ;  /* 0x00f0a00000917984 */ /* 0x0004680000004800 */
[----:B------:R2:W1:Y:S04]  /*3190*/  LDS R147, [R0.X4+0xf100] ;  /* 0x00f1000000937984 */ /* 0x0004680000004800 */
[----:B------:R2:W1:Y:S01]  /*31a0*/  LDS R146, [R0.X4+0xf120] ;  /* 0x00f1200000927984 */ /* 0x0004620000004800 */
[----:B------:R-:W-:Y:S04]  /*31b0*/  DEPBAR.LE SB0, 0x0 ;  /* 0x000080000000791a */ /* 0x000fe80000000000 */
[----:B------:R-:W-:Y:S08]  /*31c0*/  BAR.SYNC.DEFER_BLOCKING 0x0 ;  /* 0x0000000000007b1d */ /* 0x000ff00000010000 */
[----:B------:R2:W1:Y:S01]  /*31d0*/  LDSM.16.M88.4 R132, [R216+0xc080] ;  /* 0x00c08000d884783b */ /* 0x0004620000000200 */
[----:B------:R2:W1:Y:S07]  /*31e0*/  MUFU.TANH R238, R35 ;  /* 0x0000002300ee7308 */ /* 0x00046e0000002400 */
        /* <DEDUP_REMOVED lines=53> */
.L_x_505:
[-C--:B-1234-:R-:W-:Y:S01]  /*3540*/  HMMA.16816.F32 R4, R132, R164.reuse, RZ ;  /* 0x000000a48404723c */ /* 0x09efe200000018ff */
[----:B------:R-:W2:Y:S01]  /*3550*/  LDL R3, [R1+0x2c] ;  /* 0x00002c0001037983 */ /* 0x000ea20000100800 */
[----:B------:R-:W-:Y:S02]  /*3560*/  ULEA UR7, UR20, 0x1, 0x6 ;  /* 0x0000000114077891 */ /* 0x000fe4000f8e303f */
[----:B------:R-:W-:Y:S01]  /*3570*/  USHF.L.U32 UR6, UR12, 0x7, URZ ;  /* 0x000000070c067899 */ /* 0x000fe2000800063f */
[----:B------:R-:W3:Y:S01]  /*3580*/  LDL R150, [R1+0x14] ;  /* 0x0000140001967983 */ /* 0x000ee20000100800 */
[----:B------:R-:W-:Y:S02]  /*3590*/  UIADD3 UR20, UR20, 0x1, URZ ;  /* 0x0000000114147890 */ /* 0x000fe4000fffe03f */
[C---:B------:R-:W-:Y:S01]  /*35a0*/  HMMA.16816.F32 R8, R28.reuse, R164, RZ ;  /* 0x000000a41c08723c */ /* 0x040fe200000018ff */
[----:B------:R-:W-:Y:S01]  /*35b0*/  LDS R2, [R155.X4+0xf280] ;  /* 0x00f280009b027984 */ /* 0x000fe20000004800 */
[----:B------:R-:W-:Y:S03]  /*35c0*/  UIADD3 UR6, UR7, UR5, -UR6 ;  /* 0x0000000507067290 */ /* 0x000fe6000fffe806 */
[----:B------:R-:W0:Y:S03]  /*35d0*/  LDGDEPBAR ;  /* 0x00000000000079af */ /* 0x000e260000000000 */
[-C--:B------:R-:W-:Y:S01]  /*35e0*/  HMMA.16816.F32 R12, R28, R166.reuse, RZ ;  /* 0x000000a61c0c723c */ /* 0x080fe200000018ff */
[----:B------:R-:W-:Y:S04]  /*35f0*/  MOV R0, UR6 ;  /* 0x0000000600007c02 */ /* 0x000fe80008000f00 */
[----:B------:R-:W-:Y:S03]  /*3600*/  IADD3 R0, R155, -c[0x0][0x168], R0 ;  /* 0x80005a009b007a10 */ /* 0x000fe60007ffe000 */
        /* <DEDUP_REMOVED lines=50> */
[C---:B------:R-:W-:Y:S02]  /*3930*/  ISETP.GT.AND P4, PT, R3.reuse, RZ, PT ;  /* 0x000000ff0300720c */ /* 0x040fe40003f84270 */
[----:B------:R-:W-:Y:S02]  /*3940*/  FSEL R135, R162, -INF , P5 ;  /* 0xff800000a2877808 */ /* 0x000fe40002800000 */
[C---:B------:R-:W-:Y:S02]  /*3950*/  ISETP.GT.AND P2, PT, R3.reuse, 0x1, PT ;  /* 0x000000010300780c */ /* 0x040fe40003f44270 */
        /* <DEDUP_REMOVED lines=19> */
[----:B------:R-:W-:Y:S03]  /*3a90*/  ISETP.GT.AND P4, PT, R3, 0x41, PT ;  /* 0x000000410300780c */ /* 0x000fe60003f84270 */
[----:B------:R-:W-:Y:S01]  /*3aa0*/  FSEL R138, R232, -INF , P2 ;  /* 0xff800000e88a7808 */ /* 0x000fe20001000000 */
[--C-:B------:R-:W-:Y:S01]  /*3ab0*/  FFMA.FTZ R139, R139, c[0x0][0x29c], -R144.reuse ;  /* 0x0000a7008b8b7a23 */ /* 0x100fe20000010890 */
[C---:B------:R-:W-:Y:S02]  /*3ac0*/  ISETP.GT.AND P2, PT, R3.reuse, 0x60, PT ;  /* 0x000000600300780c */ /* 0x040fe40003f44270 */
[----:B------:R-:W-:Y:S01]  /*3ad0*/  FSEL R137, R160, -INF , P1 ;  /* 0xff800000a0897808 */ /* 0x000fe20000800000 */
[--C-:B------:R-:W-:Y:S01]  /*3ae0*/  FFMA.FTZ R138, R138, c[0x0][0x29c], -R144.reuse ;  /* 0x0000a7008a8a7a23 */ /* 0x100fe20000010890 */
[----:B------:R-:W-:Y:S02]  /*3af0*/  ISETP.GT.AND P1, PT, R3, 0x61, PT ;  /* 0x000000610300780c */ /* 0x000fe40003f24270 */
[----:B------:R-:W-:Y:S01]  /*3b00*/  FSEL R134, R161, -INF , P4 ;  /* 0xff800000a1867808 */ /* 0x000fe20002000000 */
[--C-:B------:R-:W-:Y:S01]  /*3b10*/  FFMA.FTZ R141, R137, c[0x0][0x29c], -R144.reuse ;  /* 0x0000a700898d7a23 */ /* 0x100fe20000010890 */
[----:B------:R-:W-:Y:S01]  /*3b20*/  FSEL R133, R157, -INF , P2 ;  /* 0xff8000009d857808 */ /* 0x000fe20001000000 */
[----:B------:R-:W-:Y:S01]  /*3b30*/  FFMA.FTZ R137, R135, c[0x0][0x29c], -R144 ;  /* 0x0000a70087897a23 */ /* 0x000fe20000010890 */
[----:B------:R-:W-:Y:S01]  /*3b40*/  FSEL R3, R158, -INF , P1 ;  /* 0xff8000009e037808 */ /* 0x000fe20000800000 */
[----:B------:R-:W-:Y:S01]  /*3b50*/  FADD.FTZ R152, R33, -R2 ;  /* 0x8000000221987221 */ /* 0x000fe20000010000 */
[----:B------:R-:W-:Y:S01]  /*3b60*/  FSEL R136, R229, -INF , P6 ;  /* 0xff800000e5887808 */ /* 0x000fe20003000000 */
[----:B------:R-:W-:Y:S01]  /*3b70*/  FFMA.FTZ R135, R133, c[0x0][0x29c], -R144 ;  /* 0x0000a70085877a23 */ /* 0x000fe20000010890 */
[----:B------:R1:W-:Y:S01]  /*3b80*/  MUFU.EX2 R23, R138 ;  /* 0x0000008a00177308 */ /* 0x0003e20000000800 */
[----:B------:R-:W-:Y:S01]  /*3b90*/  FADD.FTZ R133, R4, -R2 ;  /* 0x8000000204857221 */ /* 0x000fe20000010000 */
[----:B------:R-:W-:Y:S01]  /*3ba0*/  MOV R4, R148 ;  /* 0x0000009400047202 */ /* 0x000fe20000000f00 */
[--C-:B------:R-:W-:Y:S01]  /*3bb0*/  FFMA.FTZ R140, R136, c[0x0][0x29c], -R144.reuse ;  /* 0x0000a700888c7a23 */ /* 0x100fe20000010890 */
[----:B------:R-:W-:Y:S01]  /*3bc0*/  MOV R18, R155 ;  /* 0x0000009b00127202 */ /* 0x000fe20000000f00 */
[--C-:B------:R-:W-:Y:S02]  /*3bd0*/  FFMA.FTZ R136, R134, c[0x0][0x29c], -R144.reuse ;  /* 0x0000a70086887a23 */ /* 0x100fe40000010890 */
[----:B------:R-:W-:Y:S01]  /*3be0*/  FFMA.FTZ R144, R3, c[0x0][0x29c], -R144 ;  /* 0x0000a70003907a23 */ /* 0x000fe20000010890 */
[----:B------:R-:W-:Y:S01]  /*3bf0*/  IMNMX R3, R150, R142, PT ;  /* 0x0000008e96037217 */ /* 0x000fe20003800200 */
[--C-:B------:R-:W-:Y:S02]  /*3c00*/  FADD.FTZ R148, R20, -R2.reuse ;  /* 0x8000000214947221 */ /* 0x100fe40000010000 */
[----:B------:R-:W-:Y:S01]  /*3c10*/  FADD.FTZ R150, R32, -R2 ;  /* 0x8000000220967221 */ /* 0x000fe20000010000 */
[C---:B------:R-:W-:Y:S01]  /*3c20*/  ISETP.GT.AND P4, PT, R3.reuse, RZ, PT ;  /* 0x000000ff0300720c */ /* 0x040fe20003f84270 */
[----:B------:R-:W-:Y:S01]  /*3c30*/  FADD.FTZ R155, R22, -R0 ;  /* 0x80000000169b7221 */ /* 0x000fe20000010000 */
[----:B------:R-:W-:Y:S01]  /*3c40*/  MOV R32, R151 ;  /* 0x0000009700207202 */ /* 0x000fe20000000f00 */
[----:B------:R-:W-:Y:S01]  /*3c50*/  MUFU.EX2 R22, R141 ;  /* 0x0000008d00167308 */ /* 0x000fe20000000800 */
[----:B------:R-:W-:Y:S01]  /*3c60*/  FSEL R20, R244, -INF , P4 ;  /* 0xff800000f4147808 */ /* 0x000fe20002000000 */
[--C-:B------:R-:W-:Y:S01]  /*3c70*/  FADD.FTZ R142, R16, -R2.reuse ;  /* 0x80000002108e7221 */ /* 0x100fe20000010000 */
[----:B------:R-:W-:Y:S01]  /*3c80*/  ISETP.GT.AND P2, PT, R3, 0x1, PT ;  /* 0x000000010300780c */ /* 0x000fe20003f44270 */
[----:B------:R-:W-:Y:S01]  /*3c90*/  FADD.FTZ R134, R5, -R2 ;  /* 0x8000000205867221 */ /* 0x000fe20000010000 */
[C---:B------:R-:W-:Y:S01]  /*3ca0*/  ISETP.GT.AND P1, PT, R3.reuse, 0x20, PT ;  /* 0x000000200300780c */ /* 0x040fe20003f24270 */
[--C-:B------:R-:W-:Y:S01]  /*3cb0*/  FFMA.FTZ R33, R20, c[0x0][0x29c], -R145.reuse ;  /* 0x0000a70014217a23 */ /* 0x100fe20000010891 */
[----:B------:R-:W-:Y:S01]  /*3cc0*/  MOV R20, R32 ;  /* 0x0000002000147202 */ /* 0x000fe20000000f00 */
[--C-:B------:R-:W-:Y:S01]  /*3cd0*/  FADD.FTZ R151, R6, -R0.reuse ;  /* 0x8000000006977221 */ /* 0x100fe20000010000 */
[----:B-1----:R-:W-:Y:S01]  /*3ce0*/  MOV R138, R18 ;  /* 0x00000012008a7202 */ /* 0x002fe20000000f00 */
[----:B------:R1:W2:Y:S01]  /*3cf0*/  MUFU.EX2 R32, R139 ;  /* 0x0000008b00207308 */ /* 0x0002a20000000800 */
[----:B------:R-:W-:Y:S01]  /*3d00*/  ISETP.GT.AND P5, PT, R3, 0x40, PT ;  /* 0x000000400300780c */ /* 0x000fe20003fa4270 */
[--C-:B------:R-:W-:Y:S01]  /*3d10*/  FADD.FTZ R163, R34, -R0.reuse ;  /* 0x8000000022a37221 */ /* 0x100fe20000010000 */
[----:B------:R-:W-:Y:S01]  /*3d20*/  FSEL R17, R245, -INF , P2 ;  /* 0xff800000f5117808 */ /* 0x000fe20001000000 */
[----:B------:R-:W-:Y:S01]  /*3d30*/  FADD.FTZ R159, R35, -R0 ;  /* 0x80000000239f7221 */ /* 0x000fe20000010000 */
[----:B------:R-:W-:Y:S02]  /*3d40*/  FSEL R16, R240, -INF , P1 ;  /* 0xff800000f0107808 */ /* 0x000fe40000800000 */
[----:B------:R-:W-:Y:S01]  /*3d50*/  ISETP.GT.AND P1, PT, R3, 0x61, PT ;  /* 0x000000610300780c */ /* 0x000fe20003f24270 */
[--C-:B------:R-:W-:Y:S01]  /*3d60*/  FFMA.FTZ R6, R17, c[0x0][0x29c], -R145.reuse ;  /* 0x0000a70011067a23 */ /* 0x100fe20000010891 */
[C---:B------:R-:W-:Y:S01]  /*3d70*/  ISETP.GT.AND P6, PT, R3.reuse, 0x21, PT ;  /* 0x000000210300780c */ /* 0x040fe20003fc4270 */
[----:B------:R3:W-:Y:S01]  /*3d80*/  MUFU.EX2 R18, R135 ;  /* 0x0000008700127308 */ /* 0x0007e20000000800 */
[C---:B------:R-:W-:Y:S01]  /*3d90*/  ISETP.GT.AND P4, PT, R3.reuse, 0x41, PT ;  /* 0x000000410300780c */ /* 0x040fe20003f84270 */
[--C-:B------:R-:W-:Y:S01]  /*3da0*/  FFMA.FTZ R7, R16, c[0x0][0x29c], -R145.reuse ;  /* 0x0000a70010077a23 */ /* 0x100fe20000010891 */
[----:B------:R-:W-:Y:S02]  /*3db0*/  ISETP.GT.AND P2, PT, R3, 0x60, PT ;  /* 0x000000600300780c */ /* 0x000fe40003f44270 */
[----:B------:R-:W-:Y:S02]  /*3dc0*/  MOV R35, R4 ;  /* 0x0000000400237202 */ /* 0x000fe40000000f00 */
[----:B------:R-:W-:Y:S02]  /*3dd0*/  FSEL R4, R241, -INF , P5 ;  /* 0xff800000f1047808 */ /* 0x000fe40002800000 */
[----:B------:R-:W-:Y:S01]  /*3de0*/  FSEL R0, R238, -INF , P1 ;  /* 0xff800000ee007808 */ /* 0x000fe20000800000 */
[----:B------:R-:W-:Y:S01]  /*3df0*/  MUFU.EX2 R17, R33 ;  /* 0x0000002100117308 */ /* 0x000fe20000000800 */
[----:B------:R-:W-:Y:S01]  /*3e00*/  FSEL R2, R239, -INF , P2 ;  /* 0xff800000ef027808 */ /* 0x000fe20001000000 */
[--C-:B------:R-:W-:Y:S01]  /*3e10*/  FFMA.FTZ R4, R4, c[0x0][0x29c], -R145.reuse ;  /* 0x0000a70004047a23 */ /* 0x100fe20000010891 */
[----:B------:R-:W-:Y:S02]  /*3e20*/  FSEL R5, R242, -INF , P6 ;  /* 0xff800000f2057808 */ /* 0x000fe40003000000 */
[----:B-1----:R-:W-:Y:S01]  /*3e30*/  MOV R139, R21 ;  /* 0x00000015008b7202 */ /* 0x002fe20000000f00 */
[--C-:B------:R-:W-:Y:S01]  /*3e40*/  FFMA.FTZ R34, R2, c[0x0][0x29c], -R145.reuse ;  /* 0x0000a70002227a23 */ /* 0x100fe20000010891 */
[----:B------:R-:W-:Y:S01]  /*3e50*/  FSEL R3, R243, -INF , P4 ;  /* 0xff800000f3037808 */ /* 0x000fe20002000000 */
[--C-:B------:R-:W-:Y:S01]  /*3e60*/  FFMA.FTZ R5, R5, c[0x0][0x29c], -R145.reuse ;  /* 0x0000a70005057a23 */ /* 0x100fe20000010891 */
[----:B------:R-:W-:Y:S01]  /*3e70*/  MOV R141, R35 ;  /* 0x00000023008d7202 */ /* 0x000fe20000000f00 */
[----:B------:R1:W4:Y:S01]  /*3e80*/  MUFU.EX2 R21, R140 ;  /* 0x0000008c00157308 */ /* 0x0003220000000800 */
[----:B--2---:R-:W-:Y:S01]  /*3e90*/  FMUL.FTZ R2, R32, R133 ;  /* 0x0000008520027220 */ /* 0x004fe20000410000 */
[----:B------:R-:W-:Y:S01]  /*3ea0*/  MOV R133, R237 ;  /* 0x000000ed00857202 */ /* 0x000fe20000000f00 */
[--C-:B------:R-:W-:Y:S01]  /*3eb0*/  FFMA.FTZ R3, R3, c[0x0][0x29c], -R145.reuse ;  /* 0x0000a70003037a23 */ /* 0x100fe20000010891 */
[----:B---3--:R-:W-:Y:S01]  /*3ec0*/  MOV R135, R235 ;  /* 0x000000eb00877202 */ /* 0x008fe20000000f00 */
[----:B------:R-:W-:Y:S02]  /*3ed0*/  FFMA.FTZ R145, R0, c[0x0][0x29c], -R145 ;  /* 0x0000a70000917a23 */ /* 0x000fe40000010891 */
[----:B------:R-:W-:Y:S01]  /*3ee0*/  FFMA.FTZ R0, -R231, R231, 1 ;  /* 0x3f800000e7007423 */ /* 0x000fe200000101e7 */
[----:B------:R-:W-:Y:S01]  /*3ef0*/  MOV R231, R19 ;  /* 0x0000001300e77202 */ /* 0x000fe20000000f00 */
[----:B------:R-:W-:Y:S01]  /*3f00*/  FFMA.FTZ R35, -R157, R157, 1 ;  /* 0x3f8000009d237423 */ /* 0x000fe2000001019d */
[----:B------:R2:W-:Y:S01]  /*3f10*/  MUFU.EX2 R19, R136 ;  /* 0x0000008800137308 */ /* 0x0005e20000000800 */
[----:B------:R-:W-:Y:S01]  /*3f20*/  FMUL.FTZ R237, R2, R0 ;  /* 0x0000000002ed7220 */ /* 0x000fe20000410000 */
[----:B------:R-:W-:Y:S01]  /*3f30*/  MOV R157, R133 ;  /* 0x00000085009d7202 */ /* 0x000fe20000000f00 */
[----:B------:R-:W-:Y:S02]  /*3f40*/  FMUL.FTZ R2, R23, R134 ;  /* 0x0000008617027220 */ /* 0x000fe40000410000 */
[----:B------:R-:W-:Y:S01]  /*3f50*/  FFMA.FTZ R0, -R232, R232, 1 ;  /* 0x3f800000e8007423 */ /* 0x000fe200000101e8 */
[----:B------:R-:W-:Y:S01]  /*3f60*/  MOV R232, R236 ;  /* 0x000000ec00e87202 */ /* 0x000fe20000000f00 */
[----:B------:R-:W-:Y:S01]  /*3f70*/  FFMA.FTZ R133, -R240, R240, 1 ;  /* 0x3f800000f0857423 */ /* 0x000fe200000101f0 */
[----:B------:R-:W-:Y:S01]  /*3f80*/  MOV R240, R135 ;  /* 0x0000008700f07202 */ /* 0x000fe20000000f00 */
[----:B------:R-:W-:Y:S01]  /*3f90*/  FMUL.FTZ R236, R2, R0 ;  /* 0x0000000002ec7220 */ /* 0x000fe20000410000 */
[----:B------:R-:W-:Y:S01]  /*3fa0*/  MUFU.EX2 R144, R144 ;  /* 0x0000009000907308 */ /* 0x000fe20000000800 */
[----:B------:R-:W-:Y:S01]  /*3fb0*/  FMUL.FTZ R2, R22, R142 ;  /* 0x0000008e16027220 */ /* 0x000fe20000410000 */
[----:B------:R-:W-:Y:S01]  /*3fc0*/  MOV R142, R232 ;  /* 0x000000e8008e7202 */ /* 0x000fe20000000f00 */
[----:B------:R-:W-:Y:S01]  /*3fd0*/  FFMA.FTZ R0, -R160, R160, 1 ;  /* 0x3f800000a0007423 */ /* 0x000fe200000101a0 */
[----:B-1----:R-:W-:Y:S01]  /*3fe0*/  MOV R140, R20 ;  /* 0x00000014008c7202 */ /* 0x002fe20000000f00 */
[----:B----4-:R-:W-:Y:S01]  /*3ff0*/  FMUL.FTZ R33, R21, R143 ;  /* 0x0000008f15217220 */ /* 0x010fe20000410000 */
[----:B------:R-:W-:Y:S01]  /*4000*/  MOV R143, R141 ;  /* 0x0000008d008f7202 */ /* 0x000fe20000000f00 */
[----:B------:R-:W-:Y:S01]  /*4010*/  FMUL.FTZ R235, R2, R0 ;  /* 0x0000000002eb7220 */ /* 0x000fe20000410000 */
[----:B------:R-:W-:Y:S01]  /*4020*/  IADD3 R0, R132, 0x20, RZ ;  /* 0x0000002084007810 */ /* 0x000fe20007ffe0ff */
[----:B------:R-:W-:Y:S01]  /*4030*/  FFMA.FTZ R2, -R229, R229, 1 ;  /* 0x3f800000e5027423 */ /* 0x000fe200000101e5 */
[----:B------:R-:W1:Y:S01]  /*4040*/  MUFU.EX2 R20, R137 ;  /* 0x0000008900147308 */ /* 0x000e620000000800 */
[----:B------:R-:W-:Y:S01]  /*4050*/  MOV R229, R233 ;  /* 0x000000e900e57202 */ /* 0x000fe20000000f00 */
[----:B------:R-:W-:Y:S01]  /*4060*/  FFMA.FTZ R135, -R243, R243, 1 ;  /* 0x3f800000f3877423 */ /* 0x000fe200000101f3 */
[----:B------:R-:W-:Y:S02]  /*4070*/  IMNMX R0, R139, R0, PT ;  /* 0x000000008b007217 */ /* 0x000fe40003800200 */
[----:B--2---:R-:W-:Y:S01]  /*4080*/  MOV R136, R234 ;  /* 0x000000ea00887202 */ /* 0x004fe20000000f00 */
[----:B------:R-:W-:Y:S01]  /*4090*/  FMUL.FTZ R234, R33, R2 ;  /* 0x0000000221ea7220 */ /* 0x000fe20000410000 */
[----:B------:R-:W-:Y:S01]  /*40a0*/  ISETP.GT.AND P1, PT, R0, RZ, PT ;  /* 0x000000ff0000720c */ /* 0x000fe20003f24270 */
[----:B------:R-:W-:Y:S01]  /*40b0*/  FFMA.FTZ R2, -R162, R162, 1 ;  /* 0x3f800000a2027423 */ /* 0x000fe200000101a2 */
[C---:B------:R-:W-:Y:S01]  /*40c0*/  ISETP.GT.AND P4, PT, R0.reuse, 0x41, PT ;  /* 0x000000410000780c */ /* 0x040fe20003f84270 */
[----:B------:R-:W2:Y:S01]  /*40d0*/  MUFU.EX2 R16, R6 ;  /* 0x0000000600107308 */ /* 0x000ea20000000800 */
[----:B------:R-:W-:Y:S02]  /*40e0*/  FSEL R134, R247, -INF , P1 ;  /* 0xff800000f7867808 */ /* 0x000fe40000800000 */
[C---:B------:R-:W-:Y:S02]  /*40f0*/  ISETP.GT.AND P1, PT, R0.reuse, 0x1, PT ;  /* 0x000000010000780c */ /* 0x040fe40003f24270 */
[----:B------:R-:W-:Y:S01]  /*4100*/  ISETP.GT.AND P2, PT, R0, 0x60, PT ;  /* 0x000000600000780c */ /* 0x000fe20003f44270 */
[--C-:B------:R-:W-:Y:S01]  /*4110*/  FFMA.FTZ R134, R134, c[0x0][0x29c], -R147.reuse ;  /* 0x0000a70086867a23 */ /* 0x100fe20000010893 */
[----:B------:R-:W-:Y:S03]  /*4120*/  MOV R160, R231 ;  /* 0x000000e700a07202 */ /* 0x000fe60000000f00 */
[----:B------:R-:W-:Y:S01]  /*4130*/  MUFU.EX2 R6, R5 ;  /* 0x0000000500067308 */ /* 0x000fe20000000800 */
[----:B-1----:R-:W-:Y:S01]  /*4140*/  FMUL.FTZ R33, R20, R148 ;  /* 0x0000009414217220 */ /* 0x002fe20000410000 */
[----:B------:R-:W-:Y:S02]  /*4150*/  FSEL R137, R140, -INF , P1 ;  /* 0xff8000008c897808 */ /* 0x000fe40000800000 */
[----:B------:R-:W-:Y:S01]  /*4160*/  ISETP.GT.AND P1, PT, R0, 0x20, PT ;  /* 0x000000200000780c */ /* 0x000fe20003f24270 */
[----:B------:R-:W-:Y:S01]  /*4170*/  FMUL.FTZ R233, R33, R2 ;  /* 0x0000000221e97220 */ /* 0x000fe20000410000 */
[----:B------:R-:W-:Y:S01]  /*4180*/  FSEL R148, R249, -INF , P4 ;  /* 0xff800000f9947808 */ /* 0x000fe20002000000 */
[----:B------:R-:W-:Y:S01]  /*4190*/  FMUL.FTZ R33, R19, R149 ;  /* 0x0000009513217220 */ /* 0x000fe20000410000 */
[----:B------:R-:W-:Y:S01]  /*41a0*/  MOV R149, R138 ;  /* 0x0000008a00957202 */ /* 0x000fe20000000f00 */
[----:B------:R-:W-:Y:S01]  /*41b0*/  FFMA.FTZ R2, -R161, R161, 1 ;  /* 0x3f800000a1027423 */ /* 0x000fe200000101a1 */
[----:B------:R-:W-:Y:S01]  /*41c0*/  FSEL R138, R142, -INF , P1 ;  /* 0xff8000008e8a7808 */ /* 0x000fe20000800000 */
[----:B------:R-:W-:Y:S01]  /*41d0*/  MUFU.EX2 R5, R4 ;  /* 0x0000000400057308 */ /* 0x000fe20000000800 */
[----:B------:R-:W-:Y:S01]  /*41e0*/  ISETP.GT.AND P1, PT, R0, 0x21, PT ;  /* 0x000000210000780c */ /* 0x000fe20003f24270 */
[----:B------:R-:W-:Y:S02]  /*41f0*/  FMUL.FTZ R232, R33, R2 ;  /* 0x0000000221e87220 */ /* 0x000fe40000410000 */
[----:B------:R-:W-:Y:S02]  /*4200*/  FFMA.FTZ R2, -R158, R158, 1 ;  /* 0x3f8000009e027423 */ /* 0x000fe4000001019e */
[----:B------:R-:W-:Y:S01]  /*4210*/  FMUL.FTZ R33, R144, R152 ;  /* 0x0000009890217220 */ /* 0x000fe20000410000 */
[----:B------:R-:W-:Y:S01]  /*4220*/  MOV R152, R229 ;  /* 0x000000e500987202 */ /* 0x000fe20000000f00 */
[--C-:B------:R-:W-:Y:S01]  /*4230*/  FFMA.FTZ R138, R138, c[0x0][0x29c], -R147.reuse ;  /* 0x0000a7008a8a7a23 */ /* 0x100fe20000010893 */
[----:B------:R-:W-:Y:S01]  /*4240*/  F2FP.PACK_AB R144, R144, R18 ;  /* 0x000000129090723e */ /* 0x000fe200000000ff */
[----:B------:R-:W-:Y:S01]  /*4250*/  FMUL.FTZ R229, R33, R2 ;  /* 0x0000000221e57220 */ /* 0x000fe20000410000 */
[----:B------:R-:W-:Y:S01]  /*4260*/  FSEL R2, R252, -INF , P1 ;  /* 0xff800000fc027808 */ /* 0x000fe20000800000 */
[----:B------:R-:W-:Y:S01]  /*4270*/  MUFU.EX2 R4, R3 ;  /* 0x0000000300047308 */ /* 0x000fe20000000800 */
[----:B------:R-:W-:Y:S01]  /*4280*/  ISETP.GT.AND P1, PT, R0, 0x40, PT ;  /* 0x000000400000780c */ /* 0x000fe20003f24270 */
[----:B--2---:R-:W-:Y:S01]  /*4290*/  FMUL.FTZ R33, R16, R154 ;  /* 0x0000009a10217220 */ /* 0x004fe20000410000 */
[----:B------:R-:W-:Y:S01]  /*42a0*/  MOV R154, R160 ;  /* 0x000000a0009a7202 */ /* 0x000fe20000000f00 */
[--C-:B------:R-:W-:Y:S01]  /*42b0*/  FFMA.FTZ R137, R137, c[0x0][0x29c], -R147.reuse ;  /* 0x0000a70089897a23 */ /* 0x100fe20000010893 */
[----:B------:R-:W-:Y:S01]  /*42c0*/  FSEL R141, R250, -INF , P1 ;  /* 0xff800000fa8d7808 */ /* 0x000fe20000800000 */
[--C-:B------:R-:W-:Y:S01]  /*42d0*/  FFMA.FTZ R148, R148, c[0x0][0x29c], -R147.reuse ;  /* 0x0000a70094947a23 */ /* 0x100fe20000010893 */
[----:B------:R-:W-:Y:S02]  /*42e0*/  ISETP.GT.AND P1, PT, R0, 0x61, PT ;  /* 0x000000610000780c */ /* 0x000fe40003f24270 */
[----:B------:R-:W-:Y:S01]  /*42f0*/  IADD3 R0, R132, 0x28, RZ ;  /* 0x0000002884007810 */ /* 0x000fe20007ffe0ff */
[----:B------:R-:W-:Y:S01]  /*4300*/  FFMA.FTZ R132, -R241, R241, 1 ;  /* 0x3f800000f1847423 */ /* 0x000fe200000101f1 */
[----:B------:R-:W-:Y:S01]  /*4310*/  MUFU.EX2 R138, R138 ;  /* 0x0000008a008a7308 */ /* 0x000fe20000000800 */
[----:B------:R-:W2:Y:S01]  /*4320*/  LDL.LU R241, [R1] ;  /* 0x0000000001f17983 */ /* 0x000ea20000300800 */
[--C-:B------:R-:W-:Y:S01]  /*4330*/  FFMA.FTZ R141, R141, c[0x0][0x29c], -R147.reuse ;  /* 0x0000a7008d8d7a23 */ /* 0x100fe20000010893 */
[----:B------:R-:W-:Y:S07]  /*4340*/  MOV R243, R152 ;  /* 0x0000009800f37202 */ /* 0x000fee0000000f00 */
[----:B------:R1:W-:Y:S10]  /*4350*/  MUFU.EX2 R3, R34 ;  /* 0x0000002200037308 */ /* 0x0003f40000000800 */
[----:B------:R-:W3:Y:S10]  /*4360*/  MUFU.EX2 R7, R7 ;  /* 0x0000000700077308 */ /* 0x000ef40000000800 */
[----:B------:R-:W-:Y:S01]  /*4370*/  MUFU.EX2 R134, R134 ;  /* 0x0000008600867308 */ /* 0x000fe20000000800 */
[----:B-1----:R-:W-:Y:S01]  /*4380*/  FMUL.FTZ R34, R18, R150 ;  /* 0x0000009612227220 */ /* 0x002fe20000410000 */
[----:B------:R-:W-:Y:S01]  /*4390*/  MOV R150, R139 ;  /* 0x0000008b00967202 */ /* 0x000fe20000000f00 */
[--C-:B------:R-:W-:Y:S02]  /*43a0*/  FFMA.FTZ R139, R2, c[0x0][0x29c], -R147.reuse ;  /* 0x0000a700028b7a23 */ /* 0x100fe40000010893 */
[----:B------:R1:W4:Y:S01]  /*43b0*/  LDS R2, [R149.X4+0xf300] ;  /* 0x00f3000095027984 */ /* 0x0003220000004800 */
[----:B------:R-:W-:Y:S04]  /*43c0*/  FMUL.FTZ R231, R34, R35 ;  /* 0x0000002322e77220 */ /* 0x000fe80000410000 */
[----:B------:R-:W-:Y:S01]  /*43d0*/  MUFU.EX2 R145, R145 ;  /* 0x0000009100917308 */ /* 0x000fe20000000800 */
[----:B------:R-:W-:Y:S01]  /*43e0*/  FFMA.FTZ R35, -R244, R244, 1 ;  /* 0x3f800000f4237423 */ /* 0x000fe200000101f4 */
[----:B------:R-:W-:Y:S01]  /*43f0*/  IMNMX R0, R150, R0, PT ;  /* 0x0000000096007217 */ /* 0x000fe20003800200 */
[----:B------:R-:W-:Y:S01]  /*4400*/  FMUL.FTZ R34, R17, R151 ;  /* 0x0000009711227220 */ /* 0x000fe20000410000 */
[----:B------:R-:W-:Y:S02]  /*4410*/  MOV R244, R157 ;  /* 0x0000009d00f47202 */ /* 0x000fe40000000f00 */
[----:B------:R-:W-:Y:S01]  /*4420*/  ISETP.GT.AND P4, PT, R0, RZ, PT ;  /* 0x000000ff0000720c */ /* 0x000fe20003f84270 */
[----:B------:R-:W-:Y:S01]  /*4430*/  FMUL.FTZ R162, R34, R35 ;  /* 0x0000002322a27220 */ /* 0x000fe20000410000 */
[----:B------:R-:W-:Y:S01]  /*4440*/  ISETP.GT.AND P6, PT, R0, 0x21, PT ;  /* 0x000000210000780c */ /* 0x000fe20003fc4270 */
[----:B------:R-:W-:Y:S01]  /*4450*/  FFMA.FTZ R35, -R245, R245, 1 ;  /* 0x3f800000f5237423 */ /* 0x000fe200000101f5 */
[----:B------:R-:W-:Y:S01]  /*4460*/  MOV R245, R143 ;  /* 0x0000008f00f57202 */ /* 0x000fe20000000f00 */
[----:B---3--:R-:W-:Y:S01]  /*4470*/  FMUL.FTZ R34, R7, R153 ;  /* 0x0000009907227220 */ /* 0x008fe20000410000 */
[----:B------:R-:W3:Y:S01]  /*4480*/  MUFU.EX2 R137, R137 ;  /* 0x0000008900897308 */ /* 0x000ee20000000800 */
[----:B------:R-:W-:Y:S01]  /*4490*/  FMUL.FTZ R161, R33, R35 ;  /* 0x0000002321a17220 */ /* 0x000fe20000410000 */
[----:B------:R-:W-:Y:S01]  /*44a0*/  FSEL R33, R248, -INF , P2 ;  /* 0xff800000f8217808 */ /* 0x000fe20001000000 */
[----:B------:R-:W-:Y:S01]  /*44b0*/  FMUL.FTZ R160, R34, R133 ;  /* 0x0000008522a07220 */ /* 0x000fe20000410000 */
[----:B------:R-:W-:Y:S01]  /*44c0*/  FSEL R35, R246, -INF , P1 ;  /* 0xff800000f6237808 */ /* 0x000fe20000800000 */
[----:B------:R-:W-:Y:S01]  /*44d0*/  FFMA.FTZ R133, -R242, R242, 1 ;  /* 0x3f800000f2857423 */ /* 0x000fe200000101f2 */
[C---:B------:R-:W-:Y:S01]  /*44e0*/  ISETP.GT.AND P2, PT, R0.reuse, 0x1, PT ;  /* 0x000000010000780c */ /* 0x040fe20003f44270 */
[--C-:B------:R-:W-:Y:S01]  /*44f0*/  FFMA.FTZ R143, R33, c[0x0][0x29c], -R147.reuse ;  /* 0x0000a700218f7a23 */ /* 0x100fe20000010893 */
[----:B------:R-:W-:Y:S01]  /*4500*/  ISETP.GT.AND P1, PT, R0, 0x20, PT ;  /* 0x000000200000780c */ /* 0x000fe20003f24270 */
[----:B------:R-:W-:Y:S01]  /*4510*/  FFMA.FTZ R147, R35, c[0x0][0x29c], -R147 ;  /* 0x0000a70023937a23 */ /* 0x000fe20000010893 */
[----:B------:R-:W1:Y:S01]  /*4520*/  MUFU.EX2 R139, R139 ;  /* 0x0000008b008b7308 */ /* 0x000e620000000800 */
[----:B------:R-:W-:Y:S01]  /*4530*/  MOV R242, R136 ;  /* 0x0000008800f27202 */ /* 0x000fe20000000f00 */
[----:B------:R-:W-:Y:S01]  /*4540*/  FMUL.FTZ R34, R6, R156 ;  /* 0x0000009c06227220 */ /* 0x000fe20000410000 */
[----:B------:R-:W-:Y:S01]  /*4550*/  ISETP.GT.AND P5, PT, R0, 0x40, PT ;  /* 0x000000400000780c */ /* 0x000fe20003fa4270 */
[----:B------:R-:W-:Y:S01]  /*4560*/  FFMA.FTZ R35, -R247, R247, 1 ;  /* 0x3f800000f7237423 */ /* 0x000fe200000101f7 */
[----:B------:R-:W-:Y:S01]  /*4570*/  FSEL R151, R154, -INF , P4 ;  /* 0xff8000009a977808 */ /* 0x000fe20002000000 */
[----:B------:R-:W-:Y:S01]  /*4580*/  FMUL.FTZ R33, R5, R155 ;  /* 0x0000009b05217220 */ /* 0x000fe20000410000 */
[----:B------:R-:W-:Y:S01]  /*4590*/  ISETP.GT.AND P4, PT, R0, 0x41, PT ;  /* 0x000000410000780c */ /* 0x000fe20003f84270 */
[----:B------:R-:W-:Y:S01]  /*45a0*/  FMUL.FTZ R158, R34, R133 ;  /* 0x00000085229e7220 */ /* 0x000fe20000410000 */
[----:B------:R-:W-:Y:S01]  /*45b0*/  FSEL R150, R152, -INF , P2 ;  /* 0xff80000098967808 */ /* 0x000fe20001000000 */
[----:B------:R-:W3:Y:S01]  /*45c0*/  MUFU.EX2 R141, R141 ;  /* 0x0000008d008d7308 */ /* 0x000ee20000000800 */
[----:B------:R-:W-:Y:S01]  /*45d0*/  ISETP.GT.AND P2, PT, R0, 0x60, PT ;  /* 0x000000600000780c */ /* 0x000fe20003f44270 */
[--C-:B------:R-:W-:Y:S01]  /*45e0*/  FFMA.FTZ R151, R151, c[0x0][0x29c], -R146.reuse ;  /* 0x0000a70097977a23 */ /* 0x100fe20000010892 */
[----:B------:R-:W-:Y:S01]  /*45f0*/  MOV R247, R142 ;  /* 0x0000008e00f77202 */ /* 0x000fe20000000f00 */
[----:B------:R-:W-:Y:S01]  /*4600*/  FFMA.FTZ R150, R150, c[0x0][0x29c], -R146 ;  /* 0x0000a70096967a23 */ /* 0x000fe20000010892 */
[----:B------:R-:W-:Y:S01]  /*4610*/  F2FP.PACK_AB R142, R19, R20 ;  /* 0x00000014138e723e */ /* 0x000fe200000000ff */
[----:B------:R-:W-:Y:S02]  /*4620*/  FMUL.FTZ R34, R4, R230 ;  /* 0x000000e604227220 */ /* 0x000fe40000410000 */
[----:B------:R-:W-:Y:S02]  /*4630*/  FMUL.FTZ R157, R33, R132 ;  /* 0x00000084219d7220 */ /* 0x000fe40000410000 */
[----:B------:R-:W-:Y:S01]  /*4640*/  MUFU.EX2 R148, R148 ;  /* 0x0000009400947308 */ /* 0x000fe20000000800 */
[----:B------:R-:W-:Y:S01]  /*4650*/  FFMA.FTZ R132, -R238, R238, 1 ;  /* 0x3f800000ee847423 */ /* 0x000fe200000101ee */
[----:B------:R-:W-:Y:S01]  /*4660*/  MOV R238, R149 ;  /* 0x0000009500ee7202 */ /* 0x000fe20000000f00 */
[----:B------:R-:W-:Y:S01]  /*4670*/  FFMA.FTZ R133, -R239, R239, 1 ;  /* 0x3f800000ef857423 */ /* 0x000fe200000101ef */
[----:B------:R-:W-:Y:S01]  /*4680*/  MOV R239, R154 ;  /* 0x0000009a00ef7202 */ /* 0x000fe20000000f00 */
[----:B------:R-:W-:Y:S01]  /*4690*/  FMUL.FTZ R33, R3, R163 ;  /* 0x000000a303217220 */ /* 0x000fe20000410000 */
[----:B-1----:R-:W-:Y:S01]  /*46a0*/  F2FP.PACK_AB R149, R23, R32 ;  /* 0x000000201795723e */ /* 0x002fe200000000ff */
[----:B------:R-:W-:Y:S01]  /*46b0*/  FMUL.FTZ R155, R34, R135 ;  /* 0x00000087229b7220 */ /* 0x000fe20000410000 */
[----:B------:R-:W-:Y:S01]  /*46c0*/  FSEL R34, R240, -INF , P5 ;  /* 0xff800000f0227808 */ /* 0x000fe20002800000 */
[----:B------:R-:W-:Y:S01]  /*46d0*/  FMUL.FTZ R154, R33, R133 ;  /* 0x00000085219a7220 */ /* 0x000fe20000410000 */
[----:B------:R-:W1:Y:S01]  /*46e0*/  MUFU.EX2 R143, R143 ;  /* 0x0000008f008f7308 */ /* 0x000e620000000800 */
[----:B------:R-:W-:Y:S01]  /*46f0*/  FSEL R33, R245, -INF , P4 ;  /* 0xff800000f5217808 */ /* 0x000fe20002000000 */
[--C-:B----4-:R-:W-:Y:S01]  /*4700*/  FADD.FTZ R9, R9, -R2.reuse ;  /* 0x8000000209097221 */ /* 0x110fe20000010000 */
[----:B------:R-:W-:Y:S01]  /*4710*/  F2FP.PACK_AB R32, R16, R17 ;  /* 0x000000111020723e */ /* 0x000fe200000000ff */
[--C-:B------:R-:W-:Y:S01]  /*4720*/  FADD.FTZ R12, R12, -R2.reuse ;  /* 0x800000020c0c7221 */ /* 0x100fe20000010000 */
[----:B---3--:R-:W-:Y:S01]  /*4730*/  F2FP.PACK_AB R17, R137, R134 ;  /* 0x000000868911723e */ /* 0x008fe200000000ff */
[--C-:B------:R-:W-:Y:S01]  /*4740*/  FADD.FTZ R13, R13, -R2.reuse ;  /* 0x800000020d0d7221 */ /* 0x100fe20000010000 */
[----:B------:R-:W-:Y:S01]  /*4750*/  F2FP.PACK_AB R23, R236, R237 ;  /* 0x000000edec17723e */ /* 0x000fe200000000ff */
[----:B------:R-:W-:Y:S01]  /*4760*/  FMUL.FTZ R12, R138, R12 ;  /* 0x0000000c8a0c7220 */ /* 0x000fe20000410000 */
[----:B------:R-:W-:Y:S01]  /*4770*/  F2FP.PACK_AB R133, R155, R157 ;  /* 0x0000009d9b85723e */ /* 0x000fe200000000ff */
[----:B------:R-:W3:Y:S01]  /*4780*/  MUFU.EX2 R147, R147 ;  /* 0x0000009300937308 */ /* 0x000ee20000000800 */
[--C-:B------:R-:W-:Y:S01]  /*4790*/  FADD.FTZ R24, R24, -R2.reuse ;  /* 0x8000000218187221 */ /* 0x100fe20000010000 */
[----:B------:R-:W-:Y:S01]  /*47a0*/  F2FP.PACK_AB R135, R229, R231 ;  /* 0x000000e7e587723e */ /* 0x000fe200000000ff */
[--C-:B------:R-:W-:Y:S02]  /*47b0*/  FADD.FTZ R25, R25, -R2.reuse ;  /* 0x8000000219197221 */ /* 0x100fe40000010000 */
[----:B------:R-:W-:Y:S02]  /*47c0*/  FADD.FTZ R29, R29, -R2 ;  /* 0x800000021d1d7221 */ /* 0x000fe40000010000 */
[----:B------:R-:W-:Y:S01]  /*47d0*/  FFMA.FTZ R156, R34, c[0x0][0x29c], -R146 ;  /* 0x0000a700229c7a23 */ /* 0x000fe20000010892 */
[----:B------:R-:W-:Y:S01]  /*47e0*/  F2FP.PACK_AB R34, R234, R235 ;  /* 0x000000ebea22723e */ /* 0x000fe200000000ff */
[----:B------:R-:W-:Y:S01]  /*47f0*/  FMUL.FTZ R137, R137, R9 ;  /* 0x0000000989897220 */ /* 0x000fe20000410000 */
[----:B------:R-:W-:Y:S01]  /*4800*/  MUFU.EX2 R151, R151 ;  /* 0x0000009700977308 */ /* 0x000fe20000000800 */
[C---:B------:R-:W-:Y:S01]  /*4810*/  F2FP.PACK_AB R9, R139.reuse, R138 ;  /* 0x0000008a8b09723e */ /* 0x040fe200000000ff */
[----:B------:R-:W-:Y:S02]  /*4820*/  FMUL.FTZ R139, R139, R13 ;  /* 0x0000000d8b8b7220 */ /* 0x000fe40000410000 */
[--C-:B------:R-:W-:Y:S02]  /*4830*/  FADD.FTZ R28, R28, -R2.reuse ;  /* 0x800000021c1c7221 */ /* 0x100fe40000010000 */
[----:B------:R-:W-:Y:S02]  /*4840*/  FMUL.FTZ R16, R141, R24 ;  /* 0x000000188d107220 */ /* 0x000fe40000410000 */
[----:B-1----:R-:W-:Y:S02]  /*4850*/  FMUL.FTZ R28, R143, R28 ;  /* 0x0000001c8f1c7220 */ /* 0x002fe40000410000 */
        /* <DEDUP_REMOVED lines=13> */
[----:B------:R-:W-:Y:S01]  /*4930*/  FSEL R0, R251, -INF , P1 ;  /* 0xff800000fb007808 */ /* 0x000fe20000800000 */
[--C-:B------:R-:W-:Y:S01]  /*4940*/  FFMA.FTZ R163, R8, c[0x0][0x29c], -R146.reuse ;  /* 0x0000a70008a37a23 */ /* 0x100fe20000010892 */
[----:B------:R-:W-:Y:S01]  /*4950*/  MOV R8, R140 ;  /* 0x0000008c00087202 */ /* 0x000fe20000000f00 */
[--C-:B------:R-:W-:Y:S01]  /*4960*/  FFMA.FTZ R152, R35, c[0x0][0x29c], -R146.reuse ;  /* 0x0000a70023987a23 */ /* 0x100fe20000010892 */
[----:B------:R-:W-:Y:S01]  /*4970*/  MUFU.EX2 R20, R132 ;  /* 0x0000008400147308 */ /* 0x000fe20000000800 */
[--C-:B------:R-:W-:Y:S01]  /*4980*/  FFMA.FTZ R159, R33, c[0x0][0x29c], -R146.reuse ;  /* 0x0000a700219f7a23 */ /* 0x100fe20000010892 */
[----:B------:R-:W-:Y:S01]  /*4990*/  F2FP.PACK_AB R140, R21, R22 ;  /* 0x00000016158c723e */ /* 0x000fe200000000ff */
[----:B------:R-:W-:Y:S01]  /*49a0*/  FFMA.FTZ R146, R0, c[0x0][0x29c], -R146 ;  /* 0x0000a70000927a23 */ /* 0x000fe20000010892 */
[----:B------:R-:W-:Y:S01]  /*49b0*/  F2FP.PACK_AB R35, R6, R7 ;  /* 0x000000070623723e */ /* 0x000fe200000000ff */
[----:B------:R-:W-:Y:S01]  /*49c0*/  FFMA.FTZ R0, -R252, R252, 1 ;  /* 0x3f800000fc007423 */ /* 0x000fe200000101fc */
[----:B------:R-:W-:Y:S01]  /*49d0*/  F2FP.PACK_AB R21, R4, R5 ;  /* 0x000000050415723e */ /* 0x000fe200000000ff */
[----:B------:R-:W-:Y:S01]  /*49e0*/  FFMA.FTZ R3, -R247, R247, 1 ;  /* 0x3f800000f7037423 */ /* 0x000fe200000101f7 */
[----:B---3--:R-:W-:Y:S01]  /*49f0*/  F2FP.PACK_AB R5, R147, R143 ;  /* 0x0000008f9305723e */ /* 0x008fe200000000ff */
[----:B------:R-:W-:Y:S01]  /*4a00*/  FMUL.FTZ R13, R139, R0 ;  /* 0x000000008b0d7220 */ /* 0x000fe20000410000 */
[----:B------:R-:W2:Y:S01]  /*4a10*/  MUFU.EX2 R18, R152 ;  /* 0x0000009800127308 */ /* 0x000ea20000000800 */
[----:B------:R-:W-:Y:S01]  /*4a20*/  FMUL.FTZ R134, R12, R3 ;  /* 0x000000030c867220 */ /* 0x000fe20000410000 */
[----:B------:R-:W3:Y:S01]  /*4a30*/  LDS R0, [R238.X4+0xf320] ;  /* 0x00f32000ee007984 */ /* 0x000ee20000004800 */
[----:B------:R-:W-:Y:S01]  /*4a40*/  FMUL.FTZ R12, R148, R25 ;  /* 0x00000019940c7220 */ /* 0x000fe20000410000 */
[----:B------:R-:W-:Y:S01]  /*4a50*/  F2FP.PACK_AB R22, R161, R162 ;  /* 0x000000a2a116723e */ /* 0x000fe200000000ff */
[----:B------:R-:W-:Y:S01]  /*4a60*/  FMUL.FTZ R147, R147, R29 ;  /* 0x0000001d93937220 */ /* 0x000fe20000410000 */
[----:B------:R-:W-:Y:S01]  /*4a70*/  STS [R227+0xf480], R149 ;  /* 0x00f48095e3007388 */ /* 0x000fe20000000800 */
[----:B------:R-:W-:Y:S01]  /*4a80*/  FFMA.FTZ R4, -R8, R8, 1 ;  /* 0x3f80000008047423 */ /* 0x000fe20000010108 */
[----:B------:R-:W-:Y:S01]  /*4a90*/  F2FP.PACK_AB R33, R158, R160 ;  /* 0x000000a09e21723e */ /* 0x000fe200000000ff */
[----:B------:R-:W-:Y:S01]  /*4aa0*/  FFMA.FTZ R8, -R250, R250, 1 ;  /* 0x3f800000fa087423 */ /* 0x000fe200000101fa */
[----:B------:R-:W-:Y:S01]  /*4ab0*/  STS [R227+0xf880], R32 ;  /* 0x00f88020e3007388 */ /* 0x000fe20000000800 */
[----:B------:R-:W-:Y:S01]  /*4ac0*/  FFMA.FTZ R3, -R248, R248, 1 ;  /* 0x3f800000f8037423 */ /* 0x000fe200000101f8 */
[----:B------:R-:W4:Y:S01]  /*4ad0*/  MUFU.EX2 R7, R159 ;  /* 0x0000009f00077308 */ /* 0x000f220000000800 */
[----:B------:R-:W-:Y:S01]  /*4ae0*/  FFMA.FTZ R2, -R246, R246, 1 ;  /* 0x3f800000f6027423 */ /* 0x000fe200000101f6 */
[----:B------:R-:W-:Y:S01]  /*4af0*/  STS [R228], R140 ;  /* 0x0000008ce4007388 */ /* 0x000fe20000000800 */
[----:B------:R-:W-:Y:S01]  /*4b00*/  FFMA.FTZ R6, -R249, R249, 1 ;  /* 0x3f800000f9067423 */ /* 0x000fe200000101f9 */
[----:B------:R-:W-:Y:S01]  /*4b10*/  F2FP.PACK_AB R13, R13, R134 ;  /* 0x000000860d0d723e */ /* 0x000fe200000000ff */
[----:B------:R-:W-:Y:S01]  /*4b20*/  FMUL.FTZ R3, R28, R3 ;  /* 0x000000031c037220 */ /* 0x000fe20000410000 */
[----:B------:R-:W-:Y:S01]  /*4b30*/  STS [R228+0x400], R35 ;  /* 0x00040023e4007388 */ /* 0x000fe20000000800 */
[----:B------:R-:W-:Y:S01]  /*4b40*/  FMUL.FTZ R2, R147, R2 ;  /* 0x0000000293027220 */ /* 0x000fe20000410000 */
[----:B------:R-:W-:Y:S01]  /*4b50*/  F2FP.PACK_AB R136, R232, R233 ;  /* 0x000000e9e888723e */ /* 0x000fe200000000ff */
[----:B------:R-:W-:Y:S01]  /*4b60*/  FMUL.FTZ R16, R16, R8 ;  /* 0x0000000810107220 */ /* 0x000fe20000410000 */
[----:B------:R-:W-:Y:S01]  /*4b70*/  STS [R227+0x10480], R17 ;  /* 0x01048011e3007388 */ /* 0x000fe20000000800 */
[----:B------:R-:W-:Y:S01]  /*4b80*/  FMUL.FTZ R12, R12, R6 ;  /* 0x000000060c0c7220 */ /* 0x000fe20000410000 */
[----:B------:R-:W4:Y:S01]  /*4b90*/  MUFU.EX2 R146, R146 ;  /* 0x0000009200927308 */ /* 0x000f220000000800 */
[----:B------:R-:W-:Y:S01]  /*4ba0*/  FMUL.FTZ R137, R137, R4 ;  /* 0x0000000489897220 */ /* 0x000fe20000410000 */
[----:B------:R-:W-:Y:S02]  /*4bb0*/  F2FP.PACK_AB R4, R148, R141 ;  /* 0x0000008d9404723e */ /* 0x000fe400000000ff */
[----:B------:R-:W-:Y:S02]  /*4bc0*/  F2FP.PACK_AB R12, R12, R16 ;  /* 0x000000100c0c723e */ /* 0x000fe400000000ff */
[----:B------:R-:W-:Y:S02]  /*4bd0*/  F2FP.PACK_AB R16, R2, R3 ;  /* 0x000000030210723e */ /* 0x000fe400000000ff */
[----:B-1----:R-:W-:Y:S02]  /*4be0*/  F2FP.PACK_AB R3, R150, R151 ;  /* 0x000000979603723e */ /* 0x002fe400000000ff */
[----:B--2---:R-:W-:Y:S01]  /*4bf0*/  F2FP.PACK_AB R2, R18, R20 ;  /* 0x000000141202723e */ /* 0x004fe200000000ff */
[----:B------:R-:W1:Y:S01]  /*4c00*/  MUFU.EX2 R6, R163 ;  /* 0x000000a300067308 */ /* 0x000e620000000800 */
[----:B------:R-:W-:Y:S01]  /*4c10*/  F2FP.PACK_AB R8, R137, R230 ;  /* 0x000000e68908723e */ /* 0x000fe200000000ff */
[----:B------:R2:W-:Y:S01]  /*4c20*/  STS [R227+0x10880], R3 ;  /* 0x01088003e3007388 */ /* 0x0005e20000000800 */
[----:B------:R-:W-:Y:S03]  /*4c30*/  F2FP.PACK_AB R132, R153, R154 ;  /* 0x0000009a9984723e */ /* 0x000fe600000000ff */
[----:B------:R1:W-:Y:S01]  /*4c40*/  STS [R228+0x1400], R2 ;  /* 0x00140002e4007388 */ /* 0x0003e20000000800 */
[--C-:B---3--:R-:W-:Y:S02]  /*4c50*/  FADD.FTZ R10, R10, -R0.reuse ;  /* 0x800000000a0a7221 */ /* 0x108fe40000010000 */
        /* <DEDUP_REMOVED lines=14> */
[----:B--2---:R-:W-:Y:S02]  /*4d40*/  FFMA.FTZ R3, -R243, R243, 1 ;  /* 0x3f800000f3037423 */ /* 0x004fe400000101f3 */
[C---:B----4-:R-:W-:Y:S01]  /*4d50*/  FMUL.FTZ R27, R7.reuse, R27 ;  /* 0x0000001b071b7220 */ /* 0x050fe20000410000 */
[----:B------:R2:W-:Y:S01]  /*4d60*/  STS [R227+0x12480], R4 ;  /* 0x01248004e3007388 */ /* 0x0005e20000000800 */
[----:B-1----:R-:W-:Y:S01]  /*4d70*/  F2FP.PACK_AB R2, R7, R19 ;  /* 0x000000130702723e */ /* 0x002fe200000000ff */
[----:B------:R-:W-:Y:S02]  /*4d80*/  FMUL.FTZ R19, R19, R26 ;  /* 0x0000001a13137220 */ /* 0x000fe40000410000 */
[----:B------:R-:W-:Y:S02]  /*4d90*/  FADD.FTZ R31, R31, -R0 ;  /* 0x800000001f1f7221 */ /* 0x000fe40000010000 */
[----:B------:R1:W-:Y:S01]  /*4da0*/  STS [R227+0x12880], R2 ;  /* 0x01288002e3007388 */ /* 0x0003e20000000800 */
[----:B---3--:R-:W-:Y:S02]  /*4db0*/  FMUL.FTZ R9, R150, R11 ;  /* 0x0000000b96097220 */ /* 0x008fe40000410000 */
[----:B------:R-:W-:Y:S01]  /*4dc0*/  FFMA.FTZ R0, -R240, R240, 1 ;  /* 0x3f800000f0007423 */ /* 0x000fe200000101f0 */
[----:B------:R3:W-:Y:S01]  /*4dd0*/  STS [R228+0x3000], R5 ;  /* 0x00300005e4007388 */ /* 0x0007e20000000800 */
[----:B------:R-:W-:Y:S02]  /*4de0*/  FMUL.FTZ R9, R9, R3 ;  /* 0x0000000309097220 */ /* 0x000fe40000410000 */
[----:B------:R-:W-:Y:S02]  /*4df0*/  FFMA.FTZ R3, -R241, R241, 1 ;  /* 0x3f800000f1037423 */ /* 0x000fe400000101f1 */
[----:B------:R-:W-:Y:S02]  /*4e00*/  FMUL.FTZ R31, R146, R31 ;  /* 0x0000001f921f7220 */ /* 0x000fe40000410000 */
[----:B------:R-:W-:Y:S02]  /*4e10*/  FMUL.FTZ R3, R14, R3 ;  /* 0x000000030e037220 */ /* 0x000fe40000410000 */
[----:B------:R-:W-:Y:S02]  /*4e20*/  FMUL.FTZ R7, R19, R0 ;  /* 0x0000000013077220 */ /* 0x000fe40000410000 */
[----:B------:R-:W-:Y:S02]  /*4e30*/  FFMA.FTZ R0, -R244, R244, 1 ;  /* 0x3f800000f4007423 */ /* 0x000fe400000101f4 */
[----:B--2---:R-:W-:Y:S04]  /*4e40*/  FFMA.FTZ R4, -R242, R242, 1 ;  /* 0x3f800000f2047423 */ /* 0x004fe800000101f2 */
[----:B------:R-:W-:Y:S02]  /*4e50*/  FMUL.FTZ R4, R15, R4 ;  /* 0x000000040f047220 */ /* 0x000fe40000410000 */
[----:B-1----:R-:W-:Y:S03]  /*4e60*/  FFMA.FTZ R2, -R239, R239, 1 ;  /* 0x3f800000ef027423 */ /* 0x002fe600000101ef */
[----:B------:R-:W-:Y:S01]  /*4e70*/  F2FP.PACK_AB R4, R4, R3 ;  /* 0x000000030404723e */ /* 0x000fe200000000ff */
[----:B------:R-:W-:Y:S01]  /*4e80*/  FMUL.FTZ R10, R10, R2 ;  /* 0x000000020a0a7220 */ /* 0x000fe20000410000 */
[----:B------:R-:W-:Y:S01]  /*4e90*/  F2FP.PACK_AB R2, R146, R6 ;  /* 0x000000069202723e */ /* 0x000fe200000000ff */
[----:B------:R-:W-:Y:S02]  /*4ea0*/  FFMA.FTZ R3, -R245, R245, 1 ;  /* 0x3f800000f5037423 */ /* 0x000fe400000101f5 */
[----:B---3--:R-:W-:Y:S01]  /*4eb0*/  FMUL.FTZ R5, R6, R30 ;  /* 0x0000001e06057220 */ /* 0x008fe20000410000 */
[----:B------:R1:W5:Y:S01]  /*4ec0*/  LDL.64 R244, [R1+0x18] ;  /* 0x0000180001f47983 */ /* 0x0003620000100a00 */
[----:B------:R-:W-:Y:S02]  /*4ed0*/  FFMA.FTZ R6, -R251, R251, 1 ;  /* 0x3f800000fb067423 */ /* 0x000fe400000101fb */
[----:B------:R-:W-:Y:S02]  /*4ee0*/  FMUL.FTZ R3, R27, R3 ;  /* 0x000000031b037220 */ /* 0x000fe40000410000 */
[----:B------:R-:W-:Y:S01]  /*4ef0*/  FMUL.FTZ R5, R5, R0 ;  /* 0x0000000005057220 */ /* 0x000fe20000410000 */
[----:B------:R2:W-:Y:S01]  /*4f00*/  STS [R228+0x3400], R2 ;  /* 0x00340002e4007388 */ /* 0x0005e20000000800 */
[----:B------:R-:W-:Y:S01]  /*4f10*/  FMUL.FTZ R0, R31, R6 ;  /* 0x000000061f007220 */ /* 0x000fe20000410000 */
[----:B------:R-:W-:Y:S02]  /*4f20*/  F2FP.PACK_AB R3, R3, R7 ;  /* 0x000000070303723e */ /* 0x000fe400000000ff */
[----:B------:R-:W-:Y:S01]  /*4f30*/  BAR.SYNC.DEFER_BLOCKING 0x0 ;  /* 0x0000000000007b1d */ /* 0x000fe20000010000 */
[----:B--2---:R-:W-:Y:S07]  /*4f40*/  F2FP.PACK_AB R2, R9, R10 ;  /* 0x0000000a0902723e */ /* 0x004fee00000000ff */
        /* <DEDUP_REMOVED lines=98> */
[----:B--234-:R-:W2:Y:S01]  /*5570*/  LDL R153, [R1+0x20] ;  /* 0x0000200001997983 */ /* 0x01cea20000100800 */
        /* <DEDUP_REMOVED lines=40> */
.L_x_506:
[-C--:B-1234-:R-:W-:Y:S01]  /*5800*/  HMMA.16816.F32 R4, R20, R2.reuse, RZ ;  /* 0x000000021404723c */ /* 0x09efe200000018ff */
[----:B------:R-:W-:Y:S01]  /*5810*/  LDSM.16.M88.4 R132, [R219] ;  /* 0x00000000db84783b */ /* 0x000fe20000000200 */
[----:B------:R-:W-:Y:S02]  /*5820*/  ULDC.64 UR6, c[0x0][0x238] ;  /* 0x00008e0000067ab9 */ /* 0x000fe40000000a00 */
[----:B------:R-:W-:Y:S01]  /*5830*/  UIMAD UR21, UR8, UR6, URZ ;  /* 0x00000006081572a4 */ /* 0x000fe2000f8e023f */
[----:B------:R-:W-:Y:S01]  /*5840*/  LDSM.16.M88.4 R136, [R219+0x1000] ;  /* 0x00100000db88783b */ /* 0x000fe20000000200 */
[----:B------:R-:W-:Y:S01]  /*5850*/  UIMAD UR22, UR19, 0x1800, URZ ;  /* 0x00001800131678a4 */ /* 0x000fe2000f8e023f */
[----:B------:R-:W-:Y:S01]  /*5860*/  IMAD.U32 R0, RZ, RZ, UR11 ;  /* 0x0000000bff007e24 */ /* 0x000fe2000f8e00ff */
[C---:B------:R-:W-:Y:S01]  /*5870*/  HMMA.16816.F32 R8, R24.reuse, R2, RZ ;  /* 0x000000021808723c */ /* 0x040fe200000018ff */
[----:B------:R-:W1:Y:S01]  /*5880*/  LDSM.16.MT88.2 R2, [R212+0x800] ;  /* 0x00080000d402783b */ /* 0x000e620000004100 */
[----:B------:R-:W-:Y:S02]  /*5890*/  UIMAD UR21, UR10, UR7, UR21 ;  /* 0x000000070a1572a4 */ /* 0x000fe4000f8e0215 */
[----:B------:R-:W-:Y:S01]  /*58a0*/  USHF.R.S32.HI UR19, URZ, 0x1f, UR11 ;  /* 0x0000001f3f137899 */ /* 0x000fe2000801140b */
[----:B------:R-:W-:Y:S01]  /*58b0*/  LDSM.16.MT88.2 R152, [R212+0x2c00] ;  /* 0x002c0000d498783b */ /* 0x000fe20000004100 */
[----:B------:R-:W-:Y:S02]  /*58c0*/  ULDC.64 UR6, c[0x0][0x240] ;  /* 0x0000900000067ab9 */ /* 0x000fe40000000a00 */
[-C--:B------:R-:W-:Y:S01]  /*58d0*/  HMMA.16816.F32 R12, R24, R28.reuse, RZ ;  /* 0x0000001c180c723c */ /* 0x080fe200000018ff */
[----:B------:R-:W-:Y:S01]  /*58e0*/  LDSM.16.M88.4 R156, [R218+0x2000] ;  /* 0x00200000da9c783b */ /* 0x000fe20000000200 */
[----:B------:R-:W-:Y:S02]  /*58f0*/  UIMAD UR6, UR19, UR6, URZ ;  /* 0x00000006130672a4 */ /* 0x000fe4000f8e023f */
[----:B------:R-:W-:Y:S01]  /*5900*/  UISETP.GE.AND UP0, UPT, UR20, UR9, UPT ;  /* 0x000000091400728c */ /* 0x000fe2000bf06270 */
[----:B------:R-:W0:Y:S01]  /*5910*/  LDGDEPBAR ;  /* 0x00000000000079af */ /* 0x000e220000000000 */
[----:B------:R-:W-:Y:S02]  /*5920*/  UIMAD UR6, UR11, UR7, UR6 ;  /* 0x000000070b0672a4 */ /* 0x000fe4000f8e0206 */
[C---:B------:R-:W-:Y:S01]  /*5930*/  HMMA.16816.F32 R16, R20.reuse, R28, RZ ;  /* 0x0000001c1410723c */ /* 0x040fe200000018ff */
[----:B------:R-:W2:Y:S01]  /*5940*/  LDSM.16.MT88.2 R28, [R212+0x2800] ;  /* 0x00280000d41c783b */ /* 0x000ea20000004100 */
[----:B------:R-:W-:Y:S02]  /*5950*/  UIADD3 UR7, UR4, 0x1, URZ ;  /* 0x0000000104077890 */ /* 0x000fe4000fffe03f */
[----:B------:R-:W-:Y:S02]  /*5960*/  UISETP.GE.AND UP2, UPT, UR4, 0x1, UPT ;  /* 0x000000010400788c */ /* 0x000fe4000bf46270 */
[----:B------:R-:W-:Y:S02]  /*5970*/  UISETP.GE.AND UP1, UPT, UR18, 0x1, UPT ;  /* 0x000000011200788c */ /* 0x000fe4000bf26270 */
[-C--:B------:R-:W-:Y:S08]  /*5980*/  HMMA.16816.F32 R20, R20, R30.reuse, RZ ;  /* 0x0000001e1414723c */ /* 0x080ff000000018ff */
[----:B------:R-:W-:Y:S01]  /*5990*/  HMMA.16816.F32 R24, R24, R30, RZ ;  /* 0x0000001e1818723c */ /* 0x000fe200000018ff */
[----:B------:R-:W3:Y:S07]  /*59a0*/  LDSM.16.MT88.2 R30, [R212+0x4800] ;  /* 0x00480000d41e783b */ /* 0x000eee0000004100 */
[-C--:B------:R-:W-:Y:S08]  /*59b0*/  HMMA.16816.F32 R4, R32, R140.reuse, R4 ;  /* 0x0000008c2004723c */ /* 0x080ff00000001804 */
[C---:B------:R-:W-:Y:S01]  /*59c0*/  HMMA.16816.F32 R8, R144.reuse, R140, R8 ;  /* 0x0000008c9008723c */ /* 0x040fe20000001808 */
[----:B------:R-:W-:Y:S07]  /*59d0*/  LDSM.16.M88.4 R140, [R224] ;  /* 0x00000000e08c783b */ /* 0x000fee0000000200 */
[-C--:B------:R-:W-:Y:S08]  /*59e0*/  HMMA.16816.F32 R12, R144, R148.reuse, R12 ;  /* 0x00000094900c723c */ /* 0x080ff0000000180c */
[C---:B------:R-:W-:Y:S01]  /*59f0*/  HMMA.16816.F32 R16, R32.reuse, R148, R16 ;  /* 0x000000942010723c */ /* 0x040fe20000001810 */
[----:B------:R-:W4:Y:S07]  /*5a00*/  LDSM.16.MT88.2 R148, [R212+0xc00] ;  /* 0x000c0000d494783b */ /* 0x000f2e0000004100 */
[-C--:B------:R-:W-:Y:S01]  /*5a10*/  HMMA.16816.F32 R20, R32, R150.reuse, R20 ;  /* 0x000000962014723c */ /* 0x080fe20000001814 */
[----:B------:R-:W3:Y:S07]  /*5a20*/  LDSM.16.M88.4 R32, [R224+0x1000] ;  /* 0x00100000e020783b */ /* 0x000eee0000000200 */
[----:B------:R-:W-:Y:S01]  /*5a30*/  HMMA.16816.F32 R24, R144, R150, R24 ;  /* 0x000000969018723c */ /* 0x000fe20000001818 */
[----:B------:R-:W4:Y:S04]  /*5a40*/  LDSM.16.MT88.2 R144, [R212+0x4c00] ;  /* 0x004c0000d490783b */ /* 0x000f280000004100 */
[----:B------:R-:W-:Y:S03]  /*5a50*/  LDSM.16.MT88.2 R146, [R212+0x1400] ;  /* 0x00140000d492783b */ /* 0x000fe60000004100 */
[-C--:B-1----:R-:W-:Y:S08]  /*5a60*/  HMMA.16816.F32 R4, R132, R2.reuse, R4 ;  /* 0x000000028404723c */ /* 0x082ff00000001804 */
[C---:B------:R-:W-:Y:S01]  /*5a70*/  HMMA.16816.F32 R8, R136.reuse, R2, R8 ;  /* 0x000000028808723c */ /* 0x040fe20000001808 */
[----:B------:R-:W1:Y:S07]  /*5a80*/  LDSM.16.MT88.2 R2, [R212+0x1000] ;  /* 0x00100000d402783b */ /* 0x000e6e0000004100 */
[-C--:B--2---:R-:W-:Y:S08]  /*5a90*/  HMMA.16816.F32 R12, R136, R28.reuse, R12 ;  /* 0x0000001c880c723c */ /* 0x084ff0000000180c */
[C---:B------:R-:W-:Y:S01]  /*5aa0*/  HMMA.16816.F32 R16, R132.reuse, R28, R16 ;  /* 0x0000001c8410723c */ /* 0x040fe20000001810 */
[----:B------:R-:W-:Y:S07]  /*5ab0*/  LDSM.16.MT88.2 R28, [R212+0x3000] ;  /* 0x00300000d41c783b */ /* 0x000fee0000004100 */
[-C--:B---3--:R-:W-:Y:S01]  /*5ac0*/  HMMA.16816.F32 R20, R132, R30.reuse, R20 ;  /* 0x0000001e8414723c */ /* 0x088fe20000001814 */
[----:B------:R-:W2:Y:S07]  /*5ad0*/  LDSM.16.M88.4 R132, [R218+0x3000] ;  /* 0x00300000da84783b */ /* 0x000eae0000000200 */
[----:B------:R-:W-:Y:S01]  /*5ae0*/  HMMA.16816.F32 R24, R136, R30, R24 ;  /* 0x0000001e8818723c */ /* 0x000fe20000001818 */
[----:B------:R-:W3:Y:S04]  /*5af0*/  LDSM.16.MT88.2 R30, [R212+0x5000] ;  /* 0x00500000d41e783b */ /* 0x000ee80000004100 */
[----:B------:R-:W1:Y:S03]  /*5b00*/  LDSM.16.M88.4 R136, [R220+0x2000] ;  /* 0x00200000dc88783b */ /* 0x000e660000000200 */
[-C--:B----4-:R-:W-:Y:S08]  /*5b10*/  HMMA.16816.F32 R4, R140, R148.reuse, R4 ;  /* 0x000000948c04723c */ /* 0x090ff00000001804 */
[C---:B------:R-:W-:Y:S01]  /*5b20*/  HMMA.16816.F32 R8, R32.reuse, R148, R8 ;  /* 0x000000942008723c */ /* 0x040fe20000001808 */
[----:B------:R-:W-:Y:S07]  /*5b30*/  LDSM.16.MT88.2 R148, [R212+0x3400] ;  /* 0x00340000d494783b */ /* 0x000fee0000004100 */
[-C--:B------:R-:W-:Y:S08]  /*5b40*/  HMMA.16816.F32 R12, R32, R152.reuse, R12 ;  /* 0x00000098200c723c */ /* 0x080ff0000000180c */
[C---:B------:R-:W-:Y:S01]  /*5b50*/  HMMA.16816.F32 R16, R140.reuse, R152, R16 ;  /* 0x000000988c10723c */ /* 0x040fe20000001810 */
[----:B------:R-:W-:Y:S07]  /*5b60*/  LDSM.16.M88.4 R152, [R219+0x2000] ;  /* 0x00200000db98783b */ /* 0x000fee0000000200 */
[-C--:B------:R-:W-:Y:S01]  /*5b70*/  HMMA.16816.F32 R20, R140, R144.reuse, R20 ;  /* 0x000000908c14723c */ /* 0x080fe20000001814 */
[----:B------:R-:W4:Y:S07]  /*5b80*/  LDSM.16.M88.4 R140, [R220+0x3000] ;  /* 0x00300000dc8c783b */ /* 0x000f2e0000000200 */
[----:B------:R-:W-:Y:S01]  /*5b90*/  HMMA.16816.F32 R24, R32, R144, R24 ;  /* 0x000000902018723c */ /* 0x000fe20000001818 */
[----:B------:R-:W4:Y:S04]  /*5ba0*/  LDSM.16.MT88.2 R32, [R212+0x5400] ;  /* 0x00540000d420783b */ /* 0x000f280000004100 */
[----:B------:R-:W-:Y:S03]  /*5bb0*/  LDSM.16.MT88.2 R34, [R212+0x1c00] ;  /* 0x001c0000d422783b */ /* 0x000fe60000004100 */
[-C--:B-1----:R-:W-:Y:S08]  /*5bc0*/  HMMA.16816.F32 R4, R156, R2.reuse, R4 ;  /* 0x000000029c04723c */ /* 0x082ff00000001804 */
[C---:B--2---:R-:W-:Y:S01]  /*5bd0*/  HMMA.16816.F32 R8, R132.reuse, R2, R8 ;  /* 0x000000028408723c */ /* 0x044fe20000001808 */
[----:B------:R-:W1:Y:S07]  /*5be0*/  LDSM.16.MT88.2 R2, [R212+0x1800] ;  /* 0x00180000d402783b */ /* 0x000e6e0000004100 */
[-C--:B------:R-:W-:Y:S08]  /*5bf0*/  HMMA.16816.F32 R12, R132, R28.reuse, R12 ;  /* 0x0000001c840c723c */ /* 0x080ff0000000180c */
[C---:B------:R-:W-:Y:S01]  /*5c00*/  HMMA.16816.F32 R16, R156.reuse, R28, R16 ;  /* 0x0000001c9c10723c */ /* 0x040fe20000001810 */
[----:B------:R-:W-:Y:S07]  /*5c10*/  LDSM.16.MT88.2 R28, [R212+0x3800] ;  /* 0x00380000d41c783b */ /* 0x000fee0000004100 */
[-C--:B---3--:R-:W-:Y:S01]  /*5c20*/  HMMA.16816.F32 R20, R156, R30.reuse, R20 ;  /* 0x0000001e9c14723c */ /* 0x088fe20000001814 */
[----:B------:R-:W2:Y:S07]  /*5c30*/  LDSM.16.M88.4 R156, [R219+0x3000] ;  /* 0x00300000db9c783b */ /* 0x000eae0000000200 */
[----:B------:R-:W-:Y:S01]  /*5c40*/  HMMA.16816.F32 R24, R132, R30, R24 ;  /* 0x0000001e8418723c */ /* 0x000fe20000001818 */
[----:B------:R-:W3:Y:S04]  /*5c50*/  LDSM.16.MT88.2 R30, [R212+0x5800] ;  /* 0x00580000d41e783b */ /* 0x000ee80000004100 */
[----:B------:R-:W1:Y:S03]  /*5c60*/  LDSM.16.M88.4 R132, [R223+0x2000] ;  /* 0x00200000df84783b */ /* 0x000e660000000200 */
[-C--:B------:R-:W-:Y:S08]  /*5c70*/  HMMA.16816.F32 R4, R136, R146.reuse, R4 ;  /* 0x000000928804723c */ /* 0x080ff00000001804 */
[C---:B----4-:R-:W-:Y:S08]  /*5c80*/  HMMA.16816.F32 R8, R140.reuse, R146, R8 ;  /* 0x000000928c08723c */ /* 0x050ff00000001808 */
[-C--:B------:R-:W-:Y:S08]  /*5c90*/  HMMA.16816.F32 R12, R140, R148.reuse, R12 ;  /* 0x000000948c0c723c */ /* 0x080ff0000000180c */
[C---:B------:R-:W-:Y:S08]  /*5ca0*/  HMMA.16816.F32 R16, R136.reuse, R148, R16 ;  /* 0x000000948810723c */ /* 0x040ff00000001810 */
[-C--:B------:R-:W-:Y:S01]  /*5cb0*/  HMMA.16816.F32 R20, R136, R32.reuse, R20 ;  /* 0x000000208814723c */ /* 0x080fe20000001814 */
[----:B------:R-:W4:Y:S07]  /*5cc0*/  LDSM.16.M88.4 R136, [R223+0x3000] ;  /* 0x00300000df88783b */ /* 0x000f2e0000000200 */
[----:B------:R-:W-:Y:S01]  /*5cd0*/  HMMA.16816.F32 R24, R140, R32, R24 ;  /* 0x000000208c18723c */ /* 0x000fe20000001818 */
[----:B------:R-:W4:Y:S07]  /*5ce0*/  LDSM.16.MT88.2 R32, [R212+0x3c00] ;  /* 0x003c0000d420783b */ /* 0x000f2e0000004100 */
[-C--:B-1----:R-:W-:Y:S08]  /*5cf0*/  HMMA.16816.F32 R4, R152, R2.reuse, R4 ;  /* 0x000000029804723c */ /* 0x082ff00000001804 */
[C---:B--2---:R-:W-:Y:S01]  /*5d00*/  HMMA.16816.F32 R8, R156.reuse, R2, R8 ;  /* 0x000000029c08723c */ /* 0x044fe20000001808 */
        /* <DEDUP_REMOVED lines=9> */
[-C--:B------:R-:W-:Y:S04]  /*5da0*/  HMMA.16816.F32 R4, R132, R34.reuse, R4 ;  /* 0x000000228404723c */ /* 0x080fe80000001804 */
[----:B------:R-:W-:Y:S01]  /*5db0*/  MOV R30, UR21 ;  /* 0x00000015001e7c02 */ /* 0x000fe20008000f00 */
[----:B------:R-:W-:Y:S03]  /*5dc0*/  IMAD.WIDE.U32 R28, R0, c[0x0][0x240], R28 ;  /* 0x00009000001c7a25 */ /* 0x000fe600078e001c */
[C---:B----4-:R-:W-:Y:S04]  /*5dd0*/  HMMA.16816.F32 R8, R136.reuse, R34, R8 ;  /* 0x000000228808723c */ /* 0x050fe80000001808 */
[----:B------:R-:W-:Y:S04]  /*5de0*/  IADD3 R0, P0, R28, UR22, RZ ;  /* 0x000000161c007c10 */ /* 0x000fe8000ff1e0ff */
        /* <DEDUP_REMOVED lines=156> */
.L_x_504:
[----:B------:R-:W-:Y:S05]  /*67b0*/  @P1 EXIT ;  /* 0x000000000000194d */ /* 0x000fea0003800000 */
[----:B------:R-:W2:Y:S01]  /*67c0*/  LDL.LU.64 R4, [R1+0x18] ;  /* 0x0000180001047983 */ /* 0x000ea20000300a00 */
[----:B------:R-:W-:Y:S01]  /*67d0*/  UMOV UR6, 0x1 ;  /* 0x0000000100067882 */ /* 0x000fe20000000000 */
[----:B------:R-:W-:Y:S01]  /*67e0*/  IMAD.U32 R8, RZ, RZ, UR11 ;  /* 0x0000000bff087e24 */ /* 0x000fe2000f8e00ff */
[----:B------:R-:W-:Y:S01]  /*67f0*/  ULDC.64 UR4, c[0x0][0x338] ;  /* 0x0000ce0000047ab9 */ /* 0x000fe20000000a00 */
[----:B------:R-:W-:Y:S01]  /*6800*/  IMAD.U32 R6, RZ, RZ, UR11 ;  /* 0x0000000bff067e24 */ /* 0x000fe2000f8e00ff */
[----:B------:R-:W-:-:S02]  /*6810*/  UISETP.NE.AND UP0, UPT, UR6, UR4, UPT ;  /* 0x000000040600728c */ /* 0x000fc4000bf05270 */
[----:B------:R-:W-:Y:S02]  /*6820*/  UIMAD.WIDE.U32 UR6, UR10, UR5, URZ ;  /* 0x000000050a0672a5 */ /* 0x000fe4000f8e003f */
[----:B------:R-:W-:Y:S02]  /*6830*/  ULDC UR4, c[0x0][0x340] ;  /* 0x0000d00000047ab9 */ /* 0x000fe40000000800 */
[----:B------:R-:W-:Y:S02]  /*6840*/  UIMAD UR12, UR12, 0x3000, URZ ;  /* 0x000030000c0c78a4 */ /* 0x000fe4000f8e023f */
[----:B------:R-:W-:-:S03]  /*6850*/  USHF.R.S32.HI UR8, URZ, 0x1f, UR11 ;  /* 0x0000001f3f087899 */ /* 0x000fc6000801140b */
[----:B------:R-:W-:Y:S02]  /*6860*/  @UP0 USHF.R.U32.HI UR10, URZ, UR4, UR7 ;  /* 0x000000043f0a0299 */ /* 0x000fe40008011607 */
[----:B------:R-:W-:Y:S02]  /*6870*/  USHF.R.S32.HI UR7, URZ, 0x1f, UR12 ;  /* 0x0000001f3f077899 */ /* 0x000fe4000801140c */
[----:B------:R-:W-:Y:S02]  /*6880*/  USHF.R.S32.HI UR6, URZ, 0x1f, UR10 ;  /* 0x0000001f3f067899 */ /* 0x000fe4000801140a */
[----:B------:R-:W-:Y:S01]  /*6890*/  ULDC.64 UR4, c[0x0][0x328] ;  /* 0x0000ca0000047ab9 */ /* 0x000fe20000000a00 */
[----:B------:R-:W-:Y:S01]  /*68a0*/  IMAD.U32 R0, RZ, RZ, UR10 ;  /* 0x0000000aff007e24 */ /* 0x000fe2000f8e00ff */
[----:B------:R-:W-:Y:S01]  /*68b0*/  UIMAD UR4, UR6, UR4, URZ ;  /* 0x00000004060472a4 */ /* 0x000fe2000f8e023f */
[----:B------:R-:W-:Y:S01]  /*68c0*/  BAR.SYNC.DEFER_BLOCKING 0x1, 0x100 ;  /* 0x0044000000007b1d */ /* 0x000fe20000010000 */
[----:B--2---:R-:W-:-:S04]  /*68d0*/  IADD3 R2, P0, R4, UR12, RZ ;  /* 0x0000000c04027c10 */ /* 0x004fc8000ff1e0ff */
[----:B------:R-:W-:Y:S01]  /*68e0*/  LEA.HI.X.SX32 R3, R4, UR7, 0x1, P0 ;  /* 0x0000000704037c11 */ /* 0x000fe200080f0eff */
[----:B------:R-:W-:Y:S01]  /*68f0*/  IMAD.U32 R4, RZ, RZ, UR10 ;  /* 0x0000000aff047e24 */ /* 0x000fe2000f8e00ff */
[----:B------:R-:W-:-:S03]  /*6900*/  UIMAD UR7, UR10, UR5, UR4 ;  /* 0x000000050a0772a4 */ /* 0x000fc6000f8e0204 */
[--C-:B------:R-:W-:Y:S01]  /*6910*/  IMAD.WIDE.U32 R4, R4, c[0x0][0x328], R2.reuse ;  /* 0x0000ca0004047a25 */ /* 0x100fe200078e0002 */
[----:B------:R-:W-:Y:S02]  /*6920*/  ULDC.64 UR4, c[0x0][0x300] ;  /* 0x0000c00000047ab9 */ /* 0x000fe40000000a00 */
[----:B------:R-:W-:Y:S01]  /*6930*/  UIMAD UR4, UR6, UR4, URZ ;  /* 0x00000004060472a4 */ /* 0x000fe2000f8e023f */
[----:B------:R-:W-:Y:S01]  /*6940*/  IMAD.WIDE.U32 R2, R0, c[0x0][0x300], R2 ;  /* 0x0000c00000027a25 */ /* 0x000fe200078e0002 */
[----:B------:R-:W-:Y:S01]  /*6950*/  IADD3 R5, R5, UR7, RZ ;  /* 0x0000000705057c10 */ /* 0x000fe2000fffe0ff */
[----:B------:R-:W-:Y:S02]  /*6960*/  ULDC.64 UR6, c[0x0][0x330] ;  /* 0x0000cc0000067ab9 */ /* 0x000fe40000000a00 */
[----:B------:R-:W-:Y:S02]  /*6970*/  UIMAD UR6, UR8, UR6, URZ ;  /* 0x00000006080672a4 */ /* 0x000fe4000f8e023f */
[----:B------:R-:W-:Y:S01]  /*6980*/  IMAD.WIDE.U32 R8, R8, c[0x0][0x330], R4 ;  /* 0x0000cc0008087a25 */ /* 0x000fe200078e0004 */
[----:B------:R-:W-:-:S02]  /*6990*/  UIMAD UR10, UR10, UR5, UR4 ;  /* 0x000000050a0a72a4 */ /* 0x000fc4000f8e0204 */
[----:B------:R-:W-:Y:S02]  /*69a0*/  UIMAD UR6, UR11, UR7, UR6 ;  /* 0x000000070b0672a4 */ /* 0x000fe4000f8e0206 */
[----:B------:R-:W-:Y:S01]  /*69b0*/  LEA R4, P1, R8, c[0x0][0x310], 0x2 ;  /* 0x0000c40008047a11 */ /* 0x000fe200078210ff */
[----:B------:R-:W-:Y:S01]  /*69c0*/  ULDC.64 UR4, c[0x0][0x308] ;  /* 0x0000c20000047ab9 */ /* 0x000fe20000000a00 */
[----:B------:R-:W-:Y:S01]  /*69d0*/  IADD3 R3, R3, UR10, RZ ;  /* 0x0000000a03037c10 */ /* 0x000fe2000fffe0ff */
[----:B------:R-:W-:Y:S01]  /*69e0*/  UIMAD UR4, UR8, UR4, URZ ;  /* 0x00000004080472a4 */ /* 0x000fe2000f8e023f */
[----:B------:R-:W-:-:S03]  /*69f0*/  IADD3 R0, R9, UR6, RZ ;  /* 0x0000000609007c10 */ /* 0x000fc6000fffe0ff */
[----:B------:R-:W-:Y:S01]  /*6a00*/  UIMAD UR4, UR11, UR5, UR4 ;  /* 0x000000050b0472a4 */ /* 0x000fe2000f8e0204 */
[----:B------:R-:W-:Y:S01]  /*6a10*/  LEA.HI.X R5, R8, c[0x0][0x314], R0, 0x2, P1 ;  /* 0x0000c50008057a11 */ /* 0x000fe200008f1400 */
[----:B------:R-:W-:-:S04]  /*6a20*/  IMAD.WIDE.U32 R6, R6, c[0x0][0x308], R2 ;  /* 0x0000c20006067a25 */ /* 0x000fc800078e0002 */
[----:B------:R-:W-:Y:S01]  /*6a30*/  RED.E.ADD.F32.FTZ.RN.STRONG.GPU [R4.64], R36 ;  /* 0x000000240400798e */ /* 0x000fe2000c10e78e */
[C---:B------:R-:W-:Y:S02]  /*6a40*/  LEA R2, P0, R6.reuse, c[0x0][0x2e8], 0x2 ;  /* 0x0000ba0006027a11 */ /* 0x040fe400078010ff */
[----:B------:R-:W-:Y:S01]  /*6a50*/  IADD3 R3, R7, UR4, RZ ;  /* 0x0000000407037c10 */ /* 0x000fe2000fffe0ff */
[----:B------:R-:W-:Y:S03]  /*6a60*/  RED.E.ADD.F32.FTZ.RN.STRONG.GPU [R4.64+0x400], R37 ;  /* 0x000400250400798e */ /* 0x000fe6000c10e78e */
        /* <DEDUP_REMOVED lines=96> */
.L_x_508:
        /* <DEDUP_REMOVED lines=9> */
.L_x_1403:


//--------------------- .text._ZN7cutlass13device_kernelIN5flash19enable_sm80_to_sm89INS1_16FlashAttnBwdSm80INS1_25CollectiveMainloopBwdSm80ILi2ELi1EN4cute5tupleIJNS5_1CILi64EEENS7_ILi128EEENS7_ILi96EEEEEENS_6half_tEfNS_4arch4Sm80ELb1ELb0ELb1ELb0ELb1ELb0ELb0ELb0ELi2ELi2ELi4ELi2ELb1EEENS1_24CollectiveEpilogueBwdGQAISB_fSE_Li256ELb0ELb1EEENS1_25SingleTileBwdLPTSchedulerILb0ELi128ELb1EEEEEEEEEvNT_6ParamsE --------------------------
	.section	.text._ZN7cutlass13device_kernelIN5flash19enable_sm80_to_sm89INS1_16FlashAttnBwdSm80INS1_25CollectiveMainloopBwdSm80ILi2ELi1EN4cute5tupleIJNS5_1CILi64EEENS7_ILi128EEENS7_ILi96EEEEEENS_6half_tEfNS_4arch4Sm80ELb1ELb0ELb1ELb0ELb1ELb0ELb0ELb0ELi2ELi2ELi4ELi2ELb1EEENS1_24CollectiveEpilogueBwdGQAISB_fSE_Li256ELb0ELb1EEENS1_25SingleTileBwdLPTSchedulerILb0ELi128ELb1EEEEEEEEEvNT_6ParamsE,"ax",@progbits
	.sectioninfo	@"SHI_REGISTERS=255"
	.align	128
.text._ZN7cutlass13device_kernelIN5flash19enable_sm80_to_sm89INS1_16FlashAttnBwdSm80INS1_25CollectiveMainloopBwdSm80ILi2ELi1EN4cute5tupleIJNS5_1CILi64EEENS7_ILi128EEENS7_ILi96EEEEEENS_6half_tEfNS_4arch4Sm80ELb1ELb0ELb1ELb0ELb1ELb0ELb0ELb0ELi2ELi2ELi4ELi2ELb1EEENS1_24CollectiveEpilogueBwdGQAISB_fSE_Li256ELb0ELb1EEENS1_25SingleTileBwdLPTSchedulerILb0ELi128ELb1EEEEEEEEEvNT_6ParamsE:
        .type           _ZN7cutlass13device_kernelIN5flash19enable_sm80_to_sm89INS1_16FlashAttnBwdSm80INS1_25CollectiveMainloopBwdSm80ILi2ELi1EN4cute5tupleIJNS5_1CILi64EEENS7_ILi128EEENS7_ILi96EEEEEENS_6half_tEfNS_4arch4Sm80ELb1ELb0ELb1ELb0ELb1ELb0ELb0ELb0ELi2ELi2ELi4ELi2ELb1EEENS1_24CollectiveEpilogueBwdGQAISB_fSE_Li256ELb0ELb1EEENS1_25SingleTileBwdLPTSchedulerILb0ELi128ELb1EEEEEEEEEvNT_6ParamsE,@function
        .size           _ZN7cutlass13device_kernelIN5flash19enable_sm80_to_sm89INS1_16FlashAttnBwdSm80INS1_25CollectiveMainloopBwdSm80ILi2ELi1EN4cute5tupleIJNS5_1CILi64EEENS7_ILi128EEENS7_ILi96EEEEEENS_6half_tEfNS_4arch4Sm80ELb1ELb0ELb1ELb0ELb1ELb0ELb0ELb0ELi2ELi2ELi4ELi2ELb1EEENS1_24CollectiveEpilogueBwdGQAISB_fSE_Li256ELb0ELb1EEENS1_25SingleTileBwdLPTSchedulerILb0ELi128ELb1EEEEEEEEEvNT_6ParamsE,(.L_x_1404 - _ZN7cutlass13device_kernelIN5flash19enable_sm80_to_sm89INS1_16FlashAttnBwdSm80INS1_25CollectiveMainloopBwdSm80ILi2ELi1EN4cute5tupleIJNS5_1CILi64EEENS7_ILi128EEENS7_ILi96EEEEEENS_6half_tEfNS_4arch4Sm80ELb1ELb0ELb1ELb0ELb1ELb0ELb0ELb0ELi2ELi2ELi4ELi2ELb1EEENS1_24CollectiveEpilogueBwdGQAISB_fSE_Li256ELb0ELb1EEENS1_25SingleTileBwdLPTSchedulerILb0ELi128ELb1EEEEEEEEEvNT_6ParamsE)
        .other          _ZN7cutlass13device_kernelIN5flash19enable_sm80_to_sm89INS1_16FlashAttnBwdSm80INS1_25CollectiveMainloopBwdSm80ILi2ELi1EN4cute5tupleIJNS5_1CILi64EEENS7_ILi128EEENS7_ILi96EEEEEENS_6half_tEfNS_4arch4Sm80ELb1ELb0ELb1ELb0ELb1ELb0ELb0ELb0ELi2ELi2ELi4ELi2ELb1EEENS1_24CollectiveEpilogueBwdGQAISB_fSE_Li256ELb0ELb1EEENS1_25SingleTileBwdLPTSchedulerILb0ELi128ELb1EEEEEEEEEvNT_6ParamsE,@"STO_CUDA_ENTRY STV_DEFAULT"
_ZN7cutlass13device_kernelIN5flash19enable_sm80_to_sm89INS1_16FlashAttnBwdSm80INS1_25CollectiveMainloopBwdSm80ILi2ELi1EN4cute5tupleIJNS5_1CILi64EEENS7_ILi128EEENS7_ILi96EEEEEENS_6half_tEfNS_4arch4Sm80ELb1ELb0ELb1ELb0ELb1ELb0ELb0ELb0ELi2ELi2ELi4ELi2ELb1EEENS1_24CollectiveEpilogueBwdGQAISB_fSE_Li256ELb0ELb1EEENS1_25SingleTileBwdLPTSchedulerILb0ELi128ELb1EEEEEEEEEvNT_6ParamsE:
        /* <DEDUP_REMOVED lines=32> */
.L_x_510:
[----:B------:R-:W-:Y:S02]  /*0200*/  ULDC UR9, c[0x0][0x3b4] ;  /* 0x0000ed0000097ab9 */ /* 0x000fe40000000800 */
[----:B------:R-:W-:Y:S02]  /*0210*/  UISETP.NE.AND UP0, UPT, UR9, 0x1, UPT ;  /* 0x000000010900788c */ /* 0x000fe4000bf05270 */
[----:B------:R-:W-:Y:S02]  /*0220*/  ULDC.64 UR4, c[0x0][0x3b8] ;  /* 0x0000ee0000047ab9 */ /* 0x000fe40000000a00 */
[----:B------:R-:W-:Y:S02]  /*0230*/  UIMAD.WIDE.U32 UR10, UR8, UR4, URZ ;  /* 0x00000004080a72a5 */ /* 0x000fe4000f8e003f */
[----:B------:R-:W-:-:S05]  /*0240*/  UMOV UR6, UR8 ;  /* 0x0000000800067c82 */ /* 0x000fca0008000000 */
[----:B------:R-:W-:-:S04]  /*0250*/  @UP0 USHF.R.U32.HI UR6, URZ, UR5, UR11 ;  /* 0x000000053f060299 */ /* 0x000fc8000801160b */
[----:B------:R-:W-:Y:S02]  /*0260*/  UIMAD UR9, UR6, UR9, URZ ;  /* 0x00000009060972a4 */ /* 0x000fe4000f8e023f */
.L_x_511:
        /* <DEDUP_REMOVED lines=8> */
[----:B------:R-:W-:-:S03]  /*02f0*/  @UP0 USHF.R.U32.HI UR11, URZ, UR4, UR9 ;  /* 0x000000043f0b0299 */ /* 0x000fc60008011609 */
[----:B------:R-:W-:Y:S02]  /*0300*/  ULDC UR9, c[0x0][0x39c] ;  /* 0x0000e70000097ab9 */ /* 0x000fe40000000800 */
[----:B------:R-:W-:Y:S02]  /*0310*/  UIADD3 UR4, -UR11, URZ, URZ ;  /* 0x0000003f0b047290 */ /* 0x000fe4000fffe13f */
[----:B------:R-:W-:Y:S02]  /*0320*/  UIADD3 UR9, UR6, UR9, URZ ;  /* 0x0000000906097290 */ /* 0x000fe4000fffe03f */
[----:B------:R-:W-:Y:S01]  /*0330*/  UIMAD UR10, UR4, UR10, UR5 ;  /* 0x0000000a040a72a4 */ /* 0x000fe2000f8e0205 */
[----:B------:R-:W-:Y:S05]  /*0340*/  BRA `(.L_x_512) ;  /* 0x0000028000007947 */ /* 0x000fea0003800000 */
.L_x_509:
[----:B------:R-:W-:Y:S02]  /*0350*/  ULDC.64 UR8, c[0x0][0x3c0] ;  /* 0x0000f00000087ab9 */ /* 0x000fe40000000a00 */
[----:B------:R-:W-:Y:S02]  /*0360*/  UISETP.NE.AND UP0, UPT, UR8, 0x1, UPT ;  /* 0x000000010800788c */ /* 0x000fe4000bf05270 */
[----:B------:R-:W-:-:S02]  /*0370*/  UIMAD.WIDE.U32 UR10, UR4, UR9, URZ ;  /* 0x00000009040a72a5 */ /* 0x000fc4000f8e003f */
        /* <DEDUP_REMOVED lines=17> */
.L_x_513:
[----:B------:R-:W-:Y:S02]  /*0490*/  ULDC UR9, c[0x0][0x3b4] ;  /* 0x0000ed0000097ab9 */ /* 0x000fe40000000800 */
[----:B------:R-:W-:Y:S02]  /*04a0*/  UISETP.NE.AND UP0, UPT, UR9, 0x1, UPT ;  /* 0x000000010900788c */ /* 0x000fe4000bf05270 */
[----:B------:R-:W-:Y:S02]  /*04b0*/  ULDC.64 UR4, c[0x0][0x3b8] ;  /* 0x0000ee0000047ab9 */ /* 0x000fe40000000a00 */
[----:B------:R-:W-:Y:S02]  /*04c0*/  UIMAD.WIDE.U32 UR10, UR8, UR4, URZ ;  /* 0x00000004080a72a5 */ /* 0x000fe4000f8e003f */
[----:B------:R-:W-:-:S05]  /*04d0*/  UMOV UR6, UR8 ;  /* 0x0000000800067c82 */ /* 0x000fca0008000000 */
[----:B------:R-:W-:-:S04]  /*04e0*/  @UP0 USHF.R.U32.HI UR6, URZ, UR5, UR11 ;  /* 0x000000053f060299 */ /* 0x000fc8000801160b */
[----:B------:R-:W-:Y:S02]  /*04f0*/  UIMAD UR9, UR6, UR9, URZ ;  /* 0x00000009060972a4 */ /* 0x000fe4000f8e023f */
.L_x_514:
        /* <DEDUP_REMOVED lines=12> */
[----:B------:R-:W-:Y:S02]  /*05c0*/  UIMAD UR10, UR4, UR10, UR5 ;  /* 0x0000000a040a72a4 */ /* 0x000fe4000f8e0205 */
.L_x_512:
        /* <DEDUP_REMOVED lines=130> */
[----:B------:R-:W-:Y:S01]  /*0df0*/  UIMAD UR4, UR19, UR5, UR4 ;  /* 0x00000005130472a4 */ /* 0x000fe2000f8e0204 */
[----:B------:R-:W-:Y:S01]  /*0e00*/  SHF.R.S32.HI R22, RZ, 0x5, R24 ;  /* 0x00000005ff167819 */ /* 0x000fe20000011418 */
[----:B------:R-:W-:Y:S01]  /*0e10*/  IMAD R0, R12, c[0x0][0x1dc], R0 ;  /* 0x000077000c007a24 */ /* 0x000fe200078e0200 */
[----:B------:R-:W-:Y:S01]  /*0e20*/  LOP3.LUT R4, R4, 0x7fffffe, RZ, 0xc0, !PT ;  /* 0x07fffffe04047812 */ /* 0x000fe200078ec0ff */
[----:B------:R-:W-:Y:S01]  /*0e30*/  ULDC UR5, c[0x0][0x198] ;  /* 0x0000660000057ab9 */ /* 0x000fe20000000800 */
[C---:B------:R-:W-:Y:S01]  /*0e40*/  IADD3 R25, R8.reuse, 0x20, RZ ;  /* 0x0000002008197810 */ /* 0x040fe20007ffe0ff */
[----:B------:R-:W-:Y:S01]  /*0e50*/  UIADD3 UR17, -UR17, UR5, URZ ;  /* 0x0000000511117290 */ /* 0x000fe2000fffe13f */
[----:B------:R-:W-:Y:S01]  /*0e60*/  IADD3 R35, R8, 0x40, RZ ;  /* 0x0000004008237810 */ /* 0x000fe20007ffe0ff */
[----:B------:R-:W-:Y:S01]  /*0e70*/  IMAD.IADD R10, R38, 0x1, -R4 ;  /* 0x00000001260a7824 */ /* 0x000fe200078e0a04 */
[----:B------:R-:W-:Y:S01]  /*0e80*/  ISETP.GE.AND P6, PT, R8, c[0x0][0x1cc], PT ;  /* 0x0000730008007a0c */ /* 0x000fe20003fc6270 */
[----:B------:R-:W-:Y:S01]  /*0e90*/  IMAD.WIDE.U32 R4, R12, c[0x0][0x1d8], R2 ;  /* 0x000076000c047a25 */ /* 0x000fe200078e0002 */
[----:B------:R-:W-:Y:S01]  /*0ea0*/  ISETP.GE.AND P1, PT, R25, c[0x0][0x1cc], PT ;  /* 0x0000730019007a0c */ /* 0x000fe20003f26270 */
[----:B------:R-:W-:Y:S01]  /*0eb0*/  UIMAD UR6, UR12, UR6, URZ ;  /* 0x000000060c0672a4 */ /* 0x000fe2000f8e023f */
[----:B------:R-:W-:Y:S01]  /*0ec0*/  STL.64 [R1+0x8], R38 ;  /* 0x0000082601007387 */ /* 0x000fe20000100a00 */
[----:B------:R-:W-:Y:S01]  /*0ed0*/  IMAD R10, R22, 0x8, R10 ;  /* 0x00000008160a7824 */ /* 0x000fe200078e020a */
[----:B------:R-:W-:Y:S01]  /*0ee0*/  LEA R2, P0, R4, c[0x0][0x1c0], 0x1 ;  /* 0x0000700004027a11 */ /* 0x000fe200078008ff */
[----:B------:R-:W-:Y:S01]  /*0ef0*/  IMAD.IADD R0, R5, 0x1, R0 ;  /* 0x0000000105007824 */ /* 0x000fe200078e0200 */
[----:B------:R-:W-:Y:S01]  /*0f00*/  UMOV UR18, 0x6 ;  /* 0x0000000600127882 */ /* 0x000fe20000000000 */
[----:B------:R-:W-:Y:S01]  /*0f10*/  IMAD.U32 R5, R10, 0x20, R11 ;  /* 0x000000200a057824 */ /* 0x000fe200078e000b */
[----:B------:R-:W-:Y:S01]  /*0f20*/  UIMAD UR6, UR10, UR7, UR6 ;  /* 0x000000070a0672a4 */ /* 0x000fe2000f8e0206 */
[----:B------:R-:W-:Y:S01]  /*0f30*/  IMAD.MOV.U32 R11, RZ, RZ, c[0x0][0x1d8] ;  /* 0x00007600ff0b7624 */ /* 0x000fe200078e00ff */
[----:B------:R-:W-:Y:S01]  /*0f40*/  LEA.HI.X R3, R4, c[0x0][0x1c4], R0, 0x1, P0 ;  /* 0x0000710004037a11 */ /* 0x000fe200000f0c00 */
[----:B------:R-:W-:Y:S01]  /*0f50*/  IMAD.MOV.U32 R17, RZ, RZ, c[0x0][0x1dc] ;  /* 0x00007700ff117624 */ /* 0x000fe200078e00ff */
[----:B------:R-:W-:Y:S01]  /*0f60*/  IADD3 R0, -R38, UR17, RZ ;  /* 0x0000001126007c10 */ /* 0x000fe2000fffe1ff */
[----:B------:R-:W-:Y:S01]  /*0f70*/  IMAD.WIDE.U32 R6, R7, c[0x0][0x1b0], R8 ;  /* 0x00006c0007067a25 */ /* 0x000fe200078e0008 */
[----:B------:R-:W-:Y:S01]  /*0f80*/  ISETP.GE.AND P0, PT, R35, c[0x0][0x1cc], PT ;  /* 0x0000730023007a0c */ /* 0x000fe20003f06270 */
[----:B------:R-:W-:Y:S01]  /*0f90*/  STL [R1+0x28], R35 ;  /* 0x0000282301007387 */ /* 0x000fe20000100800 */
[C---:B------:R-:W-:Y:S01]  /*0fa0*/  ISETP.LT.OR P2, PT, R0.reuse, 0x1, P6 ;  /* 0x000000010000780c */ /* 0x040fe20003741670 */
[----:B------:R-:W-:Y:S01]  /*0fb0*/  IMAD.SHL.U32 R34, R5, 0x2, RZ ;  /* 0x0000000205227824 */ /* 0x000fe200078e00ff */
[C---:B------:R-:W-:Y:S01]  /*0fc0*/  LEA R10, P3, R11.reuse, R2, 0x7 ;  /* 0x000000020b0a7211 */ /* 0x040fe200078638ff */
[----:B------:R-:W-:Y:S01]  /*0fd0*/  IMAD.U32 R4, RZ, RZ, UR11 ;  /* 0x0000000bff047e24 */ /* 0x000fe2000f8e00ff */
[C---:B------:R-:W-:Y:S01]  /*0fe0*/  ISETP.LT.OR P5, PT, R0.reuse, 0x1, P1 ;  /* 0x000000010000780c */ /* 0x040fe20000fa1670 */
[----:B------:R-:W-:Y:S01]  /*0ff0*/  IMAD.MOV.U32 R223, RZ, RZ, 0x20 ;  /* 0x00000020ffdf7424 */ /* 0x000fe200078e00ff */
[C---:B------:R-:W-:Y:S01]  /*1000*/  ISETP.LT.OR P4, PT, R0.reuse, 0x1, P0 ;  /* 0x000000010000780c */ /* 0x040fe20000781670 */
[----:B------:R-:W-:Y:S01]  /*1010*/  STL [R1+0x10], R34 ;  /* 0x0000102201007387 */ /* 0x000fe20000100800 */
[----:B------:R-:W-:Y:S01]  /*1020*/  LEA.HI.X R11, R11, R3, R17, 0x7, P3 ;  /* 0x000000030b0b7211 */ /* 0x000fe200018f3c11 */
[----:B------:R-:W-:Y:S01]  /*1030*/  IMAD.MOV.U32 R225, RZ, RZ, 0x10 ;  /* 0x00000010ffe17424 */ /* 0x000fe200078e00ff */
[C---:B------:R-:W-:Y:S01]  /*1040*/  ISETP.LT.OR P3, PT, R0.reuse, 0x41, P6 ;  /* 0x000000410000780c */ /* 0x040fe20003761670 */
[----:B------:R-:W-:Y:S01]  /*1050*/  CS2R R130, SRZ ;  /* 0x0000000000827805 */ /* 0x000fe2000001ff00 */
[----:B------:R-:W-:Y:S01]  /*1060*/  ISETP.LT.OR P1, PT, R0, 0x41, P1 ;  /* 0x000000410000780c */ /* 0x000fe20000f21670 */
[----:B------:R-:W-:Y:S01]  /*1070*/  @!PT LDS RZ, [RZ] ;  /* 0x00000000fffff984 */ /* 0x000fe20000000800 */
[----:B------:R-:W-:Y:S01]  /*1080*/  @!PT LDS RZ, [RZ] ;  /* 0x00000000fffff984 */ /* 0x000fe20000000800 */
[----:B------:R-:W-:Y:S01]  /*1090*/  @!PT LDS RZ, [RZ] ;  /* 0x00000000fffff984 */ /* 0x000fe20000000800 */
[----:B------:R1:W-:Y:S01]  /*10a0*/  LDGSTS.E.BYPASS.LTC128B.128 [R34+0x6080], [R2.64], !P2 ;  /* 0x0608000002227fae */ /* 0x0003e2000d101d4e */
[----:B------:R-:W-:Y:S01]  /*10b0*/  IADD3 R7, R7, UR4, RZ ;  /* 0x0000000407077c10 */ /* 0x000fe2000fffe0ff */
[----:B------:R-:W-:Y:S01]  /*10c0*/  ULDC.64 UR4, c[0x0][0x1b8] ;  /* 0x00006e0000047ab9 */ /* 0x000fe20000000a00 */
[----:B------:R-:W-:Y:S01]  /*10d0*/  ISETP.GE.AND P2, PT, R8, c[0x0][0x19c], PT ;  /* 0x0000670008007a0c */ /* 0x000fe20003f46270 */
[----:B------:R-:W-:Y:S01]  /*10e0*/  UIMAD UR4, UR16, UR4, URZ ;  /* 0x00000004100472a4 */ /* 0x000fe2000f8e023f */
[----:B------:R1:W-:Y:S01]  /*10f0*/  LDGSTS.E.BYPASS.LTC128B.128 [R34+0x8080], [R2.64+0x40], !P5 ;  /* 0x0808004002227fae */ /* 0x0003e2000e901d4e */
[----:B------:R-:W-:Y:S01]  /*1100*/  IMAD.WIDE.U32 R6, R4, c[0x0][0x1b8], R6 ;  /* 0x00006e0004067a25 */ /* 0x000fe200078e0006 */
[----:B------:R-:W-:Y:S01]  /*1110*/  ISETP.GE.AND P6, PT, R25, c[0x0][0x19c], PT ;  /* 0x0000670019007a0c */ /* 0x000fe20003fc6270 */
[----:B------:R-:W-:Y:S01]  /*1120*/  UIMAD UR4, UR11, UR5, UR4 ;  /* 0x000000050b0472a4 */ /* 0x000fe2000f8e0204 */
[----:B------:R1:W-:Y:S01]  /*1130*/  LDGSTS.E.BYPASS.LTC128B.128 [R34+0xa080], [R2.64+0x80], !P4 ;  /* 0x0a08008002227fae */ /* 0x0003e2000e101d4e */
[----:B------:R-:W-:Y:S01]  /*1140*/  ISETP.GE.AND P4, PT, R35, c[0x0][0x19c], PT ;  /* 0x0000670023007a0c */ /* 0x000fe20003f86270 */
[----:B------:R-:W-:Y:S01]  /*1150*/  IMAD.WIDE.U32 R4, R38, c[0x0][0x178], R8 ;  /* 0x00005e0026047a25 */ /* 0x000fe200078e0008 */
        /* <DEDUP_REMOVED lines=44> */
[----:B------:R-:W-:Y:S01]  /*1420*/  IMAD.MOV.U32 R16, RZ, RZ, c[0x0][0x1ac] ;  /* 0x00006b00ff107624 */ /* 0x000fe200078e00ff */
[----:B------:R-:W-:Y:S01]  /*1430*/  LEA.HI R2, R0, R38, RZ, 0x3 ;  /* 0x0000002600027211 */ /* 0x000fe200078f18ff */
[----:B------:R-:W-:Y:S01]  /*1440*/  IMAD R0, R39, c[0x0][0x208], RZ ;  /* 0x0000820027007a24 */ /* 0x000fe200078e02ff */
[C---:B------:R-:W-:Y:S01]  /*1450*/  LEA R10, P0, R11.reuse, R6, 0x7 ;  /* 0x000000060b0a7211 */ /* 0x040fe200078038ff */
[----:B------:R-:W-:Y:S01]  /*1460*/  UIMAD UR20, UR11, UR5, UR4 ;  /* 0x000000050b1472a4 */ /* 0x000fe2000f8e0204 */
[----:B------:R-:W-:Y:S01]  /*1470*/  LOP3.LUT R13, R2, 0xfffffff8, RZ, 0xc0, !PT ;  /* 0xfffffff8020d7812 */ /* 0x000fe200078ec0ff */
[C---:B------:R-:W-:Y:S01]  /*1480*/  IMAD R12, R38.reuse, c[0x0][0x20c], R0 ;  /* 0x00008300260c7a24 */ /* 0x040fe200078e0200 */
[----:B------:R-:W-:Y:S01]  /*1490*/  LEA.HI.X R11, R11, R7, R16, 0x7, P0 ;  /* 0x000000070b0b7211 */ /* 0x000fe200000f3c10 */
[----:B------:R-:W-:Y:S01]  /*14a0*/  IMAD.WIDE.U32 R2, R38, c[0x0][0x208], R8 ;  /* 0x0000820026027a25 */ /* 0x000fe200078e0008 */
[----:B------:R-:W-:Y:S01]  /*14b0*/  LEA.HI R9, R30, R32, RZ, 0x6 ;  /* 0x000000201e097211 */ /* 0x000fe200078f30ff */
[----:B------:R-:W-:Y:S01]  /*14c0*/  ULDC.64 UR4, c[0x0][0x210] ;  /* 0x0000840000047ab9 */ /* 0x000fe20000000a00 */
[----:B------:R1:W-:Y:S01]  /*14d0*/  LDGSTS.E.BYPASS.LTC128B.128 [R34+0x80], [R6.64], !P5 ;  /* 0x0008000006227fae */ /* 0x0003e2000e901d4e */
[----:B------:R-:W-:Y:S01]  /*14e0*/  IMAD.IADD R0, R38, 0x1, -R13 ;  /* 0x0000000126007824 */ /* 0x000fe200078e0a0d */
[----:B------:R-:W-:Y:S01]  /*14f0*/  SHF.R.S32.HI R16, RZ, 0x6, R9 ;  /* 0x00000006ff107819 */ /* 0x000fe20000011409 */
[----:B------:R-:W-:Y:S01]  /*1500*/  IMAD.IADD R3, R3, 0x1, R12 ;  /* 0x0000000103037824 */ /* 0x000fe200078e020c */
[----:B------:R-:W-:Y:S01]  /*1510*/  LEA.HI R9, R24, R22, RZ, 0x1 ;  /* 0x0000001618097211 */ /* 0x000fe200078f08ff */
[----:B------:R-:W-:Y:S01]  /*1520*/  UIMAD UR12, UR12, UR4, URZ ;  /* 0x000000040c0c72a4 */ /* 0x000fe2000f8e023f */
        /* <DEDUP_REMOVED lines=9> */
[----:B------:R-:W-:Y:S01]  /*15c0*/  IMAD.U32 R9, RZ, RZ, UR10 ;  /* 0x0000000aff097e24 */ /* 0x000fe2000f8e00ff */
[----:B------:R-:W-:Y:S01]  /*15d0*/  SHF.R.U32.HI R12, RZ, 0x3, R0 ;  /* 0x00000003ff0c7819 */ /* 0x000fe20000011600 */
[----:B------:R-:W-:Y:S01]  /*15e0*/  UIMAD UR6, UR10, UR5, UR12 ;  /* 0x000000050a0672a4 */ /* 0x000fe2000f8e020c */
[----:B------:R-:W-:Y:S01]  /*15f0*/  IMAD.SHL.U32 R17, R27, 0x400, RZ ;  /* 0x000004001b117824 */ /* 0x000fe200078e00ff */
[----:B------:R-:W-:Y:S01]  /*1600*/  USHF.R.S32.HI UR7, URZ, 0x1f, UR13 ;  /* 0x0000001f3f077899 */ /* 0x000fe2000801140d */
[----:B------:R-:W-:Y:S01]  /*1610*/  LOP3.LUT R12, R12, R0, R212, 0x1e, !PT ;  /* 0x000000000c0c7212 */ /* 0x000fe200078e1ed4 */
[----:B------:R-:W-:Y:S01]  /*1620*/  IMAD.U32 R0, RZ, RZ, UR10 ;  /* 0x0000000aff007e24 */ /* 0x000fe2000f8e00ff */
[----:B------:R1:W-:Y:S01]  /*1630*/  LDGSTS.E.BYPASS.LTC128B.128 [R34+0x4080], [R6.64+0x80], !P1 ;  /* 0x0408008006227fae */ /* 0x0003e2000c901d4e */
[----:B------:R-:W-:Y:S01]  /*1640*/  IMAD.WIDE.U32 R2, R9, c[0x0][0x210], R2 ;  /* 0x0000840009027a25 */ /* 0x000fe200078e0002 */
[----:B------:R-:W-:Y:S01]  /*1650*/  UIMAD UR18, UR7, UR19, UR18 ;  /* 0x00000013071272a4 */ /* 0x000fe2000f8e0212 */
[----:B------:R-:W-:Y:S01]  /*1660*/  ISETP.GE.AND P5, PT, R8, c[0x0][0x1fc], PT ;  /* 0x00007f0008007a0c */ /* 0x000fe20003fa6270 */
[----:B------:R2:W-:Y:S01]  /*1670*/  LDGSTS.E.BYPASS.LTC128B.128 [R34+0x1080], [R10.64], !P2 ;  /* 0x010800000a227fae */ /* 0x0005e2000d101d4e */
[----:B------:R-:W-:Y:S01]  /*1680*/  IMAD.WIDE.U32 R4, R0, c[0x0][0x180], R4 ;  /* 0x0000600000047a25 */ /* 0x000fe200078e0004 */
[----:B------:R-:W-:Y:S01]  /*1690*/  IADD3 R3, R3, UR6, RZ ;  /* 0x0000000603037c10 */ /* 0x000fe2000fffe0ff */
[----:B------:R-:W-:Y:S01]  /*16a0*/  CS2R R108, SRZ ;  /* 0x00000000006c7805 */ /* 0x000fe2000001ff00 */
[----:B------:R2:W-:Y:S01]  /*16b0*/  LDGSTS.E.BYPASS.LTC128B.128 [R34+0x3080], [R10.64+0x40], !P6 ;  /* 0x030800400a227fae */ /* 0x0005e2000f101d4e */
[----:B------:R-:W-:Y:S01]  /*16c0*/  IMAD R227, R227, 0x2, R17 ;  /* 0x00000002e3e37824 */ /* 0x000fe200078e0211 */
[----:B------:R-:W-:Y:S01]  /*16d0*/  IADD3 R5, R5, UR4, RZ ;  /* 0x0000000405057c10 */ /* 0x000fe2000fffe0ff */
[----:B------:R-:W-:Y:S01]  /*16e0*/  ULDC.64 UR4, c[0x0][0x178] ;  /* 0x00005e0000047ab9 */ /* 0x000fe20000000a00 */
[----:B------:R-:W-:Y:S01]  /*16f0*/  IMAD.U32 R0, RZ, RZ, UR11 ;  /* 0x0000000bff007e24 */ /* 0x000fe2000f8e00ff */
[----:B------:R-:W-:Y:S01]  /*1700*/  UIMAD UR6, UR7, UR4, URZ ;  /* 0x00000004070672a4 */ /* 0x000fe2000f8e023f */
[----:B------:R-:W-:Y:S01]  /*1710*/  IMAD.IADD R227, R227, 0x1, R12 ;  /* 0x00000001e3e37824 */ /* 0x000fe200078e020c */
[----:B------:R-:W-:Y:S01]  /*1720*/  UIMAD.WIDE.U32 UR22, UR13, UR4, URZ ;  /* 0x000000040d1672a5 */ /* 0x000fe2000f8e003f */
[----:B------:R-:W-:Y:S01]  /*1730*/  IMAD.U32 R9, RZ, RZ, UR11 ;  /* 0x0000000bff097e24 */ /* 0x000fe2000f8e00ff */
[----:B------:R-:W-:Y:S01]  /*1740*/  UIMAD UR6, UR13, UR5, UR6 ;  /* 0x000000050d0672a4 */ /* 0x000fe2000f8e0206 */
[----:B------:R-:W-:Y:S01]  /*1750*/  IMAD.SHL.U32 R227, R227, 0x2, RZ ;  /* 0x00000002e3e37824 */ /* 0x000fe200078e00ff */
[----:B------:R2:W-:Y:S01]  /*1760*/  LDGSTS.E.BYPASS.LTC128B.128 [R34+0x5080], [R10.64+0x80], !P4 ;  /* 0x050800800a227fae */ /* 0x0005e2000e101d4e */
[----:B------:R-:W-:Y:S01]  /*1770*/  ULDC.64 UR4, c[0x0][0x218] ;  /* 0x0000860000047ab9 */ /* 0x000fe20000000a00 */
[----:B------:R-:W-:Y:S01]  /*1780*/  IMAD.WIDE.U32 R20, R0, c[0x0][0x218], R2 ;  /* 0x0000860000147a25 */ /* 0x000fe200078e0002 */
[----:B------:R-:W-:Y:S01]  /*1790*/  UIMAD UR12, UR16, UR4, URZ ;  /* 0x00000004100c72a4 */ /* 0x000fe2000f8e023f */
[----:B------:R-:W-:Y:S01]  /*17a0*/  IADD3 R12, R227, 0xf480, RZ ;  /* 0x0000f480e30c7810 */ /* 0x000fe20007ffe0ff */
[----:B------:R-:W-:Y:S01]  /*17b0*/  UIADD3 UR4, UR23, UR6, URZ ;  /* 0x0000000617047290 */ /* 0x000fe2000fffe03f */
[----:B------:R-:W-:Y:S01]  /*17c0*/  IMAD.WIDE.U32 R36, R9, c[0x0][0x188], R4 ;  /* 0x0000620009247a25 */ /* 0x000fe200078e0004 */
[----:B------:R-:W-:Y:S01]  /*17d0*/  UIMAD UR12, UR11, UR5, UR12 ;  /* 0x000000050b0c72a4 */ /* 0x000fe2000f8e020c */
[----:B------:R-:W-:Y:S01]  /*17e0*/  IADD3 R228, R227, 0xf4c0, RZ ;  /* 0x0000f4c0e3e47810 */ /* 0x000fe20007ffe0ff */
[----:B------:R-:W-:Y:S01]  /*17f0*/  USHF.L.U32 UR6, UR13, 0x6, URZ ;  /* 0x000000060d067899 */ /* 0x000fe2000800063f */
[----:B------:R-:W-:Y:S01]  /*1800*/  IMAD.U32 R2, RZ, RZ, UR22 ;  /* 0x00000016ff027e24 */ /* 0x000fe2000f8e00ff */
[----:B------:R-:W-:Y:S01]  /*1810*/  @P0 IADD3 R228, R12, -0x40, RZ ;  /* 0xffffffc00ce40810 */ /* 0x000fe20007ffe0ff */
[----:B------:R-:W-:Y:S01]  /*1820*/  IMAD.U32 R0, RZ, RZ, UR4 ;  /* 0x00000004ff007e24 */ /* 0x000fe2000f8e00ff */
[----:B------:R-:W-:Y:S01]  /*1830*/  IADD3 R29, R37, UR20, RZ ;  /* 0x00000014251d7c10 */ /* 0x000fe2000fffe0ff */
[----:B------:R-:W-:Y:S01]  /*1840*/  IMAD.U32 R3, RZ, RZ, UR23 ;  /* 0x00000017ff037e24 */ /* 0x000fe2000f8e00ff */
[C---:B------:R-:W-:Y:S01]  /*1850*/  LEA R12, P0, R2.reuse, R36, 0x6 ;  /* 0x00000024020c7211 */ /* 0x040fe200078030ff */
[----:B------:R-:W-:Y:S01]  /*1860*/  IMAD.U32 R3, RZ, RZ, UR19 ;  /* 0x00000013ff037e24 */ /* 0x000fe2000f8e00ff */
[----:B------:R-:W-:Y:S01]  /*1870*/  IADD3 R5, R21, UR12, RZ ;  /* 0x0000000c15057c10 */ /* 0x000fe2000fffe0ff */
[----:B------:R-:W-:Y:S01]  /*1880*/  IMAD.MOV.U32 R4, RZ, RZ, R20 ;  /* 0x000000ffff047224 */ /* 0x000fe200078e0014 */
[----:B------:R-:W-:Y:S01]  /*1890*/  LEA.HI.X R13, R2, R29, R0, 0x6, P0 ;  /* 0x0000001d020d7211 */ /* 0x000fe200000f3400 */
[----:B------:R3:W-:Y:S01]  /*18a0*/  STL.64 [R1+0x50], R36 ;  /* 0x0000502401007387 */ /* 0x0007e20000100a00 */
[----:B------:R-:W-:Y:S01]  /*18b0*/  ULDC UR5, c[0x0][0x168] ;  /* 0x00005a0000057ab9 */ /* 0x000fe20000000800 */
[----:B------:R-:W-:Y:S01]  /*18c0*/  IMAD.WIDE.U32 R2, R3, UR13, R4 ;  /* 0x0000000d03027c25 */ /* 0x000fe2000f8e0004 */
[----:B------:R-:W-:Y:S01]  /*18d0*/  UIADD3 UR12, -UR6, UR5, URZ ;  /* 0x00000005060c7290 */ /* 0x000fe2000fffe13f */
[----:B------:R4:W-:Y:S01]  /*18e0*/  STL.64 [R1+0x48], R20 ;  /* 0x0000481401007387 */ /* 0x0009e20000100a00 */
[----:B------:R-:W-:Y:S01]  /*18f0*/  ISETP.GE.AND P0, PT, R8, c[0x0][0x16c], PT ;  /* 0x00005b0008007a0c */ /* 0x000fe20003f06270 */
[----:B------:R-:W-:Y:S01]  /*1900*/  IMAD.U32 R0, RZ, RZ, UR11 ;  /* 0x0000000bff007e24 */ /* 0x000fe2000f8e00ff */
[----:B------:R-:W-:Y:S01]  /*1910*/  IADD3 R3, R3, UR18, RZ ;  /* 0x0000001203037c10 */ /* 0x000fe2000fffe0ff */
[----:B------:R-:W-:Y:S01]  /*1920*/  STL [R1+0x60], R29 ;  /* 0x0000601d01007387 */ /* 0x000fe20000100800 */
[----:B------:R-:W-:Y:S01]  /*1930*/  ISETP.LT.AND P1, PT, R38, UR12, PT ;  /* 0x0000000c26007c0c */ /* 0x000fe2000bf21270 */
[----:B------:R-:W-:Y:S01]  /*1940*/  IMAD.WIDE.U32 R42, R0, c[0x0][0x278], R18 ;  /* 0x00009e00002a7a25 */ /* 0x000fe200078e0012 */
[----:B------:R-:W-:Y:S01]  /*1950*/  LOP3.LUT R0, R23, 0xfffffff0, RZ, 0xc0, !PT ;  /* 0xfffffff017007812 */ /* 0x000fe200078ec0ff */
[----:B------:R5:W-:Y:S01]  /*1960*/  STL.64 [R1+0x30], R4 ;  /* 0x0000300401007387 */ /* 0x000be20000100a00 */
[----:B------:R-:W-:Y:S01]  /*1970*/  ISETP.GE.OR P2, PT, R8, c[0x0][0x1fc], !P1 ;  /* 0x00007f0008007a0c */ /* 0x000fe20004f46670 */
[----:B------:R-:W-:Y:S01]  /*1980*/  ULDC.64 UR4, c[0x0][0x278] ;  /* 0x00009e0000047ab9 */ /* 0x000fe20000000a00 */
[----:B------:R-:W-:Y:S01]  /*1990*/  ISETP.GE.AND P6, PT, R35, c[0x0][0x16c], PT ;  /* 0x00005b0023007a0c */ /* 0x000fe20003fc6270 */
[----:B------:R-:W-:Y:S01]  /*19a0*/  IMAD.IADD R0, R32, 0x1, -R0 ;  /* 0x0000000120007824 */ /* 0x000fe200078e0a00 */
[----:B------:R-:W0:Y:S01]  /*19b0*/  LDGDEPBAR ;  /* 0x00000000000079af */ /* 0x000e220000000000 */
[C---:B------:R-:W-:Y:S01]  /*19c0*/  ISETP.GE.AND P4, PT, R25.reuse, c[0x0][0x1fc], PT ;  /* 0x00007f0019007a0c */ /* 0x040fe20003f86270 */
[----:B------:R-:W-:Y:S01]  /*19d0*/  UIMAD UR4, UR16, UR4, URZ ;  /* 0x00000004100472a4 */ /* 0x000fe2000f8e023f */
[----:B------:R-:W-:Y:S01]  /*19e0*/  SEL R18, RZ, 0x4, P6 ;  /* 0x00000004ff127807 */ /* 0x000fe20003000000 */
[----:B------:R-:W-:Y:S01]  /*19f0*/  USHF.R.S32.HI UR7, URZ, 0x1f, UR6 ;  /* 0x0000001f3f077899 */ /* 0x000fe20008011406 */
[----:B--2---:R-:W-:Y:S01]  /*1a00*/  LEA.HI R10, R0, R0, RZ, 0x1 ;  /* 0x00000000000a7211 */ /* 0x004fe200078f08ff */
[----:B------:R-:W-:Y:S01]  /*1a10*/  UIMAD UR5, UR11, UR5, UR4 ;  /* 0x000000050b0572a4 */ /* 0x000fe2000f8e0204 */
[----:B------:R-:W-:Y:S01]  /*1a20*/  ISETP.GE.OR P6, PT, R25, c[0x0][0x1fc], !P1 ;  /* 0x00007f0019007a0c */ /* 0x000fe20004fc6670 */
[----:B------:R2:W-:Y:S01]  /*1a30*/  STL.64 [R1+0x40], R42 ;  /* 0x0000402a01007387 */ /* 0x0005e20000100a00 */
[----:B------:R-:W-:Y:S01]  /*1a40*/  SEL R31, RZ, 0x1, P0 ;  /* 0x00000001ff1f7807 */ /* 0x000fe20000000000 */
[----:B---3--:R-:W-:Y:S01]  /*1a50*/  IMAD.WIDE.U32 R36, R9, c[0x0][0x290], R14 ;  /* 0x0000a40009247a25 */ /* 0x008fe200078e000e */
[----:B------:R-:W-:Y:S01]  /*1a60*/  LEA R14, P0, R12, c[0x0][0x160], 0x1 ;  /* 0x000058000c0e7a11 */ /* 0x000fe200078008ff */
[----:B------:R-:W-:Y:S01]  /*1a70*/  CS2R R106, SRZ ;  /* 0x00000000006a7805 */ /* 0x000fe2000001ff00 */
[----:B------:R-:W-:Y:S01]  /*1a80*/  IADD3 R40, R43, UR5, RZ ;  /* 0x000000052b287c10 */ /* 0x000fe2000fffe0ff */
[----:B------:R-:W-:Y:S01]  /*1a90*/  ULDC.64 UR4, c[0x0][0x290] ;  /* 0x0000a40000047ab9 */ /* 0x000fe20000000a00 */
[----:B----4-:R-:W-:Y:S01]  /*1aa0*/  LEA R20, P3, R2, c[0x0][0x1f0], 0x1 ;  /* 0x00007c0002147a11 */ /* 0x010fe200078608ff */
[----:B------:R-:W-:Y:S01]  /*1ab0*/  UIMAD UR4, UR16, UR4, URZ ;  /* 0x00000004100472a4 */ /* 0x000fe2000f8e023f */
[----:B------:R-:W-:Y:S01]  /*1ac0*/  LEA.HI.X R15, R12, c[0x0][0x164], R13, 0x1, P0 ;  /* 0x000059000c0f7a11 */ /* 0x000fe200000f0c0d */
[----:B------:R-:W-:Y:S01]  /*1ad0*/  STL.64 [R1+0x38], R36 ;  /* 0x0000382401007387 */ /* 0x000fe20000100a00 */
[----:B------:R-:W-:Y:S01]  /*1ae0*/  LEA.HI.X R21, R2, c[0x0][0x1f4], R3, 0x1, P3 ;  /* 0x00007d0002157a11 */ /* 0x000fe200018f0c03 */
[----:B------:R-:W-:Y:S01]  /*1af0*/  UIMAD UR4, UR11, UR5, UR4 ;  /* 0x000000050b0472a4 */ /* 0x000fe2000f8e0204 */
[----:B------:R-:W-:Y:S01]  /*1b00*/  LOP3.LUT R2, R26, 0xfffffff8, RZ, 0xc0, !PT ;  /* 0xfffffff81a027812 */ /* 0x000fe200078ec0ff */
[----:B------:R3:W-:Y:S01]  /*1b10*/  STL [R1+0x5c], R40 ;  /* 0x00005c2801007387 */ /* 0x0007e20000100800 */
[----:B-----5:R-:W-:Y:S01]  /*1b20*/  SHF.R.S32.HI R4, RZ, 0x1f, R0 ;  /* 0x0000001fff047819 */ /* 0x020fe20000011400 */
[----:B------:R-:W-:-:S04]  /*1b30*/  DEPBAR.LE SB0, 0x1 ;  /* 0x000080400000791a */ /* 0x000fc80000000000 */
[----:B-1----:R-:W-:Y:S01]  /*1b40*/  IMAD.IADD R7, R32, 0x1, -R2 ;  /* 0x0000000120077824 */ /* 0x002fe200078e0a02 */
[--C-:B------:R-:W-:Y:S01]  /*1b50*/  SHF.R.S32.HI R2, RZ, 0x1f, R16.reuse ;  /* 0x0000001fff027819 */ /* 0x100fe20000011410 */
[----:B------:R-:W-:Y:S01]  /*1b60*/  CS2R R104, SRZ ;  /* 0x0000000000687805 */ /* 0x000fe2000001ff00 */
[----:B------:R-:W-:Y:S01]  /*1b70*/  ISETP.GE.AND P3, PT, R25, c[0x0][0x16c], PT ;  /* 0x00005b0019007a0c */ /* 0x000fe20003f66270 */
        /* <DEDUP_REMOVED lines=15> */
[----:B------:R-:W-:Y:S01]  /*1c70*/  SEL R11, RZ, 0x2, P3 ;  /* 0x00000002ff0b7807 */ /* 0x000fe20001800000 */
[----:B------:R-:W-:Y:S01]  /*1c80*/  CS2R R92, SRZ ;  /* 0x00000000005c7805 */ /* 0x000fe2000001ff00 */
[----:B------:R-:W-:Y:S01]  /*1c90*/  ISETP.GE.OR P1, PT, R35, c[0x0][0x1fc], !P1 ;  /* 0x00007f0023007a0c */ /* 0x000fe20004f26670 */
        /* <DEDUP_REMOVED lines=15> */
[----:B------:R-:W-:Y:S01]  /*1d90*/  SEL R24, RZ, 0xffffffff, P3 ;  /* 0xffffffffff187807 */ /* 0x000fe20001800000 */
[----:B------:R-:W-:Y:S01]  /*1da0*/  CS2R R78, SRZ ;  /* 0x00000000004e7805 */ /* 0x000fe2000001ff00 */
[C---:B------:R-:W-:Y:S01]  /*1db0*/  ISETP.GT.AND P3, PT, R32.reuse, 0xf, PT ;  /* 0x0000000f2000780c */ /* 0x040fe20003f64270 */
        /* <DEDUP_REMOVED lines=9> */
[----:B------:R-:W-:Y:S01]  /*1e50*/  LOP3.LUT R3, R8, 0x30, R3, 0xf8, !PT ;  /* 0x0000003008037812 */ /* 0x000fe200078ef803 */
        /* <DEDUP_REMOVED lines=15> */
[----:B------:R-:W-:Y:S01]  /*1f50*/  @!P3 IADD3 R3, P0, R42, UR6, RZ ;  /* 0x000000062a03bc10 */ /* 0x000fe2000ff1e0ff */
[----:B------:R-:W-:Y:S01]  /*1f60*/  CS2R R56, SRZ ;  /* 0x0000000000387805 */ /* 0x000fe2000001ff00 */
[----:B------:R-:W-:Y:S01]  /*1f70*/  LOP3.LUT R5, R17, 0x7ffffffc, RZ, 0xc0, !PT ;  /* 0x7ffffffc11057812 */ /* 0x000fe200078ec0ff */
[----:B------:R-:W-:Y:S01]  /*1f80*/  IMAD.U32 R2, R9, 0x20, R2 ;  /* 0x0000002009027824 */ /* 0x000fe200078e0002 */
[----:B------:R-:W-:Y:S01]  /*1f90*/  @!P3 IADD3.X R4, R40, UR7, RZ, P0, !PT ;  /* 0x000000072804bc10 */ /* 0x000fe200087fe4ff */
[----:B------:R-:W-:Y:S01]  /*1fa0*/  CS2R R54, SRZ ;  /* 0x0000000000367805 */ /* 0x000fe2000001ff00 */
[C---:B------:R-:W-:Y:S01]  /*1fb0*/  @!P3 LEA R12, P0, R3.reuse, c[0x0][0x258], 0x2 ;  /* 0x00009600030cba11 */ /* 0x040fe200078010ff */
[----:B------:R-:W-:Y:S01]  /*1fc0*/  IMAD.SHL.U32 R214, R2, 0x2, RZ ;  /* 0x0000000202d67824 */ /* 0x000fe200078e00ff */
[----:B------:R-:W-:Y:S01]  /*1fd0*/  BAR.SYNC.DEFER_BLOCKING 0x0 ;  /* 0x0000000000007b1d */ /* 0x000fe20000010000 */
[----:B------:R-:W-:Y:S01]  /*1fe0*/  IMAD.IADD R6, R6, 0x1, -R5 ;  /* 0x0000000106067824 */ /* 0x000fe200078e0a05 */
[--C-:B------:R-:W-:Y:S01]  /*1ff0*/  IADD3 R5, R18, R11, R31.reuse ;  /* 0x0000000b12057210 */ /* 0x100fe20007ffe01f */
[----:B------:R-:W-:Y:S01]  /*2000*/  IMAD.IADD R215, R214, 0x1, R0 ;  /* 0x00000001d6d77824 */ /* 0x000fe200078e0200 */
[----:B------:R-:W-:Y:S01]  /*2010*/  @!P3 LEA.HI.X R13, R3, c[0x0][0x25c], R4, 0x2, P0 ;  /* 0x00009700030dba11 */ /* 0x000fe200000f1404 */
[----:B------:R-:W-:Y:S01]  /*2020*/  IMAD.SHL.U32 R0, R28, 0x10, RZ ;  /* 0x000000101c007824 */ /* 0x000fe200078e00ff */
[----:B------:R-:W-:Y:S01]  /*2030*/  LOP3.LUT P0, RZ, R5, 0x1, RZ, 0xc0, !PT ;  /* 0x0000000105ff7812 */ /* 0x000fe2000780c0ff */
        /* <DEDUP_REMOVED lines=8> */
[----:B------:R-:W-:Y:S01]  /*20c0*/  CS2R R46, SRZ ;  /* 0x00000000002e7805 */ /* 0x000fe2000001ff00 */
[----:B------:R-:W-:Y:S01]  /*20d0*/  LEA.HI R2, R2, R3, RZ, 0x2 ;  /* 0x0000000302027211 */ /* 0x000fe200078f10ff */
[----:B------:R-:W-:Y:S01]  /*20e0*/  CS2R R44, SRZ ;  /* 0x00000000002c7805 */ /* 0x000fe2000001ff00 */
[----:B------:R-:W-:Y:S01]  /*20f0*/  LOP3.LUT P5, RZ, R5, 0x2, RZ, 0xc0, !PT ;  /* 0x0000000205ff7812 */ /* 0x000fe200078ac0ff */
[----:B--2---:R-:W-:Y:S01]  /*2100*/  CS2R R42, SRZ ;  /* 0x00000000002a7805 */ /* 0x004fe2000001ff00 */
[----:B------:R-:W-:Y:S01]  /*2110*/  LOP3.LUT R2, R2, 0xfffffffc, RZ, 0xc0, !PT ;  /* 0xfffffffc02027812 */ /* 0x000fe200078ec0ff */
[----:B---3--:R-:W-:Y:S01]  /*2120*/  CS2R R40, SRZ ;  /* 0x0000000000287805 */ /* 0x008fe2000001ff00 */
[----:B------:R-:W-:Y:S01]  /*2130*/  ISETP.GE.OR P5, PT, R38, UR12, !P5 ;  /* 0x0000000c26007c0c */ /* 0x000fe2000efa6670 */
[----:B------:R-:W-:Y:S01]  /*2140*/  UMOV UR18, 0x1 ;  /* 0x0000000100127882 */ /* 0x000fe20000000000 */
[----:B------:R-:W1:Y:S01]  /*2150*/  LDSM.16.M88.4 R164, [R214+0x6080] ;  /* 0x00608000d6a4783b */ /* 0x000e620000000200 */
[----:B------:R-:W-:Y:S01]  /*2160*/  IMAD.IADD R3, R3, 0x1, -R2 ;  /* 0x0000000103037824 */ /* 0x000fe200078e0a02 */
[----:B------:R-:W-:Y:S01]  /*2170*/  LEA.HI R4, R30, R32, RZ, 0x7 ;  /* 0x000000201e047211 */ /* 0x000fe200078f38ff */
[----:B------:R-:W-:Y:S01]  /*2180*/  IMAD.SHL.U32 R2, R24, 0x2, RZ ;  /* 0x0000000218027824 */ /* 0x000fe200078e00ff */
[----:B------:R-:W2:Y:S01]  /*2190*/  LDSM.16.M88.4 R168, [R214+0x7080] ;  /* 0x00708000d6a8783b */ /* 0x000ea20000000200 */
[----:B------:R-:W-:Y:S01]  /*21a0*/  LOP3.LUT R0, R0, 0x10, RZ, 0xc0, !PT ;  /* 0x0000001000007812 */ /* 0x000fe200078ec0ff */
[----:B------:R-:W-:Y:S01]  /*21b0*/  UMOV UR16, 0xffffffc0 ;  /* 0xffffffc000107882 */ /* 0x000fe20000000000 */
[----:B------:R-:W-:Y:S01]  /*21c0*/  SHF.R.U32.HI R11, RZ, 0x4, R4 ;  /* 0x00000004ff0b7819 */ /* 0x000fe20000011604 */
[----:B------:R-:W3:Y:S01]  /*21d0*/  LDSM.16.M88.4 R172, [R215+0x6080] ;  /* 0x00608000d7ac783b */ /* 0x000ee20000000200 */
[----:B------:R-:W-:Y:S01]  /*21e0*/  SEL R4, RZ, 0xffffffff, P4 ;  /* 0xffffffffff047807 */ /* 0x000fe20002000000 */
[----:B------:R-:W-:Y:S01]  /*21f0*/  ULDC UR5, c[0x0][0x198] ;  /* 0x0000660000057ab9 */ /* 0x000fe20000000800 */
[----:B------:R-:W-:Y:S01]  /*2200*/  LOP3.LUT R2, R2, 0x2, R31, 0xe2, !PT ;  /* 0x0000000202027812 */ /* 0x000fe200078ee21f */
[----:B------:R-:W4:Y:S01]  /*2210*/  LDSM.16.M88.4 R176, [R215+0x7080] ;  /* 0x00708000d7b0783b */ /* 0x000f220000000200 */
[----:B------:R-:W-:Y:S01]  /*2220*/  LOP3.LUT R11, R0, 0x8, R11, 0xf8, !PT ;  /* 0x00000008000b7812 */ /* 0x000fe200078ef80b */
[----:B------:R-:W-:Y:S01]  /*2230*/  IMAD.SHL.U32 R0, R4, 0x2, RZ ;  /* 0x0000000204007824 */ /* 0x000fe200078e00ff */
[----:B------:R-:W-:Y:S01]  /*2240*/  SHF.R.U32.HI R8, RZ, 0x3, R8 ;  /* 0x00000003ff087819 */ /* 0x000fe20000011608 */
[----:B------:R-:W1:Y:S01]  /*2250*/  LDSM.16.M88.4 R180, [R214+0x8080] ;  /* 0x00808000d6b4783b */ /* 0x000e620000000200 */
[----:B------:R-:W-:-:S02]  /*2260*/  LOP3.LUT P4, RZ, R16, 0x2, RZ, 0xc0, !PT ;  /* 0x0000000210ff7812 */ /* 0x000fc4000788c0ff */
[----:B------:R-:W-:Y:S01]  /*2270*/  LOP3.LUT R8, R19, R8, RZ, 0x3c, !PT ;  /* 0x0000000813087212 */ /* 0x000fe200078e3cff */
[----:B------:R-:W1:Y:S01]  /*2280*/  LDSM.16.M88.4 R184, [R214+0x9080] ;  /* 0x00908000d6b8783b */ /* 0x000e620000000200 */
[----:B------:R-:W-:Y:S02]  /*2290*/  LOP3.LUT R18, R0, 0x2, R18, 0xe2, !PT ;  /* 0x0000000200127812 */ /* 0x000fe400078ee212 */
[----:B------:R-:W-:Y:S01]  /*22a0*/  IADD3 R4, R37, UR4, RZ ;  /* 0x0000000425047c10 */ /* 0x000fe2000fffe0ff */
[----:B------:R-:W1:Y:S01]  /*22b0*/  LDSM.16.M88.4 R188, [R215+0x8080] ;  /* 0x00808000d7bc783b */ /* 0x000e620000000200 */
[----:B------:R-:W-:Y:S01]  /*22c0*/  IMAD R213, R28, 0x200, R8 ;  /* 0x000002001cd57824 */ /* 0x000fe200078e0208 */
[----:B------:R-:W-:Y:S01]  /*22d0*/  LOP3.LUT R7, R7, 0x8, RZ, 0xc0, !PT ;  /* 0x0000000807077812 */ /* 0x000fe200078ec0ff */
[----:B------:R-:W-:Y:S01]  /*22e0*/  UMOV UR4, URZ ;  /* 0x0000003f00047c82 */ /* 0x000fe20008000000 */
[----:B------:R-:W1:Y:S01]  /*22f0*/  LDSM.16.M88.4 R192, [R215+0x9080] ;  /* 0x00908000d7c0783b */ /* 0x000e620000000200 */
[----:B------:R-:W-:Y:S01]  /*2300*/  SHF.R.S32.HI R17, RZ, 0x2, R17 ;  /* 0x00000002ff117819 */ /* 0x000fe20000011411 */
        /* <DEDUP_REMOVED lines=78> */
.L_x_518:
        /* <DEDUP_REMOVED lines=216> */
.L_x_516:
        /* <DEDUP_REMOVED lines=556> */
.L_x_517:
[-C--:B-1234-:R-:W-:Y:S01]  /*5830*/  HMMA.16816.F32 R4, R20, R2.reuse, RZ ;  /* 0x000000021404723c */ /* 0x09efe200000018ff */
        /* <DEDUP_REMOVED lines=251> */
.L_x_515:
[----:B------:R-:W-:Y:S05]  /*67f0*/  @P1 EXIT ;  /* 0x000000000000194d */ /* 0x000fea0003800000 */
[----:B------:R-:W2:Y:S01]  /*6800*/  LDL.64 R2, [R1+0x18] ;  /* 0x0000180001027983 */ /* 0x000ea20000100a00 */
[----:B------:R-:W-:Y:S01]  /*6810*/  UMOV UR4, 0x1 ;  /* 0x0000000100047882 */ /* 0x000fe20000000000 */
[----:B------:R-:W-:Y:S01]  /*6820*/  BSSY B0, `(.L_x_519) ;  /* 0x0000023000007945 */ /* 0x000fe20003800000 */
[----:B------:R-:W-:Y:S02]  /*6830*/  ULDC.64 UR6, c[0x0][0x338] ;  /* 0x0000ce0000067ab9 */ /* 0x000fe40000000a00 */
[----:B------:R-:W-:-:S02]  /*6840*/  UISETP.NE.AND UP0, UPT, UR4, UR6, UPT ;  /* 0x000000060400728c */ /* 0x000fc4000bf05270 */
[----:B------:R-:W-:Y:S02]  /*6850*/  ULDC UR5, c[0x0][0x358] ;  /* 0x0000d60000057ab9 */ /* 0x000fe40000000800 */
[----:B------:R-:W-:Y:S02]  /*6860*/  UIMAD.WIDE.U32 UR12, UR10, UR7, URZ ;  /* 0x000000070a0c72a5 */ /* 0x000fe4000f8e003f */
[----:B------:R-:W-:Y:S02]  /*6870*/  UIMAD UR7, UR9, UR5, URZ ;  /* 0x00000005090772a4 */ /* 0x000fe4000f8e023f */
[----:B------:R-:W-:Y:S02]  /*6880*/  ULDC UR16, c[0x0][0x2f4] ;  /* 0x0000bd0000107ab9 */ /* 0x000fe40000000800 */
[----:B------:R-:W-:Y:S02]  /*6890*/  ULDC UR4, c[0x0][0x340] ;  /* 0x0000d00000047ab9 */ /* 0x000fe40000000800 */
[----:B------:R-:W-:-:S02]  /*68a0*/  UIMAD UR5, UR11, UR16, URZ ;  /* 0x000000100b0572a4 */ /* 0x000fc4000f8e023f */
[----:B------:R-:W-:Y:S02]  /*68b0*/  UMOV UR8, UR10 ;  /* 0x0000000a00087c82 */ /* 0x000fe40008000000 */
[----:B------:R-:W-:Y:S02]  /*68c0*/  UIMAD UR16, UR7, UR16, URZ ;  /* 0x00000010071072a4 */ /* 0x000fe4000f8e023f */
[----:B------:R-:W-:Y:S02]  /*68d0*/  @UP0 USHF.R.U32.HI UR8, URZ, UR4, UR13 ;  /* 0x000000043f080299 */ /* 0x000fe4000801160d */
[----:B------:R-:W-:Y:S02]  /*68e0*/  USHF.R.S32.HI UR4, URZ, 0x1f, UR5 ;  /* 0x0000001f3f047899 */ /* 0x000fe40008011405 */
[----:B------:R-:W-:Y:S02]  /*68f0*/  USHF.R.S32.HI UR12, URZ, 0x1f, UR16 ;  /* 0x0000001f3f0c7899 */ /* 0x000fe40008011410 */
[----:B------:R-:W-:-:S02]  /*6900*/  USHF.R.S32.HI UR13, URZ, 0x1f, UR8 ;  /* 0x0000001f3f0d7899 */ /* 0x000fc40008011408 */
[----:B------:R-:W-:-:S04]  /*6910*/  UIADD3 UR16, UP1, UP0, UR16, UR5, UR8 ;  /* 0x0000000510107290 */ /* 0x000fc8000f83e008 */
[----:B------:R-:W-:Y:S02]  /*6920*/  UIADD3.X UR12, UR12, UR4, UR13, UP1, UP0 ;  /* 0x000000040c0c7290 */ /* 0x000fe40008fe040d */
[----:B------:R-:W-:Y:S02]  /*6930*/  USHF.L.U32 UR7, UR16, 0x2, URZ ;  /* 0x0000000210077899 */ /* 0x000fe4000800063f */
[----:B------:R-:W-:Y:S02]  /*6940*/  ULDC.64 UR4, c[0x0][0x350] ;  /* 0x0000d40000047ab9 */ /* 0x000fe40000000a00 */
[----:B------:R-:W-:Y:S02]  /*6950*/  USHF.L.U64.HI UR12, UR16, 0x2, UR12 ;  /* 0x00000002100c7899 */ /* 0x000fe4000801020c */
[----:B------:R-:W-:Y:S02]  /*6960*/  UIADD3 UR4, UP0, UR7, UR4, URZ ;  /* 0x0000000407047290 */ /* 0x000fe4000ff1e03f */
[----:B------:R-:W-:-:S02]  /*6970*/  UIADD3 UR16, -UR8, URZ, URZ ;  /* 0x0000003f08107290 */ /* 0x000fc4000fffe13f */
[----:B------:R-:W-:Y:S02]  /*6980*/  UIADD3.X UR5, UR12, UR5, URZ, UP0, !UPT ;  /* 0x000000050c057290 */ /* 0x000fe400087fe43f */
[----:B------:R-:W-:Y:S01]  /*6990*/  UIMAD UR10, UR16, UR6, UR10 ;  /* 0x00000006100a72a4 */ /* 0x000fe2000f8e020a */
[----:B------:R-:W-:Y:S01]  /*69a0*/  IMAD.U32 R4, RZ, RZ, UR4 ;  /* 0x00000004ff047e24 */ /* 0x000fe2000f8e00ff */
[----:B------:R-:W-:Y:S02]  /*69b0*/  USHF.R.S32.HI UR6, URZ, 0x1f, UR11 ;  /* 0x0000001f3f067899 */ /* 0x000fe4000801140b */
[----:B------:R-:W-:Y:S01]  /*69c0*/  MOV R5, UR5 ;  /* 0x0000000500057c02 */ /* 0x000fe20008000f00 */
[----:B------:R-:W-:Y:S01]  /*69d0*/  BAR.SYNC.DEFER_BLOCKING 0x1, 0x100 ;  /* 0x0044000000007b1d */ /* 0x000fe20000010000 */
[----:B--2---:R-:W-:-:S13]  /*69e0*/  ISETP.NE.AND P1, PT, R2, RZ, PT ;  /* 0x000000ff0200720c */ /* 0x004fda0003f25270 */
[----:B------:R-:W-:Y:S05]  /*69f0*/  @P1 BRA `(.L_x_520) ;  /* 0x0000005000001947 */ /* 0x000fea0003800000 */
.L_x_521:
[----:B------:R-:W2:Y:S01]  /*6a00*/  LDG.E.STRONG.GPU R0, [R4.64] ;  /* 0x0000000e04007981 */ /* 0x000ea2000c1ef900 */
[----:B------:R-:W-:Y:S01]  /*6a10*/  YIELD ;  /* 0x0000000000007946 */ /* 0x000fe20003800000 */
[----:B--2---:R-:W-:Y:S01]  /*6a20*/  ISETP.NE.AND P0, PT, R0, UR10, PT ;  /* 0x0000000a00007c0c */ /* 0x004fe2000bf05270 */
[----:B------:R-:W-:-:S12]  /*6a30*/  CCTL.IVALL ;  /* 0x00000000ff00798f */ /* 0x000fd80002000000 */
[----:B------:R-:W-:Y:S05]  /*6a40*/  @P0 BRA `(.L_x_521) ;  /* 0xffffffb000000947 */ /* 0x000fea000383ffff */
.L_x_520:
[----:B------:R-:W-:Y:S05]  /*6a50*/  BSYNC B0 ;  /* 0x0000000000007941 */ /* 0x000fea0003800000 */
.L_x_519:
[----:B------:R-:W-:Y:S01]  /*6a60*/  MOV R10, 0xffffffff ;  /* 0xffffffff000a7802 */ /* 0x000fe20000000f00 */
[----:B------:R-:W-:Y:S05]  /*6a70*/  BRA.CONV ~URZ, `(.L_x_522) ;  /* 0x000000237f007947 */ /* 0x000fea000b800000 */
[----:B------:R-:W-:Y:S02]  /*6a80*/  MOV R2, 0x6aa0 ;  /* 0x00006aa000027802 */ /* 0x000fe40000000f00 */
[----:B------:R-:W-:Y:S05]  /*6a90*/  CALL.REL.NOINC `($__internal_4_$__cuda_sm70_warpsync) ;  /* 0x00000b4000007944 */ /* 0x000fea0003c00000 */
.L_x_522:
[----:B------:R-:W2:Y:S01]  /*6aa0*/  LDL.LU.64 R2, [R1+0x18] ;  /* 0x0000180001027983 */ /* 0x000ea20000300a00 */
[----:B------:R-:W-:Y:S01]  /*6ab0*/  UIMAD UR4, UR9, 0x3000, URZ ;  /* 0x00003000090478a4 */ /* 0x000fe2000f8e023f */
[----:B------:R-:W-:-:S03]  /*6ac0*/  IMAD.U32 R6, RZ, RZ, UR11 ;  /* 0x0000000bff067e24 */ /* 0x000fc6000f8e00ff */
[----:B------:R-:W-:Y:S01]  /*6ad0*/  USHF.R.S32.HI UR16, URZ, 0x1f, UR4 ;  /* 0x0000001f3f107899 */ /* 0x000fe20008011404 */
[----:B------:R-:W-:-:S06]  /*6ae0*/  NOP ;  /* 0x0000000000007918 */ /* 0x000fcc0000000000 */
[C---:B--2---:R-:W-:Y:S01]  /*6af0*/  IADD3 R8, P0, R2.reuse, UR4, RZ ;  /* 0x0000000402087c10 */ /* 0x044fe2000ff1e0ff */
[----:B------:R-:W-:Y:S02]  /*6b00*/  ULDC.64 UR4, c[0x0][0x328] ;  /* 0x0000ca0000047ab9 */ /* 0x000fe40000000a00 */
        /* <DEDUP_REMOVED lines=9> */
[----:B------:R-:W-:-:S05]  /*6ba0*/  IMAD.WIDE.U32 R6, R6, c[0x0][0x330], R2 ;  /* 0x0000cc0006067a25 */ /* 0x000fca00078e0002 */
        /* <DEDUP_REMOVED lines=53> */
[----:B------:R-:W-:Y:S05]  /*6f00*/  CALL.REL.NOINC `($__internal_4_$__cuda_sm70_warpsync) ;  /* 0x000006d000007944 */ /* 0x000fea0003c00000 */
.L_x_523:
        /* <DEDUP_REMOVED lines=12> */
.L_x_525:
[----:B------:R-:W-:Y:S05]  /*6fd0*/  BSYNC B0 ;  /* 0x0000000000007941 */ /* 0x000fea0003800000 */
.L_x_524:
[----:B------:R-:W-:Y:S01]  /*6fe0*/  ULDC.64 UR4, c[0x0][0x348] ;  /* 0x0000d20000047ab9 */ /* 0x000fe20000000a00 */
[----:B------:R-:W-:Y:S01]  /*6ff0*/  BSSY B0, `(.L_x_526) ;  /* 0x000000b000007945 */ /* 0x000fe20003800000 */
[----:B------:R-:W-:-:S04]  /*7000*/  UIADD3 UR4, UP0, UR7, UR4, URZ ;  /* 0x0000000407047290 */ /* 0x000fc8000ff1e03f */
[----:B------:R-:W-:Y:S02]  /*7010*/  UIADD3.X UR5, UR12, UR5, URZ, UP0, !UPT ;  /* 0x000000050c057290 */ /* 0x000fe400087fe43f */
[----:B--2---:R-:W-:-:S04]  /*7020*/  MOV R4, UR4 ;  /* 0x0000000400047c02 */ /* 0x004fc80008000f00 */
[----:B------:R-:W-:Y:S01]  /*7030*/  MOV R5, UR5 ;  /* 0x0000000500057c02 */ /* 0x000fe20008000f00 */
[----:B------:R-:W-:Y:S05]  /*7040*/  @P1 BRA `(.L_x_527) ;  /* 0x0000005000001947 */ /* 0x000fea0003800000 */
.L_x_528:
[----:B------:R-:W2:Y:S01]  /*7050*/  LDG.E.STRONG.GPU R0, [R4.64] ;  /* 0x0000000e04007981 */ /* 0x000ea2000c1ef900 */
[----:B------:R-:W-:Y:S01]  /*7060*/  YIELD ;  /* 0x0000000000007946 */ /* 0x000fe20003800000 */
[----:B--2---:R-:W-:Y:S01]  /*7070*/  ISETP.NE.AND P0, PT, R0, UR10, PT ;  /* 0x0000000a00007c0c */ /* 0x004fe2000bf05270 */
[----:B------:R-:W-:-:S12]  /*7080*/  CCTL.IVALL ;  /* 0x00000000ff00798f */ /* 0x000fd80002000000 */
[----:B------:R-:W-:Y:S05]  /*7090*/  @P0 BRA `(.L_x_528) ;  /* 0xffffffb000000947 */ /* 0x000fea000383ffff */
.L_x_527:
[----:B------:R-:W-:Y:S05]  /*70a0*/  BSYNC B0 ;  /* 0x0000000000007941 */ /* 0x000fea0003800000 */
.L_x_526:
[----:B------:R-:W-:Y:S05]  /*70b0*/  BRA.CONV ~URZ, `(.L_x_529) ;  /* 0x000000237f007947 */ /* 0x000fea000b800000 */
[----:B-1----:R-:W-:Y:S02]  /*70c0*/  MOV R2, 0x70e0 ;  /* 0x000070e000027802 */ /* 0x002fe40000000f00 */
[----:B------:R-:W-:Y:S05]  /*70d0*/  CALL.REL.NOINC `($__internal_4_$__cuda_sm70_warpsync) ;  /* 0x0000050000007944 */ /* 0x000fea0003c00000 */
.L_x_529:
[----:B------:R-:W-:Y:S01]  /*70e0*/  ULDC.64 UR4, c[0x0][0x300] ;  /* 0x0000c00000047ab9 */ /* 0x000fe20000000a00 */
[----:B-1----:R-:W-:Y:S01]  /*70f0*/  MOV R3, R9 ;  /* 0x0000000900037202 */ /* 0x002fe20000000f00 */
[----:B------:R-:W-:Y:S01]  /*7100*/  UIMAD UR4, UR13, UR4, URZ ;  /* 0x000000040d0472a4 */ /* 0x000fe2000f8e023f */
[----:B------:R-:W-:Y:S02]  /*7110*/  IMAD.U32 R0, RZ, RZ, UR8 ;  /* 0x00000008ff007e24 */ /* 0x000fe4000f8e00ff */
[----:B------:R-:W-:Y:S01]  /*7120*/  IMAD.MOV.U32 R2, RZ, RZ, R8 ;  /* 0x000000ffff027224 */ /* 0x000fe200078e0008 */
[----:B------:R-:W-:Y:S01]  /*7130*/  UIMAD UR16, UR8, UR5, UR4 ;  /* 0x00000005081072a4 */ /* 0x000fe2000f8e0204 */
[----:B------:R-:W-:Y:S02]  /*7140*/  IMAD.U32 R6, RZ, RZ, UR11 ;  /* 0x0000000bff067e24 */ /* 0x000fe4000f8e00ff */
        /* <DEDUP_REMOVED lines=61> */
.L_x_530:
        /* <DEDUP_REMOVED lines=12> */
        .weak           $__internal_4_$__cuda_sm70_warpsync
        .type           $__internal_4_$__cuda_sm70_warpsync,@function
        .size           $__internal_4_$__cuda_sm70_warpsync,(.L_x_1404 - $__internal_4_$__cuda_sm70_warpsync)
$__internal_4_$__cuda_sm70_warpsync:
[----:B------:R-:W-:Y:S01]  /*75e0*/  MOV R3, 0x0 ;  /* 0x0000000000037802 */ /* 0x000fe20000000f00 */
[----:B------:R-:W-:Y:S04]  /*75f0*/  WARPSYNC R10 ;  /* 0x0000000a00007348 */ /* 0x000fe80003800000 */
[----:B------:R-:W-:Y:S05]  /*7600*/  RET.REL.NODEC R2 `(_ZN7cutlass13device_kernelIN5flash19enable_sm80_to_sm89INS1_16FlashAttnBwdSm80INS1_25CollectiveMainloopBwdSm80ILi2ELi1EN4cute5tupleIJNS5_1CILi64EEENS7_ILi128EEENS7_ILi96EEEEEENS_6half_tEfNS_4arch4Sm80ELb1ELb0ELb1ELb0ELb1ELb0ELb0ELb0ELi2ELi2ELi4ELi2ELb1EEENS1_24CollectiveEpilogueBwdGQAISB_fSE_Li256ELb0ELb1EEENS1_25SingleTileBwdLPTSchedulerILb0ELi128ELb1EEEEEEEEEvNT_6ParamsE) ;  /* 0xffff89f002007950 */ /* 0x000fea0003c3ffff */
.L_x_531:
        /* <DEDUP_REMOVED lines=15> */
.L_x_1404:


//--------------------- .text._ZN7cutlass13device_kernelIN5flash19enable_sm80_to_sm89INS1_16FlashAttnBwdSm80INS1_25CollectiveMainloopBwdSm80ILi2ELi1EN4cute5tupleIJNS5_1CILi64EEENS7_ILi128EEENS7_ILi96EEEEEENS_6half_tEfNS_4arch4Sm80ELb1ELb0ELb1ELb1ELb0ELb0ELb0ELb0ELi2ELi2ELi4ELi2ELb1EEENS1_21CollectiveEpilogueBwdISB_SC_SE_Li256ELb1ELb0ELi2EEENS1_25SingleTileBwdLPTSchedulerILb1ELi128ELb0EEEEEEEEEvNT_6ParamsE --------------------------
	.section	.text._ZN7cutlass13device_kernelIN5flash19enable_sm80_to_sm89INS1_16FlashAttnBwdSm80INS1_25CollectiveMainloopBwdSm80ILi2ELi1EN4cute5tupleIJNS5_1CILi64EEENS7_ILi128EEENS7_ILi96EEEEEENS_6half_tEfNS_4arch4Sm80ELb1ELb0ELb1ELb1ELb0ELb0ELb0ELb0ELi2ELi2ELi4ELi2ELb1EEENS1_21CollectiveEpilogueBwdISB_SC_SE_Li256ELb1ELb0ELi2EEENS1_25SingleTileBwdLPTSchedulerILb1ELi128ELb0EEEEEEEEEvNT_6ParamsE,"ax",@progbits
	.sectioninfo	@"SHI_REGISTERS=255"
	.align	128
.text._ZN7cutlass13device_kernelIN5flash19enable_sm80_to_sm89INS1_16FlashAttnBwdSm80INS1_25CollectiveMainloopBwdSm80ILi2ELi1EN4cute5tupleIJNS5_1CILi64EEENS7_ILi128EEENS7_ILi96EEEEEENS_6half_tEfNS_4arch4Sm80ELb1ELb0ELb1ELb1ELb0ELb0ELb0ELb0ELi2ELi2ELi4ELi2ELb1EEENS1_21CollectiveEpilogueBwdISB_SC_SE_Li256ELb1ELb0ELi2EEENS1_25SingleTileBwdLPTSchedulerILb1ELi128ELb0EEEEEEEEEvNT_6ParamsE:
        .type           _ZN7cutlass13device_kernelIN5flash19enable_sm80_to_sm89INS1_16FlashAttnBwdSm80INS1_25CollectiveMainloopBwdSm80ILi2ELi1EN4cute5tupleIJNS5_1CILi64EEENS7_ILi128EEENS7_ILi96EEEEEENS_6half_tEfNS_4arch4Sm80ELb1ELb0ELb1ELb1ELb0ELb0ELb0ELb0ELi2ELi2ELi4ELi2ELb1EEENS1_21CollectiveEpilogueBwdISB_SC_SE_Li256ELb1ELb0ELi2EEENS1_25SingleTileBwdLPTSchedulerILb1ELi128ELb0EEEEEEEEEvNT_6ParamsE,@function
        .size           _ZN7cutlass13device_kernelIN5flash19enable_sm80_to_sm89INS1_16FlashAttnBwdSm80INS1_25CollectiveMainloopBwdSm80ILi2ELi1EN4cute5tupleIJNS5_1CILi64EEENS7_ILi128EEENS7_ILi96EEEEEENS_6half_tEfNS_4arch4Sm80ELb1ELb0ELb1ELb1ELb0ELb0ELb0ELb0ELi2ELi2ELi4ELi2ELb1EEENS1_21CollectiveEpilogueBwdISB_SC_SE_Li256ELb1ELb0ELi2EEENS1_25SingleTileBwdLPTSchedulerILb1ELi128ELb0EEEEEEEEEvNT_6ParamsE,(.L_x_1406 - _ZN7cutlass13device_kernelIN5flash19enable_sm80_to_sm89INS1_16FlashAttnBwdSm80INS1_25CollectiveMainloopBwdSm80ILi2ELi1EN4cute5tupleIJNS5_1CILi64EEENS7_ILi128EEENS7_ILi96EEEEEENS_6half_tEfNS_4arch4Sm80ELb1ELb0ELb1ELb1ELb0ELb0ELb0ELb0ELi2ELi2ELi4ELi2ELb1EEENS1_21CollectiveEpilogueBwdISB_SC_SE_Li256ELb1ELb0ELi2EEENS1_25SingleTileBwdLPTSchedulerILb1ELi128ELb0EEEEEEEEEvNT_6ParamsE)
        .other          _ZN7cutlass13device_kernelIN5flash19enable_sm80_to_sm89INS1_16FlashAttnBwdSm80INS1_25CollectiveMainloopBwdSm80ILi2ELi1EN4cute5tupleIJNS5_1CILi64EEENS7_ILi128EEENS7_ILi96EEEEEENS_6half_tEfNS_4arch4Sm80ELb1ELb0ELb1ELb1ELb0ELb0ELb0ELb0ELi2ELi2ELi4ELi2ELb1EEENS1_21CollectiveEpilogueBwdISB_SC_SE_Li256ELb1ELb0ELi2EEENS1_25SingleTileBwdLPTSchedulerILb1ELi128ELb0EEEEEEEEEvNT_6ParamsE,@"STO_CUDA_ENTRY STV_DEFAULT"
_ZN7cutlass13device_kernelIN5flash19enable_sm80_to_sm89INS1_16FlashAttnBwdSm80INS1_25CollectiveMainloopBwdSm80ILi2ELi1EN4cute5tupleIJNS5_1CILi64EEENS7_ILi128EEENS7_ILi96EEEEEENS_6half_tEfNS_4arch4Sm80ELb1ELb0ELb1ELb1ELb0ELb0ELb0ELb0ELi2ELi2ELi4ELi2ELb1EEENS1_21CollectiveEpilogueBwdISB_SC_SE_Li256ELb1ELb0ELi2EEENS1_25SingleTileBwdLPTSchedulerILb1ELi128ELb0EEEEEEEEEvNT_6ParamsE:
[----:B------:R-:W-:Y:S02]  /*0000*/  MOV R1, c[0x0][0x28] ;  /* 0x00000a0000017a02 */ /* 0x000fe40000000f00 */
[----:B------:R-:W1:Y:S01]  /*0010*/  S2R R85, SR_TID.X ;  /* 0x0000000000557919 */ /* 0x000e620000002100 */
[----:B------:R-:W2:Y:S01]  /*0020*/  S2UR UR4, SR_CTAID.X ;  /* 0x00000000000479c3 */ /* 0x000ea20000002500 */
[----:B------:R-:W-:Y:S01]  /*0030*/  ULDC.64 UR18, c[0x0][0x118] ;  /* 0x0000460000127ab9 */ /* 0x000fe20000000a00 */
[----:B------:R-:W-:Y:S02]  /*0040*/  IADD3 R1, R1, -0x68, RZ ;  /* 0xffffff9801017810 */ /* 0x000fe40007ffe0ff */
[----:B-1----:R-:W-:-:S06]  /*0050*/  SHF.R.U32.HI R0, RZ, 0x5, R85 ;  /* 0x00000005ff007819 */ /* 0x002fcc0000011655 */
        /* <DEDUP_REMOVED lines=8> */
[----:B------:R-:W-:Y:S02]  /*00e0*/  @UP0 UMOV UR7, UR11 ;  /* 0x0000000b00070c82 */ /* 0x000fe40008000000 */
        /* <DEDUP_REMOVED lines=12> */
[----:B------:R-:W-:Y:S02]  /*01b0*/  @UP0 UMOV UR9, UR11 ;  /* 0x0000000b00090c82 */ /* 0x000fe40008000000 */
[----:B------:R-:W-:-:S04]  /*01c0*/  @UP0 USHF.R.U32.HI UR12, URZ, UR5, UR9 ;  /* 0x000000053f0c0299 */ /* 0x000fc80008011609 */
[----:B------:R-:W-:Y:S01]  /*01d0*/  UIMAD UR7, UR12, UR7, URZ ;  /* 0x000000070c0772a4 */ /* 0x000fe2000f8e023f */
[----:B------:R-:W-:Y:S05]  /*01e0*/  BRA `(.L_x_534) ;  /* 0x0000008000007947 */ /* 0x000fea0003800000 */
.L_x_533:
[----:B------:R-:W-:Y:S02]  /*01f0*/  ULDC UR7, c[0x0][0x3ac] ;  /* 0x0000eb0000077ab9 */ /* 0x000fe40000000800 */
[----:B------:R-:W-:Y:S02]  /*0200*/  UISETP.NE.AND UP0, UPT, UR7, 0x1, UPT ;  /* 0x000000010700788c */ /* 0x000fe4000bf05270 */
[----:B------:R-:W-:Y:S02]  /*0210*/  ULDC.64 UR4, c[0x0][0x3b0] ;  /* 0x0000ec0000047ab9 */ /* 0x000fe40000000a00 */
[----:B------:R-:W-:Y:S02]  /*0220*/  UIMAD.WIDE.U32 UR10, UR6, UR4, URZ ;  /* 0x00000004060a72a5 */ /* 0x000fe4000f8e003f */
[----:B------:R-:W-:-:S05]  /*0230*/  UMOV UR12, UR6 ;  /* 0x00000006000c7c82 */ /* 0x000fca0008000000 */
[----:B------:R-:W-:Y:S02]  /*0240*/  @UP0 UMOV UR9, UR11 ;  /* 0x0000000b00090c82 */ /* 0x000fe40008000000 */
[----:B------:R-:W-:-:S04]  /*0250*/  @UP0 USHF.R.U32.HI UR12, URZ, UR5, UR9 ;  /* 0x000000053f0c0299 */ /* 0x000fc80008011609 */
[----:B------:R-:W-:-:S04]  /*0260*/  UIMAD UR7, UR12, UR7, URZ ;  /* 0x000000070c0772a4 */ /* 0x000fc8000f8e023f */
.L_x_534:
[----:B------:R-:W-:Y:S01]  /*0270*/  UIADD3 UR9, UR6, -UR7, URZ ;  /* 0x8000000706097290 */ /* 0x000fe2000fffe03f */
[----:B------:R-:W-:Y:S01]  /*0280*/  ISETP.NE.U32.AND P0, PT, RZ, c[0x0][0x3e0], PT ;  /* 0x0000f800ff007a0c */ /* 0x000fe20003f05070 */
[----:B------:R-:W-:Y:S02]  /*0290*/  ULDC.64 UR4, c[0x0][0x3a8] ;  /* 0x0000ea0000047ab9 */ /* 0x000fe40000000a00 */
[----:B------:R-:W-:Y:S01]  /*02a0*/  ULDC.64 UR6, c[0x0][0x3a0] ;  /* 0x0000e80000067ab9 */ /* 0x000fe20000000a00 */
[----:B------:R-:W-:Y:S01]  /*02b0*/  ISETP.NE.AND.EX P0, PT, RZ, c[0x0][0x3e4], PT, P0 ;  /* 0x0000f900ff007a0c */ /* 0x000fe20003f05300 */
[----:B------:R-:W-:Y:S02]  /*02c0*/  UISETP.NE.AND UP0, UPT, UR6, 0x1, UPT ;  /* 0x000000010600788c */ /* 0x000fe4000bf05270 */
[----:B------:R-:W-:-:S04]  /*02d0*/  UIMAD UR5, UR8, UR5, UR9 ;  /* 0x00000005080572a4 */ /* 0x000fc8000f8e0209 */
[----:B------:R-:W-:-:S03]  /*02e0*/  UIMAD.WIDE.U32 UR8, UR5, UR7, URZ ;  /* 0x00000007050872a5 */ /* 0x000fc6000f8e003f */
[----:B------:R-:W-:-:S04]  /*02f0*/  UMOV UR10, UR5 ;  /* 0x00000005000a7c82 */ /* 0x000fc80008000000 */
[----:B------:R-:W-:Y:S02]  /*0300*/  @UP0 UMOV UR7, UR9 ;  /* 0x0000000900070c82 */ /* 0x000fe40008000000 */
[----:B------:R-:W-:-:S04]  /*0310*/  @UP0 USHF.R.U32.HI UR10, URZ, UR4, UR7 ;  /* 0x000000043f0a0299 */ /* 0x000fc80008011607 */
[----:B------:R-:W-:-:S04]  /*0320*/  UIADD3 UR11, -UR10, URZ, URZ ;  /* 0x0000003f0a0b7290 */ /* 0x000fc8000fffe13f */
[----:B------:R-:W-:Y:S01]  /*0330*/  UIMAD UR11, UR11, UR6, UR5 ;  /* 0x000000060b0b72a4 */ /* 0x000fe2000f8e0205 */
[----:B------:R-:W-:Y:S05]  /*0340*/  @!P0 BRA `(.L_x_535) ;  /* 0x0000008000008947 */ /* 0x000fea0003800000 */
[----:B------:R-:W-:Y:S02]  /*0350*/  UMOV UR4, 0x4 ;  /* 0x0000000400047882 */ /* 0x000fe40000000000 */
[----:B------:R-:W-:Y:S02]  /*0360*/  ULDC.64 UR6, c[0x0][0x3e0] ;  /* 0x0000f80000067ab9 */ /* 0x000fe40000000a00 */
[----:B------:R-:W-:-:S06]  /*0370*/  UIMAD.WIDE UR4, UR10, UR4, UR6 ;  /* 0x000000040a0472a5 */ /* 0x000fcc000f8e0206 */
[----:B------:R-:W-:Y:S02]  /*0380*/  MOV R2, UR4 ;  /* 0x0000000400027c02 */ /* 0x000fe40008000f00 */
[----:B------:R-:W-:-:S05]  /*0390*/  MOV R3, UR5 ;  /* 0x0000000500037c02 */ /* 0x000fca0008000f00 */
[----:B------:R-:W2:Y:S02]  /*03a0*/  LDG.E R0, [R2.64] ;  /* 0x0000001202007981 */ /* 0x000ea4000c1e1900 */
[----:B--2---:R1:W2:Y:S02]  /*03b0*/  R2UR UR5, R0 ;  /* 0x00000000000573c2 */ /* 0x0042a400000e0000 */
[----:B-12---:R-:W-:Y:S05]  /*03c0*/  BRA `(.L_x_536) ;  /* 0x000000f000007947 */ /* 0x006fea0003800000 */
.L_x_535:
[----:B------:R-:W-:-:S04]  /*03d0*/  ISETP.NE.U32.AND P0, PT, RZ, c[0x0][0x3d8], PT ;  /* 0x0000f600ff007a0c */ /* 0x000fc80003f05070 */
[----:B------:R-:W-:-:S13]  /*03e0*/  ISETP.NE.AND.EX P0, PT, RZ, c[0x0][0x3dc], PT, P0 ;  /* 0x0000f700ff007a0c */ /* 0x000fda0003f05300 */
[----:B------:R-:W-:Y:S05]  /*03f0*/  @!P0 BRA `(.L_x_537) ;  /* 0x000000b000008947 */ /* 0x000fea0003800000 */
[----:B------:R-:W-:Y:S02]  /*0400*/  UMOV UR4, 0x4 ;  /* 0x0000000400047882 */ /* 0x000fe40000000000 */
[----:B------:R-:W-:Y:S02]  /*0410*/  ULDC.64 UR6, c[0x0][0x3d8] ;  /* 0x0000f60000067ab9 */ /* 0x000fe40000000a00 */
[----:B------:R-:W-:-:S06]  /*0420*/  UIMAD.WIDE UR4, UR10, UR4, UR6 ;  /* 0x000000040a0472a5 */ /* 0x000fcc000f8e0206 */
[----:B------:R-:W-:Y:S02]  /*0430*/  MOV R2, UR4 ;  /* 0x0000000400027c02 */ /* 0x000fe40008000f00 */
[----:B------:R-:W-:-:S05]  /*0440*/  MOV R3, UR5 ;  /* 0x0000000500037c02 */ /* 0x000fca0008000f00 */
[----:B------:R-:W2:Y:S04]  /*0450*/  LDG.E R4, [R2.64] ;  /* 0x0000001202047981 */ /* 0x000ea8000c1e1900 */
[----:B------:R-:W3:Y:S01]  /*0460*/  LDG.E R0, [R2.64+0x4] ;  /* 0x0000041202007981 */ /* 0x000ee2000c1e1900 */
[----:B--2---:R-:W1:Y:S08]  /*0470*/  R2UR UR5, R4 ;  /* 0x00000000040573c2 */ /* 0x004e7000000e0000 */
[----:B---3--:R-:W1:Y:S02]  /*0480*/  R2UR UR4, R0 ;  /* 0x00000000000473c2 */ /* 0x008e6400000e0000 */
[----:B-1----:R-:W-:Y:S01]  /*0490*/  UIADD3 UR5, -UR5, UR4, URZ ;  /* 0x0000000405057290 */ /* 0x002fe2000fffe13f */
[----:B------:R-:W-:Y:S05]  /*04a0*/  BRA `(.L_x_536) ;  /* 0x0000001000007947 */ /* 0x000fea0003800000 */
.L_x_537:
[----:B------:R-:W-:Y:S02]  /*04b0*/  ULDC UR5, c[0x0][0x3d4] ;  /* 0x0000f50000057ab9 */ /* 0x000fe40000000800 */
.L_x_536:
[----:B------:R-:W-:-:S04]  /*04c0*/  UIADD3 UR5, UR5, 0x7f, URZ ;  /* 0x0000007f05057890 */ /* 0x000fc8000fffe03f */
[----:B------:R-:W-:-:S04]  /*04d0*/  USHF.R.S32.HI UR4, URZ, 0x1f, UR5 ;  /* 0x0000001f3f047899 */ /* 0x000fc80008011405 */
[----:B------:R-:W-:-:S04]  /*04e0*/  ULEA.HI UR4, UR4, UR5, URZ, 0x7 ;  /* 0x0000000504047291 */ /* 0x000fc8000f8f383f */
[----:B------:R-:W-:-:S04]  /*04f0*/  USHF.R.S32.HI UR4, URZ, 0x7, UR4 ;  /* 0x000000073f047899 */ /* 0x000fc80008011404 */
[----:B------:R-:W-:-:S04]  /*0500*/  UISETP.GE.AND UP0, UPT, UR12, UR4, UPT ;  /* 0x000000040c00728c */ /* 0x000fc8000bf06270 */
[----:B------:R-:W-:Y:S01]  /*0510*/  USEL UR10, UR10, 0xffffffff, !UP0 ;  /* 0xffffffff0a0a7887 */ /* 0x000fe2000c000000 */
[----:B------:R-:W-:Y:S05]  /*0520*/  BRA `(.L_x_538) ;  /* 0x0000049000007947 */ /* 0x000fea0003800000 */
.L_x_532:
        /* <DEDUP_REMOVED lines=22> */
.L_x_539:
        /* <DEDUP_REMOVED lines=8> */
.L_x_540:
        /* <DEDUP_REMOVED lines=22> */
.L_x_541:
        /* <DEDUP_REMOVED lines=14> */
.L_x_543:
[----:B------:R-:W-:Y:S02]  /*0950*/  ULDC UR5, c[0x0][0x3d4] ;  /* 0x0000f50000057ab9 */ /* 0x000fe40000000800 */
.L_x_542:
[----:B------:R-:W-:-:S04]  /*0960*/  UIADD3 UR5, UR5, 0x7f, URZ ;  /* 0x0000007f05057890 */ /* 0x000fc8000fffe03f */
[----:B------:R-:W-:-:S04]  /*0970*/  USHF.R.S32.HI UR4, URZ, 0x1f, UR5 ;  /* 0x0000001f3f047899 */ /* 0x000fc80008011405 */
[----:B------:R-:W-:-:S04]  /*0980*/  ULEA.HI UR4, UR4, UR5, URZ, 0x7 ;  /* 0x0000000504047291 */ /* 0x000fc8000f8f383f */
[----:B------:R-:W-:-:S04]  /*0990*/  USHF.R.S32.HI UR4, URZ, 0x7, UR4 ;  /* 0x000000073f047899 */ /* 0x000fc80008011404 */
[----:B------:R-:W-:-:S04]  /*09a0*/  UISETP.GE.AND UP0, UPT, UR12, UR4, UPT ;  /* 0x000000040c00728c */ /* 0x000fc8000bf06270 */
[----:B------:R-:W-:-:S06]  /*09b0*/  USEL UR10, UR10, 0xffffffff, !UP0 ;  /* 0xffffffff0a0a7887 */ /* 0x000fcc000c000000 */
.L_x_538:
[----:B------:R-:W-:-:S13]  /*09c0*/  ISETP.LE.AND P0, PT, RZ, UR10, PT ;  /* 0x0000000aff007c0c */ /* 0x000fda000bf03270 */
[----:B------:R-:W-:Y:S05]  /*09d0*/  @!P0 EXIT ;  /* 0x000000000000894d */ /* 0x000fea0003800000 */
[----:B------:R-:W-:Y:S02]  /*09e0*/  ULDC.64 UR4, c[0x0][0x2c8] ;  /* 0x0000b20000047ab9 */ /* 0x000fe40000000a00 */
[----:B------:R-:W-:Y:S02]  /*09f0*/  UISETP.NE.U32.AND UP2, UPT, URZ, UR4, UPT ;  /* 0x000000043f00728c */ /* 0x000fe4000bf45070 */
[----:B------:R-:W-:Y:S02]  /*0a00*/  UMOV UR6, 0x4 ;  /* 0x0000000400067882 */ /* 0x000fe40000000000 */
[----:B------:R-:W-:Y:S02]  /*0a10*/  UISETP.NE.AND.EX UP2, UPT, URZ, UR5, UPT, UP2 ;  /* 0x000000053f00728c */ /* 0x000fe4000bf45320 */
[----:B------:R-:W-:Y:S02]  /*0a20*/  ULDC.64 UR8, c[0x0][0x2c8] ;  /* 0x0000b20000087ab9 */ /* 0x000fe40000000a00 */
[----:B------:R-:W-:-:S02]  /*0a30*/  UIMAD.WIDE UR8, UR10, UR6, UR8 ;  /* 0x000000060a0872a5 */ /* 0x000fc4000f8e0208 */
[----:B------:R-:W-:Y:S01]  /*0a40*/  PLOP3.LUT P2, PT, PT, PT, UP2, 0x80, 0x0 ;  /* 0x000000000000781c */ /* 0x000fe20003f4f028 */
[----:B------:R-:W-:Y:S02]  /*0a50*/  ULDC.64 UR4, c[0x0][0x2d8] ;  /* 0x0000b60000047ab9 */ /* 0x000fe40000000a00 */
[----:B------:R-:W-:Y:S01]  /*0a60*/  UISETP.NE.U32.AND UP0, UPT, URZ, UR4, UPT ;  /* 0x000000043f00728c */ /* 0x000fe2000bf05070 */
[----:B------:R-:W-:Y:S02]  /*0a70*/  IMAD.U32 R6, RZ, RZ, UR8 ;  /* 0x00000008ff067e24 */ /* 0x000fe4000f8e00ff */
[----:B------:R-:W-:Y:S01]  /*0a80*/  IMAD.U32 R7, RZ, RZ, UR9 ;  /* 0x00000009ff077e24 */ /* 0x000fe2000f8e00ff */
[----:B------:R-:W-:-:S06]  /*0a90*/  UISETP.NE.AND.EX UP0, UPT, URZ, UR5, UPT, UP0 ;  /* 0x000000053f00728c */ /* 0x000fcc000bf05300 */
[----:B------:R-:W2:Y:S01]  /*0aa0*/  @P2 LDG.E R4, [R6.64] ;  /* 0x0000001206042981 */ /* 0x000ea2000c1e1900 */
[----:B------:R-:W-:Y:S01]  /*0ab0*/  ULDC.64 UR4, c[0x0][0x2d8] ;  /* 0x0000b60000047ab9 */ /* 0x000fe20000000a00 */
[----:B------:R-:W-:-:S03]  /*0ac0*/  PLOP3.LUT P0, PT, PT, PT, UP0, 0x80, 0x0 ;  /* 0x000000000000781c */ /* 0x000fc60003f0f008 */
[----:B------:R-:W-:-:S06]  /*0ad0*/  @UP0 UIMAD.WIDE UR4, UR10, UR6, UR4 ;  /* 0x000000060a0402a5 */ /* 0x000fcc000f8e0204 */
[----:B------:R-:W-:Y:S01]  /*0ae0*/  MOV R2, UR4 ;  /* 0x0000000400027c02 */ /* 0x000fe20008000f00 */
[----:B------:R-:W-:Y:S01]  /*0af0*/  IMAD.U32 R3, RZ, RZ, UR5 ;  /* 0x00000005ff037e24 */ /* 0x000fe2000f8e00ff */
[----:B------:R-:W-:Y:S02]  /*0b00*/  ULDC.64 UR4, c[0x0][0x2d0] ;  /* 0x0000b40000047ab9 */ /* 0x000fe40000000a00 */
[----:B------:R-:W-:Y:S01]  /*0b10*/  UISETP.NE.U32.AND UP1, UPT, URZ, UR4, UPT ;  /* 0x000000043f00728c */ /* 0x000fe2000bf25070 */
[----:B------:R-:W-:Y:S01]  /*0b20*/  CS2R R8, SRZ ;  /* 0x0000000000087805 */ /* 0x000fe2000001ff00 */
[----:B------:R1:W3:Y:S02]  /*0b30*/  @P0 LDG.E R0, [R2.64] ;  /* 0x0000001202000981 */ /* 0x0002e4000c1e1900 */
[----:B------:R-:W-:-:S03]  /*0b40*/  UISETP.NE.AND.EX UP1, UPT, URZ, UR5, UPT, UP1 ;  /* 0x000000053f00728c */ /* 0x000fc6000bf25310 */
[----:B------:R-:W-:Y:S01]  /*0b50*/  ULDC.64 UR4, c[0x0][0x2d0] ;  /* 0x0000b40000047ab9 */ /* 0x000fe20000000a00 */
[----:B------:R4:W5:Y:S01]  /*0b60*/  @P2 LDG.E R8, [R6.64] ;  /* 0x0000001206082981 */ /* 0x000962000c1e1900 */
[----:B------:R-:W-:Y:S01]  /*0b70*/  UIMAD.WIDE UR4, UR10, UR6, UR4 ;  /* 0x000000060a0472a5 */ /* 0x000fe2000f8e0204 */
[----:B------:R-:W-:-:S05]  /*0b80*/  PLOP3.LUT P1, PT, PT, PT, UP1, 0x80, 0x0 ;  /* 0x000000000000781c */ /* 0x000fca0003f2f018 */
[----:B-1----:R-:W-:Y:S01]  /*0b90*/  MOV R2, UR4 ;  /* 0x0000000400027c02 */ /* 0x002fe20008000f00 */
[----:B------:R-:W-:-:S07]  /*0ba0*/  IMAD.U32 R3, RZ, RZ, UR5 ;  /* 0x00000005ff037e24 */ /* 0x000fce000f8e00ff */
[----:B------:R4:W5:Y:S01]  /*0bb0*/  @P1 LDG.E R9, [R2.64] ;  /* 0x0000001202091981 */ /* 0x000962000c1e1900 */
[----:B------:R-:W-:Y:S02]  /*0bc0*/  ULDC UR9, c[0x0][0x168] ;  /* 0x00005a0000097ab9 */ /* 0x000fe40000000800 */
[----:B------:R-:W-:Y:S02]  /*0bd0*/  UMOV UR14, URZ ;  /* 0x0000003f000e7c82 */ /* 0x000fe40008000000 */
[----:B------:R-:W-:Y:S01]  /*0be0*/  ULDC UR8, c[0x0][0x198] ;  /* 0x0000660000087ab9 */ /* 0x000fe20000000800 */
[----:B--2---:R-:W1:Y:S02]  /*0bf0*/  @P2 R2UR UR5, R4 ;  /* 0x00000000040523c2 */ /* 0x004e6400000e0000 */
[----:B-1----:R-:W-:-:S04]  /*0c00*/  @UP2 ULEA UR5, UR10, UR5, 0x6 ;  /* 0x000000050a052291 */ /* 0x002fc8000f8e303f */
[----:B------:R-:W-:-:S04]  /*0c10*/  @UP2 USHF.R.S32.HI UR4, URZ, 0x1f, UR5 ;  /* 0x0000001f3f042899 */ /* 0x000fc80008011405 */
[----:B------:R-:W-:Y:S01]  /*0c20*/  @UP2 ULEA.HI UR4, UR4, UR5, URZ, 0x6 ;  /* 0x0000000504042291 */ /* 0x000fe2000f8f303f */
[----:B---3--:R4:W1:Y:S03]  /*0c30*/  @P0 R2UR UR9, R0 ;  /* 0x00000000000903c2 */ /* 0x00886600000e0000 */
[----:B------:R-:W-:Y:S01]  /*0c40*/  @UP2 ULOP3.LUT UR14, UR4, 0xffffffc0, URZ, 0xc0, !UPT ;  /* 0xffffffc0040e2892 */ /* 0x000fe2000f8ec03f */
[----:B-1--4-:R-:W-:Y:S06]  /*0c50*/  @P0 BRA `(.L_x_544) ;  /* 0x0000006000000947 */ /* 0x012fec0003800000 */
[----:B------:R-:W-:Y:S05]  /*0c60*/  @!P2 BRA `(.L_x_544) ;  /* 0x000000500000a947 */ /* 0x000fea0003800000 */
[----:B------:R-:W2:Y:S04]  /*0c70*/  LDG.E R4, [R6.64] ;  /* 0x0000001206047981 */ /* 0x000ea8000c1e1900 */
[----:B------:R-:W3:Y:S01]  /*0c80*/  LDG.E R0, [R6.64+0x4] ;  /* 0x0000041206007981 */ /* 0x000ee2000c1e1900 */
[----:B--2---:R-:W1:Y:S08]  /*0c90*/  R2UR UR9, R4 ;  /* 0x00000000040973c2 */ /* 0x004e7000000e0000 */
[----:B---3--:R-:W1:Y:S02]  /*0ca0*/  R2UR UR4, R0 ;  /* 0x00000000000473c2 */ /* 0x008e6400000e0000 */
[----:B-1----:R-:W-:-:S06]  /*0cb0*/  UIADD3 UR9, -UR9, UR4, URZ ;  /* 0x0000000409097290 */ /* 0x002fcc000fffe13f */
.L_x_544:
[----:B------:R-:W-:-:S04]  /*0cc0*/  ISETP.NE.U32.AND P0, PT, RZ, c[0x0][0x2e0], PT ;  /* 0x0000b800ff007a0c */ /* 0x000fc80003f05070 */
[----:B------:R-:W-:-:S13]  /*0cd0*/  ISETP.NE.AND.EX P0, PT, RZ, c[0x0][0x2e4], PT, P0 ;  /* 0x0000b900ff007a0c */ /* 0x000fda0003f05300 */
[----:B------:R-:W-:Y:S05]  /*0ce0*/  @!P0 BRA `(.L_x_545) ;  /* 0x0000007000008947 */ /* 0x000fea0003800000 */
[----:B------:R-:W-:Y:S02]  /*0cf0*/  ULDC.64 UR4, c[0x0][0x2e0] ;  /* 0x0000b80000047ab9 */ /* 0x000fe40000000a00 */
[----:B------:R-:W-:-:S06]  /*0d00*/  UIMAD.WIDE UR4, UR10, UR6, UR4 ;  /* 0x000000060a0472a5 */ /* 0x000fcc000f8e0204 */
[----:B------:R-:W-:Y:S02]  /*0d10*/  MOV R2, UR4 ;  /* 0x0000000400027c02 */ /* 0x000fe40008000f00 */
[----:B------:R-:W-:-:S05]  /*0d20*/  MOV R3, UR5 ;  /* 0x0000000500037c02 */ /* 0x000fca0008000f00 */
[----:B------:R-:W2:Y:S02]  /*0d30*/  LDG.E R0, [R2.64] ;  /* 0x0000001202007981 */ /* 0x000ea4000c1e1900 */
[----:B--2---:R1:W2:Y:S02]  /*0d40*/  R2UR UR8, R0 ;  /* 0x00000000000873c2 */ /* 0x0042a400000e0000 */
[----:B-12---:R-:W-:Y:S05]  /*0d50*/  BRA `(.L_x_546) ;  /* 0x0000006000007947 */ /* 0x006fea0003800000 */
.L_x_545:
[----:B------:R-:W-:Y:S05]  /*0d60*/  @!P1 BRA `(.L_x_546) ;  /* 0x0000005000009947 */ /* 0x000fea0003800000 */
[----:B------:R1:W2:Y:S04]  /*0d70*/  LDG.E R0, [R2.64] ;  /* 0x0000001202007981 */ /* 0x0002a8000c1e1900 */
[----:B-1----:R-:W3:Y:S01]  /*0d80*/  LDG.E R2, [R2.64+0x4] ;  /* 0x0000041202027981 */ /* 0x002ee2000c1e1900 */
[----:B--2---:R-:W1:Y:S08]  /*0d90*/  R2UR UR8, R0 ;  /* 0x00000000000873c2 */ /* 0x004e7000000e0000 */
[----:B---3--:R-:W1:Y:S02]  /*0da0*/  R2UR UR4, R2 ;  /* 0x00000000020473c2 */ /* 0x008e6400000e0000 */
[----:B-1----:R-:W-:-:S06]  /*0db0*/  UIADD3 UR8, -UR8, UR4, URZ ;  /* 0x0000000408087290 */ /* 0x002fcc000fffe13f */
.L_x_546:
[----:B------:R-:W-:Y:S01]  /*0dc0*/  USHF.L.U32 UR6, UR12, 0x7, URZ ;  /* 0x000000070c067899 */ /* 0x000fe2000800063f */
[----:B------:R-:W-:Y:S01]  /*0dd0*/  PLOP3.LUT P1, PT, PT, PT, PT, 0x80, 0x0 ;  /* 0x000000000000781c */ /* 0x000fe20003f2f070 */
[----:B------:R-:W-:Y:S01]  /*0de0*/  ULDC UR4, c[0x0][0x2a4] ;  /* 0x0000a90000047ab9 */ /* 0x000fe20000000800 */
[----:B------:R-:W-:Y:S01]  /*0df0*/  CS2R R126, SRZ ;  /* 0x00000000007e7805 */ /* 0x000fe2000001ff00 */
[----:B------:R-:W-:Y:S01]  /*0e00*/  UIADD3 UR7, UR6, UR9, -UR8 ;  /* 0x0000000906077290 */ /* 0x000fe2000fffe808 */
[----:B------:R-:W-:Y:S01]  /*0e10*/  CS2R R124, SRZ ;  /* 0x00000000007c7805 */ /* 0x000fe2000001ff00 */
[----:B------:R-:W-:Y:S01]  /*0e20*/  UIADD3 UR5, UR9, 0x3f, URZ ;  /* 0x0000003f09057890 */ /* 0x000fe2000fffe03f */
        /* <DEDUP_REMOVED lines=8> */
[----:B------:R-:W-:Y:S01]  /*0eb0*/  IMAD.MOV.U32 R116, RZ, RZ, RZ ;  /* 0x000000ffff747224 */ /* 0x000fe200078e00ff */
[----:B------:R-:W-:Y:S01]  /*0ec0*/  ULEA.HI UR17, UR17, UR4, URZ, 0x6 ;  /* 0x0000000411117291 */ /* 0x000fe2000f8f303f */
[----:B------:R-:W-:Y:S01]  /*0ed0*/  IMAD.MOV.U32 R110, RZ, RZ, RZ ;  /* 0x000000ffff6e7224 */ /* 0x000fe200078e00ff */
[----:B------:R-:W-:Y:S01]  /*0ee0*/  USHF.R.S32.HI UR4, URZ, 0x1f, UR5 ;  /* 0x0000001f3f047899 */ /* 0x000fe20008011405 */
[----:B------:R-:W-:Y:S01]  /*0ef0*/  CS2R R12, SRZ ;  /* 0x00000000000c7805 */ /* 0x000fe2000001ff00 */
[----:B------:R-:W-:Y:S01]  /*0f00*/  USHF.R.S32.HI UR17, URZ, 0x6, UR17 ;  /* 0x000000063f117899 */ /* 0x000fe20008011411 */
[----:B------:R-:W-:Y:S01]  /*0f10*/  MOV R108, RZ ;  /* 0x000000ff006c7202 */ /* 0x000fe20000000f00 */
[----:B------:R-:W-:Y:S01]  /*0f20*/  ULEA.HI UR4, UR4, UR5, URZ, 0x6 ;  /* 0x0000000504047291 */ /* 0x000fe2000f8f303f */
[----:B------:R-:W-:Y:S01]  /*0f30*/  IMAD.MOV.U32 R114, RZ, RZ, RZ ;  /* 0x000000ffff727224 */ /* 0x000fe200078e00ff */
[----:B------:R-:W-:Y:S01]  /*0f40*/  UISETP.LT.AND UP0, UPT, URZ, UR17, UPT ;  /* 0x000000113f00728c */ /* 0x000fe2000bf01270 */
[----:B------:R-:W-:Y:S01]  /*0f50*/  CS2R R14, SRZ ;  /* 0x00000000000e7805 */ /* 0x000fe2000001ff00 */
[----:B------:R-:W-:Y:S01]  /*0f60*/  USHF.R.S32.HI UR7, URZ, 0x6, UR4 ;  /* 0x000000063f077899 */ /* 0x000fe20008011404 */
        /* <DEDUP_REMOVED lines=47> */
[----:B------:R-:W-:Y:S01]  /*1260*/  UIMAD UR4, UR14, 0x60, URZ ;  /* 0x000000600e0478a4 */ /* 0x000fe2000f8e023f */
[C---:B------:R-:W-:Y:S01]  /*1270*/  IMAD.SHL.U32 R3, R85.reuse, 0x4, RZ ;  /* 0x0000000455037824 */ /* 0x040fe200078e00ff */
[----:B------:R-:W-:Y:S01]  /*1280*/  USHF.R.S32.HI UR13, URZ, 0x1f, UR14 ;  /* 0x0000001f3f0d7899 */ /* 0x000fe2000801140e */
[--C-:B------:R-:W-:Y:S01]  /*1290*/  SHF.R.S32.HI R5, RZ, 0x1f, R85.reuse ;  /* 0x0000001fff057819 */ /* 0x100fe20000011455 */
[----:B------:R-:W-:Y:S01]  /*12a0*/  IMAD.U32 R6, RZ, RZ, UR11 ;  /* 0x0000000bff067e24 */ /* 0x000fe2000f8e00ff */
[----:B------:R-:W-:Y:S01]  /*12b0*/  SHF.R.S32.HI R31, RZ, 0x1f, R85 ;  /* 0x0000001fff1f7819 */ /* 0x000fe20000011455 */
[----:B------:R-:W-:Y:S01]  /*12c0*/  IMAD.U32 R0, RZ, RZ, UR4 ;  /* 0x00000004ff007e24 */ /* 0x000fe2000f8e00ff */
[----:B------:R-:W-:Y:S01]  /*12d0*/  IADD3 R4, P0, R85, UR4, RZ ;  /* 0x0000000455047c10 */ /* 0x000fe2000ff1e0ff */
[----:B------:R-:W-:Y:S01]  /*12e0*/  ULDC.64 UR4, c[0x0][0x248] ;  /* 0x0000920000047ab9 */ /* 0x000fe20000000a00 */
[C---:B------:R-:W-:Y:S01]  /*12f0*/  IADD3 R2, P1, R3.reuse, UR14, RZ ;  /* 0x0000000e03027c10 */ /* 0x040fe2000ff3e0ff */
[----:B------:R-:W-:Y:S01]  /*1300*/  UISETP.NE.AND UP0, UPT, UR4, 0x1, UPT ;  /* 0x000000010400788c */ /* 0x000fe2000bf05270 */
[----:B------:R-:W-:Y:S01]  /*1310*/  LEA.HI.X.SX32 R5, R0, R5, 0x1, P0 ;  /* 0x0000000500057211 */ /* 0x000fe200000f0eff */
[----:B------:R-:W-:Y:S01]  /*1320*/  IMAD.U32 R0, RZ, RZ, UR11 ;  /* 0x0000000bff007e24 */ /* 0x000fe2000f8e00ff */
[----:B------:R-:W-:Y:S01]  /*1330*/  LEA.HI.X.SX32 R3, R3, UR13, 0x1, P1 ;  /* 0x0000000d03037c11 */ /* 0x000fe200088f0eff */
[----:B------:R-:W-:Y:S01]  /*1340*/  UIMAD.WIDE.U32 UR20, UR11, UR5, URZ ;  /* 0x000000050b1472a5 */ /* 0x000fe2000f8e003f */
[CC--:B------:R-:W-:Y:S01]  /*1350*/  LEA.HI R17, R31.reuse, R85.reuse, RZ, 0x2 ;  /* 0x000000551f117211 */ /* 0x0c0fe200078f10ff */
[----:B------:R-:W-:Y:S01]  /*1360*/  ULDC UR4, c[0x0][0x250] ;  /* 0x0000940000047ab9 */ /* 0x000fe20000000800 */
[----:B------:R-:W-:Y:S01]  /*1370*/  IMAD.WIDE.U32 R20, R0, c[0x0][0x238], R4 ;  /* 0x00008e0000147a25 */ /* 0x000fe200078e0004 */
[----:B------:R-:W-:Y:S01]  /*1380*/  UMOV UR13, UR11 ;  /* 0x0000000b000d7c82 */ /* 0x000fe20008000000 */
[----:B------:R-:W-:Y:S01]  /*1390*/  SHF.R.S32.HI R37, RZ, 0x2, R17 ;  /* 0x00000002ff257819 */ /* 0x000fe20000011411 */
[----:B------:R-:W-:Y:S01]  /*13a0*/  ULDC.64 UR14, c[0x0][0x1e0] ;  /* 0x00007800000e7ab9 */ /* 0x000fe20000000a00 */
[--C-:B------:R-:W-:Y:S01]  /*13b0*/  IMAD.WIDE.U32 R24, R6, c[0x0][0x270], R2.reuse ;  /* 0x00009c0006187a25 */ /* 0x100fe200078e0002 */
[----:B------:R-:W-:Y:S01]  /*13c0*/  LEA.HI R32, R31, R85, RZ, 0x3 ;  /* 0x000000551f207211 */ /* 0x000fe200078f18ff */
[----:B------:R-:W-:Y:S01]  /*13d0*/  @UP0 USHF.R.U32.HI UR13, URZ, UR4, UR21 ;  /* 0x000000043f0d0299 */ /* 0x000fe20008011615 */
[----:B-----5:R-:W-:Y:S01]  /*13e0*/  IADD3 R14, P1, R37, R8, RZ ;  /* 0x00000008250e7210 */ /* 0x020fe20007f3e0ff */
[----:B------:R-:W-:Y:S01]  /*13f0*/  IMAD.WIDE.U32 R22, R0, c[0x0][0x288], R2 ;  /* 0x0000a20000167a25 */ /* 0x000fe200078e0002 */
[----:B------:R-:W-:Y:S01]  /*1400*/  LOP3.LUT R2, R17, 0xfffffffc, RZ, 0xc0, !PT ;  /* 0xfffffffc11027812 */ /* 0x000fe200078ec0ff */
[----:B------:R-:W-:Y:S01]  /*1410*/  USHF.R.S32.HI UR16, URZ, 0x1f, UR13 ;  /* 0x0000001f3f107899 */ /* 0x000fe2000801140d */
[----:B------:R-:W-:Y:S01]  /*1420*/  SHF.R.S32.HI R0, RZ, 0x1f, R37 ;  /* 0x0000001fff007819 */ /* 0x000fe20000011425 */
[----:B------:R-:W-:Y:S01]  /*1430*/  ULDC.64 UR4, c[0x0][0x1b0] ;  /* 0x00006c0000047ab9 */ /* 0x000fe20000000a00 */
[----:B------:R-:W-:Y:S01]  /*1440*/  IADD3 R4, P0, R37, R9, RZ ;  /* 0x0000000925047210 */ /* 0x000fe20007f1e0ff */
[----:B------:R-:W-:Y:S01]  /*1450*/  IMAD.IADD R18, R85, 0x1, -R2 ;  /* 0x0000000155127824 */ /* 0x000fe200078e0a02 */
[-C--:B------:R-:W-:Y:S01]  /*1460*/  LEA.HI.X.SX32 R16, R8, R0.reuse, 0x1, P1 ;  /* 0x0000000008107211 */ /* 0x080fe200008f0eff */
[----:B------:R-:W-:Y:S01]  /*1470*/  UIMAD UR14, UR16, UR14, URZ ;  /* 0x0000000e100e72a4 */ /* 0x000fe2000f8e023f */
[----:B------:R-:W-:Y:S01]  /*1480*/  LEA.HI.X.SX32 R5, R9, R0, 0x1, P0 ;  /* 0x0000000009057211 */ /* 0x000fe200000f0eff */
[----:B------:R-:W-:Y:S01]  /*1490*/  IMAD.SHL.U32 R2, R18, 0x8, RZ ;  /* 0x0000000812027824 */ /* 0x000fe200078e00ff */
[----:B------:R-:W-:Y:S01]  /*14a0*/  UIMAD UR16, UR16, UR4, URZ ;  /* 0x00000004101072a4 */ /* 0x000fe2000f8e023f */
[----:B------:R-:W-:Y:S01]  /*14b0*/  IMAD.SHL.U32 R0, R32, 0x8, RZ ;  /* 0x0000000820007824 */ /* 0x000fe200078e00ff */
[----:B------:R-:W-:Y:S01]  /*14c0*/  USHF.R.S32.HI UR22, URZ, 0x1f, UR10 ;  /* 0x0000001f3f167899 */ /* 0x000fe2000801140a */
[----:B------:R-:W-:Y:S01]  /*14d0*/  IMAD.U32 R10, RZ, RZ, UR12 ;  /* 0x0000000cff0a7e24 */ /* 0x000fe2000f8e00ff */
[----:B------:R-:W-:Y:S01]  /*14e0*/  SHF.R.S32.HI R3, RZ, 0x1f, R2 ;  /* 0x0000001fff037819 */ /* 0x000fe20000011402 */
[----:B------:R-:W-:Y:S01]  /*14f0*/  IMAD.U32 R6, RZ, RZ, UR13 ;  /* 0x0000000dff067e24 */ /* 0x000fe2000f8e00ff */
[----:B------:R-:W-:Y:S01]  /*1500*/  LOP3.LUT R0, R0, 0xc0, RZ, 0xc0, !PT ;  /* 0x000000c000007812 */ /* 0x000fe200078ec0ff */
[----:B------:R-:W-:Y:S01]  /*1510*/  UIMAD UR15, UR13, UR15, UR14 ;  /* 0x0000000f0d0f72a4 */ /* 0x000fe2000f8e020e */
[----:B------:R-:W-:Y:S01]  /*1520*/  IMAD.WIDE R10, R10, 0x80, R4 ;  /* 0x000000800a0a7825 */ /* 0x000fe200078e0204 */
[----:B------:R-:W-:Y:S01]  /*1530*/  UIMAD UR16, UR13, UR5, UR16 ;  /* 0x000000050d1072a4 */ /* 0x000fe2000f8e0210 */
[----:B------:R-:W-:Y:S01]  /*1540*/  SHF.R.U32.HI R8, RZ, 0x3, R0 ;  /* 0x00000003ff087819 */ /* 0x000fe20000011600 */
[----:B------:R-:W-:Y:S01]  /*1550*/  USEL UR14, UR10, URZ, !UP1 ;  /* 0x0000003f0a0e7287 */ /* 0x000fe2000c800000 */
[--C-:B------:R-:W-:Y:S01]  /*1560*/  IMAD.WIDE.U32 R4, R6, c[0x0][0x1e0], R2.reuse ;  /* 0x0000780006047a25 */ /* 0x100fe200078e0002 */
[--C-:B------:R-:W-:Y:S01]  /*1570*/  LOP3.LUT R0, R0, 0x18, R2.reuse, 0xf8, !PT ;  /* 0x0000001800007812 */ /* 0x100fe200078ef802 */
[----:B------:R-:W-:Y:S01]  /*1580*/  USEL UR13, UR22, URZ, !UP1 ;  /* 0x0000003f160d7287 */ /* 0x000fe2000c800000 */
[----:B------:R-:W-:Y:S01]  /*1590*/  LEA.HI R30, R31, R85, RZ, 0x5 ;  /* 0x000000551f1e7211 */ /* 0x000fe200078f28ff */
[----:B------:R-:W-:Y:S01]  /*15a0*/  ULDC.64 UR4, c[0x0][0x1e8] ;  /* 0x00007a0000047ab9 */ /* 0x000fe20000000a00 */
[----:B------:R-:W-:Y:S01]  /*15b0*/  IMAD.WIDE.U32 R6, R6, c[0x0][0x1b0], R2 ;  /* 0x00006c0006067a25 */ /* 0x000fe200078e0002 */
[----:B------:R-:W-:Y:S01]  /*15c0*/  IADD3 R5, R5, UR15, RZ ;  /* 0x0000000f05057c10 */ /* 0x000fe2000fffe0ff */
[----:B------:R-:W-:Y:S01]  /*15d0*/  UIMAD UR4, UR13, UR4, URZ ;  /* 0x000000040d0472a4 */ /* 0x000fe2000f8e023f */
[----:B------:R-:W-:Y:S01]  /*15e0*/  LOP3.LUT R15, R0, R8, RZ, 0x3c, !PT ;  /* 0x00000008000f7212 */ /* 0x000fe200078e3cff */
[----:B------:R-:W-:Y:S01]  /*15f0*/  IMAD.U32 R12, RZ, RZ, UR14 ;  /* 0x0000000eff0c7e24 */ /* 0x000fe2000f8e00ff */
[----:B------:R-:W-:Y:S01]  /*1600*/  LEA.HI R0, R17, R37, RZ, 0x1 ;  /* 0x0000002511007211 */ /* 0x000fe200078f08ff */
[----:B------:R-:W-:Y:S01]  /*1610*/  UIMAD UR15, UR14, UR5, UR4 ;  /* 0x000000050e0f72a4 */ /* 0x000fe2000f8e0204 */
[----:B------:R-:W-:Y:S01]  /*1620*/  IADD3 R7, R7, UR16, RZ ;  /* 0x0000001007077c10 */ /* 0x000fe2000fffe0ff */
[----:B------:R-:W-:Y:S01]  /*1630*/  IMAD.WIDE.U32 R4, R12, c[0x0][0x1e8], R4 ;  /* 0x00007a000c047a25 */ /* 0x000fe200078e0004 */
[----:B------:R-:W-:Y:S01]  /*1640*/  LOP3.LUT R0, R0, 0x7fffffe, RZ, 0xc0, !PT ;  /* 0x07fffffe00007812 */ /* 0x000fe200078ec0ff */
[----:B------:R-:W-:Y:S01]  /*1650*/  ULDC.64 UR4, c[0x0][0x1b8] ;  /* 0x00006e0000047ab9 */ /* 0x000fe20000000a00 */
[----:B------:R-:W-:Y:S01]  /*1660*/  SHF.R.S32.HI R29, RZ, 0x5, R30 ;  /* 0x00000005ff1d7819 */ /* 0x000fe2000001141e */
[----:B------:R-:W-:Y:S01]  /*1670*/  IMAD.WIDE.U32 R12, R12, c[0x0][0x1b8], R6 ;  /* 0x00006e000c0c7a25 */ /* 0x000fe200078e0006 */
[----:B------:R-:W-:Y:S01]  /*1680*/  IADD3 R5, R5, UR15, RZ ;  /* 0x0000000f05057c10 */ /* 0x000fe2000fffe0ff */
[----:B------:R-:W-:Y:S01]  /*1690*/  UIADD3 UR6, -UR6, UR8, URZ ;  /* 0x0000000806067290 */ /* 0x000fe2000fffe13f */
[C---:B------:R-:W-:Y:S01]  /*16a0*/  IADD3 R26, R2.reuse, 0x20, RZ ;  /* 0x00000020021a7810 */ /* 0x040fe20007ffe0ff */
[----:B------:R-:W-:Y:S01]  /*16b0*/  IMAD.IADD R6, R37, 0x1, -R0 ;  /* 0x0000000125067824 */ /* 0x000fe200078e0a00 */
[----:B------:R-:W-:Y:S01]  /*16c0*/  UIMAD UR4, UR13, UR4, URZ ;  /* 0x000000040d0472a4 */ /* 0x000fe2000f8e023f */
[----:B------:R-:W-:Y:S01]  /*16d0*/  IMAD R0, R11, c[0x0][0x1d8], RZ ;  /* 0x000076000b007a24 */ /* 0x000fe200078e02ff */
[----:B------:R-:W-:Y:S01]  /*16e0*/  IADD3 R36, R2, 0x40, RZ ;  /* 0x0000004002247810 */ /* 0x000fe20007ffe0ff */
[----:B------:R-:W-:Y:S01]  /*16f0*/  IMAD R6, R29, 0x8, R6 ;  /* 0x000000081d067824 */ /* 0x000fe200078e0206 */
[----:B------:R-:W-:Y:S01]  /*1700*/  UIMAD UR5, UR14, UR5, UR4 ;  /* 0x000000050e0572a4 */ /* 0x000fe2000f8e0204 */
[----:B------:R-:W-:Y:S01]  /*1710*/  IMAD R0, R10, c[0x0][0x1dc], R0 ;  /* 0x000077000a007a24 */ /* 0x000fe200078e0200 */
[----:B------:R-:W-:Y:S01]  /*1720*/  ISETP.GE.AND P3, PT, R2, c[0x0][0x1cc], PT ;  /* 0x0000730002007a0c */ /* 0x000fe20003f66270 */
[----:B------:R-:W-:Y:S01]  /*1730*/  IMAD.WIDE.U32 R8, R10, c[0x0][0x1d8], R4 ;  /* 0x000076000a087a25 */ /* 0x000fe200078e0004 */
[----:B------:R-:W-:Y:S01]  /*1740*/  ISETP.GE.AND P2, PT, R26, c[0x0][0x1cc], PT ;  /* 0x000073001a007a0c */ /* 0x000fe20003f46270 */
[----:B------:R-:W-:Y:S01]  /*1750*/  UMOV UR4, 0x6 ;  /* 0x0000000600047882 */ /* 0x000fe20000000000 */
[----:B------:R-:W-:Y:S01]  /*1760*/  ISETP.GE.AND P1, PT, R36, c[0x0][0x1cc], PT ;  /* 0x0000730024007a0c */ /* 0x000fe20003f26270 */
[----:B------:R-:W-:Y:S01]  /*1770*/  IMAD.U32 R15, R6, 0x20, R15 ;  /* 0x00000020060f7824 */ /* 0x000fe200078e000f */
[C---:B------:R-:W-:Y:S01]  /*1780*/  LEA R6, P0, R8.reuse, c[0x0][0x1c0], 0x1 ;  /* 0x0000700008067a11 */ /* 0x040fe200078008ff */
[----:B------:R-:W-:Y:S01]  /*1790*/  IMAD.IADD R0, R9, 0x1, R0 ;  /* 0x0000000109007824 */ /* 0x000fe200078e0200 */
[----:B------:R-:W-:Y:S01]  /*17a0*/  IADD3 R5, R13, UR5, RZ ;  /* 0x000000050d057c10 */ /* 0x000fe2000fffe0ff */
[----:B------:R-:W-:Y:S01]  /*17b0*/  IMAD.MOV.U32 R13, RZ, RZ, c[0x0][0x1d8] ;  /* 0x00007600ff0d7624 */ /* 0x000fe200078e00ff */
[----:B------:R-:W-:Y:S01]  /*17c0*/  ULDC.64 UR14, c[0x0][0x208] ;  /* 0x00008200000e7ab9 */ /* 0x000fe20000000a00 */
[----:B------:R-:W-:Y:S01]  /*17d0*/  IMAD.MOV.U32 R4, RZ, RZ, R12 ;  /* 0x000000ffff047224 */ /* 0x000fe200078e000c */
[----:B------:R-:W-:Y:S01]  /*17e0*/  LEA.HI.X R7, R8, c[0x0][0x1c4], R0, 0x1, P0 ;  /* 0x0000710008077a11 */ /* 0x000fe200000f0c00 */
[----:B------:R-:W-:Y:S01]  /*17f0*/  IMAD R0, R11, c[0x0][0x1a8], RZ ;  /* 0x00006a000b007a24 */ /* 0x000fe200078e02ff */
[----:B------:R-:W-:Y:S01]  /*1800*/  LEA R12, P0, R13, R6, 0x7 ;  /* 0x000000060d0c7211 */ /* 0x000fe200078038ff */
[----:B------:R-:W-:Y:S01]  /*1810*/  IMAD.MOV.U32 R19, RZ, RZ, c[0x0][0x1dc] ;  /* 0x00007700ff137624 */ /* 0x000fe200078e00ff */
[----:B------:R-:W-:Y:S01]  /*1820*/  USHF.R.S32.HI UR23, URZ, 0x1f, UR11 ;  /* 0x0000001f3f177899 */ /* 0x000fe2000801140b */
[----:B------:R-:W-:Y:S01]  /*1830*/  IMAD R11, R10, c[0x0][0x1ac], R0 ;  /* 0x00006b000a0b7a24 */ /* 0x000fe200078e0200 */
[----:B------:R-:W-:Y:S01]  /*1840*/  IADD3 R0, -R37, UR6, RZ ;  /* 0x0000000625007c10 */ /* 0x000fe2000fffe1ff */
[----:B------:R-:W-:Y:S01]  /*1850*/  IMAD.SHL.U32 R33, R15, 0x2, RZ ;  /* 0x000000020f217824 */ /* 0x000fe200078e00ff */
[----:B------:R-:W-:Y:S01]  /*1860*/  LEA.HI.X R13, R13, R7, R19, 0x7, P0 ;  /* 0x000000070d0d7211 */ /* 0x000fe200000f3c13 */
[----:B------:R-:W-:Y:S01]  /*1870*/  USHF.L.U64.HI UR15, UR14, UR4, UR15 ;  /* 0x000000040e0f7299 */ /* 0x000fe2000801020f */
[----:B------:R-:W-:Y:S01]  /*1880*/  ISETP.LT.OR P6, PT, R0, 0x1, P3 ;  /* 0x000000010000780c */ /* 0x000fe20001fc1670 */
[----:B------:R-:W-:Y:S01]  /*1890*/  IMAD.WIDE.U32 R8, R10, c[0x0][0x1a8], R4 ;  /* 0x00006a000a087a25 */ /* 0x000fe200078e0004 */
[C---:B------:R-:W-:Y:S01]  /*18a0*/  ISETP.LT.OR P5, PT, R0.reuse, 0x1, P2 ;  /* 0x000000010000780c */ /* 0x040fe200017a1670 */
[----:B------:R-:W-:Y:S01]  /*18b0*/  ULDC.64 UR4, c[0x0][0x270] ;  /* 0x00009c0000047ab9 */ /* 0x000fe20000000a00 */
[C---:B------:R-:W-:Y:S01]  /*18c0*/  ISETP.LT.OR P4, PT, R0.reuse, 0x1, P1 ;  /* 0x000000010000780c */ /* 0x040fe20000f81670 */
[----:B------:R-:W-:Y:S01]  /*18d0*/  UIMAD UR4, UR23, UR4, URZ ;  /* 0x00000004170472a4 */ /* 0x000fe2000f8e023f */
[C---:B------:R-:W-:Y:S01]  /*18e0*/  ISETP.LT.OR P3, PT, R0.reuse, 0x41, P3 ;  /* 0x000000410000780c */ /* 0x040fe20001f61670 */
[----:B------:R-:W-:Y:S01]  /*18f0*/  USHF.L.U32 UR16, UR14, 0x6, URZ ;  /* 0x000000060e107899 */ /* 0x000fe2000800063f */
[C---:B------:R-:W-:Y:S01]  /*1900*/  ISETP.LT.OR P2, PT, R0.reuse, 0x41, P2 ;  /* 0x000000410000780c */ /* 0x040fe20001741670 */
[----:B------:R-:W-:Y:S01]  /*1910*/  UIMAD UR14, UR11, UR5, UR4 ;  /* 0x000000050b0e72a4 */ /* 0x000fe2000f8e0204 */
[----:B------:R-:W-:Y:S01]  /*1920*/  ISETP.LT.OR P1, PT, R0, 0x41, P1 ;  /* 0x000000410000780c */ /* 0x000fe20000f21670 */
[----:B------:R-:W-:Y:S01]  /*1930*/  IMAD.IADD R5, R9, 0x1, R11 ;  /* 0x0000000109057824 */ /* 0x000fe200078e020b */
[----:B------:R-:W-:Y:S01]  /*1940*/  ULDC.64 UR4, c[0x0][0x288] ;  /* 0x0000a20000047ab9 */ /* 0x000fe20000000a00 */
[----:B------:R-:W-:Y:S01]  /*1950*/  @!PT LDS RZ, [RZ] ;  /* 0x00000000fffff984 */ /* 0x000fe20000000800 */
[----:B------:R-:W-:Y:S01]  /*1960*/  @!PT LDS RZ, [RZ] ;  /* 0x00000000fffff984 */ /* 0x000fe20000000800 */
[----:B------:R-:W-:Y:S01]  /*1970*/  @!PT LDS RZ, [RZ] ;  /* 0x00000000fffff984 */ /* 0x000fe20000000800 */
[----:B------:R1:W-:Y:S01]  /*1980*/  LDGSTS.E.BYPASS.LTC128B.128 [R33+0x6080], [R6.64], !P6 ;  /* 0x0608000006217fae */ /* 0x0003e2000f101d52 */
[----:B------:R-:W-:Y:S01]  /*1990*/  ISETP.GE.AND P6, PT, R26, c[0x0][0x19c], PT ;  /* 0x000067001a007a0c */ /* 0x000fe20003fc6270 */
[----:B------:R-:W-:Y:S01]  /*19a0*/  UIMAD UR4, UR23, UR4, URZ ;  /* 0x00000004170472a4 */ /* 0x000fe2000f8e023f */
[C---:B------:R-:W-:Y:S01]  /*19b0*/  LEA R4, P0, R8.reuse, c[0x0][0x190], 0x1 ;  /* 0x0000640008047a11 */ /* 0x040fe200078008ff */
[----:B------:R1:W-:Y:S01]  /*19c0*/  LDGSTS.E.BYPASS.LTC128B.128 [R33+0x8080], [R6.64+0x40], !P5 ;  /* 0x0808004006217fae */ /* 0x0003e2000e901d52 */
[CC--:B------:R-:W-:Y:S01]  /*19d0*/  LEA.HI R28, R31.reuse, R85.reuse, RZ, 0x4 ;  /* 0x000000551f1c7211 */ /* 0x0c0fe200078f20ff */
[----:B------:R-:W-:Y:S01]  /*19e0*/  UIMAD UR13, UR11, UR5, UR4 ;  /* 0x000000050b0d72a4 */ /* 0x000fe2000f8e0204 */
[----:B------:R-:W-:Y:S01]  /*19f0*/  LEA.HI.X R5, R8, c[0x0][0x194], R5, 0x1, P0 ;  /* 0x0000650008057a11 */ /* 0x000fe200000f0c05 */
[----:B------:R1:W-:Y:S01]  /*1a00*/  LDGSTS.E.BYPASS.LTC128B.128 [R33+0xa080], [R6.64+0x80], !P4 ;  /* 0x0a08008006217fae */ /* 0x0003e2000e101d52 */
[----:B------:R-:W-:Y:S01]  /*1a10*/  ISETP.GE.AND P4, PT, R36, c[0x0][0x19c], PT ;  /* 0x0000670024007a0c */ /* 0x000fe20003f86270 */
[----:B------:R-:W-:Y:S01]  /*1a20*/  IMAD.MOV.U32 R8, RZ, RZ, c[0x0][0x1a8] ;  /* 0x00006a00ff087624 */ /* 0x000fe200078e00ff */
[----:B------:R-:W-:Y:S01]  /*1a30*/  ULDC.64 UR4, c[0x0][0x180] ;  /* 0x0000600000047ab9 */ /* 0x000fe20000000a00 */
[----:B------:R2:W-:Y:S01]  /*1a40*/  LDGSTS.E.BYPASS.LTC128B.128 [R33+0x7080], [R12.64], !P3 ;  /* 0x070800000c217fae */ /* 0x0005e2000d901d52 */
[----:B------:R-:W-:Y:S01]  /*1a50*/  ISETP.LT.OR P3, PT, R0, 0x1, P6 ;  /* 0x000000010000780c */ /* 0x000fe20003761670 */
[----:B------:R-:W-:Y:S01]  /*1a60*/  IMAD.MOV.U32 R9, RZ, RZ, c[0x0][0x1ac] ;  /* 0x00006b00ff097624 */ /* 0x000fe200078e00ff */
[----:B------:R-:W-:Y:S01]  /*1a70*/  UIMAD UR4, UR23, UR4, URZ ;  /* 0x00000004170472a4 */ /* 0x000fe2000f8e023f */
[----:B------:R2:W-:Y:S01]  /*1a80*/  LDGSTS.E.BYPASS.LTC128B.128 [R33+0x9080], [R12.64+0x40], !P2 ;  /* 0x090800400c217fae */ /* 0x0005e2000d101d52 */
[----:B------:R-:W-:Y:S01]  /*1a90*/  ISETP.GE.AND P2, PT, R2, c[0x0][0x19c], PT ;  /* 0x0000670002007a0c */ /* 0x000fe20003f46270 */
[----:B------:R-:W-:Y:S01]  /*1aa0*/  USHF.L.U32 UR20, UR17, 0x6, URZ ;  /* 0x0000000611147899 */ /* 0x000fe2000800063f */
[C---:B------:R-:W-:Y:S01]  /*1ab0*/  ISETP.LT.OR P6, PT, R0.reuse, 0x41, P6 ;  /* 0x000000410000780c */ /* 0x040fe200037c1670 */
[----:B------:R2:W-:Y:S01]  /*1ac0*/  LDGSTS.E.BYPASS.LTC128B.128 [R33+0xb080], [R12.64+0x80], !P1 ;  /* 0x0b0800800c217fae */ /* 0x0005e2000c901d52 */
[C---:B------:R-:W-:Y:S01]  /*1ad0*/  ISETP.LT.OR P5, PT, R0.reuse, 0x1, P2 ;  /* 0x000000010000780c */ /* 0x040fe200017a1670 */
[----:B------:R-:W-:Y:S01]  /*1ae0*/  UIMAD UR25, UR11, UR5, UR4 ;  /* 0x000000050b1972a4 */ /* 0x000fe2000f8e0204 */
[C---:B------:R-:W-:Y:S01]  /*1af0*/  ISETP.LT.OR P1, PT, R0.reuse, 0x1, P4 ;  /* 0x000000010000780c */ /* 0x040fe20002721670 */
[----:B------:R-:W0:Y:S01]  /*1b00*/  LDGDEPBAR ;  /* 0x00000000000079af */ /* 0x000e220000000000 */
[C---:B------:R-:W-:Y:S01]  /*1b10*/  ISETP.LT.OR P2, PT, R0.reuse, 0x41, P2 ;  /* 0x000000410000780c */ /* 0x040fe20001741670 */
[----:B------:R-:W-:Y:S01]  /*1b20*/  ULDC.64 UR4, c[0x0][0x210] ;  /* 0x0000840000047ab9 */ /* 0x000fe20000000a00 */
[----:B------:R-:W-:Y:S01]  /*1b30*/  ISETP.LT.OR P4, PT, R0, 0x41, P4 ;  /* 0x000000410000780c */ /* 0x000fe20002781670 */
[----:B------:R-:W-:Y:S01]  /*1b40*/  UIMAD UR4, UR23, UR4, URZ ;  /* 0x00000004170472a4 */ /* 0x000fe2000f8e023f */
[----:B------:R-:W-:Y:S01]  /*1b50*/  SHF.R.S32.HI R0, RZ, 0x1f, R17 ;  /* 0x0000001fff007819 */ /* 0x000fe20000011411 */
[----:B------:R-:W-:Y:S01]  /*1b60*/  UIADD3 UR21, -UR20, UR9, URZ ;  /* 0x0000000914157290 */ /* 0x000fe2000fffe13f */
[----:B------:R-:W-:Y:S01]  /*1b70*/  LEA.HI R11, R31, R85, RZ, 0x6 ;  /* 0x000000551f0b7211 */ /* 0x000fe200078f30ff */
[----:B------:R-:W-:Y:S01]  /*1b80*/  UIMAD UR24, UR11, UR5, UR4 ;  /* 0x000000050b1872a4 */ /* 0x000fe2000f8e0204 */
[----:B------:R-:W-:Y:S01]  /*1b90*/  LEA.HI R0, R0, R37, RZ, 0x3 ;  /* 0x0000002500007211 */ /* 0x000fe200078f18ff */
[----:B------:R3:W-:Y:S01]  /*1ba0*/  LDGSTS.E.BYPASS.LTC128B.128 [R33+0x80], [R4.64], !P5 ;  /* 0x0008000004217fae */ /* 0x0007e2000e901d52 */
[----:B-1----:R-:W-:Y:S01]  /*1bb0*/  SHF.R.S32.HI R7, RZ, 0x4, R28 ;  /* 0x00000004ff077819 */ /* 0x002fe2000001141c */
[----:B------:R-:W-:Y:S01]  /*1bc0*/  ULDC.64 UR4, c[0x0][0x238] ;  /* 0x00008e0000047ab9 */ /* 0x000fe20000000a00 */
[----:B------:R-:W-:Y:S01]  /*1bd0*/  LOP3.LUT R0, R0, 0xfffffff8, RZ, 0xc0, !PT ;  /* 0xfffffff800007812 */ /* 0x000fe200078ec0ff */
[----:B------:R3:W-:Y:S01]  /*1be0*/  LDGSTS.E.BYPASS.LTC128B.128 [R33+0x2080], [R4.64+0x40], !P3 ;  /* 0x0208004004217fae */ /* 0x0007e2000d901d52 */
[----:B------:R-:W-:Y:S01]  /*1bf0*/  LEA.HI R6, R28, R7, RZ, 0x1 ;  /* 0x000000071c067211 */ /* 0x000fe200078f08ff */
[----:B------:R-:W-:Y:S01]  /*1c00*/  UIMAD UR4, UR23, UR4, URZ ;  /* 0x00000004170472a4 */ /* 0x000fe2000f8e023f */
[----:B------:R-:W-:Y:S01]  /*1c10*/  ISETP.GE.AND P3, PT, R2, c[0x0][0x16c], PT ;  /* 0x00005b0002007a0c */ /* 0x000fe20003f66270 */
[----:B------:R3:W-:Y:S01]  /*1c20*/  LDGSTS.E.BYPASS.LTC128B.128 [R33+0x4080], [R4.64+0x80], !P1 ;  /* 0x0408008004217fae */ /* 0x0007e2000c901d52 */
[----:B------:R-:W-:Y:S01]  /*1c30*/  LOP3.LUT R6, R6, 0xfffffffe, RZ, 0xc0, !PT ;  /* 0xfffffffe06067812 */ /* 0x000fe200078ec0ff */
[C---:B------:R-:W-:Y:S01]  /*1c40*/  IMAD.IADD R0, R37.reuse, 0x1, -R0 ;  /* 0x0000000125007824 */ /* 0x040fe200078e0a00 */
[----:B------:R-:W-:Y:S01]  /*1c50*/  ISETP.LT.AND P1, PT, R37, UR21, PT ;  /* 0x0000001525007c0c */ /* 0x000fe2000bf21270 */
[----:B------:R-:W-:Y:S01]  /*1c60*/  USEL UR22, UR22, URZ, !UP2 ;  /* 0x0000003f16167287 */ /* 0x000fe2000d000000 */
[----:B--2---:R-:W-:Y:S01]  /*1c70*/  LEA R12, P0, R8, R4, 0x7 ;  /* 0x00000004080c7211 */ /* 0x004fe200078038ff */
[----:B------:R-:W-:Y:S01]  /*1c80*/  IMAD.IADD R19, R7, 0x1, -R6 ;  /* 0x0000000107137824 */ /* 0x000fe200078e0a06 */
[----:B------:R-:W-:Y:S01]  /*1c90*/  ISETP.GE.AND P5, PT, R2, c[0x0][0x1fc], PT ;  /* 0x00007f0002007a0c */ /* 0x000fe20003fa6270 */
[----:B------:R-:W-:Y:S01]  /*1ca0*/  UIMAD UR26, UR11, UR5, UR4 ;  /* 0x000000050b1a72a4 */ /* 0x000fe2000f8e0204 */
[----:B------:R-:W-:Y:S01]  /*1cb0*/  LEA.HI.X R13, R8, R5, R9, 0x7, P0 ;  /* 0x00000005080d7211 */ /* 0x000fe200000f3c09 */
[----:B------:R-:W-:Y:S01]  /*1cc0*/  USEL UR23, UR10, URZ, !UP2 ;  /* 0x0000003f0a177287 */ /* 0x000fe2000d000000 */
[----:B------:R-:W-:Y:S01]  /*1cd0*/  ISETP.GE.OR P0, PT, R2, c[0x0][0x1fc], !P1 ;  /* 0x00007f0002007a0c */ /* 0x000fe20004f06670 */
[----:B------:R-:W-:Y:S01]  /*1ce0*/  ULDC.64 UR4, c[0x0][0x188] ;  /* 0x0000620000047ab9 */ /* 0x000fe20000000a00 */
[----:B------:R-:W-:Y:S01]  /*1cf0*/  SHF.R.S32.HI R11, RZ, 0x6, R11 ;  /* 0x00000006ff0b7819 */ /* 0x000fe2000001140b */
[----:B------:R1:W-:Y:S01]  /*1d00*/  LDGSTS.E.BYPASS.LTC128B.128 [R33+0x1080], [R12.64], !P2 ;  /* 0x010800000c217fae */ /* 0x0003e2000d101d52 */
[C---:B------:R-:W-:Y:S01]  /*1d10*/  LOP3.LUT P2, RZ, R0.reuse, 0x4, RZ, 0xc0, !PT ;  /* 0x0000000400ff7812 */ /* 0x040fe2000784c0ff */
[----:B------:R-:W-:Y:S01]  /*1d20*/  IMAD.SHL.U32 R0, R0, 0x40, RZ ;  /* 0x0000004000007824 */ /* 0x000fe200078e00ff */
[----:B------:R-:W-:Y:S01]  /*1d30*/  UIMAD UR4, UR22, UR4, URZ ;  /* 0x00000004160472a4 */ /* 0x000fe2000f8e023f */
[----:B------:R-:W-:Y:S01]  /*1d40*/  IMAD.U32 R10, RZ, RZ, UR23 ;  /* 0x00000017ff0a7e24 */ /* 0x000fe2000f8e00ff */
[----:B------:R-:W-:Y:S01]  /*1d50*/  USHF.R.S32.HI UR27, URZ, 0x1f, UR17 ;  /* 0x0000001f3f1b7899 */ /* 0x000fe20008011411 */
[----:B------:R-:W-:Y:S01]  /*1d60*/  IMAD.U32 R8, RZ, RZ, UR16 ;  /* 0x00000010ff087e24 */ /* 0x000fe2000f8e00ff */
[----:B------:R-:W-:Y:S01]  /*1d70*/  LOP3.LUT R0, R0, 0x1c0, RZ, 0xc0, !PT ;  /* 0x000001c000007812 */ /* 0x000fe200078ec0ff */
[----:B------:R-:W-:Y:S01]  /*1d80*/  UIMAD UR28, UR23, UR5, UR4 ;  /* 0x00000005171c72a4 */ /* 0x000fe2000f8e0204 */
[----:B------:R-:W-:Y:S01]  /*1d90*/  STL [R1+0x1c], R36 ;  /* 0x00001c2401007387 */ /* 0x000fe20000100800 */
[----:B------:R-:W-:Y:S01]  /*1da0*/  UIMAD UR15, UR15, UR17, URZ ;  /* 0x000000110f0f72a4 */ /* 0x000fe2000f8e023f */
[----:B------:R-:W-:Y:S01]  /*1db0*/  IMAD.MOV.U32 R222, RZ, RZ, 0x20 ;  /* 0x00000020ffde7424 */ /* 0x000fe200078e00ff */
[----:B------:R-:W-:Y:S01]  /*1dc0*/  ULDC.64 UR4, c[0x0][0x178] ;  /* 0x00005e0000047ab9 */ /* 0x000fe20000000a00 */
[C---:B---3--:R-:W-:Y:S01]  /*1dd0*/  IMAD R5, R16.reuse, c[0x0][0x178], RZ ;  /* 0x00005e0010057a24 */ /* 0x048fe200078e02ff */
[----:B------:R-:W-:Y:S01]  /*1de0*/  UIMAD.WIDE.U32 UR30, UR17, UR4, URZ ;  /* 0x00000004111e72a5 */ /* 0x000fe2000f8e003f */
[----:B------:R-:W-:Y:S01]  /*1df0*/  IMAD R4, R16, c[0x0][0x208], RZ ;  /* 0x0000820010047a24 */ /* 0x000fe200078e02ff */
[----:B------:R-:W-:Y:S01]  /*1e00*/  UIMAD UR15, UR27, UR16, UR15 ;  /* 0x000000101b0f72a4 */ /* 0x000fe2000f8e020f */
[C---:B------:R-:W-:Y:S01]  /*1e10*/  IMAD R6, R14.reuse, c[0x0][0x17c], R5 ;  /* 0x00005f000e067a24 */ /* 0x040fe200078e0205 */
[----:B------:R-:W-:Y:S01]  /*1e20*/  STL [R1+0xc], R33 ;  /* 0x00000c2101007387 */ /* 0x000fe20000100800 */
[C---:B------:R-:W-:Y:S01]  /*1e30*/  IMAD R7, R14.reuse, c[0x0][0x20c], R4 ;  /* 0x000083000e077a24 */ /* 0x040fe200078e0204 */
[----:B------:R-:W-:Y:S01]  /*1e40*/  CS2R R130, SRZ ;  /* 0x0000000000827805 */ /* 0x000fe2000001ff00 */
[----:B------:R-:W-:Y:S01]  /*1e50*/  IMAD.WIDE.U32 R4, R14, c[0x0][0x178], R2 ;  /* 0x00005e000e047a25 */ /* 0x000fe200078e0002 */
[----:B------:R1:W-:Y:S01]  /*1e60*/  LDGSTS.E.BYPASS.LTC128B.128 [R33+0x3080], [R12.64+0x40], !P6 ;  /* 0x030800400c217fae */ /* 0x0003e2000f101d52 */
[C---:B------:R-:W-:Y:S01]  /*1e70*/  ISETP.GE.OR P6, PT, R26.reuse, c[0x0][0x1fc], !P1 ;  /* 0x00007f001a007a0c */ /* 0x040fe20004fc6670 */
[----:B------:R-:W-:Y:S01]  /*1e80*/  CS2R R128, SRZ ;  /* 0x0000000000807805 */ /* 0x000fe2000001ff00 */
[----:B------:R-:W-:Y:S01]  /*1e90*/  IMAD.IADD R5, R5, 0x1, R6 ;  /* 0x0000000105057824 */ /* 0x000fe200078e0206 */
[----:B------:R1:W-:Y:S01]  /*1ea0*/  LDGSTS.E.BYPASS.LTC128B.128 [R33+0x5080], [R12.64+0x80], !P4 ;  /* 0x050800800c217fae */ /* 0x0003e2000e101d52 */
[----:B------:R-:W-:Y:S01]  /*1eb0*/  IMAD.U32 R6, RZ, RZ, UR11 ;  /* 0x0000000bff067e24 */ /* 0x000fe2000f8e00ff */
[----:B------:R-:W-:Y:S01]  /*1ec0*/  ISETP.GE.AND P4, PT, R26, c[0x0][0x16c], PT ;  /* 0x00005b001a007a0c */ /* 0x000fe20003f86270 */
[----:B------:R-:W-:Y:S01]  /*1ed0*/  IMAD.WIDE.U32 R2, R14, c[0x0][0x208], R2 ;  /* 0x000082000e027a25 */ /* 0x000fe200078e0002 */
[----:B------:R-:W0:Y:S01]  /*1ee0*/  LDGDEPBAR ;  /* 0x00000000000079af */ /* 0x000e220000000000 */
[----:B------:R-:W-:Y:S01]  /*1ef0*/  ISETP.GE.OR P1, PT, R36, c[0x0][0x1fc], !P1 ;  /* 0x00007f0024007a0c */ /* 0x000fe20004f26670 */
[----:B------:R-:W-:Y:S01]  /*1f00*/  CS2R R126, SRZ ;  /* 0x00000000007e7805 */ /* 0x000fe2000001ff00 */
[----:B------:R-:W-:Y:S01]  /*1f10*/  IMAD.WIDE.U32 R4, R6, c[0x0][0x180], R4 ;  /* 0x0000600006047a25 */ /* 0x000fe200078e0004 */
[----:B------:R-:W-:Y:S01]  /*1f20*/  LEA.HI R6, R30, R29, RZ, 0x1 ;  /* 0x0000001d1e067211 */ /* 0x000fe200078f08ff */
[----:B------:R-:W-:Y:S01]  /*1f30*/  CS2R R124, SRZ ;  /* 0x00000000007c7805 */ /* 0x000fe2000001ff00 */
[----:B------:R-:W-:Y:S01]  /*1f40*/  CS2R R122, SRZ ;  /* 0x00000000007a7805 */ /* 0x000fe2000001ff00 */
[----:B------:R-:W-:Y:S01]  /*1f50*/  IMAD.IADD R3, R3, 0x1, R7 ;  /* 0x0000000103037824 */ /* 0x000fe200078e0207 */
[----:B------:R-:W-:Y:S01]  /*1f60*/  LOP3.LUT R6, R6, 0xfffffffe, RZ, 0xc0, !PT ;  /* 0xfffffffe06067812 */ /* 0x000fe200078ec0ff */
[----:B------:R-:W-:Y:S01]  /*1f70*/  IMAD.SHL.U32 R7, R11, 0x8, RZ ;  /* 0x000000080b077824 */ /* 0x000fe200078e00ff */
[----:B------:R-:W-:Y:S01]  /*1f80*/  IADD3 R5, R5, UR25, RZ ;  /* 0x0000001905057c10 */ /* 0x000fe2000fffe0ff */
[----:B------:R-:W-:Y:S01]  /*1f90*/  UIMAD UR25, UR27, UR4, URZ ;  /* 0x000000041b1972a4 */ /* 0x000fe2000f8e023f */
[----:B------:R-:W-:Y:S01]  /*1fa0*/  IMAD.MOV.U32 R225, RZ, RZ, 0x10 ;  /* 0x00000010ffe17424 */ /* 0x000fe200078e00ff */
[----:B------:R-:W-:Y:S01]  /*1fb0*/  CS2R R120, SRZ ;  /* 0x0000000000787805 */ /* 0x000fe2000001ff00 */
[----:B------:R-:W-:Y:S01]  /*1fc0*/  IMAD.IADD R27, R29, 0x1, -R6 ;  /* 0x000000011d1b7824 */ /* 0x000fe200078e0a06 */
[----:B------:R-:W-:Y:S01]  /*1fd0*/  LOP3.LUT R212, R7, 0x18, RZ, 0xc0, !PT ;  /* 0x0000001807d47812 */ /* 0x000fe200078ec0ff */
[----:B------:R-:W-:Y:S01]  /*1fe0*/  IMAD.U32 R7, RZ, RZ, UR11 ;  /* 0x0000000bff077e24 */ /* 0x000fe2000f8e00ff */
[----:B------:R-:W-:Y:S01]  /*1ff0*/  SHF.R.U32.HI R6, RZ, 0x3, R0 ;  /* 0x00000003ff067819 */ /* 0x000fe20000011600 */
[----:B------:R-:W-:Y:S01]  /*2000*/  IMAD.SHL.U32 R15, R27, 0x400, RZ ;  /* 0x000004001b0f7824 */ /* 0x000fe200078e00ff */
[----:B------:R-:W-:Y:S01]  /*2010*/  UIMAD UR25, UR17, UR5, UR25 ;  /* 0x00000005111972a4 */ /* 0x000fe2000f8e0219 */
[----:B------:R-:W-:Y:S01]  /*2020*/  IMAD.WIDE.U32 R2, R7, c[0x0][0x210], R2 ;  /* 0x0000840007027a25 */ /* 0x000fe200078e0002 */
[----:B------:R-:W-:Y:S01]  /*2030*/  LOP3.LUT R0, R6, R0, R212, 0x1e, !PT ;  /* 0x0000000006007212 */ /* 0x000fe200078e1ed4 */
[----:B------:R-:W-:Y:S01]  /*2040*/  ULDC.64 UR4, c[0x0][0x218] ;  /* 0x0000860000047ab9 */ /* 0x000fe20000000a00 */
[----:B------:R-:W-:Y:S01]  /*2050*/  IADD3 R7, R25, UR14, RZ ;  /* 0x0000000e19077c10 */ /* 0x000fe2000fffe0ff */
[----:B------:R-:W-:Y:S01]  /*2060*/  IMAD R6, R18, 0x2, R15 ;  /* 0x0000000212067824 */ /* 0x000fe200078e020f */
[----:B------:R-:W-:Y:S01]  /*2070*/  IADD3 R3, R3, UR24, RZ ;  /* 0x0000001803037c10 */ /* 0x000fe2000fffe0ff */
[----:B------:R-:W-:Y:S01]  /*2080*/  UIMAD UR4, UR22, UR4, URZ ;  /* 0x00000004160472a4 */ /* 0x000fe2000f8e023f */
[----:B------:R-:W-:Y:S01]  /*2090*/  IMAD.WIDE.U32 R42, R10, c[0x0][0x188], R4 ;  /* 0x000062000a2a7a25 */ /* 0x000fe200078e0004 */
[----:B------:R-:W-:Y:S01]  /*20a0*/  UIADD3 UR25, UR31, UR25, URZ ;  /* 0x000000191f197290 */ /* 0x000fe2000fffe03f */
[----:B------:R-:W-:Y:S01]  /*20b0*/  IADD3 R5, R23, UR13, RZ ;  /* 0x0000000d17057c10 */ /* 0x000fe2000fffe0ff */
[----:B------:R-:W-:Y:S01]  /*20c0*/  UIMAD UR4, UR23, UR5, UR4 ;  /* 0x00000005170472a4 */ /* 0x000fe2000f8e0204 */
[----:B------:R-:W-:Y:S01]  /*20d0*/  IMAD.IADD R0, R6, 0x1, R0 ;  /* 0x0000000106007824 */ /* 0x000fe200078e0200 */
[----:B------:R-:W-:Y:S01]  /*20e0*/  IADD3 R34, R43, UR28, RZ ;  /* 0x0000001c2b227c10 */ /* 0x000fe2000fffe0ff */
[----:B------:R-:W-:Y:S01]  /*20f0*/  IMAD.WIDE.U32 R40, R10, c[0x0][0x218], R2 ;  /* 0x000086000a287a25 */ /* 0x000fe200078e0002 */
[----:B------:R-:W-:-:S04]  /*2100*/  DEPBAR.LE SB0, 0x1 ;  /* 0x000080400000791a */ /* 0x000fc80000000000 */
[----:B------:R-:W-:Y:S01]  /*2110*/  IMAD.SHL.U32 R227, R0, 0x2, RZ ;  /* 0x0000000200e37824 */ /* 0x000fe200078e00ff */
[----:B------:R-:W-:Y:S01]  /*2120*/  IADD3 R39, R41, UR4, RZ ;  /* 0x0000000429277c10 */ /* 0x000fe2000fffe0ff */
[----:B------:R-:W-:Y:S01]  /*2130*/  IMAD.U32 R2, RZ, RZ, UR30 ;  /* 0x0000001eff027e24 */ /* 0x000fe2000f8e00ff */
[----:B------:R-:W-:Y:S01]  /*2140*/  STL.64 [R1+0x48], R40 ;  /* 0x0000482801007387 */ /* 0x000fe20000100a00 */
[----:B------:R-:W-:Y:S01]  /*2150*/  IMAD.MOV.U32 R38, RZ, RZ, R40 ;  /* 0x000000ffff267224 */ /* 0x000fe200078e0028 */
[C---:B------:R-:W-:Y:S01]  /*2160*/  IADD3 R0, R227.reuse, 0xf480, RZ ;  /* 0x0000f480e3007810 */ /* 0x040fe20007ffe0ff */
[----:B------:R-:W-:Y:S01]  /*2170*/  IMAD.U32 R3, RZ, RZ, UR31 ;  /* 0x0000001fff037e24 */ /* 0x000fe2000f8e00ff */
[----:B------:R-:W-:Y:S01]  /*2180*/  IADD3 R228, R227, 0xf4c0, RZ ;  /* 0x0000f4c0e3e47810 */ /* 0x000fe20007ffe0ff */
[----:B------:R-:W-:Y:S01]  /*2190*/  IMAD.WIDE.U32 R8, R8, UR17, R38 ;  /* 0x0000001108087c25 */ /* 0x000fe2000f8e0026 */
[----:B------:R-:W-:Y:S01]  /*21a0*/  @P2 IADD3 R228, R0, -0x40, RZ ;  /* 0xffffffc000e42810 */ /* 0x000fe20007ffe0ff */
[----:B------:R2:W-:Y:S01]  /*21b0*/  STL.64 [R1+0x40], R42 ;  /* 0x0000402a01007387 */ /* 0x0005e20000100a00 */
[C---:B------:R-:W-:Y:S01]  /*21c0*/  LEA R14, P2, R2.reuse, R42, 0x6 ;  /* 0x0000002a020e7211 */ /* 0x040fe200078430ff */
[----:B------:R-:W-:Y:S01]  /*21d0*/  IMAD.U32 R0, RZ, RZ, UR25 ;  /* 0x00000019ff007e24 */ /* 0x000fe2000f8e00ff */
[----:B------:R-:W-:Y:S01]  /*21e0*/  IADD3 R3, R21, UR26, RZ ;  /* 0x0000001a15037c10 */ /* 0x000fe2000fffe0ff */
[----:B------:R3:W-:Y:S01]  /*21f0*/  STL [R1+0x64], R34 ;  /* 0x0000642201007387 */ /* 0x0007e20000100800 */
[----:B------:R-:W-:Y:S01]  /*2200*/  IMAD.MOV.U32 R4, RZ, RZ, R22 ;  /* 0x000000ffff047224 */ /* 0x000fe200078e0016 */
[----:B------:R-:W-:Y:S01]  /*2210*/  SEL R22, RZ, 0xffffffff, P4 ;  /* 0xffffffffff167807 */ /* 0x000fe20002000000 */
[----:B------:R-:W-:Y:S01]  /*2220*/  IMAD.MOV.U32 R6, RZ, RZ, R24 ;  /* 0x000000ffff067224 */ /* 0x000fe200078e0018 */
[----:B------:R-:W-:Y:S01]  /*2230*/  LEA.HI.X R18, R2, R34, R0, 0x6, P2 ;  /* 0x0000002202127211 */ /* 0x000fe200010f3400 */
[----:B------:R-:W-:Y:S01]  /*2240*/  IMAD.MOV.U32 R2, RZ, RZ, R20 ;  /* 0x000000ffff027224 */ /* 0x000fe200078e0014 */
[----:B------:R-:W-:Y:S01]  /*2250*/  IADD3 R0, R9, UR15, RZ ;  /* 0x0000000f09007c10 */ /* 0x000fe2000fffe0ff */
[----:B------:R4:W-:Y:S01]  /*2260*/  STL.64 [R1+0x28], R38 ;  /* 0x0000282601007387 */ /* 0x0009e20000100a00 */
[C---:B------:R-:W-:Y:S01]  /*2270*/  LEA R16, P2, R8.reuse, c[0x0][0x1f0], 0x1 ;  /* 0x00007c0008107a11 */ /* 0x040fe200078408ff */
[----:B------:R-:W-:Y:S01]  /*2280*/  ULDC.64 UR4, c[0x0][0x278] ;  /* 0x00009e0000047ab9 */ /* 0x000fe20000000a00 */
[----:B------:R-:W-:Y:S01]  /*2290*/  SEL R23, RZ, 0x1, P3 ;  /* 0x00000001ff177807 */ /* 0x000fe20001800000 */
[----:B------:R-:W-:Y:S01]  /*22a0*/  UIMAD UR4, UR22, UR4, URZ ;  /* 0x00000004160472a4 */ /* 0x000fe2000f8e023f */
[----:B------:R-:W-:Y:S01]  /*22b0*/  LEA.HI.X R17, R8, c[0x0][0x1f4], R0, 0x1, P2 ;  /* 0x00007d0008117a11 */ /* 0x000fe200010f0c00 */
[----:B------:R-:W-:Y:S01]  /*22c0*/  USHF.R.S32.HI UR13, URZ, 0x1f, UR20 ;  /* 0x0000001f3f0d7899 */ /* 0x000fe20008011414 */
[----:B------:R-:W-:Y:S01]  /*22d0*/  LOP3.LUT R0, R28, 0xfffffff0, RZ, 0xc0, !PT ;  /* 0xfffffff01c007812 */ /* 0x000fe200078ec0ff */
[----:B------:R-:W-:Y:S01]  /*22e0*/  UIMAD UR5, UR23, UR5, UR4 ;  /* 0x00000005170572a4 */ /* 0x000fe2000f8e0204 */
[----:B------:R-:W-:Y:S01]  /*22f0*/  ISETP.GE.AND P3, PT, R36, c[0x0][0x16c], PT ;  /* 0x00005b0024007a0c */ /* 0x000fe20003f66270 */
[----:B------:R-:W-:Y:S01]  /*2300*/  CS2R R118, SRZ ;  /* 0x0000000000767805 */ /* 0x000fe2000001ff00 */
[----:B------:R-:W-:Y:S01]  /*2310*/  ISETP.GE.AND P2, PT, R26, c[0x0][0x1fc], PT ;  /* 0x00007f001a007a0c */ /* 0x000fe20003f46270 */
[----:B------:R-:W-:Y:S01]  /*2320*/  IMAD.IADD R0, R85, 0x1, -R0 ;  /* 0x0000000155007824 */ /* 0x000fe200078e0a00 */
[----:B------:R-:W-:Y:S01]  /*2330*/  CS2R R116, SRZ ;  /* 0x0000000000747805 */ /* 0x000fe2000001ff00 */
[----:B------:R-:W-:Y:S01]  /*2340*/  CS2R R114, SRZ ;  /* 0x0000000000727805 */ /* 0x000fe2000001ff00 */
[----:B------:R-:W-:Y:S01]  /*2350*/  CS2R R112, SRZ ;  /* 0x0000000000707805 */ /* 0x000fe2000001ff00 */
[C---:B--2---:R-:W-:Y:S01]  /*2360*/  IMAD.WIDE.U32 R42, R10.reuse, c[0x0][0x278], R6 ;  /* 0x00009e000a2a7a25 */ /* 0x044fe200078e0006 */
[----:B------:R-:W-:Y:S01]  /*2370*/  CS2R R110, SRZ ;  /* 0x00000000006e7805 */ /* 0x000fe2000001ff00 */
[----:B------:R-:W-:Y:S01]  /*2380*/  CS2R R108, SRZ ;  /* 0x00000000006c7805 */ /* 0x000fe2000001ff00 */
[----:B------:R-:W-:Y:S01]  /*2390*/  CS2R R106, SRZ ;  /* 0x00000000006a7805 */ /* 0x000fe2000001ff00 */
[----:B---3--:R-:W-:Y:S01]  /*23a0*/  IMAD.WIDE.U32 R34, R10, c[0x0][0x240], R2 ;  /* 0x000090000a227a25 */ /* 0x008fe200078e0002 */
[----:B------:R-:W-:Y:S01]  /*23b0*/  LOP3.LUT R3, R32, 0xfffffff8, RZ, 0xc0, !PT ;  /* 0xfffffff820037812 */ /* 0x000fe200078ec0ff */
[----:B------:R2:W-:Y:S01]  /*23c0*/  STL.64 [R1+0x38], R42 ;  /* 0x0000382a01007387 */ /* 0x0005e20000100a00 */
[----:B------:R-:W-:Y:S01]  /*23d0*/  LOP3.LUT R2, R30, 0xffffffe0, RZ, 0xc0, !PT ;  /* 0xffffffe01e027812 */ /* 0x000fe200078ec0ff */
[----:B------:R-:W-:Y:S01]  /*23e0*/  CS2R R104, SRZ ;  /* 0x0000000000687805 */ /* 0x000fe2000001ff00 */
[----:B------:R-:W-:Y:S01]  /*23f0*/  IADD3 R40, R43, UR5, RZ ;  /* 0x000000052b287c10 */ /* 0x000fe2000fffe0ff */
[----:B------:R-:W-:Y:S01]  /*2400*/  IMAD.IADD R3, R85, 0x1, -R3 ;  /* 0x0000000155037824 */ /* 0x000fe200078e0a03 */
[----:B------:R-:W-:Y:S01]  /*2410*/  ULDC.64 UR4, c[0x0][0x290] ;  /* 0x0000a40000047ab9 */ /* 0x000fe20000000a00 */
[----:B----4-:R-:W-:Y:S01]  /*2420*/  IMAD.WIDE.U32 R38, R10, c[0x0][0x290], R4 ;  /* 0x0000a4000a267a25 */ /* 0x010fe200078e0004 */
[----:B------:R-:W-:Y:S01]  /*2430*/  SHF.R.S32.HI R5, RZ, 0x1f, R11 ;  /* 0x0000001fff057819 */ /* 0x000fe2000001140b */
[----:B------:R-:W-:Y:S01]  /*2440*/  UIMAD UR4, UR22, UR4, URZ ;  /* 0x00000004160472a4 */ /* 0x000fe2000f8e023f */
[----:B------:R-:W-:Y:S01]  /*2450*/  LEA.HI R8, R3, R3, RZ, 0x1 ;  /* 0x0000000303087211 */ /* 0x000fe200078f08ff */
[----:B------:R-:W-:Y:S01]  /*2460*/  IMAD.IADD R2, R85, 0x1, -R2 ;  /* 0x0000000155027824 */ /* 0x000fe200078e0a02 */
[----:B------:R-:W-:Y:S01]  /*2470*/  LEA.HI R5, R5, R11, RZ, 0x2 ;  /* 0x0000000b05057211 */ /* 0x000fe200078f10ff */
[----:B------:R-:W-:Y:S01]  /*2480*/  UIMAD UR4, UR23, UR5, UR4 ;  /* 0x00000005170472a4 */ /* 0x000fe2000f8e0204 */
[----:B------:R-:W-:Y:S01]  /*2490*/  SHF.R.S32.HI R4, RZ, 0x1f, R0 ;  /* 0x0000001fff047819 */ /* 0x000fe20000011400 */
[----:B------:R-:W-:Y:S01]  /*24a0*/  STL.64 [R1+0x30], R38 ;  /* 0x0000302601007387 */ /* 0x000fe20000100a00 */
[----:B------:R-:W-:Y:S01]  /*24b0*/  LOP3.LUT R5, R5, 0x1ffffffc, RZ, 0xc0, !PT ;  /* 0x1ffffffc05057812 */ /* 0x000fe200078ec0ff */
[----:B------:R-:W-:Y:S01]  /*24c0*/  CS2R R102, SRZ ;  /* 0x0000000000667805 */ /* 0x000fe2000001ff00 */
[----:B------:R-:W-:Y:S01]  /*24d0*/  SHF.R.S32.HI R7, RZ, 0x1f, R2 ;  /* 0x0000001fff077819 */ /* 0x000fe20000011402 */
[----:B------:R-:W-:Y:S01]  /*24e0*/  STL.64 [R1+0x58], R34 ;  /* 0x0000582201007387 */ /* 0x000fe20000100a00 */
[----:B------:R-:W-:Y:S01]  /*24f0*/  LOP3.LUT R6, R8, 0x7fffffe, RZ, 0xc0, !PT ;  /* 0x07fffffe08067812 */ /* 0x000fe200078ec0ff */
[----:B------:R-:W-:Y:S01]  /*2500*/  IMAD.IADD R20, R11, 0x1, -R5 ;  /* 0x000000010b147824 */ /* 0x000fe200078e0a05 */
[-C--:B------:R-:W-:Y:S01]  /*2510*/  LEA.HI R10, R0, R0.reuse, RZ, 0x1 ;  /* 0x00000000000a7211 */ /* 0x080fe200078f08ff */
[----:B------:R-:W-:Y:S01]  /*2520*/  IMAD R5, R19, 0x4, R11 ;  /* 0x0000000413057824 */ /* 0x000fe200078e020b */
[----:B------:R-:W-:Y:S01]  /*2530*/  LEA.HI R4, R4, R0, RZ, 0x3 ;  /* 0x0000000004047211 */ /* 0x000fe200078f18ff */
[----:B------:R-:W-:Y:S01]  /*2540*/  IMAD.IADD R9, R3, 0x1, -R6 ;  /* 0x0000000103097824 */ /* 0x000fe200078e0a06 */
[----:B-1----:R-:W-:Y:S01]  /*2550*/  LEA.HI R12, R7, R2, RZ, 0x2 ;  /* 0x00000002070c7211 */ /* 0x002fe200078f10ff */
[----:B------:R-:W-:Y:S01]  /*2560*/  IMAD.SHL.U32 R3, R3, 0x40, RZ ;  /* 0x0000004003037824 */ /* 0x000fe200078e00ff */
[----:B------:R-:W-:Y:S01]  /*2570*/  LOP3.LUT R7, R10, 0x7fffffe, RZ, 0xc0, !PT ;  /* 0x07fffffe0a077812 */ /* 0x000fe200078ec0ff */
[----:B------:R-:W-:Y:S01]  /*2580*/  IMAD R9, R5, 0x8, R9 ;  /* 0x0000000805097824 */ /* 0x000fe200078e0209 */
[----:B------:R-:W-:Y:S01]  /*2590*/  LOP3.LUT R6, R4, 0xfffffff8, RZ, 0xc0, !PT ;  /* 0xfffffff804067812 */ /* 0x000fe200078ec0ff */
[----:B------:R1:W-:Y:S01]  /*25a0*/  STL [R1+0x54], R40 ;  /* 0x0000542801007387 */ /* 0x0003e20000100800 */
[----:B------:R-:W-:Y:S01]  /*25b0*/  SHF.R.S32.HI R4, RZ, 0x3, R4 ;  /* 0x00000003ff047819 */ /* 0x000fe20000011404 */
[----:B------:R-:W-:Y:S01]  /*25c0*/  IMAD.IADD R7, R0, 0x1, -R7 ;  /* 0x0000000100077824 */ /* 0x000fe200078e0a07 */
[----:B------:R-:W-:Y:S01]  /*25d0*/  LOP3.LUT R5, R12, 0x7ffffffc, RZ, 0xc0, !PT ;  /* 0x7ffffffc0c057812 */ /* 0x000fe200078ec0ff */
[----:B------:R-:W-:Y:S01]  /*25e0*/  IMAD.IADD R11, R0, 0x1, -R6 ;  /* 0x00000001000b7824 */ /* 0x000fe200078e0a06 */
[----:B------:R-:W-:Y:S01]  /*25f0*/  SHF.R.S32.HI R0, RZ, 0x1, R8 ;  /* 0x00000001ff007819 */ /* 0x000fe20000011408 */
[C---:B------:R-:W-:Y:S01]  /*2600*/  IMAD R21, R4.reuse, 0x8, R7 ;  /* 0x0000000804157824 */ /* 0x040fe200078e0207 */
[----:B------:R-:W-:Y:S01]  /*2610*/  LOP3.LUT R8, R3, 0x1c0, RZ, 0xc0, !PT ;  /* 0x000001c003087812 */ /* 0x000fe200078ec0ff */
[----:B------:R-:W-:Y:S01]  /*2620*/  IMAD R218, R4, 0x200, R15 ;  /* 0x0000020004da7824 */ /* 0x000fe200078e020f */
[----:B------:R-:W-:Y:S01]  /*2630*/  SEL R4, RZ, 0x2, P4 ;  /* 0x00000002ff047807 */ /* 0x000fe20002000000 */
[----:B------:R-:W-:Y:S01]  /*2640*/  IMAD.IADD R15, R2, 0x1, -R5 ;  /* 0x00000001020f7824 */ /* 0x000fe200078e0a05 */
[C---:B------:R-:W-:Y:S01]  /*2650*/  LOP3.LUT P4, RZ, R0.reuse, 0x2, RZ, 0xc0, !PT ;  /* 0x0000000200ff7812 */ /* 0x040fe2000788c0ff */
[----:B------:R-:W-:Y:S01]  /*2660*/  IMAD.SHL.U32 R2, R29, 0x10, RZ ;  /* 0x000000101d027824 */ /* 0x000fe200078e00ff */
[----:B------:R-:W-:Y:S01]  /*2670*/  SEL R3, RZ, 0x4, P3 ;  /* 0x00000004ff037807 */ /* 0x000fe20001800000 */
[----:B------:R-:W-:Y:S01]  /*2680*/  IMAD.SHL.U32 R0, R0, 0x40, RZ ;  /* 0x0000004000007824 */ /* 0x000fe200078e00ff */
[----:B------:R-:W-:Y:S01]  /*2690*/  LEA R6, P3, R14, c[0x0][0x160], 0x1 ;  /* 0x000058000e067a11 */ /* 0x000fe200078608ff */
[----:B------:R-:W-:Y:S01]  /*26a0*/  IMAD R15, R20, 0x4, R15 ;  /* 0x00000004140f7824 */ /* 0x000fe200078e020f */
[----:B------:R-:W-:Y:S01]  /*26b0*/  LOP3.LUT R2, R8, 0x30, R2, 0xf8, !PT ;  /* 0x0000003008027812 */ /* 0x000fe200078ef802 */
[----:B------:R-:W-:Y:S01]  /*26c0*/  CS2R R100, SRZ ;  /* 0x0000000000647805 */ /* 0x000fe2000001ff00 */
[----:B------:R-:W-:Y:S01]  /*26d0*/  LOP3.LUT R0, R0, 0xc0, RZ, 0xc0, !PT ;  /* 0x000000c000007812 */ /* 0x000fe200078ec0ff */
[----:B------:R-:W-:Y:S01]  /*26e0*/  CS2R R98, SRZ ;  /* 0x0000000000627805 */ /* 0x000fe2000001ff00 */
[--C-:B------:R-:W-:Y:S01]  /*26f0*/  LOP3.LUT R13, R2, 0x8, R32.reuse, 0xf8, !PT ;  /* 0x00000008020d7812 */ /* 0x100fe200078ef820 */
[----:B------:R-:W-:Y:S01]  /*2700*/  CS2R R96, SRZ ;  /* 0x0000000000607805 */ /* 0x000fe2000001ff00 */
[----:B------:R-:W-:Y:S01]  /*2710*/  LOP3.LUT R2, R0, 0x8, R32, 0xf8, !PT ;  /* 0x0000000800027812 */ /* 0x000fe200078ef820 */
[----:B------:R-:W-:Y:S01]  /*2720*/  CS2R R94, SRZ ;  /* 0x00000000005e7805 */ /* 0x000fe2000001ff00 */
[----:B------:R-:W-:Y:S01]  /*2730*/  SHF.R.U32.HI R0, RZ, 0x3, R0 ;  /* 0x00000003ff007819 */ /* 0x000fe20000011600 */
[----:B------:R-:W-:Y:S01]  /*2740*/  CS2R R92, SRZ ;  /* 0x00000000005c7805 */ /* 0x000fe2000001ff00 */
[----:B------:R-:W-:Y:S01]  /*2750*/  LEA.HI.X R7, R14, c[0x0][0x164], R18, 0x1, P3 ;  /* 0x000059000e077a11 */ /* 0x000fe200018f0c12 */
[----:B------:R-:W-:Y:S01]  /*2760*/  CS2R R90, SRZ ;  /* 0x00000000005a7805 */ /* 0x000fe2000001ff00 */
[----:B------:R-:W-:Y:S01]  /*2770*/  LOP3.LUT R2, R2, R0, RZ, 0x3c, !PT ;  /* 0x0000000002027212 */ /* 0x000fe200078e3cff */
[----:B------:R-:W-:Y:S01]  /*2780*/  CS2R R88, SRZ ;  /* 0x0000000000587805 */ /* 0x000fe2000001ff00 */
[----:B------:R-:W-:Y:S01]  /*2790*/  ISETP.GT.AND P3, PT, R85, 0xf, PT ;  /* 0x0000000f5500780c */ /* 0x000fe20003f64270 */
[----:B------:R-:W-:Y:S01]  /*27a0*/  CS2R R86, SRZ ;  /* 0x0000000000567805 */ /* 0x000fe2000001ff00 */
[----:B------:R-:W-:Y:S01]  /*27b0*/  SEL R0, R222, 0xffffffe0, !P4 ;  /* 0xffffffe0de007807 */ /* 0x000fe20006000000 */
[----:B------:R-:W-:Y:S01]  /*27c0*/  IMAD.U32 R2, R9, 0x20, R2 ;  /* 0x0000002009027824 */ /* 0x000fe200078e0002 */
[----:B------:R-:W-:Y:S01]  /*27d0*/  IADD3 R3, R3, R4, R23 ;  /* 0x0000000403037210 */ /* 0x000fe20007ffe017 */
[----:B------:R-:W-:Y:S01]  /*27e0*/  CS2R R82, SRZ ;  /* 0x0000000000527805 */ /* 0x000fe2000001ff00 */
[----:B------:R-:W-:Y:S01]  /*27f0*/  LEA.HI R14, R31, R85, RZ, 0x7 ;  /* 0x000000551f0e7211 */ /* 0x000fe200078f38ff */
[----:B------:R-:W-:Y:S01]  /*2800*/  IMAD.SHL.U32 R214, R2, 0x2, RZ ;  /* 0x0000000202d67824 */ /* 0x000fe200078e00ff */
[----:B------:R-:W-:Y:S01]  /*2810*/  BAR.SYNC.DEFER_BLOCKING 0x0 ;  /* 0x0000000000007b1d */ /* 0x000fe20000010000 */
[----:B------:R-:W-:Y:S01]  /*2820*/  IMAD.SHL.U32 R2, R19, 0x10, RZ ;  /* 0x0000001013027824 */ /* 0x000fe200078e00ff */
[----:B------:R-:W-:Y:S01]  /*2830*/  SEL R18, RZ, 0x1, P5 ;  /* 0x00000001ff127807 */ /* 0x000fe20002800000 */
[----:B------:R-:W-:Y:S01]  /*2840*/  IMAD.IADD R215, R214, 0x1, R0 ;  /* 0x00000001d6d77824 */ /* 0x000fe200078e0200 */
[--C-:B------:R-:W-:Y:S01]  /*2850*/  SHF.R.S32.HI R4, RZ, 0x1, R10.reuse ;  /* 0x00000001ff047819 */ /* 0x100fe2000001140a */
[----:B------:R-:W-:Y:S01]  /*2860*/  CS2R R80, SRZ ;  /* 0x0000000000507805 */ /* 0x000fe2000001ff00 */
[----:B------:R-:W-:Y:S01]  /*2870*/  @!P3 IADD3 R5, P4, R42, UR20, RZ ;  /* 0x000000142a05bc10 */ /* 0x000fe2000ff9e0ff */
[----:B------:R-:W-:Y:S01]  /*2880*/  CS2R R78, SRZ ;  /* 0x00000000004e7805 */ /* 0x000fe2000001ff00 */
[C---:B------:R-:W-:Y:S01]  /*2890*/  LOP3.LUT P5, RZ, R3.reuse, 0x2, RZ, 0xc0, !PT ;  /* 0x0000000203ff7812 */ /* 0x040fe200078ac0ff */
[----:B------:R-:W-:Y:S01]  /*28a0*/  CS2R R76, SRZ ;  /* 0x00000000004c7805 */ /* 0x000fe2000001ff00 */
[----:B------:R-:W-:Y:S01]  /*28b0*/  @!P3 IADD3.X R9, R40, UR13, RZ, P4, !PT ;  /* 0x0000000d2809bc10 */ /* 0x000fe2000a7fe4ff */
[----:B------:R-:W-:Y:S01]  /*28c0*/  CS2R R74, SRZ ;  /* 0x00000000004a7805 */ /* 0x000fe2000001ff00 */
[----:B------:R-:W-:Y:S01]  /*28d0*/  LOP3.LUT P4, RZ, R3, 0x1, RZ, 0xc0, !PT ;  /* 0x0000000103ff7812 */ /* 0x000fe2000788c0ff */
[----:B------:R-:W-:Y:S01]  /*28e0*/  CS2R R72, SRZ ;  /* 0x0000000000487805 */ /* 0x000fe2000001ff00 */
[----:B------:R-:W-:Y:S01]  /*28f0*/  SHF.R.S32.HI R10, RZ, 0x1f, R10 ;  /* 0x0000001fff0a7819 */ /* 0x000fe2000001140a */
[----:B------:R-:W-:Y:S01]  /*2900*/  CS2R R70, SRZ ;  /* 0x0000000000467805 */ /* 0x000fe2000001ff00 */
[C---:B------:R-:W-:Y:S01]  /*2910*/  ISETP.GE.OR P4, PT, R37.reuse, UR21, !P4 ;  /* 0x0000001525007c0c */ /* 0x040fe2000e786670 */
[----:B------:R-:W-:Y:S01]  /*2920*/  CS2R R68, SRZ ;  /* 0x0000000000447805 */ /* 0x000fe2000001ff00 */
[----:B------:R-:W-:Y:S01]  /*2930*/  LOP3.LUT R2, R2, 0x10, RZ, 0xc0, !PT ;  /* 0x0000001002027812 */ /* 0x000fe200078ec0ff */
[----:B------:R-:W-:Y:S01]  /*2940*/  CS2R R66, SRZ ;  /* 0x0000000000427805 */ /* 0x000fe2000001ff00 */
[----:B------:R-:W-:Y:S01]  /*2950*/  SHF.R.U32.HI R8, RZ, 0x3, R8 ;  /* 0x00000003ff087819 */ /* 0x000fe20000011608 */
[----:B------:R-:W-:Y:S01]  /*2960*/  CS2R R64, SRZ ;  /* 0x0000000000407805 */ /* 0x000fe2000001ff00 */
[----:B------:R-:W-:Y:S01]  /*2970*/  ISETP.GE.OR P5, PT, R37, UR21, !P5 ;  /* 0x0000001525007c0c */ /* 0x000fe2000efa6670 */
[----:B------:R-:W-:Y:S01]  /*2980*/  CS2R R62, SRZ ;  /* 0x00000000003e7805 */ /* 0x000fe2000001ff00 */
[----:B------:R-:W3:Y:S01]  /*2990*/  LDSM.16.M88.4 R164, [R214+0x6080] ;  /* 0x00608000d6a4783b */ /* 0x000ee20000000200 */
[----:B------:R-:W-:Y:S01]  /*29a0*/  LEA.HI R0, R10, R4, RZ, 0x2 ;  /* 0x000000040a007211 */ /* 0x000fe200078f10ff */
[----:B------:R-:W-:Y:S01]  /*29b0*/  CS2R R60, SRZ ;  /* 0x00000000003c7805 */ /* 0x000fe2000001ff00 */
[----:B------:R-:W-:Y:S01]  /*29c0*/  LOP3.LUT R8, R13, R8, RZ, 0x3c, !PT ;  /* 0x000000080d087212 */ /* 0x000fe200078e3cff */
[----:B------:R-:W4:Y:S01]  /*29d0*/  LDSM.16.M88.4 R168, [R214+0x7080] ;  /* 0x00708000d6a8783b */ /* 0x000f220000000200 */
[----:B------:R-:W-:Y:S01]  /*29e0*/  SEL R13, RZ, 0xffffffff, P2 ;  /* 0xffffffffff0d7807 */ /* 0x000fe20001000000 */
[----:B------:R-:W-:Y:S01]  /*29f0*/  CS2R R58, SRZ ;  /* 0x00000000003a7805 */ /* 0x000fe2000001ff00 */
[----:B------:R-:W-:Y:S01]  /*2a00*/  LOP3.LUT R0, R0, 0xfffffffc, RZ, 0xc0, !PT ;  /* 0xfffffffc00007812 */ /* 0x000fe200078ec0ff */
[----:B------:R-:W3:Y:S01]  /*2a10*/  LDSM.16.M88.4 R172, [R215+0x6080] ;  /* 0x00608000d7ac783b */ /* 0x000ee20000000200 */
[----:B------:R-:W-:Y:S01]  /*2a20*/  IMAD R213, R19, 0x200, R8 ;  /* 0x0000020013d57824 */ /* 0x000fe200078e0208 */
[----:B------:R-:W-:Y:S01]  /*2a30*/  CS2R R56, SRZ ;  /* 0x0000000000387805 */ /* 0x000fe2000001ff00 */
[----:B------:R-:W-:Y:S01]  /*2a40*/  CS2R R54, SRZ ;  /* 0x0000000000367805 */ /* 0x000fe2000001ff00 */
[----:B------:R-:W3:Y:S01]  /*2a50*/  LDSM.16.M88.4 R176, [R215+0x7080] ;  /* 0x00708000d7b0783b */ /* 0x000ee20000000200 */
[----:B------:R-:W-:Y:S01]  /*2a60*/  IMAD.IADD R4, R4, 0x1, -R0 ;  /* 0x0000000104047824 */ /* 0x000fe200078e0a00 */
[----:B------:R-:W-:Y:S01]  /*2a70*/  CS2R R52, SRZ ;  /* 0x0000000000347805 */ /* 0x000fe2000001ff00 */
[----:B------:R-:W-:Y:S01]  /*2a80*/  IMAD.SHL.U32 R0, R13, 0x2, RZ ;  /* 0x000000020d007824 */ /* 0x000fe200078e00ff */
[----:B------:R-:W3:Y:S01]  /*2a90*/  LDSM.16.M88.4 R180, [R214+0x8080] ;  /* 0x00808000d6b4783b */ /* 0x000ee20000000200 */
[----:B------:R-:W-:Y:S01]  /*2aa0*/  CS2R R50, SRZ ;  /* 0x0000000000327805 */ /* 0x000fe2000001ff00 */
[----:B------:R-:W-:Y:S01]  /*2ab0*/  CS2R R48, SRZ ;  /* 0x0000000000307805 */ /* 0x000fe2000001ff00 */
[----:B------:R-:W-:Y:S01]  /*2ac0*/  CS2R R46, SRZ ;  /* 0x00000000002e7805 */ /* 0x000fe2000001ff00 */
[----:B------:R-:W3:Y:S01]  /*2ad0*/  LDSM.16.M88.4 R184, [R214+0x9080] ;  /* 0x00908000d6b8783b */ /* 0x000ee20000000200 */
[----:B------:R-:W-:Y:S01]  /*2ae0*/  LOP3.LUT R13, R0, 0x2, R18, 0xe2, !PT ;  /* 0x00000002000d7812 */ /* 0x000fe200078ee212 */
[----:B------:R-:W-:Y:S01]  /*2af0*/  IMAD.SHL.U32 R0, R19, 0x8, RZ ;  /* 0x0000000813007824 */ /* 0x000fe200078e00ff */
[----:B------:R-:W-:Y:S01]  /*2b00*/  CS2R R44, SRZ ;  /* 0x00000000002c7805 */ /* 0x000fe2000001ff00 */
[----:B------:R-:W3:Y:S01]  /*2b10*/  LDSM.16.M88.4 R188, [R215+0x8080] ;  /* 0x00808000d7bc783b */ /* 0x000ee20000000200 */
[----:B--2---:R-:W-:Y:S01]  /*2b20*/  CS2R R42, SRZ ;  /* 0x00000000002a7805 */ /* 0x004fe2000001ff00 */
[----:B-1----:R-:W-:Y:S01]  /*2b30*/  CS2R R40, SRZ ;  /* 0x0000000000287805 */ /* 0x002fe2000001ff00 */
[----:B------:R-:W-:Y:S01]  /*2b40*/  IMAD.SHL.U32 R213, R213, 0x2, RZ ;  /* 0x00000002d5d57824 */ /* 0x000fe200078e00ff */
[----:B------:R-:W1:Y:S04]  /*2b50*/  LDSM.16.M88.4 R192, [R215+0x9080] ;  /* 0x00908000d7c0783b */ /* 0x000e680000000200 */
[----:B------:R-:W2:Y:S04]  /*2b60*/  LDSM.16.M88.4 R196, [R214+0xa080] ;  /* 0x00a08000d6c4783b */ /* 0x000ea80000000200 */
        /* <DEDUP_REMOVED lines=12> */
[----:B------:R-:W-:Y:S01]  /*2c30*/  LOP3.LUT R10, R2, 0x8, R3, 0xf8, !PT ;  /* 0x00000008020a7812 */ /* 0x000fe200078ef803 */
[----:B------:R-:W-:Y:S01]  /*2c40*/  IMAD.SHL.U32 R3, R22, 0x2, RZ ;  /* 0x0000000216037824 */ /* 0x000fe200078e00ff */
[----:B------:R-:W-:Y:S02]  /*2c50*/  @!P3 LEA R2, P2, R5, c[0x0][0x258], 0x2 ;  /* 0x000096000502ba11 */ /* 0x000fe400078410ff */
[----:B------:R-:W-:Y:S02]  /*2c60*/  LOP3.LUT P5, RZ, R11, 0x4, RZ, 0xc0, !PT ;  /* 0x000000040bff7812 */ /* 0x000fe400078ac0ff */
[----:B------:R-:W-:-:S02]  /*2c70*/  LOP3.LUT R14, R3, 0x2, R23, 0xe2, !PT ;  /* 0x00000002030e7812 */ /* 0x000fc400078ee217 */
[----:B------:R-:W-:Y:S01]  /*2c80*/  @!P3 LEA.HI.X R3, R5, c[0x0][0x25c], R9, 0x2, P2 ;  /* 0x000097000503ba11 */ /* 0x000fe200010f1409 */
[----:B------:R-:W-:Y:S01]  /*2c90*/  @!P3 IMAD.SHL.U32 R5, R85, 0x10, RZ ;  /* 0x000000105505b824 */ /* 0x000fe200078e00ff */
[----:B------:R-:W-:Y:S01]  /*2ca0*/  ISETP.GE.AND P2, PT, R36, c[0x0][0x1fc], PT ;  /* 0x00007f0024007a0c */ /* 0x000fe20003f46270 */
[----:B------:R1:W-:Y:S01]  /*2cb0*/  LDGSTS.E.BYPASS.LTC128B.128 [R33+0x8080], [R6.64+0x80], !P4 ;  /* 0x0808008006217fae */ /* 0x0003e2000e101d52 */
[----:B------:R-:W-:Y:S01]  /*2cc0*/  LOP3.LUT P4, RZ, R11, 0x2, RZ, 0xc0, !PT ;  /* 0x000000020bff7812 */ /* 0x000fe2000788c0ff */
[----:B------:R-:W-:Y:S01]  /*2cd0*/  CS2R R36, SRZ ;  /* 0x0000000000247805 */ /* 0x000fe2000001ff00 */
[----:B------:R-:W-:Y:S01]  /*2ce0*/  SEL R9, RZ, 0x4, P2 ;  /* 0x00000004ff097807 */ /* 0x000fe20001000000 */
[----:B------:R1:W-:Y:S01]  /*2cf0*/  @!P3 LDGSTS.E.BYPASS.LTC128B.128 [R5+0xf080], [R2.64] ;  /* 0x0f0800000205bfae */ /* 0x0003e2000b901d52 */
[----:B------:R-:W-:Y:S02]  /*2d00*/  SEL R222, R222, 0xffffffe0, !P5 ;  /* 0xffffffe0dede7807 */ /* 0x000fe40006800000 */
[----:B------:R-:W-:Y:S01]  /*2d10*/  SEL R223, R225, 0xfffffff0, !P4 ;  /* 0xfffffff0e1df7807 */ /* 0x000fe20006000000 */
[----:B------:R2:W-:Y:S04]  /*2d20*/  STL [R1+0x18], R14 ;  /* 0x0000180e01007387 */ /* 0x0005e80000100800 */
[----:B------:R-:W0:Y:S04]  /*2d30*/  LDGDEPBAR ;  /* 0x00000000000079af */ /* 0x000e280000000000 */
[----:B------:R3:W-:Y:S01]  /*2d40*/  LDGSTS.E.BYPASS.LTC128B.128 [R33+0xc080], [R16.64], !P0 ;  /* 0x0c08000010217fae */ /* 0x0007e2000c101d52 */
[----:B------:R-:W-:-:S03]  /*2d50*/  LOP3.LUT P0, RZ, R4, 0x2, RZ, 0xc0, !PT ;  /* 0x0000000204ff7812 */ /* 0x000fc6000780c0ff */
[----:B------:R3:W-:Y:S01]  /*2d60*/  LDGSTS.E.BYPASS.LTC128B.128 [R33+0xd080], [R16.64+0x40], !P6 ;  /* 0x0d08004010217fae */ /* 0x0007e2000f101d52 */
[----:B------:R-:W-:-:S03]  /*2d70*/  SEL R225, R225, 0xfffffff0, !P0 ;  /* 0xfffffff0e1e17807 */ /* 0x000fc60004000000 */
[----:B------:R3:W-:Y:S01]  /*2d80*/  LDGSTS.E.BYPASS.LTC128B.128 [R33+0xe080], [R16.64+0x80], !P1 ;  /* 0x0e08008010217fae */ /* 0x0007e2000c901d52 */
[----:B-1----:R-:W-:Y:S01]  /*2d90*/  IMAD.SHL.U32 R2, R11, 0x40, RZ ;  /* 0x000000400b027824 */ /* 0x002fe200078e00ff */
[----:B------:R-:W-:Y:S01]  /*2da0*/  LOP3.LUT R3, R0, 0x8, RZ, 0xc0, !PT ;  /* 0x0000000800037812 */ /* 0x000fe200078ec0ff */
[----:B------:R-:W-:Y:S01]  /*2db0*/  IMAD.SHL.U32 R5, R4, 0x40, RZ ;  /* 0x0000004004057824 */ /* 0x000fe200078e00ff */
[----:B--2---:R-:W-:Y:S01]  /*2dc0*/  IADD3 R14, R39, UR4, RZ ;  /* 0x00000004270e7c10 */ /* 0x004fe2000fffe0ff */
[----:B------:R-:W-:Y:S01]  /*2dd0*/  ULDC.64 UR4, c[0x0][0x240] ;  /* 0x0000900000047ab9 */ /* 0x000fe20000000a00 */
[----:B------:R-:W-:Y:S01]  /*2de0*/  LOP3.LUT R2, R2, 0x1c0, RZ, 0xc0, !PT ;  /* 0x000001c002027812 */ /* 0x000fe200078ec0ff */
[----:B------:R-:W-:Y:S01]  /*2df0*/  UIMAD UR4, UR22, UR4, URZ ;  /* 0x00000004160472a4 */ /* 0x000fe2000f8e023f */
[----:B------:R-:W-:Y:S01]  /*2e00*/  IADD3 R0, P2, R38, UR20, RZ ;  /* 0x0000001426007c10 */ /* 0x000fe2000ff5e0ff */
[----:B------:R-:W-:Y:S01]  /*2e10*/  STL [R1+0x50], R14 ;  /* 0x0000500e01007387 */ /* 0x000fe20000100800 */
[----:B------:R-:W-:Y:S01]  /*2e20*/  SHF.R.U32.HI R7, RZ, 0x3, R2 ;  /* 0x00000003ff077819 */ /* 0x000fe20000011602 */
[----:B------:R-:W-:Y:S01]  /*2e30*/  UIMAD UR5, UR23, UR5, UR4 ;  /* 0x00000005170572a4 */ /* 0x000fe2000f8e0204 */
[----:B------:R-:W-:Y:S01]  /*2e40*/  IADD3.X R6, R14, UR13, RZ, P2, !PT ;  /* 0x0000000d0e067c10 */ /* 0x000fe200097fe4ff */
[----:B------:R-:W-:Y:S01]  /*2e50*/  CS2R R38, SRZ ;  /* 0x0000000000267805 */ /* 0x000fe2000001ff00 */
[----:B------:R-:W-:Y:S01]  /*2e60*/  LOP3.LUT R7, R7, R2, R3, 0x1e, !PT ;  /* 0x0000000207077212 */ /* 0x000fe200078e1e03 */
[----:B------:R-:W-:Y:S01]  /*2e70*/  UMOV UR4, URZ ;  /* 0x0000003f00047c82 */ /* 0x000fe20008000000 */
[----:B------:R-:W-:-:S02]  /*2e80*/  SHF.R.S32.HI R2, RZ, 0x2, R12 ;  /* 0x00000002ff027819 */ /* 0x000fc4000001140c */
[----:B------:R-:W-:Y:S01]  /*2e90*/  LEA R8, P2, R0, c[0x0][0x280], 0x2 ;  /* 0x0000a00000087a11 */ /* 0x000fe200078410ff */
[----:B------:R-:W-:Y:S01]  /*2ea0*/  IMAD.IADD R218, R218, 0x1, R7 ;  /* 0x00000001dada7824 */ /* 0x000fe200078e0207 */
[----:B------:R-:W-:Y:S01]  /*2eb0*/  LOP3.LUT R5, R5, 0xc0, RZ, 0xc0, !PT ;  /* 0x000000c005057812 */ /* 0x000fe200078ec0ff */
[----:B------:R-:W-:Y:S01]  /*2ec0*/  IMAD R2, R27, 0x10, R2 ;  /* 0x000000101b027824 */ /* 0x000fe200078e0202 */
[----:B------:R-:W-:Y:S02]  /*2ed0*/  LOP3.LUT R4, R13, R9, RZ, 0xfc, !PT ;  /* 0x000000090d047212 */ /* 0x000fe400078efcff */
[----:B------:R-:W-:Y:S01]  /*2ee0*/  LEA.HI.X R9, R0, c[0x0][0x284], R6, 0x2, P2 ;  /* 0x0000a10000097a11 */ /* 0x000fe200010f1406 */
[----:B------:R-:W-:Y:S01]  /*2ef0*/  IMAD.SHL.U32 R0, R21, 0x20, RZ ;  /* 0x0000002015007824 */ /* 0x000fe200078e00ff */
[----:B------:R-:W-:Y:S01]  /*2f00*/  SHF.R.U32.HI R6, RZ, 0x3, R5 ;  /* 0x00000003ff067819 */ /* 0x000fe20000011605 */
[----:B------:R1:W-:Y:S01]  /*2f10*/  STL [R1+0x14], R4 ;  /* 0x0000140401007387 */ /* 0x0003e20000100800 */
[----:B------:R-:W-:-:S02]  /*2f20*/  ISETP.GE.AND P2, PT, R85, 0x10, PT ;  /* 0x000000105500780c */ /* 0x000fc40003f46270 */
[CC--:B------:R-:W-:Y:S01]  /*2f30*/  LOP3.LUT R212, R6.reuse, R5.reuse, R212, 0x1e, !PT ;  /* 0x0000000506d47212 */ /* 0x0c0fe200078e1ed4 */
[----:B------:R2:W-:Y:S01]  /*2f40*/  STL [R1+0x8], R2 ;  /* 0x0000080201007387 */ /* 0x0005e20000100800 */
[----:B------:R-:W-:Y:S02]  /*2f50*/  LOP3.LUT R3, R6, R5, R3, 0x1e, !PT ;  /* 0x0000000506037212 */ /* 0x000fe400078e1e03 */
[----:B------:R-:W-:Y:S01]  /*2f60*/  LEA R218, R218, 0x13480, 0x1 ;  /* 0x00013480dada7811 */ /* 0x000fe200078e08ff */
[----:B------:R-:W-:-:S04]  /*2f70*/  IMAD.IADD R212, R0, 0x1, R212 ;  /* 0x0000000100d47824 */ /* 0x000fc800078e02d4 */
[--C-:B------:R-:W-:Y:S01]  /*2f80*/  IMAD R219, R222, 0x2, R218.reuse ;  /* 0x00000002dedb7824 */ /* 0x100fe200078e02da */
[----:B------:R-:W-:Y:S01]  /*2f90*/  LEA R212, R212, 0x80, 0x1 ;  /* 0x00000080d4d47811 */ /* 0x000fe200078e08ff */
[C---:B------:R-:W-:Y:S02]  /*2fa0*/  IMAD R220, R223.reuse, 0x2, R218 ;  /* 0x00000002dfdc7824 */ /* 0x040fe400078e02da */
[----:B------:R-:W-:Y:S02]  /*2fb0*/  IMAD R223, R223, 0x2, R219 ;  /* 0x00000002dfdf7824 */ /* 0x000fe400078e02db */
[----:B------:R-:W-:Y:S02]  /*2fc0*/  IMAD R222, R222, 0x2, R220 ;  /* 0x00000002dede7824 */ /* 0x000fe400078e02dc */
[----:B-1----:R-:W-:Y:S01]  /*2fd0*/  IMAD R4, R27, 0x200, R0 ;  /* 0x000002001b047824 */ /* 0x002fe200078e0200 */
[----:B--2---:R-:W-:-:S03]  /*2fe0*/  LOP3.LUT R2, R6, R10, R5, 0x1e, !PT ;  /* 0x0000000a06027212 */ /* 0x004fc600078e1e05 */
[----:B------:R-:W-:Y:S02]  /*2ff0*/  IMAD.IADD R221, R4, 0x1, R3 ;  /* 0x0000000104dd7824 */ /* 0x000fe400078e0203 */
[----:B------:R-:W-:Y:S02]  /*3000*/  @!P2 IMAD.SHL.U32 R3, R85, 0x10, RZ ;  /* 0x000000105503a824 */ /* 0x000fe400078e00ff */
[----:B------:R-:W-:Y:S01]  /*3010*/  IMAD.IADD R224, R0, 0x1, R2 ;  /* 0x0000000100e07824 */ /* 0x000fe200078e0202 */
[----:B------:R-:W-:Y:S01]  /*3020*/  IADD3 R2, R35, UR5, RZ ;  /* 0x0000000523027c10 */ /* 0x000fe2000fffe0ff */
[----:B------:R-:W-:Y:S01]  /*3030*/  IMAD.SHL.U32 R0, R15, 0x2, RZ ;  /* 0x000000020f007824 */ /* 0x000fe200078e00ff */
[----:B------:R1:W-:Y:S01]  /*3040*/  @!P2 LDGSTS.E.BYPASS.LTC128B.128 [R3+0xf280], [R8.64] ;  /* 0x0f2800000803afae */ /* 0x0003e2000b901d52 */
[C---:B------:R-:W-:Y:S01]  /*3050*/  IMAD.SHL.U32 R216, R221.reuse, 0x2, RZ ;  /* 0x00000002ddd87824 */ /* 0x040fe200078e00ff */
[----:B------:R-:W-:Y:S01]  /*3060*/  CS2R R84, SRZ ;  /* 0x0000000000547805 */ /* 0x000fe2000001ff00 */
[----:B------:R-:W-:Y:S01]  /*3070*/  IMAD.IADD R226, R221, 0x1, R225 ;  /* 0x00000001dde27824 */ /* 0x000fe200078e02e1 */
[----:B------:R-:W-:Y:S01]  /*3080*/  STL [R1+0x60], R2 ;  /* 0x0000600201007387 */ /* 0x000fe20000100800 */
[----:B------:R-:W-:Y:S01]  /*3090*/  UMOV UR5, 0x1 ;  /* 0x0000000100057882 */ /* 0x000fe20000000000 */
[----:B------:R-:W-:-:S02]  /*30a0*/  IADD3 R217, R216, 0xc080, RZ ;  /* 0x0000c080d8d97810 */ /* 0x000fc40007ffe0ff */
[----:B------:R2:W-:Y:S03]  /*30b0*/  STL [R1+0x20], R0 ;  /* 0x0000200001007387 */ /* 0x0005e60000100800 */
[----:B------:R-:W-:Y:S01]  /*30c0*/  IMAD R217, R225, 0x2, R217 ;  /* 0x00000002e1d97824 */ /* 0x000fe200078e02d9 */
[----:B------:R-:W0:Y:S04]  /*30d0*/  LDGDEPBAR ;  /* 0x00000000000079af */ /* 0x000e280000000000 */
[----:B------:R-:W0:Y:S01]  /*30e0*/  LDGDEPBAR ;  /* 0x00000000000079af */ /* 0x000e220000000000 */
[----:B--2---:R-:W-:-:S05]  /*30f0*/  IADD3 R0, -R0, UR6, RZ ;  /* 0x0000000600007c10 */ /* 0x004fca000fffe1ff */
[----:B---34-:R1:W-:Y:S02]  /*3100*/  STL [R1+0x10], R0 ;  /* 0x0000100001007387 */ /* 0x0183e40000100800 */
.L_x_550:
        /* <DEDUP_REMOVED lines=15> */
[----:B------:R-:W-:Y:S01]  /*3200*/  LDSM.16.M88.4 R16, [R214+0x80] ;  /* 0x00008000d610783b */ /* 0x000fe20000000200 */
[----:B------:R-:W-:Y:S07]  /*3210*/  UMOV UR6, UR17 ;  /* 0x0000001100067c82 */ /* 0x000fee0008000000 */
        /* <DEDUP_REMOVED lines=91> */
[----:B--2---:R2:W-:Y:S04]  /*37d0*/  STL [R1+0x4], R0 ;  /* 0x0000040001007387 */ /* 0x0045e80000100800 */
[----:B------:R-:W3:Y:S05]  /*37e0*/  LDL R234, [R1+0x8] ;  /* 0x0000080001ea7983 */ /* 0x000eea0000100800 */
[----:B------:R-:W-:Y:S10]  /*37f0*/  MUFU.TANH R156, R12 ;  /* 0x0000000c009c7308 */ /* 0x000ff40000002400 */
[----:B------:R-:W-:Y:S01]  /*3800*/  MUFU.TANH R251, R13 ;  /* 0x0000000d00fb7308 */ /* 0x000fe20000002400 */
[-C--:B-1----:R-:W-:Y:S09]  /*3810*/  HMMA.16816.F32 R20, R144, R4.reuse, R20 ;  /* 0x000000049014723c */ /* 0x082ff20000001814 */
[----:B--2---:R-:W1:Y:S01]  /*3820*/  MUFU.TANH R0, R14 ;  /* 0x0000000e00007308 */ /* 0x004e620000002400 */
[C---:B------:R-:W-:Y:S09]  /*3830*/  HMMA.16816.F32 R24, R136.reuse, R4, R24 ;  /* 0x000000048818723c */ /* 0x040ff20000001818 */
[----:B------:R-:W2:Y:S01]  /*3840*/  MUFU.TANH R235, R15 ;  /* 0x0000000f00eb7308 */ /* 0x000ea20000002400 */
[-C--:B------:R-:W-:Y:S04]  /*3850*/  HMMA.16816.F32 R28, R136, R6.reuse, R28 ;  /* 0x00000006881c723c */ /* 0x080fe8000000181c */
[----:B------:R-:W-:Y:S04]  /*3860*/  FMUL.FTZ R20, R20, c[0x0][0x2b4] ;  /* 0x0000ad0014147a20 */ /* 0x000fe80000410000 */
[----:B------:R-:W-:Y:S01]  /*3870*/  HMMA.16816.F32 R32, R144, R6, R32 ;  /* 0x000000069020723c */ /* 0x000fe20000001820 */
[----:B------:R-:W4:Y:S03]  /*3880*/  MUFU.TANH R160, R16 ;  /* 0x0000001000a07308 */ /* 0x000f260000002400 */
[----:B------:R-:W-:Y:S01]  /*3890*/  FMUL.FTZ R21, R21, c[0x0][0x2b4] ;  /* 0x0000ad0015157a20 */ /* 0x000fe20000410000 */
[----:B-1----:R1:W-:Y:S01]  /*38a0*/  STL [R1], R0 ;  /* 0x0000000001007387 */ /* 0x0023e20000100800 */
[----:B------:R-:W-:Y:S02]  /*38b0*/  FMUL.FTZ R22, R22, c[0x0][0x2b4] ;  /* 0x0000ad0016167a20 */ /* 0x000fe40000410000 */
[----:B------:R-:W-:Y:S03]  /*38c0*/  FMUL.FTZ R23, R23, c[0x0][0x2b4] ;  /* 0x0000ad0017177a20 */ /* 0x000fe60000410000 */
[----:B------:R-:W2:Y:S01]  /*38d0*/  MUFU.TANH R229, R17 ;  /* 0x0000001100e57308 */ /* 0x000ea20000002400 */
[----:B------:R-:W-:Y:S02]  /*38e0*/  FMUL.FTZ R24, R24, c[0x0][0x2b4] ;  /* 0x0000ad0018187a20 */ /* 0x000fe40000410000 */
[----:B------:R-:W-:Y:S02]  /*38f0*/  FMUL.FTZ R25, R25, c[0x0][0x2b4] ;  /* 0x0000ad0019197a20 */ /* 0x000fe40000410000 */
[----:B------:R-:W-:Y:S02]  /*3900*/  FMUL.FTZ R28, R28, c[0x0][0x2b4] ;  /* 0x0000ad001c1c7a20 */ /* 0x000fe40000410000 */
[----:B------:R-:W-:Y:S02]  /*3910*/  FMUL.FTZ R29, R29, c[0x0][0x2b4] ;  /* 0x0000ad001d1d7a20 */ /* 0x000fe40000410000 */
[----:B------:R-:W-:Y:S01]  /*3920*/  FMUL.FTZ R30, R30, c[0x0][0x2b4] ;  /* 0x0000ad001e1e7a20 */ /* 0x000fe20000410000 */
[----:B------:R-:W2:Y:S01]  /*3930*/  MUFU.TANH R247, R28 ;  /* 0x0000001c00f77308 */ /* 0x000ea20000002400 */
[----:B------:R-:W-:Y:S02]  /*3940*/  FMUL.FTZ R31, R31, c[0x0][0x2b4] ;  /* 0x0000ad001f1f7a20 */ /* 0x000fe40000410000 */
[----:B------:R-:W-:Y:S02]  /*3950*/  FMUL.FTZ R26, R26, c[0x0][0x2b4] ;  /* 0x0000ad001a1a7a20 */ /* 0x000fe40000410000 */
[----:B------:R-:W-:Y:S02]  /*3960*/  FMUL.FTZ R27, R27, c[0x0][0x2b4] ;  /* 0x0000ad001b1b7a20 */ /* 0x000fe40000410000 */
[----:B------:R-:W-:Y:S01]  /*3970*/  FMUL.FTZ R32, R32, c[0x0][0x2b4] ;  /* 0x0000ad0020207a20 */ /* 0x000fe20000410000 */
[----:B-1----:R-:W-:Y:S02]  /*3980*/  MOV R0, UR4 ;  /* 0x0000000400007c02 */ /* 0x002fe40008000f00 */
        /* <DEDUP_REMOVED lines=20> */
[----:B---3--:R-:W-:Y:S05]  /*3ad0*/  LEA R0, R0, R234, 0x6 ;  /* 0x000000ea00007211 */ /* 0x008fea00078e30ff */
        /* <DEDUP_REMOVED lines=11> */
[----:B--2-4-:R-:W2:Y:S01]  /*3b90*/  LDL.64 R152, [R1+0x40] ;  /* 0x0000400001987983 */ /* 0x014ea20000100a00 */
        /* <DEDUP_REMOVED lines=8> */
[----:B---3--:R-:W3:Y:S01]  /*3c20*/  LDL.64 R148, [R1+0x38] ;  /* 0x0000380001947983 */ /* 0x008ee20000100a00 */
[----:B------:R-:W-:Y:S01]  /*3c30*/  IMAD.U32 R3, RZ, RZ, UR20 ;  /* 0x00000014ff037e24 */ /* 0x000fe2000f8e00ff */
[----:B------:R-:W-:Y:S01]  /*3c40*/  UIMAD UR16, UR16, -0x40, UR9 ;  /* 0xffffffc0101078a4 */ /* 0x000fe2000f8e0209 */
[----:B------:R-:W-:Y:S01]  /*3c50*/  IMAD.U32 R9, RZ, RZ, UR20 ;  /* 0x00000014ff097e24 */ /* 0x000fe2000f8e00ff */
[----:B------:R-:W3:Y:S01]  /*3c60*/  LDL R8, [R1+0xc] ;  /* 0x00000c0001087983 */ /* 0x000ee20000100800 */
[----:B------:R-:W-:Y:S03]  /*3c70*/  UIADD3 UR13, UR21, UR13, URZ ;  /* 0x0000000d150d7290 */ /* 0x000fe6000fffe03f */
[----:B------:R-:W3:Y:S03]  /*3c80*/  LDL R11, [R1+0x54] ;  /* 0x00005400010b7983 */ /* 0x000ee60000100800 */
[----:B------:R-:W-:Y:S01]  /*3c90*/  IMAD.U32 R0, RZ, RZ, UR13 ;  /* 0x0000000dff007e24 */ /* 0x000fe2000f8e00ff */
[----:B------:R-:W3:Y:S04]  /*3ca0*/  LDL R12, [R1+0x1c] ;  /* 0x00001c00010c7983 */ /* 0x000ee80000100800 */
[----:B------:R-:W1:Y:S02]  /*3cb0*/  S2R R151, SR_TID.X ;  /* 0x0000000000977919 */ /* 0x000e640000002100 */
[----:B-1----:R-:W-:Y:S04]  /*3cc0*/  SHF.R.S32.HI R13, RZ, 0x1f, R151 ;  /* 0x0000001fff0d7819 */ /* 0x002fe80000011497 */
[----:B------:R-:W-:Y:S04]  /*3cd0*/  LEA.HI R13, R13, R151, RZ, 0x2 ;  /* 0x000000970d0d7211 */ /* 0x000fe800078f10ff */
[----:B------:R-:W-:Y:S04]  /*3ce0*/  SHF.R.S32.HI R13, RZ, 0x2, R13 ;  /* 0x00000002ff0d7819 */ /* 0x000fe8000001140d */
[----:B------:R-:W-:Y:S02]  /*3cf0*/  ISETP.LT.AND P4, PT, R13, UR16, PT ;  /* 0x000000100d007c0c */ /* 0x000fe4000bf81270 */
[----:B--2---:R-:W-:Y:S04]  /*3d00*/  LEA R3, P1, R3, R152, 0x6 ;  /* 0x0000009803037211 */ /* 0x004fe800078230ff */
[----:B----4-:R-:W-:Y:S01]  /*3d10*/  LEA.HI.X R9, R9, R2, R0, 0x6, P1 ;  /* 0x0000000209097211 */ /* 0x010fe200008f3400 */
[----:B------:R-:W-:Y:S01]  /*3d20*/  IMAD.U32 R2, RZ, RZ, UR17 ;  /* 0x00000011ff027e24 */ /* 0x000fe2000f8e00ff */
[----:B-----5:R-:W-:Y:S04]  /*3d30*/  LOP3.LUT P6, RZ, R10, 0x1, RZ, 0xc0, !PT ;  /* 0x000000010aff7812 */ /* 0x020fe800078cc0ff */
[----:B------:R-:W-:Y:S02]  /*3d40*/  @!P3 LEA R2, R2, 0x40, 0x6 ;  /* 0x000000400202b811 */ /* 0x000fe400078e30ff */
[----:B------:R-:W-:Y:S01]  /*3d50*/  LOP3.LUT P5, RZ, R10, 0x2, RZ, 0xc0, !PT ;  /* 0x000000020aff7812 */ /* 0x000fe200078ac0ff */
[----:B------:R-:W-:Y:S01]  /*3d60*/  IMAD.SHL.U32 R10, R151, 0x4, RZ ;  /* 0x00000004970a7824 */ /* 0x000fe200078e00ff */
[----:B---3--:R-:W-:Y:S02]  /*3d70*/  @!P3 IADD3 R5, P1, R2, R148, RZ ;  /* 0x000000940205b210 */ /* 0x008fe40007f3e0ff */
[----:B------:R-:W-:Y:S01]  /*3d80*/  ISETP.GE.OR P6, PT, R13, UR16, !P6 ;  /* 0x000000100d007c0c */ /* 0x000fe2000f7c6670 */
[----:B------:R-:W-:Y:S01]  /*3d90*/  @!P3 IMAD R7, R7, 0x40, R10 ;  /* 0x000000400707b824 */ /* 0x000fe200078e020a */
[----:B------:R-:W-:Y:S01]  /*3da0*/  IADD3 R0, R8, 0x6080, RZ ;  /* 0x0000608008007810 */ /* 0x000fe20007ffe0ff */
[----:B------:R-:W-:Y:S01]  /*3db0*/  IMAD.U32 R8, RZ, RZ, UR5 ;  /* 0x00000005ff087e24 */ /* 0x000fe2000f8e00ff */
[----:B------:R-:W-:Y:S02]  /*3dc0*/  ISETP.GE.OR P5, PT, R13, UR16, !P5 ;  /* 0x000000100d007c0c */ /* 0x000fe4000efa6670 */
[----:B------:R-:W-:Y:S01]  /*3dd0*/  @!P3 LEA.HI.X.SX32 R6, R2, R11, 0x1, P1 ;  /* 0x0000000b0206b211 */ /* 0x000fe200008f0eff */
[----:B------:R-:W-:Y:S01]  /*3de0*/  IMAD R0, R8, 0x3000, R0 ;  /* 0x0000300008007824 */ /* 0x000fe200078e0200 */
[C---:B------:R-:W-:Y:S02]  /*3df0*/  LEA R2, P2, R3.reuse, c[0x0][0x160], 0x1 ;  /* 0x0000580003027a11 */ /* 0x040fe400078408ff */
[----:B------:R-:W-:Y:S02]  /*3e00*/  ISETP.GE.OR P4, PT, R12, c[0x0][0x16c], !P4 ;  /* 0x00005b000c007a0c */ /* 0x000fe40006786670 */
[----:B------:R-:W-:Y:S02]  /*3e10*/  LEA.HI.X R3, R3, c[0x0][0x164], R9, 0x1, P2 ;  /* 0x0000590003037a11 */ /* 0x000fe400010f0c09 */
[C---:B------:R-:W-:Y:S03]  /*3e20*/  @!P3 LEA R4, P1, R5.reuse, c[0x0][0x258], 0x2 ;  /* 0x000096000504ba11 */ /* 0x040fe600078210ff */
[----:B------:R-:W-:Y:S01]  /*3e30*/  @!PT LDS RZ, [RZ] ;  /* 0x00000000fffff984 */ /* 0x000fe20000000800 */
[----:B------:R-:W-:Y:S01]  /*3e40*/  @!PT LDS RZ, [RZ] ;  /* 0x00000000fffff984 */ /* 0x000fe20000000800 */
[----:B------:R-:W-:Y:S01]  /*3e50*/  @!PT LDS RZ, [RZ] ;  /* 0x00000000fffff984 */ /* 0x000fe20000000800 */
[----:B------:R1:W-:Y:S01]  /*3e60*/  LDGSTS.E.BYPASS.LTC128B.128 [R0], [R2.64], !P6 ;  /* 0x0000000002007fae */ /* 0x0003e2000f101d52 */
[----:B------:R-:W-:Y:S01]  /*3e70*/  @!P3 LEA.HI.X R5, R5, c[0x0][0x25c], R6, 0x2, P1 ;  /* 0x000097000505ba11 */ /* 0x000fe200008f1406 */
[----:B------:R-:W-:Y:S02]  /*3e80*/  @!P3 IMAD.SHL.U32 R6, R7, 0x4, RZ ;  /* 0x000000040706b824 */ /* 0x000fe400078e00ff */
[----:B------:R1:W-:Y:S04]  /*3e90*/  LDGSTS.E.BYPASS.LTC128B.128 [R0+0x1000], [R2.64+0x40], !P5 ;  /* 0x0100004002007fae */ /* 0x0003e8000e901d52 */
[----:B------:R1:W-:Y:S04]  /*3ea0*/  LDGSTS.E.BYPASS.LTC128B.128 [R0+0x2000], [R2.64+0x80], !P4 ;  /* 0x0200008002007fae */ /* 0x0003e8000e101d52 */
[----:B------:R1:W-:Y:S02]  /*3eb0*/  @!P3 LDGSTS.E.BYPASS.LTC128B.128 [R6+0xf080], [R4.64] ;  /* 0x0f0800000406bfae */ /* 0x0003e4000b901d52 */
.L_x_548:
[-C--:B-12-4-:R-:W-:Y:S01]  /*3ec0*/  HMMA.16816.F32 R4, R132, R164.reuse, RZ ;  /* 0x000000a48404723c */ /* 0x096fe200000018ff */
[----:B------:R-:W2:Y:S01]  /*3ed0*/  LDL R2, [R1+0x20] ;  /* 0x0000200001027983 */ /* 0x000ea20000100800 */
[----:B------:R-:W-:Y:S02]  /*3ee0*/  ULEA UR14, UR17, 0x1, 0x6 ;  /* 0x00000001110e7891 */ /* 0x000fe4000f8e303f */
[----:B---3--:R-:W-:Y:S01]  /*3ef0*/  MOV R0, UR9 ;  /* 0x0000000900007c02 */ /* 0x008fe20008000f00 */
[----:B------:R-:W3:Y:S01]  /*3f00*/  LDL R155, [R1+0x10] ;  /* 0x00001000019b7983 */ /* 0x000ee20000100800 */
[----:B------:R-:W-:Y:S02]  /*3f10*/  USHF.L.U32 UR13, UR12, 0x7, URZ ;  /* 0x000000070c0d7899 */ /* 0x000fe4000800063f */
[C---:B------:R-:W-:Y:S01]  /*3f20*/  HMMA.16816.F32 R8, R28.reuse, R164, RZ ;  /* 0x000000a41c08723c */ /* 0x040fe200000018ff */
[----:B------:R-:W-:Y:S01]  /*3f30*/  LDS R3, [R234.X4+0xf280] ;  /* 0x00f28000ea037984 */ /* 0x000fe20000004800 */
[----:B------:R-:W-:Y:S02]  /*3f40*/  UIADD3 UR13, UR8, UR14, -UR13 ;  /* 0x0000000e080d7290 */ /* 0x000fe4000fffe80d */
[----:B------:R-:W-:Y:S01]  /*3f50*/  UIADD3 UR17, UR17, 0x1, URZ ;  /* 0x0000000111117890 */ /* 0x000fe2000fffe03f */
[----:B------:R-:W0:Y:S03]  /*3f60*/  LDGDEPBAR ;  /* 0x00000000000079af */ /* 0x000e260000000000 */
[-C--:B------:R-:W-:Y:S01]  /*3f70*/  HMMA.16816.F32 R12, R28, R166.reuse, RZ ;  /* 0x000000a61c0c723c */ /* 0x080fe200000018ff */
[----:B------:R-:W-:Y:S07]  /*3f80*/  IADD3 R0, R234, UR13, -R0 ;  /* 0x0000000dea007c10 */ /* 0x000fee000fffe800 */
        /* <DEDUP_REMOVED lines=15> */
[----:B------:R-:W5:Y:S07]  /*4080*/  LDSM.16.M88.4 R136, [R217+0x1000] ;  /* 0x00100000d988783b */ /* 0x000f6e0000000200 */
        /* <DEDUP_REMOVED lines=10> */
[-C--:B-----5:R-:W-:Y:S08]  /*4130*/  HMMA.16816.F32 R4, R136, R188.reuse, R4 ;  /* 0x000000bc8804723c */ /* 0x0a0ff00000001804 */
        /* <DEDUP_REMOVED lines=8> */
[----:B------:R-:W5:Y:S07]  /*41c0*/  LDSM.16.M88.4 R136, [R217+0x2000] ;  /* 0x00200000d988783b */ /* 0x000f6e0000000200 */
        /* <DEDUP_REMOVED lines=10> */
[-C--:B-----5:R-:W-:Y:S01]  /*4270*/  HMMA.16816.F32 R4, R136, R204.reuse, R4 ;  /* 0x000000cc8804723c */ /* 0x0a0fe20000001804 */
        /* <DEDUP_REMOVED lines=11> */
[--C-:B--2---:R-:W-:Y:S02]  /*4330*/  FADD.FTZ R151, R6, -R0.reuse ;  /* 0x8000000006977221 */ /* 0x104fe40000010000 */
[--C-:B------:R-:W-:Y:S02]  /*4340*/  FADD.FTZ R154, R7, -R0.reuse ;  /* 0x80000000079a7221 */ /* 0x100fe40000010000 */
[-C--:B------:R-:W-:Y:S08]  /*4350*/  HMMA.16816.F32 R20, R136, R208.reuse, R20 ;  /* 0x000000d08814723c */ /* 0x080ff00000001814 */
[C---:B------:R-:W-:Y:S08]  /*4360*/  HMMA.16816.F32 R24, R140.reuse, R208, R24 ;  /* 0x000000d08c18723c */ /* 0x040ff00000001818 */
[-C--:B------:R-:W-:Y:S04]  /*4370*/  HMMA.16816.F32 R28, R140, R210.reuse, R28 ;  /* 0x000000d28c1c723c */ /* 0x080fe8000000181c */
[--C-:B------:R-:W-:Y:S01]  /*4380*/  FADD.FTZ R153, R18, -R0.reuse ;  /* 0x8000000012997221 */ /* 0x100fe20000010000 */
[----:B------:R-:W-:Y:S01]  /*4390*/  MOV R18, R156 ;  /* 0x0000009c00127202 */ /* 0x000fe20000000f00 */
[----:B------:R-:W-:Y:S01]  /*43a0*/  FADD.FTZ R156, R19, -R0 ;  /* 0x80000000139c7221 */ /* 0x000fe20000010000 */
[----:B------:R-:W-:Y:S01]  /*43b0*/  MOV R19, R155 ;  /* 0x0000009b00137202 */ /* 0x000fe20000000f00 */
[----:B------:R-:W-:Y:S04]  /*43c0*/  HMMA.16816.F32 R32, R136, R210, R32 ;  /* 0x000000d28820723c */ /* 0x000fe80000001820 */
[----:B------:R-:W-:Y:S01]  /*43d0*/  FSEL R140, R231, -INF , P4 ;  /* 0xff800000e78c7808 */ /* 0x000fe20002000000 */
[--C-:B------:R-:W-:Y:S01]  /*43e0*/  FADD.FTZ R149, R21, -R3.reuse ;  /* 0x8000000315957221 */ /* 0x100fe20000010000 */
[----:B------:R-:W-:Y:S01]  /*43f0*/  ISETP.GT.AND P4, PT, R2, 0x41, PT ;  /* 0x000000410200780c */ /* 0x000fe20003f84270 */
[--C-:B------:R-:W-:Y:S01]  /*4400*/  FADD.FTZ R143, R17, -R3.reuse ;  /* 0x80000003118f7221 */ /* 0x100fe20000010000 */
[----:B------:R-:W-:Y:S01]  /*4410*/  FSEL R139, R232, -INF , P2 ;  /* 0xff800000e88b7808 */ /* 0x000fe20001000000 */
[--C-:B------:R-:W-:Y:S01]  /*4420*/  FFMA.FTZ R140, R140, c[0x0][0x29c], -R144.reuse ;  /* 0x0000a7008c8c7a23 */ /* 0x100fe20000010890 */
[----:B------:R-:W-:Y:S02]  /*4430*/  ISETP.GT.AND P2, PT, R2, 0x60, PT ;  /* 0x000000600200780c */ /* 0x000fe40003f44270 */
[----:B------:R-:W-:Y:S01]  /*4440*/  FSEL R138, R160, -INF , P1 ;  /* 0xff800000a08a7808 */ /* 0x000fe20000800000 */
[--C-:B------:R-:W-:Y:S01]  /*4450*/  FFMA.FTZ R139, R139, c[0x0][0x29c], -R144.reuse ;  /* 0x0000a7008b8b7a23 */ /* 0x100fe20000010890 */
[----:B------:R-:W-:Y:S01]  /*4460*/  ISETP.GT.AND P1, PT, R2, 0x61, PT ;  /* 0x000000610200780c */ /* 0x000fe20003f24270 */
[--C-:B------:R-:W-:Y:S01]  /*4470*/  FADD.FTZ R148, R20, -R3.reuse ;  /* 0x8000000314947221 */ /* 0x100fe20000010000 */
        /* <DEDUP_REMOVED lines=8> */
[----:B------:R-:W-:Y:S01]  /*4500*/  IADD3 R137, R132, 0x8, RZ ;  /* 0x0000000884897810 */ /* 0x000fe20007ffe0ff */
[--C-:B------:R-:W-:Y:S01]  /*4510*/  FFMA.FTZ R135, R133, c[0x0][0x29c], -R144.reuse ;  /* 0x0000a70085877a23 */ /* 0x100fe20000010890 */
[----:B------:R-:W-:Y:S01]  /*4520*/  MOV R21, R150 ;  /* 0x0000009600157202 */ /* 0x000fe20000000f00 */
[----:B------:R-:W-:Y:S01]  /*4530*/  FFMA.FTZ R144, R2, c[0x0][0x29c], -R144 ;  /* 0x0000a70002907a23 */ /* 0x000fe20000010890 */
[----:B------:R-:W-:Y:S01]  /*4540*/  IMNMX R2, R155, R137, PT ;  /* 0x000000899b027217 */ /* 0x000fe20003800200 */
[--C-:B------:R-:W-:Y:S01]  /*4550*/  FADD.FTZ R155, R22, -R0.reuse ;  /* 0x80000000169b7221 */ /* 0x100fe20000010000 */
[----:B------:R-:W-:Y:S01]  /*4560*/  MOV R22, R230 ;  /* 0x000000e600167202 */ /* 0x000fe20000000f00 */
[--C-:B------:R-:W-:Y:S01]  /*4570*/  FADD.FTZ R230, R23, -R0.reuse ;  /* 0x8000000017e67221 */ /* 0x100fe20000010000 */
[C---:B------:R-:W-:Y:S01]  /*4580*/  ISETP.GT.AND P2, PT, R2.reuse, 0x1, PT ;  /* 0x000000010200780c */ /* 0x040fe20003f44270 */
[----:B------:R1:W2:Y:S01]  /*4590*/  MUFU.EX2 R23, R140 ;  /* 0x0000008c00177308 */ /* 0x0002a20000000800 */
[----:B------:R-:W-:Y:S01]  /*45a0*/  ISETP.GT.AND P4, PT, R2, RZ, PT ;  /* 0x000000ff0200720c */ /* 0x000fe20003f84270 */
[--C-:B------:R-:W-:Y:S01]  /*45b0*/  FADD.FTZ R137, R16, -R3.reuse ;  /* 0x8000000310897221 */ /* 0x100fe20000010000 */
[----:B------:R-:W-:Y:S01]  /*45c0*/  ISETP.GT.AND P1, PT, R2, 0x20, PT ;  /* 0x000000200200780c */ /* 0x000fe20003f24270 */
[--C-:B------:R-:W-:Y:S01]  /*45d0*/  FADD.FTZ R150, R32, -R3.reuse ;  /* 0x8000000320967221 */ /* 0x100fe20000010000 */
[----:B------:R-:W-:Y:S01]  /*45e0*/  FSEL R17, R244, -INF , P2 ;  /* 0xff800000f4117808 */ /* 0x000fe20001000000 */
[--C-:B------:R-:W-:Y:S01]  /*45f0*/  FADD.FTZ R152, R33, -R3.reuse ;  /* 0x8000000321987221 */ /* 0x100fe20000010000 */
[----:B------:R-:W-:Y:S01]  /*4600*/  ISETP.GT.AND P2, PT, R2, 0x60, PT ;  /* 0x000000600200780c */ /* 0x000fe20003f44270 */
[--C-:B------:R-:W-:Y:S01]  /*4610*/  FADD.FTZ R133, R4, -R3.reuse ;  /* 0x8000000304857221 */ /* 0x100fe20000010000 */
[----:B------:R-:W-:Y:S01]  /*4620*/  FSEL R20, R243, -INF , P4 ;  /* 0xff800000f3147808 */ /* 0x000fe20002000000 */
[----:B------:R-:W-:Y:S01]  /*4630*/  FADD.FTZ R134, R5, -R3 ;  /* 0x8000000305867221 */ /* 0x000fe20000010000 */
[C---:B------:R-:W-:Y:S01]  /*4640*/  ISETP.GT.AND P6, PT, R2.reuse, 0x21, PT ;  /* 0x000000210200780c */ /* 0x040fe20003fc4270 */
[--C-:B------:R-:W-:Y:S01]  /*4650*/  FADD.FTZ R159, R35, -R0.reuse ;  /* 0x80000000239f7221 */ /* 0x100fe20000010000 */
[----:B------:R-:W-:Y:S01]  /*4660*/  ISETP.GT.AND P5, PT, R2, 0x40, PT ;  /* 0x000000400200780c */ /* 0x000fe20003fa4270 */
[--C-:B------:R-:W-:Y:S01]  /*4670*/  FFMA.FTZ R32, R20, c[0x0][0x29c], -R145.reuse ;  /* 0x0000a70014207a23 */ /* 0x100fe20000010891 */
[----:B------:R-:W-:Y:S01]  /*4680*/  ISETP.GT.AND P4, PT, R2, 0x41, PT ;  /* 0x000000410200780c */ /* 0x000fe20003f84270 */
[----:B------:R-:W-:Y:S01]  /*4690*/  FADD.FTZ R162, R34, -R0 ;  /* 0x8000000022a27221 */ /* 0x000fe20000010000 */
[----:B------:R-:W-:Y:S01]  /*46a0*/  FSEL R16, R239, -INF , P1 ;  /* 0xff800000ef107808 */ /* 0x000fe20000800000 */
[----:B------:R-:W-:Y:S01]  /*46b0*/  MUFU.EX2 R20, R141 ;  /* 0x0000008d00147308 */ /* 0x000fe20000000800 */
[----:B------:R-:W-:Y:S01]  /*46c0*/  ISETP.GT.AND P1, PT, R2, 0x61, PT ;  /* 0x000000610200780c */ /* 0x000fe20003f24270 */
[--C-:B------:R-:W-:Y:S01]  /*46d0*/  FFMA.FTZ R7, R17, c[0x0][0x29c], -R145.reuse ;  /* 0x0000a70011077a23 */ /* 0x100fe20000010891 */
[----:B------:R-:W-:Y:S01]  /*46e0*/  FSEL R2, R238, -INF , P2 ;  /* 0xff800000ee027808 */ /* 0x000fe20001000000 */
[--C-:B------:R-:W-:Y:S01]  /*46f0*/  FFMA.FTZ R6, R16, c[0x0][0x29c], -R145.reuse ;  /* 0x0000a70010067a23 */ /* 0x100fe20000010891 */
[----:B------:R-:W-:Y:S01]  /*4700*/  FSEL R5, R241, -INF , P6 ;  /* 0xff800000f1057808 */ /* 0x000fe20003000000 */
[----:B------:R-:W-:Y:S01]  /*4710*/  FFMA.FTZ R35, -R157, R157, 1 ;  /* 0x3f8000009d237423 */ /* 0x000fe2000001019d */
[----:B-1----:R-:W-:Y:S01]  /*4720*/  MOV R140, R22 ;  /* 0x00000016008c7202 */ /* 0x002fe20000000f00 */
[--C-:B------:R-:W-:Y:S01]  /*4730*/  FFMA.FTZ R33, R2, c[0x0][0x29c], -R145.reuse ;  /* 0x0000a70002217a23 */ /* 0x100fe20000010891 */
[----:B------:R-:W-:Y:S01]  /*4740*/  FSEL R4, R240, -INF , P5 ;  /* 0xff800000f0047808 */ /* 0x000fe20002800000 */
[----:B------:R1:W3:Y:S01]  /*4750*/  MUFU.EX2 R22, R139 ;  /* 0x0000008b00167308 */ /* 0x0002e20000000800 */
[----:B------:R-:W-:Y:S01]  /*4760*/  FSEL R0, R237, -INF , P1 ;  /* 0xff800000ed007808 */ /* 0x000fe20000800000 */
[--C-:B------:R-:W-:Y:S01]  /*4770*/  FFMA.FTZ R5, R5, c[0x0][0x29c], -R145.reuse ;  /* 0x0000a70005057a23 */ /* 0x100fe20000010891 */
[----:B------:R-:W-:Y:S01]  /*4780*/  FSEL R3, R242, -INF , P4 ;  /* 0xff800000f2037808 */ /* 0x000fe20002000000 */
[--C-:B------:R-:W-:Y:S01]  /*4790*/  FFMA.FTZ R4, R4, c[0x0][0x29c], -R145.reuse ;  /* 0x0000a70004047a23 */ /* 0x100fe20000010891 */
[----:B------:R-:W-:Y:S01]  /*47a0*/  MOV R34, R18 ;  /* 0x0000001200227202 */ /* 0x000fe20000000f00 */
[----:B--2---:R-:W-:Y:S01]  /*47b0*/  FMUL.FTZ R2, R23, R133 ;  /* 0x0000008517027220 */ /* 0x004fe20000410000 */
[----:B------:R-:W-:Y:S01]  /*47c0*/  MOV R133, R236 ;  /* 0x000000ec00857202 */ /* 0x000fe20000000f00 */
[--C-:B------:R-:W-:Y:S02]  /*47d0*/  FFMA.FTZ R3, R3, c[0x0][0x29c], -R145.reuse ;  /* 0x0000a70003037a23 */ /* 0x100fe40000010891 */
[----:B------:R-:W-:Y:S01]  /*47e0*/  MUFU.EX2 R16, R32 ;  /* 0x0000002000107308 */ /* 0x000fe20000000800 */
[----:B------:R-:W-:Y:S02]  /*47f0*/  FFMA.FTZ R145, R0, c[0x0][0x29c], -R145 ;  /* 0x0000a70000917a23 */ /* 0x000fe40000010891 */
[----:B------:R-:W-:Y:S01]  /*4800*/  FFMA.FTZ R0, -R231, R231, 1 ;  /* 0x3f800000e7007423 */ /* 0x000fe200000101e7 */
[----:B------:R-:W-:Y:S03]  /*4810*/  MOV R231, R19 ;  /* 0x0000001300e77202 */ /* 0x000fe60000000f00 */
[----:B------:R-:W-:Y:S01]  /*4820*/  FMUL.FTZ R236, R2, R0 ;  /* 0x0000000002ec7220 */ /* 0x000fe20000410000 */
[----:B------:R-:W-:Y:S01]  /*4830*/  MOV R157, R231 ;  /* 0x000000e7009d7202 */ /* 0x000fe20000000f00 */
[----:B------:R-:W-:Y:S01]  /*4840*/  FFMA.FTZ R0, -R232, R232, 1 ;  /* 0x3f800000e8007423 */ /* 0x000fe200000101e8 */
[----:B------:R2:W-:Y:S01]  /*4850*/  MUFU.EX2 R32, R33 ;  /* 0x0000002100207308 */ /* 0x0005e20000000800 */
[----:B-1----:R-:W-:Y:S01]  /*4860*/  MOV R139, R21 ;  /* 0x00000015008b7202 */ /* 0x002fe20000000f00 */
[----:B---3--:R-:W-:Y:S01]  /*4870*/  FMUL.FTZ R2, R22, R134 ;  /* 0x0000008616027220 */ /* 0x008fe20000410000 */
[----:B------:R-:W-:Y:S03]  /*4880*/  MOV R134, R235 ;  /* 0x000000eb00867202 */ /* 0x000fe60000000f00 */
[----:B------:R-:W-:Y:S04]  /*4890*/  FMUL.FTZ R235, R2, R0 ;  /* 0x0000000002eb7220 */ /* 0x000fe80000410000 */
[----:B------:R-:W1:Y:S01]  /*48a0*/  MUFU.EX2 R21, R142 ;  /* 0x0000008e00157308 */ /* 0x000e620000000800 */
[----:B------:R-:W-:Y:S01]  /*48b0*/  FFMA.FTZ R0, -R160, R160, 1 ;  /* 0x3f800000a0007423 */ /* 0x000fe200000101a0 */
[----:B------:R-:W-:Y:S08]  /*48c0*/  MOV R160, R233 ;  /* 0x000000e900a07202 */ /* 0x000ff00000000f00 */
[----:B------:R-:W3:Y:S01]  /*48d0*/  MUFU.EX2 R19, R138 ;  /* 0x0000008a00137308 */ /* 0x000ee20000000800 */
[----:B--2---:R-:W-:Y:S01]  /*48e0*/  FMUL.FTZ R33, R20, R143 ;  /* 0x0000008f14217220 */ /* 0x004fe20000410000 */
[----:B------:R-:W-:Y:S08]  /*48f0*/  MOV R143, R34 ;  /* 0x00000022008f7202 */ /* 0x000ff00000000f00 */
[----:B------:R-:W2:Y:S01]  /*4900*/  MUFU.EX2 R17, R135 ;  /* 0x0000008700117308 */ /* 0x000ea20000000800 */
[----:B-1----:R-:W-:Y:S01]  /*4910*/  FMUL.FTZ R2, R21, R137 ;  /* 0x0000008915027220 */ /* 0x002fe20000410000 */
[----:B------:R-:W-:Y:S03]  /*4920*/  MOV R142, R234 ;  /* 0x000000ea008e7202 */ /* 0x000fe60000000f00 */
[----:B------:R-:W-:Y:S01]  /*4930*/  FMUL.FTZ R234, R2, R0 ;  /* 0x0000000002ea7220 */ /* 0x000fe20000410000 */
[----:B------:R-:W-:Y:S04]  /*4940*/  IADD3 R0, R132, 0x20, RZ ;  /* 0x0000002084007810 */ /* 0x000fe80007ffe0ff */
[----:B------:R-:W1:Y:S01]  /*4950*/  MUFU.EX2 R18, R136 ;  /* 0x0000008800127308 */ /* 0x000e620000000800 */
[----:B------:R-:W-:Y:S01]  /*4960*/  FFMA.FTZ R2, -R229, R229, 1 ;  /* 0x3f800000e5027423 */ /* 0x000fe200000101e5 */
[----:B------:R-:W-:Y:S03]  /*4970*/  IMNMX R0, R231, R0, PT ;  /* 0x00000000e7007217 */ /* 0x000fe60003800200 */
[----:B------:R-:W-:Y:S01]  /*4980*/  FMUL.FTZ R233, R33, R2 ;  /* 0x0000000221e97220 */ /* 0x000fe20000410000 */
[----:B------:R-:W-:Y:S01]  /*4990*/  ISETP.GT.AND P1, PT, R0, RZ, PT ;  /* 0x000000ff0000720c */ /* 0x000fe20003f24270 */
[----:B---3--:R-:W-:Y:S01]  /*49a0*/  FMUL.FTZ R33, R19, R148 ;  /* 0x0000009413217220 */ /* 0x008fe20000410000 */
[----:B------:R-:W-:Y:S02]  /*49b0*/  MOV R148, R133 ;  /* 0x0000008500947202 */ /* 0x000fe40000000f00 */
[----:B------:R-:W3:Y:S01]  /*49c0*/  MUFU.EX2 R144, R144 ;  /* 0x0000009000907308 */ /* 0x000ee20000000800 */
[----:B------:R-:W-:Y:S01]  /*49d0*/  FSEL R137, R246, -INF , P1 ;  /* 0xff800000f6897808 */ /* 0x000fe20000800000 */
[----:B------:R-:W-:Y:S01]  /*49e0*/  FFMA.FTZ R2, -R163, R163, 1 ;  /* 0x3f800000a3027423 */ /* 0x000fe200000101a3 */
[----:B------:R-:W-:Y:S01]  /*49f0*/  ISETP.GT.AND P1, PT, R0, 0x1, PT ;  /* 0x000000010000780c */ /* 0x000fe20003f24270 */
[----:B--2---:R-:W-:Y:S01]  /*4a00*/  FMUL.FTZ R34, R17, R150 ;  /* 0x0000009611227220 */ /* 0x004fe20000410000 */
[----:B------:R-:W-:Y:S01]  /*4a10*/  MOV R135, R139 ;  /* 0x0000008b00877202 */ /* 0x000fe20000000f00 */
[----:B------:R-:W-:Y:S01]  /*4a20*/  FMUL.FTZ R232, R33, R2 ;  /* 0x0000000221e87220 */ /* 0x000fe20000410000 */
[----:B------:R-:W-:Y:S01]  /*4a30*/  FSEL R138, R140, -INF , P1 ;  /* 0xff8000008c8a7808 */ /* 0x000fe20000800000 */
[----:B------:R-:W-:Y:S01]  /*4a40*/  FMUL.FTZ R231, R34, R35 ;  /* 0x0000002322e77220 */ /* 0x000fe20000410000 */
[----:B------:R-:W-:Y:S01]  /*4a50*/  ISETP.GT.AND P1, PT, R0, 0x20, PT ;  /* 0x000000200000780c */ /* 0x000fe20003f24270 */
[----:B------:R-:W2:Y:S01]  /*4a60*/  MUFU.EX2 R6, R6 ;  /* 0x0000000600067308 */ /* 0x000ea20000000800 */
[----:B------:R-:W-:Y:S01]  /*4a70*/  FMUL.FTZ R34, R16, R151 ;  /* 0x0000009710227220 */ /* 0x000fe20000410000 */
[----:B------:R-:W-:Y:S01]  /*4a80*/  ISETP.GT.AND P4, PT, R0, 0x41, PT ;  /* 0x000000410000780c */ /* 0x000fe20003f84270 */
[----:B------:R-:W-:Y:S01]  /*4a90*/  FFMA.FTZ R2, -R161, R161, 1 ;  /* 0x3f800000a1027423 */ /* 0x000fe200000101a1 */
[----:B------:R-:W-:Y:S01]  /*4aa0*/  FSEL R139, R143, -INF , P1 ;  /* 0xff8000008f8b7808 */ /* 0x000fe20000800000 */
[----:B-1----:R-:W-:Y:S01]  /*4ab0*/  FMUL.FTZ R33, R18, R149 ;  /* 0x0000009512217220 */ /* 0x002fe20000410000 */
[C---:B------:R-:W-:Y:S01]  /*4ac0*/  ISETP.GT.AND P1, PT, R0.reuse, 0x21, PT ;  /* 0x000000210000780c */ /* 0x040fe20003f24270 */
[----:B------:R-:W-:Y:S01]  /*4ad0*/  FFMA.FTZ R35, -R243, R243, 1 ;  /* 0x3f800000f3237423 */ /* 0x000fe200000101f3 */
[----:B------:R-:W-:Y:S01]  /*4ae0*/  ISETP.GT.AND P2, PT, R0, 0x60, PT ;  /* 0x000000600000780c */ /* 0x000fe20003f44270 */
[----:B------:R-:W-:Y:S01]  /*4af0*/  FMUL.FTZ R136, R33, R2 ;  /* 0x0000000221887220 */ /* 0x000fe20000410000 */
[----:B------:R-:W1:Y:S01]  /*4b00*/  MUFU.EX2 R7, R7 ;  /* 0x0000000700077308 */ /* 0x000e620000000800 */
[----:B------:R-:W-:Y:S01]  /*4b10*/  FFMA.FTZ R2, -R158, R158, 1 ;  /* 0x3f8000009e027423 */ /* 0x000fe2000001019e */
[----:B------:R-:W-:Y:S01]  /*4b20*/  MOV R150, R142 ;  /* 0x0000008e00967202 */ /* 0x000fe20000000f00 */
[----:B------:R-:W-:Y:S01]  /*4b30*/  FMUL.FTZ R163, R34, R35 ;  /* 0x0000002322a37220 */ /* 0x000fe20000410000 */
[----:B------:R-:W-:Y:S01]  /*4b40*/  FSEL R149, R248, -INF , P4 ;  /* 0xff800000f8957808 */ /* 0x000fe20002000000 */
[----:B---3--:R-:W-:Y:S01]  /*4b50*/  FMUL.FTZ R33, R144, R152 ;  /* 0x0000009890217220 */ /* 0x008fe20000410000 */
[----:B------:R-:W-:Y:S01]  /*4b60*/  MOV R243, R148 ;  /* 0x0000009400f37202 */ /* 0x000fe20000000f00 */
[----:B------:R-:W-:Y:S01]  /*4b70*/  FFMA.FTZ R133, -R239, R239, 1 ;  /* 0x3f800000ef857423 */ /* 0x000fe200000101ef */
[----:B------:R-:W-:Y:S01]  /*4b80*/  MOV R239, R134 ;  /* 0x0000008600ef7202 */ /* 0x000fe20000000f00 */
[----:B------:R-:W-:Y:S01]  /*4b90*/  FMUL.FTZ R229, R33, R2 ;  /* 0x0000000221e57220 */ /* 0x000fe20000410000 */
[----:B------:R-:W-:Y:S01]  /*4ba0*/  FSEL R2, R251, -INF , P1 ;  /* 0xff800000fb027808 */ /* 0x000fe20000800000 */
[--C-:B------:R-:W-:Y:S01]  /*4bb0*/  FFMA.FTZ R137, R137, c[0x0][0x29c], -R147.reuse ;  /* 0x0000a70089897a23 */ /* 0x100fe20000010893 */
[----:B------:R-:W-:Y:S01]  /*4bc0*/  ISETP.GT.AND P1, PT, R0, 0x40, PT ;  /* 0x000000400000780c */ /* 0x000fe20003f24270 */
[----:B------:R-:W3:Y:S01]  /*4bd0*/  MUFU.EX2 R5, R5 ;  /* 0x0000000500057308 */ /* 0x000ee20000000800 */
[----:B--2---:R-:W-:Y:S01]  /*4be0*/  FMUL.FTZ R34, R6, R153 ;  /* 0x0000009906227220 */ /* 0x004fe20000410000 */
[----:B------:R-:W-:Y:S01]  /*4bf0*/  F2FP.PACK_AB R144, R144, R17 ;  /* 0x000000119090723e */ /* 0x000fe200000000ff */
[--C-:B------:R-:W-:Y:S01]  /*4c00*/  FFMA.FTZ R142, R2, c[0x0][0x29c], -R147.reuse ;  /* 0x0000a700028e7a23 */ /* 0x100fe20000010893 */
[----:B------:R-:W-:Y:S01]  /*4c10*/  FSEL R141, R249, -INF , P1 ;  /* 0xff800000f98d7808 */ /* 0x000fe20000800000 */
[----:B------:R2:W4:Y:S01]  /*4c20*/  LDS R2, [R150.X4+0xf300] ;  /* 0x00f3000096027984 */ /* 0x0005220000004800 */
[----:B------:R-:W-:Y:S01]  /*4c30*/  ISETP.GT.AND P1, PT, R0, 0x61, PT ;  /* 0x000000610000780c */ /* 0x000fe20003f24270 */
[----:B------:R-:W-:Y:S01]  /*4c40*/  FFMA.FTZ R35, -R244, R244, 1 ;  /* 0x3f800000f4237423 */ /* 0x000fe200000101f4 */
[----:B------:R-:W-:Y:S01]  /*4c50*/  IADD3 R0, R132, 0x28, RZ ;  /* 0x0000002884007810 */ /* 0x000fe20007ffe0ff */
[----:B------:R-:W-:Y:S01]  /*4c60*/  FFMA.FTZ R132, -R240, R240, 1 ;  /* 0x3f800000f0847423 */ /* 0x000fe200000101f0 */
[----:B------:R-:W-:Y:S01]  /*4c70*/  MUFU.EX2 R137, R137 ;  /* 0x0000008900897308 */ /* 0x000fe20000000800 */
[----:B-1----:R-:W-:Y:S01]  /*4c80*/  FMUL.FTZ R33, R7, R154 ;  /* 0x0000009a07217220 */ /* 0x002fe20000410000 */
[----:B------:R-:W-:Y:S01]  /*4c90*/  MOV R154, R160 ;  /* 0x000000a0009a7202 */ /* 0x000fe20000000f00 */
[----:B------:R-:W-:Y:S01]  /*4ca0*/  FMUL.FTZ R160, R34, R133 ;  /* 0x0000008522a07220 */ /* 0x000fe20000410000 */
[----:B------:R-:W-:Y:S01]  /*4cb0*/  IMNMX R0, R157, R0, PT ;  /* 0x000000009d007217 */ /* 0x000fe20003800200 */
[----:B------:R-:W-:Y:S01]  /*4cc0*/  FFMA.FTZ R133, -R241, R241, 1 ;  /* 0x3f800000f1857423 */ /* 0x000fe200000101f1 */
[----:B------:R-:W-:Y:S01]  /*4cd0*/  MOV R244, R135 ;  /* 0x0000008700f47202 */ /* 0x000fe20000000f00 */
[----:B------:R-:W5:Y:S01]  /*4ce0*/  LDL.LU R241, [R1] ;  /* 0x0000000001f17983 */ /* 0x000f620000300800 */
[----:B------:R-:W-:Y:S01]  /*4cf0*/  FMUL.FTZ R161, R33, R35 ;  /* 0x0000002321a17220 */ /* 0x000fe20000410000 */
[----:B------:R-:W-:Y:S01]  /*4d00*/  FSEL R33, R247, -INF , P2 ;  /* 0xff800000f7217808 */ /* 0x000fe20001000000 */
[----:B------:R-:W1:Y:S01]  /*4d10*/  MUFU.EX2 R4, R4 ;  /* 0x0000000400047308 */ /* 0x000e620000000800 */
[----:B------:R-:W5:Y:S01]  /*4d20*/  LDL.LU R240, [R1+0x4] ;  /* 0x0000040001f07983 */ /* 0x000f620000300800 */
[----:B------:R-:W-:Y:S01]  /*4d30*/  FSEL R35, R245, -INF , P1 ;  /* 0xff800000f5237808 */ /* 0x000fe20000800000 */
[--C-:B------:R-:W-:Y:S01]  /*4d40*/  FFMA.FTZ R139, R139, c[0x0][0x29c], -R147.reuse ;  /* 0x0000a7008b8b7a23 */ /* 0x100fe20000010893 */
[----:B------:R-:W-:Y:S01]  /*4d50*/  ISETP.GT.AND P4, PT, R0, RZ, PT ;  /* 0x000000ff0000720c */ /* 0x000fe20003f84270 */
[--C-:B------:R-:W-:Y:S01]  /*4d60*/  FFMA.FTZ R138, R138, c[0x0][0x29c], -R147.reuse ;  /* 0x0000a7008a8a7a23 */ /* 0x100fe20000010893 */
[C---:B------:R-:W-:Y:S01]  /*4d70*/  ISETP.GT.AND P2, PT, R0.reuse, 0x1, PT ;  /* 0x000000010000780c */ /* 0x040fe20003f44270 */
[--C-:B------:R-:W-:Y:S01]  /*4d80*/  FFMA.FTZ R141, R141, c[0x0][0x29c], -R147.reuse ;  /* 0x0000a7008d8d7a23 */ /* 0x100fe20000010893 */
[C---:B------:R-:W-:Y:S01]  /*4d90*/  ISETP.GT.AND P1, PT, R0.reuse, 0x20, PT ;  /* 0x000000200000780c */ /* 0x040fe20003f24270 */
[--C-:B------:R-:W-:Y:S01]  /*4da0*/  FFMA.FTZ R149, R149, c[0x0][0x29c], -R147.reuse ;  /* 0x0000a70095957a23 */ /* 0x100fe20000010893 */
[----:B------:R-:W4:Y:S01]  /*4db0*/  MUFU.EX2 R3, R3 ;  /* 0x0000000300037308 */ /* 0x000f220000000800 */
[--C-:B------:R-:W-:Y:S01]  /*4dc0*/  FFMA.FTZ R148, R33, c[0x0][0x29c], -R147.reuse ;  /* 0x0000a70021947a23 */ /* 0x100fe20000010893 */
[C---:B------:R-:W-:Y:S01]  /*4dd0*/  ISETP.GT.AND P6, PT, R0.reuse, 0x21, PT ;  /* 0x000000210000780c */ /* 0x040fe20003fc4270 */
[----:B------:R-:W-:Y:S01]  /*4de0*/  FFMA.FTZ R147, R35, c[0x0][0x29c], -R147 ;  /* 0x0000a70023937a23 */ /* 0x000fe20000010893 */
[----:B------:R-:W-:Y:S01]  /*4df0*/  ISETP.GT.AND P5, PT, R0, 0x40, PT ;  /* 0x000000400000780c */ /* 0x000fe20003fa4270 */
[----:B---3--:R-:W-:Y:S01]  /*4e00*/  FMUL.FTZ R34, R5, R156 ;  /* 0x0000009c05227220 */ /* 0x008fe20000410000 */
[----:B------:R-:W-:Y:S01]  /*4e10*/  FSEL R152, R154, -INF , P4 ;  /* 0xff8000009a987808 */ /* 0x000fe20002000000 */
[----:B------:R-:W-:Y:S01]  /*4e20*/  FFMA.FTZ R35, -R246, R246, 1 ;  /* 0x3f800000f6237423 */ /* 0x000fe200000101f6 */
[----:B------:R-:W-:Y:S01]  /*4e30*/  ISETP.GT.AND P4, PT, R0, 0x41, PT ;  /* 0x000000410000780c */ /* 0x000fe20003f84270 */
[----:B------:R-:W-:Y:S01]  /*4e40*/  FMUL.FTZ R158, R34, R133 ;  /* 0x00000085229e7220 */ /* 0x000fe20000410000 */
[----:B------:R-:W3:Y:S01]  /*4e50*/  MUFU.EX2 R145, R145 ;  /* 0x0000009100917308 */ /* 0x000ee20000000800 */
[----:B------:R-:W-:Y:S01]  /*4e60*/  FFMA.FTZ R152, R152, c[0x0][0x29c], -R146 ;  /* 0x0000a70098987a23 */ /* 0x000fe20000010892 */
[----:B------:R-:W-:Y:S01]  /*4e70*/  MOV R246, R140 ;  /* 0x0000008c00f67202 */ /* 0x000fe20000000f00 */
[----:B------:R-:W-:Y:S01]  /*4e80*/  FFMA.FTZ R133, -R238, R238, 1 ;  /* 0x3f800000ee857423 */ /* 0x000fe200000101ee */
[----:B------:R-:W-:Y:S01]  /*4e90*/  MOV R238, R150 ;  /* 0x0000009600ee7202 */ /* 0x000fe20000000f00 */
[----:B-1----:R-:W-:Y:S01]  /*4ea0*/  FMUL.FTZ R33, R4, R155 ;  /* 0x0000009b04217220 */ /* 0x002fe20000410000 */
[----:B--2---:R-:W-:Y:S01]  /*4eb0*/  F2FP.PACK_AB R150, R22, R23 ;  /* 0x000000171696723e */ /* 0x004fe200000000ff */
[----:B------:R-:W-:Y:S01]  /*4ec0*/  FFMA.FTZ R134, -R242, R242, 1 ;  /* 0x3f800000f2867423 */ /* 0x000fe200000101f2 */
[----:B------:R-:W-:Y:S01]  /*4ed0*/  MOV R242, R154 ;  /* 0x0000009a00f27202 */ /* 0x000fe20000000f00 */
[----:B------:R-:W-:Y:S01]  /*4ee0*/  FMUL.FTZ R157, R33, R132 ;  /* 0x00000084219d7220 */ /* 0x000fe20000410000 */
[----:B------:R-:W1:Y:S01]  /*4ef0*/  MUFU.EX2 R139, R139 ;  /* 0x0000008b008b7308 */ /* 0x000e620000000800 */
[----:B------:R-:W-:Y:S01]  /*4f00*/  FMUL.FTZ R33, R32, R162 ;  /* 0x000000a220217220 */ /* 0x000fe20000410000 */
[----:B------:R-:W-:Y:S01]  /*4f10*/  F2FP.PACK_AB R140, R20, R21 ;  /* 0x00000015148c723e */ /* 0x000fe200000000ff */
[----:B------:R-:W-:Y:S01]  /*4f20*/  FFMA.FTZ R132, -R237, R237, 1 ;  /* 0x3f800000ed847423 */ /* 0x000fe200000101ed */
[----:B------:R-:W-:Y:S01]  /*4f30*/  MOV R237, R143 ;  /* 0x0000008f00ed7202 */ /* 0x000fe20000000f00 */
[----:B----4-:R-:W-:Y:S01]  /*4f40*/  FMUL.FTZ R34, R3, R230 ;  /* 0x000000e603227220 */ /* 0x010fe20000410000 */
[----:B------:R-:W-:Y:S01]  /*4f50*/  F2FP.PACK_AB R143, R18, R19 ;  /* 0x00000013128f723e */ /* 0x000fe200000000ff */
[----:B------:R-:W-:Y:S01]  /*4f60*/  FMUL.FTZ R155, R33, R133 ;  /* 0x00000085219b7220 */ /* 0x000fe20000410000 */
[----:B------:R-:W-:Y:S01]  /*4f70*/  FSEL R33, R243, -INF , P4 ;  /* 0xff800000f3217808 */ /* 0x000fe20002000000 */
[----:B------:R-:W-:Y:S01]  /*4f80*/  FMUL.FTZ R134, R34, R134 ;  /* 0x0000008622867220 */ /* 0x000fe20000410000 */
[----:B------:R-:W2:Y:S01]  /*4f90*/  MUFU.EX2 R138, R138 ;  /* 0x0000008a008a7308 */ /* 0x000ea20000000800 */
[----:B------:R-:W-:Y:S01]  /*4fa0*/  FSEL R34, R244, -INF , P5 ;  /* 0xff800000f4227808 */ /* 0x000fe20002800000 */
[--C-:B------:R-:W-:Y:S01]  /*4fb0*/  FADD.FTZ R9, R9, -R2.reuse ;  /* 0x8000000209097221 */ /* 0x100fe20000010000 */
[----:B------:R-:W-:Y:S01]  /*4fc0*/  F2FP.PACK_AB R18, R3, R4 ;  /* 0x000000040312723e */ /* 0x000fe200000000ff */
[--C-:B------:R-:W-:Y:S01]  /*4fd0*/  FADD.FTZ R12, R12, -R2.reuse ;  /* 0x800000020c0c7221 */ /* 0x100fe20000010000 */
[----:B---3--:R-:W-:Y:S01]  /*4fe0*/  F2FP.PACK_AB R20, R145, R32 ;  /* 0x000000209114723e */ /* 0x008fe200000000ff */
[--C-:B------:R-:W-:Y:S01]  /*4ff0*/  FADD.FTZ R13, R13, -R2.reuse ;  /* 0x800000020d0d7221 */ /* 0x100fe20000010000 */
[----:B------:R-:W-:Y:S01]  /*5000*/  F2FP.PACK_AB R32, R235, R236 ;  /* 0x000000eceb20723e */ /* 0x000fe200000000ff */
[--C-:B------:R-:W-:Y:S01]  /*5010*/  FADD.FTZ R24, R24, -R2.reuse ;  /* 0x8000000218187221 */ /* 0x100fe20000010000 */
[----:B------:R-:W-:Y:S01]  /*5020*/  F2FP.PACK_AB R23, R161, R163 ;  /* 0x000000a3a117723e */ /* 0x000fe200000000ff */
[----:B------:R-:W3:Y:S01]  /*5030*/  MUFU.EX2 R142, R142 ;  /* 0x0000008e008e7308 */ /* 0x000ee20000000800 */
[--C-:B------:R-:W-:Y:S01]  /*5040*/  FADD.FTZ R25, R25, -R2.reuse ;  /* 0x8000000219197221 */ /* 0x100fe20000010000 */
[----:B------:R-:W-:Y:S01]  /*5050*/  F2FP.PACK_AB R136, R136, R232 ;  /* 0x000000e88888723e */ /* 0x000fe200000000ff */
[----:B------:R-:W-:Y:S01]  /*5060*/  FADD.FTZ R29, R29, -R2 ;  /* 0x800000021d1d7221 */ /* 0x000fe20000010000 */
[----:B------:R-:W-:Y:S01]  /*5070*/  F2FP.PACK_AB R134, R134, R157 ;  /* 0x0000009d8686723e */ /* 0x000fe200000000ff */
[----:B-1----:R-:W-:Y:S02]  /*5080*/  FMUL.FTZ R12, R139, R12 ;  /* 0x0000000c8b0c7220 */ /* 0x002fe40000410000 */
[----:B------:R-:W-:Y:S01]  /*5090*/  FFMA.FTZ R156, R34, c[0x0][0x29c], -R146 ;  /* 0x0000a700229c7a23 */ /* 0x000fe20000010892 */
[----:B------:R-:W-:Y:S01]  /*50a0*/  F2FP.PACK_AB R34, R158, R160 ;  /* 0x000000a09e22723e */ /* 0x000fe200000000ff */
[----:B------:R-:W-:Y:S01]  /*50b0*/  FFMA.FTZ R3, -R237, R237, 1 ;  /* 0x3f800000ed037423 */ /* 0x000fe200000101ed */
[----:B------:R-:W-:Y:S01]  /*50c0*/  MUFU.EX2 R141, R141 ;  /* 0x0000008d008d7308 */ /* 0x000fe20000000800 */
[----:B------:R-:W-:Y:S02]  /*50d0*/  FADD.FTZ R28, R28, -R2 ;  /* 0x800000021c1c7221 */ /* 0x000fe40000010000 */
[----:B------:R-:W-:Y:S01]  /*50e0*/  FFMA.FTZ R4, -R246, R246, 1 ;  /* 0x3f800000f6047423 */ /* 0x000fe200000101f6 */
[C---:B--2---:R-:W-:Y:S01]  /*50f0*/  F2FP.PACK_AB R17, R138.reuse, R137 ;  /* 0x000000898a11723e */ /* 0x044fe200000000ff */
[----:B------:R-:W-:Y:S04]  /*5100*/  FMUL.FTZ R138, R138, R9 ;  /* 0x000000098a8a7220 */ /* 0x000fe80000410000 */
[----:B------:R-:W-:Y:S01]  /*5110*/  FMUL.FTZ R138, R138, R4 ;  /* 0x000000048a8a7220 */ /* 0x000fe20000410000 */
[----:B------:R-:W1:Y:S01]  /*5120*/  MUFU.EX2 R149, R149 ;  /* 0x0000009500957308 */ /* 0x000e620000000800 */
[C---:B---3--:R-:W-:Y:S01]  /*5130*/  F2FP.PACK_AB R9, R142.reuse, R139 ;  /* 0x0000008b8e09723e */ /* 0x048fe200000000ff */
[----:B------:R-:W-:Y:S08]  /*5140*/  FMUL.FTZ R142, R142, R13 ;  /* 0x0000000d8e8e7220 */ /* 0x000ff00000410000 */
[----:B------:R-:W2:Y:S10]  /*5150*/  MUFU.EX2 R148, R148 ;  /* 0x0000009400947308 */ /* 0x000eb40000000800 */
[----:B------:R-:W3:Y:S01]  /*5160*/  MUFU.EX2 R147, R147 ;  /* 0x0000009300937308 */ /* 0x000ee20000000800 */
[----:B-1----:R-:W-:Y:S09]  /*5170*/  F2FP.PACK_AB R4, R149, R141 ;  /* 0x0000008d9504723e */ /* 0x002ff200000000ff */
[----:B------:R-:W-:Y:S01]  /*5180*/  MUFU.EX2 R152, R152 ;  /* 0x0000009800987308 */ /* 0x000fe20000000800 */
[----:B--2---:R-:W-:Y:S09]  /*5190*/  FMUL.FTZ R28, R148, R28 ;  /* 0x0000001c941c7220 */ /* 0x004ff20000410000 */
[----:B------:R-:W-:Y:S01]  /*51a0*/  MUFU.EX2 R21, R156 ;  /* 0x0000009c00157308 */ /* 0x000fe20000000800 */
[----:B-----5:R-:W-:Y:S02]  /*51b0*/  FSEL R135, R241, -INF , P1 ;  /* 0xff800000f1877808 */ /* 0x020fe40000800000 */
[----:B------:R-:W-:Y:S02]  /*51c0*/  ISETP.GT.AND P1, PT, R0, 0x61, PT ;  /* 0x000000610000780c */ /* 0x000fe40003f24270 */
[----:B------:R-:W-:Y:S01]  /*51d0*/  FSEL R151, R240, -INF , P2 ;  /* 0xff800000f0977808 */ /* 0x000fe20001000000 */
[----:B------:R-:W-:Y:S01]  /*51e0*/  FFMA.FTZ R133, R135, c[0x0][0x29c], -R146 ;  /* 0x0000a70087857a23 */ /* 0x000fe20000010892 */
[----:B------:R-:W-:Y:S01]  /*51f0*/  ISETP.GT.AND P2, PT, R0, 0x60, PT ;  /* 0x000000600000780c */ /* 0x000fe20003f44270 */
[----:B------:R-:W-:Y:S01]  /*5200*/  FADD.FTZ R0, R8, -R2 ;  /* 0x8000000208007221 */ /* 0x000fe20000010000 */
[----:B------:R-:W-:Y:S01]  /*5210*/  F2FP.PACK_AB R135, R229, R231 ;  /* 0x000000e7e587723e */ /* 0x000fe200000000ff */
[--C-:B------:R-:W-:Y:S01]  /*5220*/  FFMA.FTZ R151, R151, c[0x0][0x29c], -R146.reuse ;  /* 0x0000a70097977a23 */ /* 0x100fe20000010892 */
[----:B------:R1:W-:Y:S01]  /*5230*/  MUFU.EX2 R22, R133 ;  /* 0x0000008500167308 */ /* 0x0003e20000000800 */
[----:B------:R-:W-:Y:S02]  /*5240*/  FMUL.FTZ R0, R137, R0 ;  /* 0x0000000089007220 */ /* 0x000fe40000410000 */
[----:B------:R-:W-:Y:S02]  /*5250*/  FMUL.FTZ R8, R145, R159 ;  /* 0x0000009f91087220 */ /* 0x000fe40000410000 */
[----:B------:R-:W-:Y:S01]  /*5260*/  FMUL.FTZ R230, R0, R35 ;  /* 0x0000002300e67220 */ /* 0x000fe20000410000 */
[----:B------:R-:W-:Y:S01]  /*5270*/  FSEL R35, R239, -INF , P6 ;  /* 0xff800000ef237808 */ /* 0x000fe20003000000 */
[----:B------:R-:W-:Y:S01]  /*5280*/  FMUL.FTZ R154, R8, R132 ;  /* 0x00000084089a7220 */ /* 0x000fe20000410000 */
[----:B------:R-:W-:Y:S01]  /*5290*/  FSEL R0, R250, -INF , P1 ;  /* 0xff800000fa007808 */ /* 0x000fe20000800000 */
[--C-:B------:R-:W-:Y:S01]  /*52a0*/  FFMA.FTZ R159, R33, c[0x0][0x29c], -R146.reuse ;  /* 0x0000a700219f7a23 */ /* 0x100fe20000010892 */
[----:B------:R-:W2:Y:S01]  /*52b0*/  MUFU.EX2 R151, R151 ;  /* 0x0000009700977308 */ /* 0x000ea20000000800 */
[--C-:B------:R-:W-:Y:S01]  /*52c0*/  FFMA.FTZ R153, R35, c[0x0][0x29c], -R146.reuse ;  /* 0x0000a70023997a23 */ /* 0x100fe20000010892 */
[----:B------:R-:W-:Y:S01]  /*52d0*/  FSEL R8, R252, -INF , P2 ;  /* 0xff800000fc087808 */ /* 0x000fe20001000000 */
[----:B------:R-:W-:Y:S01]  /*52e0*/  FMUL.FTZ R137, R12, R3 ;  /* 0x000000030c897220 */ /* 0x000fe20000410000 */
[----:B------:R-:W-:Y:S01]  /*52f0*/  F2FP.PACK_AB R33, R7, R16 ;  /* 0x000000100721723e */ /* 0x000fe200000000ff */
[----:B------:R-:W-:Y:S01]  /*5300*/  FMUL.FTZ R16, R141, R24 ;  /* 0x000000188d107220 */ /* 0x000fe20000410000 */
[----:B------:R-:W-:Y:S01]  /*5310*/  F2FP.PACK_AB R132, R5, R6 ;  /* 0x000000060584723e */ /* 0x000fe200000000ff */
[--C-:B------:R-:W-:Y:S01]  /*5320*/  FFMA.FTZ R162, R8, c[0x0][0x29c], -R146.reuse ;  /* 0x0000a70008a27a23 */ /* 0x100fe20000010892 */
[----:B---3--:R-:W-:Y:S01]  /*5330*/  F2FP.PACK_AB R5, R147, R148 ;  /* 0x000000949305723e */ /* 0x008fe200000000ff */
[----:B------:R-:W-:Y:S01]  /*5340*/  FFMA.FTZ R146, R0, c[0x0][0x29c], -R146 ;  /* 0x0000a70000927a23 */ /* 0x000fe20000010892 */
[----:B------:R-:W3:Y:S01]  /*5350*/  MUFU.EX2 R19, R153 ;  /* 0x0000009900137308 */ /* 0x000ee20000000800 */
[----:B------:R-:W-:Y:S01]  /*5360*/  FFMA.FTZ R0, -R251, R251, 1 ;  /* 0x3f800000fb007423 */ /* 0x000fe200000101fb */
[----:B------:R-:W-:Y:S01]  /*5370*/  F2FP.PACK_AB R35, R233, R234 ;  /* 0x000000eae923723e */ /* 0x000fe200000000ff */
[----:B------:R-:W-:Y:S01]  /*5380*/  FMUL.FTZ R12, R149, R25 ;  /* 0x00000019950c7220 */ /* 0x000fe20000410000 */
[----:B-1----:R-:W-:Y:S01]  /*5390*/  F2FP.PACK_AB R133, R154, R155 ;  /* 0x0000009b9a85723e */ /* 0x002fe200000000ff */
[----:B------:R-:W-:Y:S02]  /*53a0*/  FMUL.FTZ R13, R142, R0 ;  /* 0x000000008e0d7220 */ /* 0x000fe40000410000 */
[----:B------:R-:W-:Y:S01]  /*53b0*/  FMUL.FTZ R147, R147, R29 ;  /* 0x0000001d93937220 */ /* 0x000fe20000410000 */
[----:B------:R-:W1:Y:S01]  /*53c0*/  LDS R0, [R238.X4+0xf320] ;  /* 0x00f32000ee007984 */ /* 0x000e620000004800 */
[----:B------:R-:W-:Y:S01]  /*53d0*/  FFMA.FTZ R8, -R249, R249, 1 ;  /* 0x3f800000f9087423 */ /* 0x000fe200000101f9 */
[----:B------:R-:W4:Y:S01]  /*53e0*/  MUFU.EX2 R7, R159 ;  /* 0x0000009f00077308 */ /* 0x000f220000000800 */
[----:B------:R-:W-:Y:S01]  /*53f0*/  FFMA.FTZ R3, -R247, R247, 1 ;  /* 0x3f800000f7037423 */ /* 0x000fe200000101f7 */
[----:B------:R-:W-:Y:S01]  /*5400*/  STS [R227+0xf480], R150 ;  /* 0x00f48096e3007388 */ /* 0x000fe20000000800 */
[----:B------:R-:W-:Y:S01]  /*5410*/  FFMA.FTZ R2, -R245, R245, 1 ;  /* 0x3f800000f5027423 */ /* 0x000fe200000101f5 */
[----:B------:R-:W-:Y:S01]  /*5420*/  F2FP.PACK_AB R13, R13, R137 ;  /* 0x000000890d0d723e */ /* 0x000fe200000000ff */
[----:B------:R-:W-:Y:S01]  /*5430*/  FFMA.FTZ R6, -R248, R248, 1 ;  /* 0x3f800000f8067423 */ /* 0x000fe200000101f8 */
[----:B------:R-:W-:Y:S01]  /*5440*/  STS [R227+0xf880], R33 ;  /* 0x00f88021e3007388 */ /* 0x000fe20000000800 */
[----:B------:R-:W-:Y:S02]  /*5450*/  FMUL.FTZ R3, R28, R3 ;  /* 0x000000031c037220 */ /* 0x000fe40000410000 */
[----:B------:R-:W-:Y:S01]  /*5460*/  FMUL.FTZ R2, R147, R2 ;  /* 0x0000000293027220 */ /* 0x000fe20000410000 */
[----:B------:R-:W-:Y:S01]  /*5470*/  STS [R228], R140 ;  /* 0x0000008ce4007388 */ /* 0x000fe20000000800 */
[----:B------:R-:W-:Y:S01]  /*5480*/  FMUL.FTZ R16, R16, R8 ;  /* 0x0000000810107220 */ /* 0x000fe20000410000 */
[----:B------:R-:W5:Y:S01]  /*5490*/  MUFU.EX2 R146, R146 ;  /* 0x0000009200927308 */ /* 0x000f620000000800 */
[----:B------:R-:W-:Y:S01]  /*54a0*/  FMUL.FTZ R12, R12, R6 ;  /* 0x000000060c0c7220 */ /* 0x000fe20000410000 */
[----:B------:R-:W-:Y:S01]  /*54b0*/  STS [R228+0x400], R132 ;  /* 0x00040084e4007388 */ /* 0x000fe20000000800 */
[----:B------:R-:W-:Y:S03]  /*54c0*/  F2FP.PACK_AB R8, R138, R230 ;  /* 0x000000e68a08723e */ /* 0x000fe600000000ff */
[----:B------:R-:W-:Y:S01]  /*54d0*/  F2FP.PACK_AB R12, R12, R16 ;  /* 0x000000100c0c723e */ /* 0x000fe200000000ff */
[----:B------:R-:W-:Y:S01]  /*54e0*/  STS [R227+0x10480], R17 ;  /* 0x01048011e3007388 */ /* 0x000fe20000000800 */
[----:B------:R-:W-:Y:S02]  /*54f0*/  F2FP.PACK_AB R16, R2, R3 ;  /* 0x000000030210723e */ /* 0x000fe400000000ff */
[----:B--2---:R-:W-:Y:S01]  /*5500*/  F2FP.PACK_AB R3, R151, R152 ;  /* 0x000000989703723e */ /* 0x004fe200000000ff */
[----:B------:R-:W2:Y:S01]  /*5510*/  MUFU.EX2 R6, R162 ;  /* 0x000000a200067308 */ /* 0x000ea20000000800 */
[----:B---3--:R-:W-:Y:S03]  /*5520*/  F2FP.PACK_AB R2, R19, R22 ;  /* 0x000000161302723e */ /* 0x008fe600000000ff */
[----:B------:R3:W-:Y:S04]  /*5530*/  STS [R227+0x10880], R3 ;  /* 0x01088003e3007388 */ /* 0x0007e80000000800 */
[----:B------:R4:W-:Y:S04]  /*5540*/  STS [R228+0x1400], R2 ;  /* 0x00140002e4007388 */ /* 0x0009e80000000800 */
[----:B------:R2:W-:Y:S01]  /*5550*/  STS [R228+0x1000], R9 ;  /* 0x00100009e4007388 */ /* 0x0005e20000000800 */
[--C-:B-1----:R-:W-:Y:S03]  /*5560*/  FADD.FTZ R10, R10, -R0.reuse ;  /* 0x800000000a0a7221 */ /* 0x102fe60000010000 */
[----:B------:R-:W-:Y:S01]  /*5570*/  STS [R227+0x11480], R143 ;  /* 0x0114808fe3007388 */ /* 0x000fe20000000800 */
[--C-:B------:R-:W-:Y:S02]  /*5580*/  FADD.FTZ R11, R11, -R0.reuse ;  /* 0x800000000b0b7221 */ /* 0x100fe40000010000 */
[----:B------:R-:W-:Y:S01]  /*5590*/  FMUL.FTZ R10, R152, R10 ;  /* 0x0000000a980a7220 */ /* 0x000fe20000410000 */
[----:B------:R-:W-:Y:S01]  /*55a0*/  STS [R227+0x11880], R18 ;  /* 0x01188012e3007388 */ /* 0x000fe20000000800 */
[--C-:B------:R-:W-:Y:S02]  /*55b0*/  FADD.FTZ R14, R14, -R0.reuse ;  /* 0x800000000e0e7221 */ /* 0x100fe40000010000 */
[--C-:B------:R-:W-:Y:S01]  /*55c0*/  FADD.FTZ R15, R15, -R0.reuse ;  /* 0x800000000f0f7221 */ /* 0x100fe20000010000 */
[----:B------:R-:W-:Y:S01]  /*55d0*/  STS [R228+0x2000], R144 ;  /* 0x00200090e4007388 */ /* 0x000fe20000000800 */
[----:B------:R-:W-:Y:S02]  /*55e0*/  FMUL.FTZ R14, R22, R14 ;  /* 0x0000000e160e7220 */ /* 0x000fe40000410000 */
[----:B------:R-:W-:Y:S01]  /*55f0*/  FMUL.FTZ R15, R19, R15 ;  /* 0x0000000f130f7220 */ /* 0x000fe20000410000 */
[----:B------:R-:W-:Y:S01]  /*5600*/  STS [R228+0x2400], R20 ;  /* 0x00240014e4007388 */ /* 0x000fe20000000800 */
[----:B---3--:R-:W-:Y:S02]  /*5610*/  FFMA.FTZ R3, -R240, R240, 1 ;  /* 0x3f800000f0037423 */ /* 0x008fe400000101f0 */
[--C-:B------:R-:W-:Y:S01]  /*5620*/  FADD.FTZ R26, R26, -R0.reuse ;  /* 0x800000001a1a7221 */ /* 0x100fe20000010000 */
[----:B------:R1:W-:Y:S01]  /*5630*/  STS [R227+0x12480], R4 ;  /* 0x01248004e3007388 */ /* 0x0003e20000000800 */
[----:B----4-:R-:W-:Y:S01]  /*5640*/  F2FP.PACK_AB R2, R7, R21 ;  /* 0x000000150702723e */ /* 0x010fe200000000ff */
[--C-:B------:R-:W-:Y:S02]  /*5650*/  FADD.FTZ R27, R27, -R0.reuse ;  /* 0x800000001b1b7221 */ /* 0x100fe40000010000 */
[--C-:B------:R-:W-:Y:S02]  /*5660*/  FADD.FTZ R30, R30, -R0.reuse ;  /* 0x800000001e1e7221 */ /* 0x100fe40000010000 */
[----:B------:R3:W-:Y:S01]  /*5670*/  STS [R227+0x12880], R2 ;  /* 0x01288002e3007388 */ /* 0x0007e20000000800 */
[----:B--2---:R-:W-:Y:S02]  /*5680*/  FMUL.FTZ R9, R151, R11 ;  /* 0x0000000b97097220 */ /* 0x004fe40000410000 */
[----:B------:R-:W-:Y:S01]  /*5690*/  FMUL.FTZ R21, R21, R26 ;  /* 0x0000001a15157220 */ /* 0x000fe20000410000 */
[----:B------:R2:W-:Y:S01]  /*56a0*/  STS [R228+0x3000], R5 ;  /* 0x00300005e4007388 */ /* 0x0005e20000000800 */
[----:B------:R-:W-:Y:S02]  /*56b0*/  FMUL.FTZ R9, R9, R3 ;  /* 0x0000000309097220 */ /* 0x000fe40000410000 */
[----:B------:R-:W-:Y:S02]  /*56c0*/  FFMA.FTZ R3, -R241, R241, 1 ;  /* 0x3f800000f1037423 */ /* 0x000fe400000101f1 */
[----:B------:R-:W-:Y:S02]  /*56d0*/  FMUL.FTZ R27, R7, R27 ;  /* 0x0000001b071b7220 */ /* 0x000fe40000410000 */
[----:B------:R-:W-:Y:S02]  /*56e0*/  FMUL.FTZ R3, R14, R3 ;  /* 0x000000030e037220 */ /* 0x000fe40000410000 */
[----:B------:R-:W-:Y:S02]  /*56f0*/  FADD.FTZ R31, R31, -R0 ;  /* 0x800000001f1f7221 */ /* 0x000fe40000010000 */
[----:B------:R-:W-:Y:S02]  /*5700*/  FFMA.FTZ R0, -R244, R244, 1 ;  /* 0x3f800000f4007423 */ /* 0x000fe400000101f4 */
[----:B-----5:R-:W-:Y:S02]  /*5710*/  FMUL.FTZ R31, R146, R31 ;  /* 0x0000001f921f7220 */ /* 0x020fe40000410000 */
[----:B-1----:R-:W-:Y:S02]  /*5720*/  FFMA.FTZ R4, -R239, R239, 1 ;  /* 0x3f800000ef047423 */ /* 0x002fe400000101ef */
[----:B------:R-:W-:Y:S02]  /*5730*/  FMUL.FTZ R7, R21, R0 ;  /* 0x0000000015077220 */ /* 0x000fe40000410000 */
[----:B------:R-:W-:Y:S02]  /*5740*/  FMUL.FTZ R4, R15, R4 ;  /* 0x000000040f047220 */ /* 0x000fe40000410000 */
[----:B---3--:R-:W-:Y:S02]  /*5750*/  FFMA.FTZ R2, -R242, R242, 1 ;  /* 0x3f800000f2027423 */ /* 0x008fe400000101f2 */
[----:B------:R-:W-:Y:S01]  /*5760*/  FFMA.FTZ R0, -R252, R252, 1 ;  /* 0x3f800000fc007423 */ /* 0x000fe200000101fc */
[----:B------:R-:W-:Y:S01]  /*5770*/  F2FP.PACK_AB R4, R4, R3 ;  /* 0x000000030404723e */ /* 0x000fe200000000ff */
[----:B------:R-:W-:Y:S01]  /*5780*/  FMUL.FTZ R10, R10, R2 ;  /* 0x000000020a0a7220 */ /* 0x000fe20000410000 */
[----:B------:R-:W-:Y:S01]  /*5790*/  F2FP.PACK_AB R2, R146, R6 ;  /* 0x000000069202723e */ /* 0x000fe200000000ff */
[----:B------:R-:W-:Y:S02]  /*57a0*/  FFMA.FTZ R3, -R243, R243, 1 ;  /* 0x3f800000f3037423 */ /* 0x000fe400000101f3 */
[----:B--2---:R-:W-:Y:S02]  /*57b0*/  FMUL.FTZ R5, R6, R30 ;  /* 0x0000001e06057220 */ /* 0x004fe40000410000 */
[----:B------:R1:W-:Y:S01]  /*57c0*/  STS [R228+0x3400], R2 ;  /* 0x00340002e4007388 */ /* 0x0003e20000000800 */
[----:B------:R-:W-:Y:S02]  /*57d0*/  FFMA.FTZ R6, -R250, R250, 1 ;  /* 0x3f800000fa067423 */ /* 0x000fe400000101fa */
[----:B------:R-:W-:Y:S01]  /*57e0*/  FMUL.FTZ R3, R27, R3 ;  /* 0x000000031b037220 */ /* 0x000fe20000410000 */
[----:B------:R-:W-:Y:S01]  /*57f0*/  BAR.SYNC.DEFER_BLOCKING 0x0 ;  /* 0x0000000000007b1d */ /* 0x000fe20000010000 */
[----:B------:R-:W-:Y:S02]  /*5800*/  FMUL.FTZ R5, R5, R0 ;  /* 0x0000000005057220 */ /* 0x000fe40000410000 */
[----:B------:R-:W-:Y:S01]  /*5810*/  FMUL.FTZ R0, R31, R6 ;  /* 0x000000061f007220 */ /* 0x000fe20000410000 */
[----:B------:R-:W-:Y:S02]  /*5820*/  F2FP.PACK_AB R3, R3, R7 ;  /* 0x000000070303723e */ /* 0x000fe400000000ff */
[----:B-1----:R-:W-:Y:S02]  /*5830*/  F2FP.PACK_AB R2, R9, R10 ;  /* 0x0000000a0902723e */ /* 0x002fe400000000ff */
        /* <DEDUP_REMOVED lines=107> */
[----:B------:R-:W5:Y:S01]  /*5ef0*/  LDL.64 R154, [R1+0x28] ;  /* 0x00002800019a7983 */ /* 0x000f620000100a00 */
[----:B------:R-:W-:Y:S02]  /*5f00*/  USHF.L.U32 UR14, UR17, 0x6, URZ ;  /* 0x00000006110e7899 */ /* 0x000fe4000800063f */
[----:B------:R-:W-:Y:S01]  /*5f10*/  UIMAD UR13, UR17, UR15, UR13 ;  /* 0x0000000f110d72a4 */ /* 0x000fe2000f8e020d */
[----:B------:R-:W5:Y:S03]  /*5f20*/  LDL R152, [R1+0x50] ;  /* 0x0000500001987983 */ /* 0x000f660000100800 */
[----:B------:R-:W-:Y:S01]  /*5f30*/  UIADD3 UR13, UR21, UR13, URZ ;  /* 0x0000000d150d7290 */ /* 0x000fe2000fffe03f */
[----:B------:R-:W5:Y:S01]  /*5f40*/  LDL R243, [R1+0xc] ;  /* 0x00000c0001f37983 */ /* 0x000f620000100800 */
[----:B------:R-:W-:Y:S03]  /*5f50*/  IMAD.U32 R7, RZ, RZ, UR14 ;  /* 0x0000000eff077e24 */ /* 0x000fe6000f8e00ff */
[----:B------:R-:W1:Y:S01]  /*5f60*/  S2R R239, SR_TID.X ;  /* 0x0000000000ef7919 */ /* 0x000e620000002100 */
[----:B------:R-:W-:Y:S01]  /*5f70*/  IMAD.U32 R8, RZ, RZ, UR13 ;  /* 0x0000000dff087e24 */ /* 0x000fe2000f8e00ff */
[----:B------:R-:W-:Y:S01]  /*5f80*/  UIADD3 UR13, -UR14, UR9, URZ ;  /* 0x000000090e0d7290 */ /* 0x000fe2000fffe13f */
        /* <DEDUP_REMOVED lines=10> */
[----:B---3--:R-:W-:Y:S02]  /*6030*/  LEA R0, P1, R0, R158, 0x6 ;  /* 0x0000009e00007211 */ /* 0x008fe400078230ff */
[----:B----4-:R-:W-:Y:S02]  /*6040*/  IADD3 R5, P0, R156, UR14, RZ ;  /* 0x0000000e9c057c10 */ /* 0x010fe4000ff1e0ff */
[----:B-----5:R-:W-:Y:S02]  /*6050*/  LEA.HI.X R8, R4, R155, R8, 0x6, P1 ;  /* 0x0000009b04087211 */ /* 0x020fe400008f3408 */
[C---:B------:R-:W-:Y:S02]  /*6060*/  LEA R4, P1, R0.reuse, c[0x0][0x1f0], 0x1 ;  /* 0x00007c0000047a11 */ /* 0x040fe400078208ff */
[----:B------:R-:W-:Y:S02]  /*6070*/  LEA.HI.X.SX32 R7, R7, R152, 0x1, P0 ;  /* 0x0000009807077211 */ /* 0x000fe400000f0eff */
[C---:B------:R-:W-:Y:S04]  /*6080*/  LEA R6, P0, R5.reuse, c[0x0][0x280], 0x2 ;  /* 0x0000a00005067a11 */ /* 0x040fe800078010ff */
[----:B------:R-:W-:Y:S02]  /*6090*/  LEA.HI.X R7, R5, c[0x0][0x284], R7, 0x2, P0 ;  /* 0x0000a10005077a11 */ /* 0x000fe400000f1407 */
[----:B------:R-:W-:Y:S05]  /*60a0*/  LEA.HI.X R5, R0, c[0x0][0x1f4], R8, 0x1, P1 ;  /* 0x00007d0000057a11 */ /* 0x000fea00008f0c08 */
[----:B------:R-:W-:Y:S01]  /*60b0*/  @!PT LDS RZ, [RZ] ;  /* 0x00000000fffff984 */ /* 0x000fe20000000800 */
[----:B------:R-:W-:Y:S01]  /*60c0*/  @!PT LDS RZ, [RZ] ;  /* 0x00000000fffff984 */ /* 0x000fe20000000800 */
[----:B------:R-:W-:Y:S01]  /*60d0*/  @!PT LDS RZ, [RZ] ;  /* 0x00000000fffff984 */ /* 0x000fe20000000800 */
[----:B------:R2:W-:Y:S01]  /*60e0*/  LDGSTS.E.BYPASS.LTC128B.128 [R243+0xc080], [R4.64], !P5 ;  /* 0x0c08000004f37fae */ /* 0x0005e2000e901d52 */
[----:B-1----:R-:W-:Y:S03]  /*60f0*/  @!P3 IMAD.SHL.U32 R0, R244, 0x10, RZ ;  /* 0x00000010f400b824 */ /* 0x002fe600078e00ff */
[----:B------:R2:W-:Y:S04]  /*6100*/  LDGSTS.E.BYPASS.LTC128B.128 [R243+0xd080], [R4.64+0x40], !P4 ;  /* 0x0d08004004f37fae */ /* 0x0005e8000e101d52 */
[----:B------:R2:W-:Y:S04]  /*6110*/  LDGSTS.E.BYPASS.LTC128B.128 [R243+0xe080], [R4.64+0x80], !P2 ;  /* 0x0e08008004f37fae */ /* 0x0005e8000d101d52 */
[----:B------:R2:W-:Y:S02]  /*6120*/  @!P3 LDGSTS.E.BYPASS.LTC128B.128 [R0+0xf280], [R6.64] ;  /* 0x0f2800000600bfae */ /* 0x0005e4000b901d52 */
.L_x_549:
        /* <DEDUP_REMOVED lines=9> */
[----:B------:R-:W-:Y:S01]  /*61c0*/  UISETP.GE.AND UP1, UPT, UR5, 0x1, UPT ;  /* 0x000000010500788c */ /* 0x000fe2000bf26270 */
[----:B------:R-:W1:Y:S03]  /*61d0*/  LDSM.16.M88.4 R132, [R219] ;  /* 0x00000000db84783b */ /* 0x000e660000000200 */
[-C--:B------:R-:W-:Y:S01]  /*61e0*/  HMMA.16816.F32 R12, R24, R28.reuse, RZ ;  /* 0x0000001c180c723c */ /* 0x080fe200000018ff */
[----:B------:R-:W4:Y:S04]  /*61f0*/  LDSM.16.M88.4 R136, [R219+0x1000] ;  /* 0x00100000db88783b */ /* 0x000f280000000200 */
        /* <DEDUP_REMOVED lines=227> */
.L_x_547:
[----:B------:R-:W-:Y:S01]  /*7030*/  USHF.L.U32 UR6, UR12, 0x7, URZ ;  /* 0x000000070c067899 */ /* 0x000fe2000800063f */
[----:B------:R-:W-:Y:S05]  /*7040*/  @P1 BRA `(.L_x_551) ;  /* 0x000012b000001947 */ /* 0x000fea0003800000 */
[----:B------:R-:W1:Y:S01]  /*7050*/  S2R R31, SR_TID.X ;  /* 0x00000000001f7919 */ /* 0x000e620000002100 */
[----:B------:R-:W-:Y:S01]  /*7060*/  F2FP.PACK_AB R36, R37, R36 ;  /* 0x000000242524723e */ /* 0x000fe200000000ff */
[----:B------:R-:W-:Y:S01]  /*7070*/  ULDC.64 UR4, c[0x0][0x358] ;  /* 0x0000d60000047ab9 */ /* 0x000fe20000000a00 */
[----:B------:R-:W-:Y:S01]  /*7080*/  F2FP.PACK_AB R38, R39, R38 ;  /* 0x000000262726723e */ /* 0x000fe200000000ff */
[----:B------:R-:W-:Y:S01]  /*7090*/  UISETP.NE.U32.AND UP1, UPT, URZ, UR4, UPT ;  /* 0x000000043f00728c */ /* 0x000fe2000bf25070 */
[----:B------:R-:W-:Y:S01]  /*70a0*/  F2FP.PACK_AB R48, R49, R48 ;  /* 0x000000303130723e */ /* 0x000fe200000000ff */
[----:B------:R-:W-:Y:S01]  /*70b0*/  UMOV UR7, 0x4 ;  /* 0x0000000400077882 */ /* 0x000fe20000000000 */
[----:B------:R-:W-:Y:S01]  /*70c0*/  F2FP.PACK_AB R50, R51, R50 ;  /* 0x000000323332723e */ /* 0x000fe200000000ff */
[----:B------:R-:W-:Y:S01]  /*70d0*/  UISETP.NE.AND.EX UP1, UPT, URZ, UR5, UPT, UP1 ;  /* 0x000000053f00728c */ /* 0x000fe2000bf25310 */
[----:B------:R-:W-:-:S02]  /*70e0*/  F2FP.PACK_AB R40, R41, R40 ;  /* 0x000000282928723e */ /* 0x000fc400000000ff */
[----:B------:R-:W-:Y:S01]  /*70f0*/  F2FP.PACK_AB R42, R43, R42 ;  /* 0x0000002a2b2a723e */ /* 0x000fe200000000ff */
[----:B------:R-:W-:Y:S01]  /*7100*/  ULDC.64 UR4, c[0x0][0x358] ;  /* 0x0000d60000047ab9 */ /* 0x000fe20000000a00 */
[----:B------:R-:W-:Y:S01]  /*7110*/  F2FP.PACK_AB R44, R45, R44 ;  /* 0x0000002c2d2c723e */ /* 0x000fe200000000ff */
[----:B------:R-:W-:Y:S01]  /*7120*/  UIMAD.WIDE UR4, UR10, UR7, UR4 ;  /* 0x000000070a0472a5 */ /* 0x000fe2000f8e0204 */
[----:B------:R-:W-:Y:S02]  /*7130*/  F2FP.PACK_AB R46, R47, R46 ;  /* 0x0000002e2f2e723e */ /* 0x000fe400000000ff */
[----:B------:R-:W-:Y:S02]  /*7140*/  F2FP.PACK_AB R52, R53, R52 ;  /* 0x000000343534723e */ /* 0x000fe400000000ff */
[----:B------:R-:W-:Y:S02]  /*7150*/  F2FP.PACK_AB R54, R55, R54 ;  /* 0x000000363736723e */ /* 0x000fe400000000ff */
[----:B------:R-:W-:-:S02]  /*7160*/  F2FP.PACK_AB R64, R65, R64 ;  /* 0x000000404140723e */ /* 0x000fc400000000ff */
[----:B------:R-:W-:Y:S02]  /*7170*/  F2FP.PACK_AB R66, R67, R66 ;  /* 0x000000424342723e */ /* 0x000fe400000000ff */
[----:B-1----:R-:W-:Y:S02]  /*7180*/  SHF.R.S32.HI R30, RZ, 0x1f, R31 ;  /* 0x0000001fff1e7819 */ /* 0x002fe4000001141f */
[----:B------:R-:W-:Y:S02]  /*7190*/  F2FP.PACK_AB R56, R57, R56 ;  /* 0x000000383938723e */ /* 0x000fe400000000ff */
[CC--:B------:R-:W-:Y:S02]  /*71a0*/  LEA.HI R3, R30.reuse, R31.reuse, RZ, 0x2 ;  /* 0x0000001f1e037211 */ /* 0x0c0fe400078f10ff */
[----:B------:R-:W-:Y:S02]  /*71b0*/  LEA.HI R2, R30, R31, RZ, 0x5 ;  /* 0x0000001f1e027211 */ /* 0x000fe400078f28ff */
[----:B------:R-:W-:-:S02]  /*71c0*/  SHF.R.S32.HI R28, RZ, 0x2, R3 ;  /* 0x00000002ff1c7819 */ /* 0x000fc40000011403 */
[----:B------:R-:W-:Y:S02]  /*71d0*/  SHF.R.S32.HI R0, RZ, 0x1f, R3 ;  /* 0x0000001fff007819 */ /* 0x000fe40000011403 */
[----:B------:R-:W-:Y:S02]  /*71e0*/  SHF.R.S32.HI R24, RZ, 0x5, R2 ;  /* 0x00000005ff187819 */ /* 0x000fe40000011402 */
        /* <DEDUP_REMOVED lines=62> */
[----:B-----5:R-:W-:-:S02]  /*75d0*/  F2FP.PACK_AB R9, R119, R118 ;  /* 0x000000767709723e */ /* 0x020fc400000000ff */
        /* <DEDUP_REMOVED lines=9> */
[----:B------:R-:W-:Y:S01]  /*7670*/  PLOP3.LUT P1, PT, PT, PT, UP1, 0x80, 0x0 ;  /* 0x000000000000781c */ /* 0x000fe20003f2f018 */
        /* <DEDUP_REMOVED lines=36> */
[----:B------:R3:W-:Y:S04]  /*78c0*/  STS [R0+0x5280], R7 ;  /* 0x0052800700007388 */ /* 0x0007e80000000800 */
[----:B------:R-:W-:Y:S04]  /*78d0*/  STS [R2+0x5080], R4 ;  /* 0x0050800402007388 */ /* 0x000fe80000000800 */
[----:B------:R4:W-:Y:S01]  /*78e0*/  STS [R2+0x5280], R3 ;  /* 0x0052800302007388 */ /* 0x0009e20000000800 */
[----:B-1----:R-:W-:-:S02]  /*78f0*/  IMAD.U32 R9, RZ, RZ, UR5 ;  /* 0x00000005ff097e24 */ /* 0x002fc4000f8e00ff */
[----:B--2---:R-:W-:Y:S01]  /*7900*/  IMAD.U32 R8, RZ, RZ, UR4 ;  /* 0x00000004ff087e24 */ /* 0x004fe2000f8e00ff */
[----:B------:R-:W-:Y:S06]  /*7910*/  BAR.SYNC.DEFER_BLOCKING 0x1, 0x100 ;  /* 0x0044000000007b1d */ /* 0x000fec0000010000 */
[----:B------:R-:W-:Y:S02]  /*7920*/  ULDC.64 UR4, c[0x0][0x360] ;  /* 0x0000d80000047ab9 */ /* 0x000fe40000000a00 */
[----:B------:R-:W-:Y:S01]  /*7930*/  UISETP.NE.U32.AND UP0, UPT, URZ, UR4, UPT ;  /* 0x000000043f00728c */ /* 0x000fe2000bf05070 */
[----:B---3--:R-:W2:Y:S03]  /*7940*/  @P1 LDG.E R0, [R8.64] ;  /* 0x0000001208001981 */ /* 0x008ea6000c1e1900 */
[----:B------:R-:W-:Y:S01]  /*7950*/  UISETP.NE.AND.EX UP0, UPT, URZ, UR5, UPT, UP0 ;  /* 0x000000053f00728c */ /* 0x000fe2000bf05300 */
[----:B------:R-:W-:-:S02]  /*7960*/  IMAD.MOV.U32 R5, RZ, RZ, c[0x0][0x2f0] ;  /* 0x0000bc00ff057624 */ /* 0x000fc400078e00ff */
[----:B------:R-:W-:-:S03]  /*7970*/  ULDC.64 UR4, c[0x0][0x360] ;  /* 0x0000d80000047ab9 */ /* 0x000fc60000000a00 */
[----:B------:R-:W-:-:S05]  /*7980*/  PLOP3.LUT P0, PT, PT, PT, UP0, 0x80, 0x0 ;  /* 0x000000000000781c */ /* 0x000fca0003f0f008 */
[----:B------:R-:W-:-:S06]  /*7990*/  @UP0 UIMAD.WIDE UR4, UR10, UR7, UR4 ;  /* 0x000000070a0402a5 */ /* 0x000fcc000f8e0204 */
[----:B----4-:R-:W-:Y:S02]  /*79a0*/  IMAD.U32 R2, RZ, RZ, UR4 ;  /* 0x00000004ff027e24 */ /* 0x010fe4000f8e00ff */
[----:B------:R-:W-:-:S05]  /*79b0*/  IMAD.U32 R3, RZ, RZ, UR5 ;  /* 0x00000005ff037e24 */ /* 0x000fca000f8e00ff */
[----:B------:R1:W5:Y:S01]  /*79c0*/  @P0 LDG.E R5, [R2.64] ;  /* 0x0000001202050981 */ /* 0x000362000c1e1900 */
[----:B------:R-:W-:Y:S02]  /*79d0*/  UMOV UR14, URZ ;  /* 0x0000003f000e7c82 */ /* 0x000fe40008000000 */
[----:B------:R-:W-:Y:S01]  /*79e0*/  UMOV UR15, URZ ;  /* 0x0000003f000f7c82 */ /* 0x000fe20008000000 */
[----:B--2---:R-:W2:Y:S02]  /*79f0*/  @P1 R2UR UR5, R0 ;  /* 0x00000000000513c2 */ /* 0x004ea400000e0000 */
[----:B--2---:R-:W-:Y:S02]  /*7a00*/  @UP1 USHF.R.S32.HI UR4, URZ, 0x1f, UR5 ;  /* 0x0000001f3f041899 */ /* 0x004fe40008011405 */
[----:B------:R-:W-:-:S05]  /*7a10*/  @UP1 UMOV UR14, UR5 ;  /* 0x00000005000e1c82 */ /* 0x000fca0008000000 */
[----:B------:R-:W-:Y:S01]  /*7a20*/  @UP1 UMOV UR15, UR4 ;  /* 0x00000004000f1c82 */ /* 0x000fe20008000000 */
[----:B------:R-:W-:Y:S05]  /*7a30*/  @P0 BRA `(.L_x_552) ;  /* 0x0000004000000947 */ /* 0x000fea0003800000 */
[----:B-1----:R-:W-:Y:S05]  /*7a40*/  @!P1 BRA `(.L_x_552) ;  /* 0x0000003000009947 */ /* 0x002fea0003800000 */
[----:B------:R-:W2:Y:S04]  /*7a50*/  LDG.E R0, [R8.64] ;  /* 0x0000001208007981 */ /* 0x000ea8000c1e1900 */
[----:B------:R-:W2:Y:S02]  /*7a60*/  LDG.E R2, [R8.64+0x4] ;  /* 0x0000041208027981 */ /* 0x000ea4000c1e1900 */
[----:B--2--5:R-:W-:Y:S02]  /*7a70*/  IADD3 R5, -R0, R2, RZ ;  /* 0x0000000200057210 */ /* 0x024fe40007ffe1ff */
.L_x_552:
[----:B-1----:R-:W-:Y:S01]  /*7a80*/  LEA.HI R0, R30, R31, RZ, 0x3 ;  /* 0x0000001f1e007211 */ /* 0x002fe200078f18ff */
[----:B------:R-:W-:Y:S01]  /*7a90*/  IMAD.SHL.U32 R12, R29, 0x8, RZ ;  /* 0x000000081d0c7824 */ /* 0x000fe200078e00ff */
[----:B------:R-:W-:Y:S01]  /*7aa0*/  LEA.HI R2, R28, R28, RZ, 0x1 ;  /* 0x0000001c1c027211 */ /* 0x000fe200078f08ff */
[----:B------:R-:W-:Y:S01]  /*7ab0*/  USHF.R.S32.HI UR7, URZ, 0x1f, UR11 ;  /* 0x0000001f3f077899 */ /* 0x000fe2000801140b */
[----:B-----5:R-:W-:Y:S01]  /*7ac0*/  IADD3 R5, R5, -UR6, RZ ;  /* 0x8000000605057c10 */ /* 0x020fe2000fffe0ff */
[----:B------:R-:W-:Y:S01]  /*7ad0*/  IMAD.SHL.U32 R0, R0, 0x8, RZ ;  /* 0x0000000800007824 */ /* 0x000fe200078e00ff */
[----:B------:R-:W-:Y:S01]  /*7ae0*/  LOP3.LUT R2, R2, 0x3fffffe, RZ, 0xc0, !PT ;  /* 0x03fffffe02027812 */ /* 0x000fe200078ec0ff */
[----:B------:R-:W-:Y:S01]  /*7af0*/  ULDC.64 UR4, c[0x0][0x338] ;  /* 0x0000ce0000047ab9 */ /* 0x000fe20000000a00 */
[----:B------:R-:W-:Y:S01]  /*7b00*/  SHF.R.S32.HI R13, RZ, 0x1f, R12 ;  /* 0x0000001fff0d7819 */ /* 0x000fe2000001140c */
[----:B------:R-:W-:Y:S01]  /*7b10*/  UIMAD UR4, UR7, UR4, URZ ;  /* 0x00000004070472a4 */ /* 0x000fe2000f8e023f */
[----:B------:R-:W-:Y:S01]  /*7b20*/  LOP3.LUT R0, R0, 0xc0, RZ, 0xc0, !PT ;  /* 0x000000c000007812 */ /* 0x000fe200078ec0ff */
[----:B------:R-:W-:Y:S01]  /*7b30*/  IMAD.IADD R2, R28, 0x1, -R2 ;  /* 0x000000011c027824 */ /* 0x000fe200078e0a02 */
[----:B------:R-:W-:Y:S01]  /*7b40*/  USHF.R.S32.HI UR8, URZ, 0x1f, UR10 ;  /* 0x0000001f3f087899 */ /* 0x000fe2000801140a */
[----:B------:R-:W-:Y:S01]  /*7b50*/  IMNMX R14, R5, 0x80, PT ;  /* 0x00000080050e7817 */ /* 0x000fe20003800200 */
[----:B------:R-:W-:Y:S01]  /*7b60*/  UIMAD UR5, UR11, UR5, UR4 ;  /* 0x000000050b0572a4 */ /* 0x000fe2000f8e0204 */
[----:B------:R-:W-:Y:S01]  /*7b70*/  LOP3.LUT R3, R0, 0x18, R12, 0xf8, !PT ;  /* 0x0000001800037812 */ /* 0x000fe200078ef80c */
[----:B------:R-:W-:Y:S01]  /*7b80*/  IMAD R2, R24, 0x8, R2 ;  /* 0x0000000818027824 */ /* 0x000fe200078e0202 */
[----:B------:R-:W-:Y:S01]  /*7b90*/  SHF.R.U32.HI R0, RZ, 0x3, R0 ;  /* 0x00000003ff007819 */ /* 0x000fe20000011600 */
[----:B------:R-:W-:Y:S01]  /*7ba0*/  USEL UR10, UR10, URZ, !UP1 ;  /* 0x0000003f0a0a7287 */ /* 0x000fe2000c800000 */
[C---:B------:R-:W-:Y:S01]  /*7bb0*/  ISETP.GE.AND P4, PT, R28.reuse, R14, PT ;  /* 0x0000000e1c00720c */ /* 0x040fe20003f86270 */
[----:B------:R-:W-:Y:S01]  /*7bc0*/  USEL UR8, UR8, URZ, !UP1 ;  /* 0x0000003f08087287 */ /* 0x000fe2000c800000 */
[----:B------:R-:W-:Y:S01]  /*7bd0*/  LOP3.LUT R0, R3, R0, RZ, 0x3c, !PT ;  /* 0x0000000003007212 */ /* 0x000fe200078e3cff */
[----:B------:R-:W-:Y:S01]  /*7be0*/  IMAD.U32 R6, RZ, RZ, UR12 ;  /* 0x0000000cff067e24 */ /* 0x000fe2000f8e00ff */
[----:B------:R-:W-:Y:S01]  /*7bf0*/  IADD3 R4, P0, R28, UR14, RZ ;  /* 0x0000000e1c047c10 */ /* 0x000fe2000ff1e0ff */
[----:B------:R-:W-:Y:S01]  /*7c00*/  IMAD.U32 R29, RZ, RZ, UR10 ;  /* 0x0000000aff1d7e24 */ /* 0x000fe2000f8e00ff */
[----:B------:R-:W-:Y:S01]  /*7c10*/  BSSY B0, `(.L_x_553) ;  /* 0x0000029000007945 */ /* 0x000fe20003800000 */
[----:B------:R-:W-:Y:S01]  /*7c20*/  IMAD.U32 R0, R2, 0x20, R0 ;  /* 0x0000002002007824 */ /* 0x000fe200078e0000 */
[----:B------:R-:W-:Y:S01]  /*7c30*/  LEA.HI.X.SX32 R5, R28, UR15, 0x1, P0 ;  /* 0x0000000f1c057c11 */ /* 0x000fe200080f0eff */
[----:B------:R-:W-:Y:S01]  /*7c40*/  IMAD.U32 R2, RZ, RZ, UR11 ;  /* 0x0000000bff027e24 */ /* 0x000fe2000f8e00ff */
[----:B------:R-:W-:Y:S01]  /*7c50*/  IADD3 R15, R12, 0x20, RZ ;  /* 0x000000200c0f7810 */ /* 0x000fe20007ffe0ff */
[----:B------:R-:W-:-:S02]  /*7c60*/  IMAD.SHL.U32 R0, R0, 0x2, RZ ;  /* 0x0000000200007824 */ /* 0x000fc400078e00ff */
[----:B------:R-:W-:-:S03]  /*7c70*/  IMAD.WIDE.U32 R2, R2, c[0x0][0x338], R12 ;  /* 0x0000ce0002027a25 */ /* 0x000fc600078e000c */
[----:B------:R1:W2:Y:S01]  /*7c80*/  LDS.128 R40, [R0+0x7080] ;  /* 0x0070800000287984 */ /* 0x0002a20000000c00 */
[----:B------:R-:W-:Y:S01]  /*7c90*/  IMAD.WIDE R8, R6, 0x80, R4 ;  /* 0x0000008006087825 */ /* 0x000fe200078e0204 */
[----:B------:R-:W-:Y:S01]  /*7ca0*/  IADD3 R3, R3, UR5, RZ ;  /* 0x0000000503037c10 */ /* 0x000fe2000fffe0ff */
[----:B------:R-:W-:Y:S01]  /*7cb0*/  ULDC.64 UR4, c[0x0][0x340] ;  /* 0x0000d00000047ab9 */ /* 0x000fe20000000a00 */
[----:B------:R1:W3:Y:S01]  /*7cc0*/  LDS.128 R36, [R0+0x9080] ;  /* 0x0090800000247984 */ /* 0x0002e20000000c00 */
[----:B------:R-:W-:Y:S02]  /*7cd0*/  UIMAD UR4, UR8, UR4, URZ ;  /* 0x00000004080472a4 */ /* 0x000fe4000f8e023f */
[----:B------:R-:W-:Y:S01]  /*7ce0*/  IMAD.WIDE.U32 R10, R29, c[0x0][0x340], R2 ;  /* 0x0000d0001d0a7a25 */ /* 0x000fe200078e0002 */
[----:B------:R1:W4:Y:S01]  /*7cf0*/  LDS.128 R32, [R0+0xb080] ;  /* 0x00b0800000207984 */ /* 0x0003220000000c00 */
[----:B------:R-:W-:-:S03]  /*7d00*/  UIMAD UR4, UR10, UR5, UR4 ;  /* 0x000000050a0472a4 */ /* 0x000fc6000f8e0204 */
[----:B------:R1:W1:Y:S03]  /*7d10*/  LDS.128 R52, [R0+0x80] ;  /* 0x0000800000347984 */ /* 0x0002660000000c00 */
[----:B------:R-:W-:Y:S01]  /*7d20*/  IADD3 R7, R11, UR4, RZ ;  /* 0x000000040b077c10 */ /* 0x000fe2000fffe0ff */
        /* <DEDUP_REMOVED lines=23> */
.L_x_554:
[----:B------:R-:W-:Y:S05]  /*7ea0*/  BSYNC B0 ;  /* 0x0000000000007941 */ /* 0x000fea0003800000 */
.L_x_553:
        /* <DEDUP_REMOVED lines=21> */
.L_x_556:
[----:B------:R-:W-:Y:S05]  /*8000*/  BSYNC B0 ;  /* 0x0000000000007941 */ /* 0x000fea0003800000 */
.L_x_555:
[----:B------:R-:W-:Y:S01]  /*8010*/  ULDC.64 UR4, c[0x0][0x308] ;  /* 0x0000c20000047ab9 */ /* 0x000fe20000000a00 */
[----:B-1----:R-:W-:Y:S01]  /*8020*/  MOV R2, UR11 ;  /* 0x0000000b00027c02 */ /* 0x002fe20008000f00 */
[----:B------:R-:W-:Y:S01]  /*8030*/  UIMAD UR4, UR7, UR4, URZ ;  /* 0x00000004070472a4 */ /* 0x000fe2000f8e023f */
[----:B------:R-:W-:Y:S03]  /*8040*/  BSSY B0, `(.L_x_557) ;  /* 0x0000018000007945 */ /* 0x000fe60003800000 */
        /* <DEDUP_REMOVED lines=23> */
.L_x_558:
[----:B------:R-:W-:Y:S05]  /*81c0*/  BSYNC B0 ;  /* 0x0000000000007941 */ /* 0x000fea0003800000 */
.L_x_557:
        /* <DEDUP_REMOVED lines=19> */
.L_x_551:
[----:B------:R-:W-:Y:S02]  /*8300*/  ULDC.64 UR4, c[0x0][0x358] ;  /* 0x0000d60000047ab9 */ /* 0x000fe40000000a00 */
[----:B------:R-:W-:-:S02]  /*8310*/  UISETP.NE.U32.AND UP1, UPT, URZ, UR4, UPT ;  /* 0x000000043f00728c */ /* 0x000fc4000bf25070 */
[----:B------:R-:W-:Y:S02]  /*8320*/  UMOV UR7, 0x4 ;  /* 0x0000000400077882 */ /* 0x000fe40000000000 */
[----:B------:R-:W-:-:S03]  /*8330*/  UISETP.NE.AND.EX UP1, UPT, URZ, UR5, UPT, UP1 ;  /* 0x000000053f00728c */ /* 0x000fc6000bf25310 */
[----:B------:R-:W-:Y:S02]  /*8340*/  ULDC.64 UR4, c[0x0][0x358] ;  /* 0x0000d60000047ab9 */ /* 0x000fe40000000a00 */
[----:B------:R-:W-:Y:S01]  /*8350*/  UIMAD.WIDE UR4, UR10, UR7, UR4 ;  /* 0x000000070a0472a5 */ /* 0x000fe2000f8e0204 */
[----:B------:R-:W-:-:S05]  /*8360*/  PLOP3.LUT P1, PT, PT, PT, UP1, 0x80, 0x0 ;  /* 0x000000000000781c */ /* 0x000fca0003f2f018 */
[----:B------:R-:W-:Y:S01]  /*8370*/  IMAD.U32 R4, RZ, RZ, UR4 ;  /* 0x00000004ff047e24 */ /* 0x000fe2000f8e00ff */
[----:B------:R-:W-:Y:S01]  /*8380*/  MOV R5, UR5 ;  /* 0x0000000500057c02 */ /* 0x000fe20008000f00 */
[----:B------:R-:W-:-:S06]  /*8390*/  ULDC.64 UR4, c[0x0][0x360] ;  /* 0x0000d80000047ab9 */ /* 0x000fcc0000000a00 */
[----:B------:R-:W2:Y:S01]  /*83a0*/  @P1 LDG.E R0, [R4.64] ;  /* 0x0000001204001981 */ /* 0x000ea2000c1e1900 */
[----:B------:R-:W-:Y:S01]  /*83b0*/  UISETP.NE.U32.AND UP0, UPT, URZ, UR4, UPT ;  /* 0x000000043f00728c */ /* 0x000fe2000bf05070 */
[----:B------:R-:W-:-:S03]  /*83c0*/  IMAD.MOV.U32 R6, RZ, RZ, c[0x0][0x2f0] ;  /* 0x0000bc00ff067624 */ /* 0x000fc600078e00ff */
[----:B------:R-:W-:-:S03]  /*83d0*/  UISETP.NE.AND.EX UP0, UPT, URZ, UR5, UPT, UP0 ;  /* 0x000000053f00728c */ /* 0x000fc6000bf05300 */
[----:B------:R-:W-:-:S03]  /*83e0*/  ULDC.64 UR4, c[0x0][0x360] ;  /* 0x0000d80000047ab9 */ /* 0x000fc60000000a00 */
[----:B------:R-:W-:-:S05]  /*83f0*/  PLOP3.LUT P0, PT, PT, PT, UP0, 0x80, 0x0 ;  /* 0x000000000000781c */ /* 0x000fca0003f0f008 */
[----:B------:R-:W-:-:S06]  /*8400*/  @UP0 UIMAD.WIDE UR4, UR10, UR7, UR4 ;  /* 0x000000070a0402a5 */ /* 0x000fcc000f8e0204 */
[----:B------:R-:W-:Y:S01]  /*8410*/  MOV R2, UR4 ;  /* 0x0000000400027c02 */ /* 0x000fe20008000f00 */
        /* <DEDUP_REMOVED lines=13> */
.L_x_559:
[----:B-1----:R-:W1:Y:S01]  /*84f0*/  S2R R2, SR_TID.X ;  /* 0x0000000000027919 */ /* 0x002e620000002100 */
[----:B------:R-:W-:Y:S01]  /*8500*/  USHF.R.S32.HI UR7, URZ, 0x1f, UR11 ;  /* 0x0000001f3f077899 */ /* 0x000fe2000801140b */
[----:B-----5:R-:W-:Y:S01]  /*8510*/  IADD3 R14, R6, -UR6, RZ ;  /* 0x80000006060e7c10 */ /* 0x020fe2000fffe0ff */
[----:B------:R-:W-:Y:S01]  /*8520*/  ULDC.64 UR4, c[0x0][0x308] ;  /* 0x0000c20000047ab9 */ /* 0x000fe20000000a00 */
[----:B------:R-:W-:Y:S01]  /*8530*/  IMAD.U32 R6, RZ, RZ, UR12 ;  /* 0x0000000cff067e24 */ /* 0x000fe2000f8e00ff */
[----:B------:R-:W-:Y:S01]  /*8540*/  UIMAD UR4, UR7, UR4, URZ ;  /* 0x00000004070472a4 */ /* 0x000fe2000f8e023f */
[----:B------:R-:W-:Y:S01]  /*8550*/  BSSY B0, `(.L_x_560) ;  /* 0x0000029000007945 */ /* 0x000fe20003800000 */
[----:B------:R-:W-:-:S02]  /*8560*/  USHF.R.S32.HI UR8, URZ, 0x1f, UR10 ;  /* 0x0000001f3f087899 */ /* 0x000fc4000801140a */
[----:B------:R-:W-:Y:S02]  /*8570*/  UIMAD UR5, UR11, UR5, UR4 ;  /* 0x000000050b0572a4 */ /* 0x000fe4000f8e0204 */
[----:B------:R-:W-:Y:S02]  /*8580*/  USEL UR10, UR10, URZ, !UP1 ;  /* 0x0000003f0a0a7287 */ /* 0x000fe4000c800000 */
[----:B------:R-:W-:-:S04]  /*8590*/  USEL UR8, UR8, URZ, !UP1 ;  /* 0x0000003f08087287 */ /* 0x000fc8000c800000 */
[----:B------:R-:W-:Y:S01]  /*85a0*/  IMAD.U32 R17, RZ, RZ, UR10 ;  /* 0x0000000aff117e24 */ /* 0x000fe2000f8e00ff */
[----:B-1----:R-:W-:-:S04]  /*85b0*/  SHF.R.S32.HI R4, RZ, 0x1f, R2 ;  /* 0x0000001fff047819 */ /* 0x002fc80000011402 */
[----:B------:R-:W-:-:S04]  /*85c0*/  LEA.HI R4, R4, R2, RZ, 0x2 ;  /* 0x0000000204047211 */ /* 0x000fc800078f10ff */
[----:B------:R-:W-:-:S05]  /*85d0*/  LOP3.LUT R0, R4, 0x1ffffffc, RZ, 0xc0, !PT ;  /* 0x1ffffffc04007812 */ /* 0x000fca00078ec0ff */
[----:B------:R-:W-:Y:S02]  /*85e0*/  IMAD.IADD R0, R2, 0x1, -R0 ;  /* 0x0000000102007824 */ /* 0x000fe400078e0a00 */
[----:B------:R-:W-:Y:S02]  /*85f0*/  IMAD.U32 R2, RZ, RZ, UR11 ;  /* 0x0000000bff027e24 */ /* 0x000fe4000f8e00ff */
[----:B------:R-:W-:Y:S01]  /*8600*/  IMAD.SHL.U32 R12, R0, 0x8, RZ ;  /* 0x00000008000c7824 */ /* 0x000fe200078e00ff */
[----:B------:R-:W-:-:S04]  /*8610*/  SHF.R.S32.HI R0, RZ, 0x2, R4 ;  /* 0x00000002ff007819 */ /* 0x000fc80000011404 */
[--C-:B------:R-:W-:Y:S02]  /*8620*/  SHF.R.S32.HI R13, RZ, 0x1f, R12.reuse ;  /* 0x0000001fff0d7819 */ /* 0x100fe4000001140c */
[C---:B------:R-:W-:Y:S02]  /*8630*/  ISETP.GE.AND P4, PT, R0.reuse, R14, PT ;  /* 0x0000000e0000720c */ /* 0x040fe40003f86270 */
[----:B------:R-:W-:Y:S01]  /*8640*/  IADD3 R4, P0, R0, UR14, RZ ;  /* 0x0000000e00047c10 */ /* 0x000fe2000ff1e0ff */
[----:B------:R-:W-:Y:S01]  /*8650*/  IMAD.WIDE.U32 R2, R2, c[0x0][0x308], R12 ;  /* 0x0000c20002027a25 */ /* 0x000fe200078e000c */
[----:B------:R-:W-:Y:S02]  /*8660*/  IADD3 R15, R12, 0x20, RZ ;  /* 0x000000200c0f7810 */ /* 0x000fe40007ffe0ff */
[----:B------:R-:W-:Y:S02]  /*8670*/  LEA.HI.X.SX32 R5, R0, UR15, 0x1, P0 ;  /* 0x0000000f00057c11 */ /* 0x000fe400080f0eff */
[----:B------:R-:W-:Y:S01]  /*8680*/  IADD3 R3, R3, UR5, RZ ;  /* 0x0000000503037c10 */ /* 0x000fe2000fffe0ff */
[----:B------:R-:W-:Y:S01]  /*8690*/  ULDC.64 UR4, c[0x0][0x310] ;  /* 0x0000c40000047ab9 */ /* 0x000fe20000000a00 */
[----:B------:R-:W-:Y:S01]  /*86a0*/  IADD3 R16, R12, 0x40, RZ ;  /* 0x000000400c107810 */ /* 0x000fe20007ffe0ff */
[----:B------:R-:W-:Y:S01]  /*86b0*/  UIMAD UR4, UR8, UR4, URZ ;  /* 0x00000004080472a4 */ /* 0x000fe2000f8e023f */
[----:B------:R-:W-:-:S03]  /*86c0*/  IMAD.WIDE R6, R6, 0x80, R4 ;  /* 0x0000008006067825 */ /* 0x000fc600078e0204 */
[----:B------:R-:W-:Y:S01]  /*86d0*/  UIMAD UR4, UR10, UR5, UR4 ;  /* 0x000000050a0472a4 */ /* 0x000fe2000f8e0204 */
        /* <DEDUP_REMOVED lines=16> */
.L_x_561:
[----:B------:R-:W-:Y:S05]  /*87e0*/  BSYNC B0 ;  /* 0x0000000000007941 */ /* 0x000fea0003800000 */
.L_x_560:
        /* <DEDUP_REMOVED lines=19> */
.L_x_563:
[----:B------:R-:W-:Y:S05]  /*8920*/  BSYNC B0 ;  /* 0x0000000000007941 */ /* 0x000fea0003800000 */
.L_x_562:
        /* <DEDUP_REMOVED lines=26> */
.L_x_565:
[----:B------:R-:W-:Y:S05]  /*8ad0*/  BSYNC B0 ;  /* 0x0000000000007941 */ /* 0x000fea0003800000 */
.L_x_564:
        /* <DEDUP_REMOVED lines=18> */
.L_x_566:
        /* <DEDUP_REMOVED lines=16> */
.L_x_1406:


//--------------------- .text._ZN7cutlass13device_kernelIN5flash19enable_sm80_to_sm89INS1_16FlashAttnBwdSm80INS1_25CollectiveMainloopBwdSm80ILi2ELi1EN4cute5tupleIJNS5_1CILi64EEENS7_ILi128EEENS7_ILi96EEEEEENS_6half_tEfNS_4arch4Sm80ELb1ELb0ELb1ELb1ELb1ELb0ELb0ELb0ELi2ELi2ELi4ELi2ELb1EEENS1_21CollectiveEpilogueBwdISB_SC_SE_Li256ELb1ELb0ELi2EEENS1_25SingleTileBwdLPTSchedulerILb1ELi128ELb1EEEEEEEEEvNT_6ParamsE --------------------------
	.section	.text._ZN7cutlass13device_kernelIN5flash19enable_sm80_to_sm89INS1_16FlashAttnBwdSm80INS1_25CollectiveMainloopBwdSm80ILi2ELi1EN4cute5tupleIJNS5_1CILi64EEENS7_ILi128EEENS7_ILi96EEEEEENS_6half_tEfNS_4arch4Sm80ELb1ELb0ELb1ELb1ELb1ELb0ELb0ELb0ELi2ELi2ELi4ELi2ELb1EEENS1_21CollectiveEpilogueBwdISB_SC_SE_Li256ELb1ELb0ELi2EEENS1_25SingleTileBwdLPTSchedulerILb1ELi128ELb1EEEEEEEEEvNT_6ParamsE,"ax",@progbits
	.sectioninfo	@"SHI_REGISTERS=255"
	.align	128
.text._ZN7cutlass13device_kernelIN5flash19enable_sm80_to_sm89INS1_16FlashAttnBwdSm80INS1_25CollectiveMainloopBwdSm80ILi2ELi1EN4cute5tupleIJNS5_1CILi64EEENS7_ILi128EEENS7_ILi96EEEEEENS_6half_tEfNS_4arch4Sm80ELb1ELb0ELb1ELb1ELb1ELb0ELb0ELb0ELi2ELi2ELi4ELi2ELb1EEENS1_21CollectiveEpilogueBwdISB_SC_SE_Li256ELb1ELb0ELi2EEENS1_25SingleTileBwdLPTSchedulerILb1ELi128ELb1EEEEEEEEEvNT_6ParamsE:
        .type           _ZN7cutlass13device_kernelIN5flash19enable_sm80_to_sm89INS1_16FlashAttnBwdSm80INS1_25CollectiveMainloopBwdSm80ILi2ELi1EN4cute5tupleIJNS5_1CILi64EEENS7_ILi128EEENS7_ILi96EEEEEENS_6half_tEfNS_4arch4Sm80ELb1ELb0ELb1ELb1ELb1ELb0ELb0ELb0ELi2ELi2ELi4ELi2ELb1EEENS1_21CollectiveEpilogueBwdISB_SC_SE_Li256ELb1ELb0ELi2EEENS1_25SingleTileBwdLPTSchedulerILb1ELi128ELb1EEEEEEEEEvNT_6ParamsE,@function
        .size           _ZN7cutlass13device_kernelIN5flash19enable_sm80_to_sm89INS1_16FlashAttnBwdSm80INS1_25CollectiveMainloopBwdSm80ILi2ELi1EN4cute5tupleIJNS5_1CILi64EEENS7_ILi128EEENS7_ILi96EEEEEENS_6half_tEfNS_4arch4Sm80ELb1ELb0ELb1ELb1ELb1ELb0ELb0ELb0ELi2ELi2ELi4ELi2ELb1EEENS1_21CollectiveEpilogueBwdISB_SC_SE_Li256ELb1ELb0ELi2EEENS1_25SingleTileBwdLPTSchedulerILb1ELi128ELb1EEEEEEEEEvNT_6ParamsE,(.L_x_1407 - _ZN7cutlass13device_kernelIN5flash19enable_sm80_to_sm89INS1_16FlashAttnBwdSm80INS1_25CollectiveMainloopBwdSm80ILi2ELi1EN4cute5tupleIJNS5_1CILi64EEENS7_ILi128EEENS7_ILi96EEEEEENS_6half_tEfNS_4arch4Sm80ELb1ELb0ELb1ELb1ELb1ELb0ELb0ELb0ELi2ELi2ELi4ELi2ELb1EEENS1_21CollectiveEpilogueBwdISB_SC_SE_Li256ELb1ELb0ELi2EEENS1_25SingleTileBwdLPTSchedulerILb1ELi128ELb1EEEEEEEEEvNT_6ParamsE)
        .other          _ZN7cutlass13device_kernelIN5flash19enable_sm80_to_sm89INS1_16FlashAttnBwdSm80INS1_25CollectiveMainloopBwdSm80ILi2ELi1EN4cute5tupleIJNS5_1CILi64EEENS7_ILi128EEENS7_ILi96EEEEEENS_6half_tEfNS_4arch4Sm80ELb1ELb0ELb1ELb1ELb1ELb0ELb0ELb0ELi2ELi2ELi4ELi2ELb1EEENS1_21CollectiveEpilogueBwdISB_SC_SE_Li256ELb1ELb0ELi2EEENS1_25SingleTileBwdLPTSchedulerILb1ELi128ELb1EEEEEEEEEvNT_6ParamsE,@"STO_CUDA_ENTRY STV_DEFAULT"
_ZN7cutlass13device_kernelIN5flash19enable_sm80_to_sm89INS1_16FlashAttnBwdSm80INS1_25CollectiveMainloopBwdSm80ILi2ELi1EN4cute5tupleIJNS5_1CILi64EEENS7_ILi128EEENS7_ILi96EEEEEENS_6half_tEfNS_4arch4Sm80ELb1ELb0ELb1ELb1ELb1ELb0ELb0ELb0ELi2ELi2ELi4ELi2ELb1EEENS1_21CollectiveEpilogueBwdISB_SC_SE_Li256ELb1ELb0ELi2EEENS1_25SingleTileBwdLPTSchedulerILb1ELi128ELb1EEEEEEEEEvNT_6ParamsE:
        /* <DEDUP_REMOVED lines=30> */
.L_x_568:
[----:B------:R-:W-:Y:S02]  /*01e0*/  ULDC UR7, c[0x0][0x3ac] ;  /* 0x0000eb0000077ab9 */ /* 0x000fe40000000800 */
[----:B------:R-:W-:Y:S02]  /*01f0*/  UISETP.NE.AND UP0, UPT, UR7, 0x1, UPT ;  /* 0x000000010700788c */ /* 0x000fe4000bf05270 */
[----:B------:R-:W-:Y:S02]  /*0200*/  ULDC.64 UR4, c[0x0][0x3b0] ;  /* 0x0000ec0000047ab9 */ /* 0x000fe40000000a00 */
[----:B------:R-:W-:Y:S02]  /*0210*/  UIMAD.WIDE.U32 UR10, UR6, UR4, URZ ;  /* 0x00000004060a72a5 */ /* 0x000fe4000f8e003f */
[----:B------:R-:W-:-:S05]  /*0220*/  UMOV UR9, UR6 ;  /* 0x0000000600097c82 */ /* 0x000fca0008000000 */
[----:B------:R-:W-:-:S04]  /*0230*/  @UP0 USHF.R.U32.HI UR9, URZ, UR5, UR11 ;  /* 0x000000053f090299 */ /* 0x000fc8000801160b */
[----:B------:R-:W-:-:S04]  /*0240*/  UIMAD UR7, UR9, UR7, URZ ;  /* 0x00000007090772a4 */ /* 0x000fc8000f8e023f */
.L_x_569:
        /* <DEDUP_REMOVED lines=12> */
[----:B------:R-:W-:-:S06]  /*0310*/  UIMAD UR4, UR4, UR6, UR5 ;  /* 0x00000006040472a4 */ /* 0x000fcc000f8e0205 */
[----:B------:R-:W-:-:S05]  /*0320*/  IMAD.U32 R0, RZ, RZ, UR4 ;  /* 0x00000004ff007e24 */ /* 0x000fca000f8e00ff */
[----:B------:R1:W-:Y:S01]  /*0330*/  STL [R1+0x20], R0 ;  /* 0x0000200001007387 */ /* 0x0003e20000100800 */
[----:B------:R-:W-:Y:S05]  /*0340*/  @!P0 BRA `(.L_x_570) ;  /* 0x0000008000008947 */ /* 0x000fea0003800000 */
[----:B------:R-:W-:Y:S02]  /*0350*/  UMOV UR4, 0x4 ;  /* 0x0000000400047882 */ /* 0x000fe40000000000 */
[----:B------:R-:W-:Y:S02]  /*0360*/  ULDC.64 UR6, c[0x0][0x3e0] ;  /* 0x0000f80000067ab9 */ /* 0x000fe40000000a00 */
[----:B------:R-:W-:-:S06]  /*0370*/  UIMAD.WIDE UR4, UR13, UR4, UR6 ;  /* 0x000000040d0472a5 */ /* 0x000fcc000f8e0206 */
[----:B------:R-:W-:Y:S02]  /*0380*/  MOV R2, UR4 ;  /* 0x0000000400027c02 */ /* 0x000fe40008000f00 */
[----:B------:R-:W-:-:S05]  /*0390*/  MOV R3, UR5 ;  /* 0x0000000500037c02 */ /* 0x000fca0008000f00 */
[----:B-1----:R-:W2:Y:S02]  /*03a0*/  LDG.E R0, [R2.64] ;  /* 0x0000001202007981 */ /* 0x002ea4000c1e1900 */
[----:B--2---:R1:W2:Y:S02]  /*03b0*/  R2UR UR5, R0 ;  /* 0x00000000000573c2 */ /* 0x0042a400000e0000 */
[----:B-12---:R-:W-:Y:S05]  /*03c0*/  BRA `(.L_x_571) ;  /* 0x000000f000007947 */ /* 0x006fea0003800000 */
.L_x_570:
        /* <DEDUP_REMOVED lines=9> */
[----:B-1----:R-:W3:Y:S01]  /*0460*/  LDG.E R0, [R2.64+0x4] ;  /* 0x0000041202007981 */ /* 0x002ee2000c1e1900 */
[----:B--2---:R-:W1:Y:S08]  /*0470*/  R2UR UR5, R4 ;  /* 0x00000000040573c2 */ /* 0x004e7000000e0000 */
[----:B---3--:R-:W1:Y:S02]  /*0480*/  R2UR UR4, R0 ;  /* 0x00000000000473c2 */ /* 0x008e6400000e0000 */
[----:B-1----:R-:W-:Y:S01]  /*0490*/  UIADD3 UR5, -UR5, UR4, URZ ;  /* 0x0000000405057290 */ /* 0x002fe2000fffe13f */
[----:B------:R-:W-:Y:S05]  /*04a0*/  BRA `(.L_x_571) ;  /* 0x0000001000007947 */ /* 0x000fea0003800000 */
.L_x_572:
[----:B------:R-:W-:Y:S02]  /*04b0*/  ULDC UR5, c[0x0][0x3d4] ;  /* 0x0000f50000057ab9 */ /* 0x000fe40000000800 */
.L_x_571:
[----:B------:R-:W-:Y:S02]  /*04c0*/  UIADD3 UR5, UR5, 0x7f, URZ ;  /* 0x0000007f05057890 */ /* 0x000fe4000fffe03f */
[----:B------:R-:W-:-:S02]  /*04d0*/  ULOP3.LUT UR14, URZ, UR9, URZ, 0x33, !UPT ;  /* 0x000000093f0e7292 */ /* 0x000fc4000f8e333f */
[----:B------:R-:W-:-:S04]  /*04e0*/  USHF.R.S32.HI UR4, URZ, 0x1f, UR5 ;  /* 0x0000001f3f047899 */ /* 0x000fc80008011405 */
[----:B------:R-:W-:-:S04]  /*04f0*/  ULEA.HI UR4, UR4, UR5, URZ, 0x7 ;  /* 0x0000000504047291 */ /* 0x000fc8000f8f383f */
[----:B------:R-:W-:-:S04]  /*0500*/  USHF.R.S32.HI UR4, URZ, 0x7, UR4 ;  /* 0x000000073f047899 */ /* 0x000fc80008011404 */
[----:B------:R-:W-:Y:S02]  /*0510*/  UISETP.GT.AND UP0, UPT, UR4, UR9, UPT ;  /* 0x000000090400728c */ /* 0x000fe4000bf04270 */
[----:B------:R-:W-:Y:S02]  /*0520*/  UIADD3 UR14, UR4, UR14, URZ ;  /* 0x0000000e040e7290 */ /* 0x000fe4000fffe03f */
[----:B------:R-:W-:Y:S01]  /*0530*/  USEL UR13, UR13, 0xffffffff, UP0 ;  /* 0xffffffff0d0d7887 */ /* 0x000fe20008000000 */
[----:B------:R-:W-:Y:S05]  /*0540*/  BRA `(.L_x_573) ;  /* 0x000004b000007947 */ /* 0x000fea0003800000 */
.L_x_567:
[----:B------:R-:W-:Y:S02]  /*0550*/  ULDC.64 UR6, c[0x0][0x3b8] ;  /* 0x0000ee0000067ab9 */ /* 0x000fe40000000a00 */
[----:B------:R-:W-:Y:S02]  /*0560*/  UISETP.NE.AND UP0, UPT, UR6, 0x1, UPT ;  /* 0x000000010600788c */ /* 0x000fe4000bf05270 */
[----:B------:R-:W-:Y:S02]  /*0570*/  UIMAD.WIDE.U32 UR10, UR4, UR7, URZ ;  /* 0x00000007040a72a5 */ /* 0x000fe4000f8e003f */
[----:B------:R-:W-:-:S02]  /*0580*/  ULDC UR5, c[0x0][0x3c0] ;  /* 0x0000f00000057ab9 */ /* 0x000fc40000000800 */
        /* <DEDUP_REMOVED lines=17> */
.L_x_574:
[----:B------:R-:W-:Y:S02]  /*06a0*/  ULDC UR7, c[0x0][0x3ac] ;  /* 0x0000eb0000077ab9 */ /* 0x000fe40000000800 */
[----:B------:R-:W-:Y:S02]  /*06b0*/  UISETP.NE.AND UP0, UPT, UR7, 0x1, UPT ;  /* 0x000000010700788c */ /* 0x000fe4000bf05270 */
[----:B------:R-:W-:Y:S02]  /*06c0*/  ULDC.64 UR4, c[0x0][0x3b0] ;  /* 0x0000ec0000047ab9 */ /* 0x000fe40000000a00 */
[----:B------:R-:W-:Y:S02]  /*06d0*/  UIMAD.WIDE.U32 UR10, UR6, UR4, URZ ;  /* 0x00000004060a72a5 */ /* 0x000fe4000f8e003f */
[----:B------:R-:W-:-:S05]  /*06e0*/  UMOV UR9, UR6 ;  /* 0x0000000600097c82 */ /* 0x000fca0008000000 */
[----:B------:R-:W-:-:S04]  /*06f0*/  @UP0 USHF.R.U32.HI UR9, URZ, UR5, UR11 ;  /* 0x000000053f090299 */ /* 0x000fc8000801160b */
[----:B------:R-:W-:-:S04]  /*0700*/  UIMAD UR7, UR9, UR7, URZ ;  /* 0x00000007090772a4 */ /* 0x000fc8000f8e023f */
.L_x_575:
        /* <DEDUP_REMOVED lines=24> */
.L_x_576:
        /* <DEDUP_REMOVED lines=14> */
.L_x_578:
[----:B------:R-:W-:Y:S02]  /*0970*/  ULDC UR5, c[0x0][0x3d4] ;  /* 0x0000f50000057ab9 */ /* 0x000fe40000000800 */
.L_x_577:
[----:B------:R-:W-:Y:S02]  /*0980*/  UIADD3 UR5, UR5, 0x7f, URZ ;  /* 0x0000007f05057890 */ /* 0x000fe4000fffe03f */
[----:B------:R-:W-:-:S02]  /*0990*/  ULOP3.LUT UR14, URZ, UR9, URZ, 0x33, !UPT ;  /* 0x000000093f0e7292 */ /* 0x000fc4000f8e333f */
[----:B------:R-:W-:-:S04]  /*09a0*/  USHF.R.S32.HI UR4, URZ, 0x1f, UR5 ;  /* 0x0000001f3f047899 */ /* 0x000fc80008011405 */
[----:B------:R-:W-:-:S04]  /*09b0*/  ULEA.HI UR4, UR4, UR5, URZ, 0x7 ;  /* 0x0000000504047291 */ /* 0x000fc8000f8f383f */
[----:B------:R-:W-:-:S04]  /*09c0*/  USHF.R.S32.HI UR4, URZ, 0x7, UR4 ;  /* 0x000000073f047899 */ /* 0x000fc80008011404 */
[----:B------:R-:W-:Y:S02]  /*09d0*/  UISETP.GT.AND UP0, UPT, UR4, UR9, UPT ;  /* 0x000000090400728c */ /* 0x000fe4000bf04270 */
[----:B------:R-:W-:Y:S02]  /*09e0*/  UIADD3 UR14, UR4, UR14, URZ ;  /* 0x0000000e040e7290 */ /* 0x000fe4000fffe03f */
[----:B------:R-:W-:-:S06]  /*09f0*/  USEL UR13, UR13, 0xffffffff, UP0 ;  /* 0xffffffff0d0d7887 */ /* 0x000fcc0008000000 */
.L_x_573:
        /* <DEDUP_REMOVED lines=22> */
[----:B------:R-:W-:Y:S01]  /*0b60*/  MOV R15, RZ ;  /* 0x000000ff000f7202 */ /* 0x000fe20000000f00 */
[----:B-1----:R1:W3:Y:S01]  /*0b70*/  @P0 LDG.E R0, [R2.64] ;  /* 0x0000001202000981 */ /* 0x0022e2000c1e1900 */
[----:B------:R-:W-:Y:S01]  /*0b80*/  IMAD.MOV.U32 R11, RZ, RZ, RZ ;  /* 0x000000ffff0b7224 */ /* 0x000fe200078e00ff */
        /* <DEDUP_REMOVED lines=24> */
.L_x_579:
        /* <DEDUP_REMOVED lines=10> */
.L_x_580:
[----:B------:R-:W-:Y:S05]  /*0db0*/  @!P1 BRA `(.L_x_581) ;  /* 0x0000005000009947 */ /* 0x000fea0003800000 */
[----:B------:R1:W2:Y:S04]  /*0dc0*/  LDG.E R0, [R2.64] ;  /* 0x0000001202007981 */ /* 0x0002a8000c1e1900 */
[----:B-1----:R-:W3:Y:S01]  /*0dd0*/  LDG.E R2, [R2.64+0x4] ;  /* 0x0000041202027981 */ /* 0x002ee2000c1e1900 */
[----:B--2---:R-:W1:Y:S08]  /*0de0*/  R2UR UR11, R0 ;  /* 0x00000000000b73c2 */ /* 0x004e7000000e0000 */
[----:B---3--:R-:W1:Y:S02]  /*0df0*/  R2UR UR4, R2 ;  /* 0x00000000020473c2 */ /* 0x008e6400000e0000 */
[----:B-1----:R-:W-:-:S06]  /*0e00*/  UIADD3 UR11, -UR11, UR4, URZ ;  /* 0x000000040b0b7290 */ /* 0x002fcc000fffe13f */
.L_x_581:
        /* <DEDUP_REMOVED lines=13> */
[----:B------:R-:W-:Y:S01]  /*0ee0*/  IMAD.MOV.U32 R120, RZ, RZ, RZ ;  /* 0x000000ffff787224 */ /* 0x000fe200078e00ff */
[----:B------:R-:W-:Y:S01]  /*0ef0*/  MOV R10, RZ ;  /* 0x000000ff000a7202 */ /* 0x000fe20000000f00 */
[----:B------:R-:W-:Y:S01]  /*0f00*/  IMAD.MOV.U32 R118, RZ, RZ, RZ ;  /* 0x000000ffff767224 */ /* 0x000fe200078e00ff */
[----:B------:R-:W-:Y:S01]  /*0f10*/  ULEA.HI UR10, UR10, UR4, URZ, 0x6 ;  /* 0x000000040a0a7291 */ /* 0x000fe2000f8f303f */
[----:B------:R-:W-:Y:S01]  /*0f20*/  IMAD.MOV.U32 R116, RZ, RZ, RZ ;  /* 0x000000ffff747224 */ /* 0x000fe200078e00ff */
[----:B------:R-:W-:Y:S01]  /*0f30*/  USHF.R.S32.HI UR4, URZ, 0x1f, UR5 ;  /* 0x0000001f3f047899 */ /* 0x000fe20008011405 */
[----:B------:R-:W-:Y:S01]  /*0f40*/  CS2R R110, SRZ ;  /* 0x00000000006e7805 */ /* 0x000fe2000001ff00 */
[----:B------:R-:W-:Y:S01]  /*0f50*/  USHF.R.S32.HI UR10, URZ, 0x6, UR10 ;  /* 0x000000063f0a7899 */ /* 0x000fe2000801140a */
[----:B------:R-:W-:Y:S01]  /*0f60*/  CS2R R12, SRZ ;  /* 0x00000000000c7805 */ /* 0x000fe2000001ff00 */
[----:B------:R-:W-:Y:S01]  /*0f70*/  ULEA.HI UR4, UR4, UR5, URZ, 0x6 ;  /* 0x0000000504047291 */ /* 0x000fe2000f8f303f */
[----:B------:R-:W-:Y:S01]  /*0f80*/  MOV R108, RZ ;  /* 0x000000ff006c7202 */ /* 0x000fe20000000f00 */
[----:B------:R-:W-:Y:S01]  /*0f90*/  UISETP.LT.AND UP0, UPT, URZ, UR10, UPT ;  /* 0x0000000a3f00728c */ /* 0x000fe2000bf01270 */
[----:B------:R-:W-:Y:S01]  /*0fa0*/  IMAD.MOV.U32 R114, RZ, RZ, RZ ;  /* 0x000000ffff727224 */ /* 0x000fe200078e00ff */
[----:B------:R-:W-:Y:S01]  /*0fb0*/  USHF.R.S32.HI UR9, URZ, 0x6, UR4 ;  /* 0x000000063f097899 */ /* 0x000fe20008011404 */
[----:B------:R-:W-:Y:S01]  /*0fc0*/  MOV R14, RZ ;  /* 0x000000ff000e7202 */ /* 0x000fe20000000f00 */
[----:B------:R-:W-:Y:S01]  /*0fd0*/  USEL UR10, URZ, UR10, !UP0 ;  /* 0x0000000a3f0a7287 */ /* 0x000fe2000c000000 */
[----:B------:R-:W-:Y:S01]  /*0fe0*/  IMAD.MOV.U32 R112, RZ, RZ, RZ ;  /* 0x000000ffff707224 */ /* 0x000fe200078e00ff */
[----:B------:R-:W-:Y:S01]  /*0ff0*/  CS2R R106, SRZ ;  /* 0x00000000006a7805 */ /* 0x000fe2000001ff00 */
        /* <DEDUP_REMOVED lines=44> */
[----:B------:R-:W2:Y:S01]  /*12c0*/  LDL R30, [R1+0x20] ;  /* 0x00002000011e7983 */ /* 0x000ea20000100800 */
[----:B------:R-:W-:Y:S01]  /*12d0*/  IMAD.MOV.U32 R0, RZ, RZ, c[0x0][0x248] ;  /* 0x00009200ff007624 */ /* 0x000fe200078e00ff */
[--C-:B------:R-:W-:Y:S01]  /*12e0*/  SHF.R.S32.HI R32, RZ, 0x1f, R85.reuse ;  /* 0x0000001fff207819 */ /* 0x100fe20000011455 */
[----:B------:R-:W-:Y:S01]  /*12f0*/  USHF.R.S32.HI UR15, URZ, 0x1f, UR13 ;  /* 0x0000001f3f0f7899 */ /* 0x000fe2000801140d */
[----:B------:R-:W-:Y:S01]  /*1300*/  SHF.R.S32.HI R19, RZ, 0x1f, R85 ;  /* 0x0000001fff137819 */ /* 0x000fe20000011455 */
[----:B------:R-:W-:Y:S01]  /*1310*/  USEL UR16, UR13, URZ, !UP1 ;  /* 0x0000003f0d107287 */ /* 0x000fe2000c800000 */
[----:B------:R-:W-:Y:S01]  /*1320*/  ISETP.NE.AND P0, PT, R0, 0x1, PT ;  /* 0x000000010000780c */ /* 0x000fe20003f05270 */
[----:B------:R-:W-:Y:S01]  /*1330*/  USEL UR7, UR15, URZ, !UP1 ;  /* 0x0000003f0f077287 */ /* 0x000fe2000c800000 */
[CC--:B------:R-:W-:Y:S01]  /*1340*/  LEA.HI R17, R32.reuse, R85.reuse, RZ, 0x2 ;  /* 0x0000005520117211 */ /* 0x0c0fe200078f10ff */
[----:B------:R-:W-:Y:S01]  /*1350*/  ULDC.64 UR4, c[0x0][0x1e8] ;  /* 0x00007a0000047ab9 */ /* 0x000fe20000000a00 */
[CC--:B------:R-:W-:Y:S01]  /*1360*/  LEA.HI R35, R32.reuse, R85.reuse, RZ, 0x3 ;  /* 0x0000005520237211 */ /* 0x0c0fe200078f18ff */
[----:B------:R-:W-:Y:S01]  /*1370*/  UIMAD UR4, UR7, UR4, URZ ;  /* 0x00000004070472a4 */ /* 0x000fe2000f8e023f */
[----:B------:R-:W-:Y:S01]  /*1380*/  LOP3.LUT R3, R17, 0xfffffffc, RZ, 0xc0, !PT ;  /* 0xfffffffc11037812 */ /* 0x000fe200078ec0ff */
[----:B------:R-:W-:Y:S01]  /*1390*/  UIADD3 UR8, -UR8, UR11, URZ ;  /* 0x0000000b08087290 */ /* 0x000fe2000fffe13f */
[----:B------:R-:W-:Y:S01]  /*13a0*/  SHF.R.S32.HI R40, RZ, 0x2, R17 ;  /* 0x00000002ff287819 */ /* 0x000fe20000011411 */
[----:B------:R-:W-:Y:S01]  /*13b0*/  UIMAD UR17, UR16, UR5, UR4 ;  /* 0x00000005101172a4 */ /* 0x000fe2000f8e0204 */
[-C--:B------:R-:W-:Y:S01]  /*13c0*/  LEA.HI R29, R32, R85.reuse, RZ, 0x5 ;  /* 0x00000055201d7211 */ /* 0x080fe200078f28ff */
[----:B------:R-:W-:Y:S01]  /*13d0*/  IMAD.IADD R18, R85, 0x1, -R3 ;  /* 0x0000000155127824 */ /* 0x000fe200078e0a03 */
[----:B------:R-:W-:Y:S01]  /*13e0*/  SHF.R.S32.HI R23, RZ, 0x1f, R40 ;  /* 0x0000001fff177819 */ /* 0x000fe20000011428 */
[----:B------:R-:W-:Y:S01]  /*13f0*/  ULDC.64 UR4, c[0x0][0x1b8] ;  /* 0x00006e0000047ab9 */ /* 0x000fe20000000a00 */
[----:B------:R-:W-:Y:S01]  /*1400*/  SHF.R.S32.HI R28, RZ, 0x5, R29 ;  /* 0x00000005ff1c7819 */ /* 0x000fe2000001141d */
[----:B------:R-:W-:Y:S01]  /*1410*/  IMAD.SHL.U32 R8, R18, 0x8, RZ ;  /* 0x0000000812087824 */ /* 0x000fe200078e00ff */
[----:B------:R-:W-:Y:S01]  /*1420*/  UIMAD UR4, UR7, UR4, URZ ;  /* 0x00000004070472a4 */ /* 0x000fe2000f8e023f */
[----:B------:R-:W-:Y:S01]  /*1430*/  LEA.HI R25, R32, R85, RZ, 0x4 ;  /* 0x0000005520197211 */ /* 0x000fe200078f20ff */
[----:B------:R-:W-:Y:S01]  /*1440*/  USEL UR15, UR15, URZ, !UP2 ;  /* 0x0000003f0f0f7287 */ /* 0x000fe2000d000000 */
[----:B------:R-:W-:Y:S01]  /*1450*/  IMAD.MOV.U32 R222, RZ, RZ, 0x20 ;  /* 0x00000020ffde7424 */ /* 0x000fe200078e00ff */
[----:B------:R-:W-:Y:S01]  /*1460*/  SHF.R.S32.HI R9, RZ, 0x1f, R8 ;  /* 0x0000001fff097819 */ /* 0x000fe20000011408 */
[----:B------:R-:W-:Y:S01]  /*1470*/  UIMAD UR4, UR16, UR5, UR4 ;  /* 0x00000005100472a4 */ /* 0x000fe2000f8e0204 */
[C---:B------:R-:W-:Y:S01]  /*1480*/  IADD3 R22, R8.reuse, 0x20, RZ ;  /* 0x0000002008167810 */ /* 0x040fe20007ffe0ff */
[----:B------:R-:W-:Y:S01]  /*1490*/  USHF.R.S32.HI UR21, URZ, 0x1f, UR10 ;  /* 0x0000001f3f157899 */ /* 0x000fe2000801140a */
[C---:B------:R-:W-:Y:S01]  /*14a0*/  IADD3 R37, R8.reuse, 0x40, RZ ;  /* 0x0000004008257810 */ /* 0x040fe20007ffe0ff */
[----:B------:R-:W-:Y:S01]  /*14b0*/  IMAD.MOV.U32 R225, RZ, RZ, 0x10 ;  /* 0x00000010ffe17424 */ /* 0x000fe200078e00ff */
[----:B------:R-:W-:Y:S01]  /*14c0*/  ISETP.GE.AND P3, PT, R8, c[0x0][0x1cc], PT ;  /* 0x0000730008007a0c */ /* 0x000fe20003f66270 */
[----:B------:R-:W-:Y:S01]  /*14d0*/  CS2R R130, SRZ ;  /* 0x0000000000827805 */ /* 0x000fe2000001ff00 */
[----:B------:R-:W-:Y:S01]  /*14e0*/  ISETP.GE.AND P2, PT, R22, c[0x0][0x1cc], PT ;  /* 0x0000730016007a0c */ /* 0x000fe20003f46270 */
[----:B------:R-:W-:Y:S01]  /*14f0*/  STL [R1+0x1c], R37 ;  /* 0x00001c2501007387 */ /* 0x000fe20000100800 */
[----:B------:R-:W-:Y:S01]  /*1500*/  SHF.R.S32.HI R16, RZ, 0x4, R25 ;  /* 0x00000004ff107819 */ /* 0x000fe20000011419 */
        /* <DEDUP_REMOVED lines=42> */
[----:B--2---:R-:W-:Y:S01]  /*17b0*/  @P0 IMAD.HI.U32 R2, R30, c[0x0][0x24c], RZ ;  /* 0x000093001e020a27 */ /* 0x004fe200078e00ff */
[----:B------:R-:W-:-:S03]  /*17c0*/  SHF.R.S32.HI R24, RZ, 0x1f, R30 ;  /* 0x0000001fff187819 */ /* 0x000fc6000001141e */
[----:B------:R-:W-:Y:S01]  /*17d0*/  IMAD.MOV.U32 R0, RZ, RZ, R30 ;  /* 0x000000ffff007224 */ /* 0x000fe200078e001e */
[----:B------:R-:W-:Y:S02]  /*17e0*/  @P0 SHF.R.U32.HI R0, RZ, c[0x0][0x250], R2 ;  /* 0x00009400ff000a19 */ /* 0x000fe40000011602 */
[----:B-----5:R-:W-:Y:S02]  /*17f0*/  IADD3 R10, P0, R40, R11, RZ ;  /* 0x0000000b280a7210 */ /* 0x020fe40007f1e0ff */
[----:B------:R-:W-:Y:S01]  /*1800*/  SHF.R.S32.HI R2, RZ, 0x1f, R0 ;  /* 0x0000001fff027819 */ /* 0x000fe20000011400 */
[----:B------:R-:W-:Y:S01]  /*1810*/  IMAD.WIDE.U32 R4, R0, c[0x0][0x1e0], R8 ;  /* 0x0000780000047a25 */ /* 0x000fe200078e0008 */
[----:B------:R-:W-:Y:S02]  /*1820*/  LEA.HI.X.SX32 R11, R11, R23, 0x1, P0 ;  /* 0x000000170b0b7211 */ /* 0x000fe400000f0eff */
[----:B------:R-:W-:Y:S01]  /*1830*/  IADD3 R20, P0, R40, R15, RZ ;  /* 0x0000000f28147210 */ /* 0x000fe20007f1e0ff */
[----:B------:R-:W-:-:S02]  /*1840*/  IMAD R3, R2, c[0x0][0x1e0], RZ ;  /* 0x0000780002037a24 */ /* 0x000fc400078e02ff */
[----:B------:R-:W-:Y:S01]  /*1850*/  IMAD R2, R2, c[0x0][0x1b0], RZ ;  /* 0x00006c0002027a24 */ /* 0x000fe200078e02ff */
[----:B------:R-:W-:Y:S01]  /*1860*/  LEA.HI.X.SX32 R23, R15, R23, 0x1, P0 ;  /* 0x000000170f177211 */ /* 0x000fe200000f0eff */
[C---:B------:R-:W-:Y:S01]  /*1870*/  IMAD R6, R0.reuse, c[0x0][0x1e4], R3 ;  /* 0x0000790000067a24 */ /* 0x040fe200078e0203 */
[----:B------:R-:W-:Y:S01]  /*1880*/  LEA.HI R15, R25, R16, RZ, 0x1 ;  /* 0x00000010190f7211 */ /* 0x000fe200078f08ff */
[C---:B------:R-:W-:Y:S02]  /*1890*/  IMAD R7, R0.reuse, c[0x0][0x1b4], R2 ;  /* 0x00006d0000077a24 */ /* 0x040fe400078e0202 */
[----:B------:R-:W-:Y:S01]  /*18a0*/  IMAD.WIDE.U32 R2, R0, c[0x0][0x1b0], R8 ;  /* 0x00006c0000027a25 */ /* 0x000fe200078e0008 */
[----:B------:R-:W-:-:S03]  /*18b0*/  LOP3.LUT R15, R15, 0xfffffffe, RZ, 0xc0, !PT ;  /* 0xfffffffe0f0f7812 */ /* 0x000fc600078ec0ff */
[----:B------:R-:W-:Y:S02]  /*18c0*/  IMAD.IADD R5, R5, 0x1, R6 ;  /* 0x0000000105057824 */ /* 0x000fe400078e0206 */
[----:B------:R-:W-:Y:S01]  /*18d0*/  IMAD.U32 R0, RZ, RZ, UR16 ;  /* 0x00000010ff007e24 */ /* 0x000fe2000f8e00ff */
[----:B------:R-:W-:Y:S01]  /*18e0*/  USEL UR16, UR13, URZ, !UP2 ;  /* 0x0000003f0d107287 */ /* 0x000fe2000d000000 */
[----:B------:R-:W-:Y:S02]  /*18f0*/  IMAD.IADD R3, R3, 0x1, R7 ;  /* 0x0000000103037824 */ /* 0x000fe400078e0207 */
[----:B------:R-:W-:-:S04]  /*1900*/  IMAD.WIDE.U32 R6, R0, c[0x0][0x1e8], R4 ;  /* 0x00007a0000067a25 */ /* 0x000fc800078e0004 */
[----:B------:R-:W-:Y:S01]  /*1910*/  IMAD.WIDE.U32 R4, R0, c[0x0][0x1b8], R2 ;  /* 0x00006e0000047a25 */ /* 0x000fe200078e0002 */
[----:B------:R-:W-:Y:S01]  /*1920*/  IADD3 R7, R7, UR17, RZ ;  /* 0x0000001107077c10 */ /* 0x000fe2000fffe0ff */
[----:B------:R-:W-:Y:S02]  /*1930*/  USHF.L.U32 UR17, UR10, 0x6, URZ ;  /* 0x000000060a117899 */ /* 0x000fe4000800063f */
[----:B------:R-:W-:Y:S01]  /*1940*/  IMAD.U32 R2, RZ, RZ, UR14 ;  /* 0x0000000eff027e24 */ /* 0x000fe2000f8e00ff */
[----:B------:R-:W-:Y:S01]  /*1950*/  IADD3 R5, R5, UR4, RZ ;  /* 0x0000000405057c10 */ /* 0x000fe2000fffe0ff */
[----:B------:R-:W-:Y:S01]  /*1960*/  IMAD.SHL.U32 R0, R35, 0x8, RZ ;  /* 0x0000000823007824 */ /* 0x000fe200078e00ff */
[----:B------:R-:W-:Y:S01]  /*1970*/  UIMAD UR4, UR6, 0x60, URZ ;  /* 0x00000060060478a4 */ /* 0x000fe2000f8e023f */
[----:B------:R-:W-:Y:S01]  /*1980*/  IMAD.WIDE R2, R2, 0x80, R10 ;  /* 0x0000008002027825 */ /* 0x000fe200078e020a */
[----:B------:R-:W-:Y:S02]  /*1990*/  UIADD3 UR20, -UR17, UR12, URZ ;  /* 0x0000000c11147290 */ /* 0x000fe4000fffe13f */
[----:B------:R-:W-:Y:S01]  /*19a0*/  LOP3.LUT R0, R0, 0xc0, RZ, 0xc0, !PT ;  /* 0x000000c000007812 */ /* 0x000fe200078ec0ff */
[----:B------:R-:W-:-:S02]  /*19b0*/  IMAD R10, R3, c[0x0][0x1d8], RZ ;  /* 0x00007600030a7a24 */ /* 0x000fc400078e02ff */
[----:B------:R-:W-:Y:S01]  /*19c0*/  IMAD R3, R3, c[0x0][0x1a8], RZ ;  /* 0x00006a0003037a24 */ /* 0x000fe200078e02ff */
[----:B------:R-:W-:Y:S01]  /*19d0*/  SHF.R.U32.HI R14, RZ, 0x3, R0 ;  /* 0x00000003ff0e7819 */ /* 0x000fe20000011600 */
[----:B------:R-:W-:Y:S01]  /*19e0*/  IMAD R12, R2, c[0x0][0x1dc], R10 ;  /* 0x00007700020c7a24 */ /* 0x000fe200078e020a */
[----:B------:R-:W-:Y:S01]  /*19f0*/  LOP3.LUT R13, R0, 0x18, R8, 0xf8, !PT ;  /* 0x00000018000d7812 */ /* 0x000fe200078ef808 */
[----:B------:R-:W-:-:S03]  /*1a00*/  IMAD.WIDE.U32 R10, R2, c[0x0][0x1d8], R6 ;  /* 0x00007600020a7a25 */ /* 0x000fc600078e0006 */
[----:B------:R-:W-:Y:S01]  /*1a10*/  LOP3.LUT R14, R13, R14, RZ, 0x3c, !PT ;  /* 0x0000000e0d0e7212 */ /* 0x000fe200078e3cff */
[C---:B------:R-:W-:Y:S02]  /*1a20*/  IMAD R0, R2.reuse, c[0x0][0x1ac], R3 ;  /* 0x00006b0002007a24 */ /* 0x040fe400078e0203 */
[----:B------:R-:W-:Y:S01]  /*1a30*/  IMAD.WIDE.U32 R6, R2, c[0x0][0x1a8], R4 ;  /* 0x00006a0002067a25 */ /* 0x000fe200078e0004 */
[----:B------:R-:W-:Y:S02]  /*1a40*/  LEA.HI R5, R17, R40, RZ, 0x1 ;  /* 0x0000002811057211 */ /* 0x000fe400078f08ff */
[----:B------:R-:W-:Y:S01]  /*1a50*/  LEA R4, P1, R10, c[0x0][0x1c0], 0x1 ;  /* 0x000070000a047a11 */ /* 0x000fe200078208ff */
[----:B------:R-:W-:Y:S01]  /*1a60*/  IMAD.IADD R3, R11, 0x1, R12 ;  /* 0x000000010b037824 */ /* 0x000fe200078e020c */
[----:B------:R-:W-:Y:S01]  /*1a70*/  LEA R2, P0, R6, c[0x0][0x190], 0x1 ;  /* 0x0000640006027a11 */ /* 0x000fe200078008ff */
[----:B------:R-:W-:Y:S01]  /*1a80*/  IMAD.IADD R0, R7, 0x1, R0 ;  /* 0x0000000107007824 */ /* 0x000fe200078e0200 */
[----:B------:R-:W-:Y:S01]  /*1a90*/  LOP3.LUT R7, R5, 0x7fffffe, RZ, 0xc0, !PT ;  /* 0x07fffffe05077812 */ /* 0x000fe200078ec0ff */
[----:B------:R-:W-:Y:S01]  /*1aa0*/  IMAD.MOV.U32 R13, RZ, RZ, c[0x0][0x1dc] ;  /* 0x00007700ff0d7624 */ /* 0x000fe200078e00ff */
[----:B------:R-:W-:Y:S01]  /*1ab0*/  LEA.HI.X R5, R10, c[0x0][0x1c4], R3, 0x1, P1 ;  /* 0x000071000a057a11 */ /* 0x000fe200008f0c03 */
[----:B------:R-:W-:Y:S01]  /*1ac0*/  IMAD.MOV.U32 R11, RZ, RZ, c[0x0][0x1a8] ;  /* 0x00006a00ff0b7624 */ /* 0x000fe200078e00ff */
[----:B------:R-:W-:Y:S01]  /*1ad0*/  LEA.HI.X R3, R6, c[0x0][0x194], R0, 0x1, P0 ;  /* 0x0000650006037a11 */ /* 0x000fe200000f0c00 */
[----:B------:R-:W-:-:S02]  /*1ae0*/  IMAD.IADD R0, R40, 0x1, -R7 ;  /* 0x0000000128007824 */ /* 0x000fc400078e0a07 */
[----:B------:R-:W-:Y:S01]  /*1af0*/  IMAD.MOV.U32 R7, RZ, RZ, c[0x0][0x1d8] ;  /* 0x00007600ff077624 */ /* 0x000fe200078e00ff */
[----:B------:R-:W-:Y:S01]  /*1b00*/  LEA R10, P0, R11, R2, 0x7 ;  /* 0x000000020b0a7211 */ /* 0x000fe200078038ff */
[----:B------:R-:W-:Y:S02]  /*1b10*/  IMAD R0, R28, 0x8, R0 ;  /* 0x000000081c007824 */ /* 0x000fe400078e0200 */
[----:B------:R-:W-:Y:S01]  /*1b20*/  IMAD.MOV.U32 R12, RZ, RZ, c[0x0][0x1ac] ;  /* 0x00006b00ff0c7624 */ /* 0x000fe200078e00ff */
[C---:B------:R-:W-:Y:S01]  /*1b30*/  LEA R6, P1, R7.reuse, R4, 0x7 ;  /* 0x0000000407067211 */ /* 0x040fe200078238ff */
[----:B------:R-:W-:Y:S01]  /*1b40*/  IMAD.U32 R14, R0, 0x20, R14 ;  /* 0x00000020000e7824 */ /* 0x000fe200078e000e */
[----:B------:R-:W-:Y:S01]  /*1b50*/  IADD3 R0, -R40, UR8, RZ ;  /* 0x0000000828007c10 */ /* 0x000fe2000fffe1ff */
[----:B------:R-:W-:Y:S01]  /*1b60*/  IMAD.IADD R26, R16, 0x1, -R15 ;  /* 0x00000001101a7824 */ /* 0x000fe200078e0a0f */
[----:B------:R-:W-:Y:S01]  /*1b70*/  LEA.HI.X R7, R7, R5, R13, 0x7, P1 ;  /* 0x0000000507077211 */ /* 0x000fe200008f3c0d */
[----:B------:R-:W-:Y:S01]  /*1b80*/  IMAD.SHL.U32 R36, R14, 0x2, RZ ;  /* 0x000000020e247824 */ /* 0x000fe200078e00ff */
[----:B------:R-:W-:Y:S01]  /*1b90*/  ISETP.GE.AND P1, PT, R37, c[0x0][0x1cc], PT ;  /* 0x0000730025007a0c */ /* 0x000fe20003f26270 */
[----:B------:R-:W-:Y:S01]  /*1ba0*/  IMAD.U32 R13, RZ, RZ, UR4 ;  /* 0x00000004ff0d7e24 */ /* 0x000fe2000f8e00ff */
[----:B------:R-:W-:-:S02]  /*1bb0*/  ISETP.LT.OR P6, PT, R0, 0x1, P3 ;  /* 0x000000010000780c */ /* 0x000fc40001fc1670 */
[C---:B------:R-:W-:Y:S01]  /*1bc0*/  ISETP.LT.OR P5, PT, R0.reuse, 0x1, P2 ;  /* 0x000000010000780c */ /* 0x040fe200017a1670 */
[----:B------:R-:W-:Y:S01]  /*1bd0*/  STL [R1+0xc], R36 ;  /* 0x00000c2401007387 */ /* 0x000fe20000100800 */
[C---:B------:R-:W-:Y:S02]  /*1be0*/  ISETP.LT.OR P4, PT, R0.reuse, 0x1, P1 ;  /* 0x000000010000780c */ /* 0x040fe40000f81670 */
[C---:B------:R-:W-:Y:S02]  /*1bf0*/  ISETP.LT.OR P3, PT, R0.reuse, 0x41, P3 ;  /* 0x000000410000780c */ /* 0x040fe40001f61670 */
[----:B------:R-:W-:Y:S02]  /*1c00*/  SHF.R.S32.HI R14, RZ, 0x1f, R17 ;  /* 0x0000001fff0e7819 */ /* 0x000fe40000011411 */
[C---:B------:R-:W-:Y:S02]  /*1c10*/  ISETP.LT.OR P2, PT, R0.reuse, 0x41, P2 ;  /* 0x000000410000780c */ /* 0x040fe40001741670 */
[----:B------:R-:W-:Y:S01]  /*1c20*/  ISETP.LT.OR P1, PT, R0, 0x41, P1 ;  /* 0x000000410000780c */ /* 0x000fe20000f21670 */
[----:B------:R-:W-:Y:S01]  /*1c30*/  @!PT LDS RZ, [RZ] ;  /* 0x00000000fffff984 */ /* 0x000fe20000000800 */
[----:B------:R-:W-:Y:S01]  /*1c40*/  @!PT LDS RZ, [RZ] ;  /* 0x00000000fffff984 */ /* 0x000fe20000000800 */
[----:B------:R-:W-:Y:S01]  /*1c50*/  @!PT LDS RZ, [RZ] ;  /* 0x00000000fffff984 */ /* 0x000fe20000000800 */
[----:B------:R1:W-:Y:S01]  /*1c60*/  LDGSTS.E.BYPASS.LTC128B.128 [R36+0x6080], [R4.64], !P6 ;  /* 0x0608000004247fae */ /* 0x0003e2000f101d52 */
[----:B------:R-:W-:-:S02]  /*1c70*/  LEA.HI.X R11, R11, R3, R12, 0x7, P0 ;  /* 0x000000030b0b7211 */ /* 0x000fc400000f3c0c */
[----:B------:R-:W-:Y:S01]  /*1c80*/  IADD3 R12, P0, R85, UR4, RZ ;  /* 0x00000004550c7c10 */ /* 0x000fe2000ff1e0ff */
[----:B------:R1:W-:Y:S01]  /*1c90*/  LDGSTS.E.BYPASS.LTC128B.128 [R36+0x8080], [R4.64+0x40], !P5 ;  /* 0x0808004004247fae */ /* 0x0003e2000e901d52 */
[----:B------:R-:W-:Y:S01]  /*1ca0*/  ISETP.GE.AND P6, PT, R22, c[0x0][0x19c], PT ;  /* 0x0000670016007a0c */ /* 0x000fe20003fc6270 */
[----:B------:R-:W-:Y:S01]  /*1cb0*/  USHF.R.S32.HI UR4, URZ, 0x1f, UR6 ;  /* 0x0000001f3f047899 */ /* 0x000fe20008011406 */
[----:B------:R-:W-:Y:S01]  /*1cc0*/  LEA.HI.X.SX32 R13, R13, R19, 0x1, P0 ;  /* 0x000000130d0d7211 */ /* 0x000fe200000f0eff */
[----:B------:R1:W-:Y:S01]  /*1cd0*/  LDGSTS.E.BYPASS.LTC128B.128 [R36+0xa080], [R4.64+0x80], !P4 ;  /* 0x0a08008004247fae */ /* 0x0003e2000e101d52 */
[----:B------:R-:W-:Y:S02]  /*1ce0*/  ISETP.GE.AND P0, PT, R8, c[0x0][0x19c], PT ;  /* 0x0000670008007a0c */ /* 0x000fe40003f06270 */
[----:B------:R-:W-:Y:S01]  /*1cf0*/  ISETP.GE.AND P4, PT, R37, c[0x0][0x19c], PT ;  /* 0x0000670025007a0c */ /* 0x000fe20003f86270 */
[----:B------:R2:W-:Y:S01]  /*1d00*/  LDGSTS.E.BYPASS.LTC128B.128 [R36+0x7080], [R6.64], !P3 ;  /* 0x0708000006247fae */ /* 0x0005e2000d901d52 */
[----:B------:R-:W-:-:S02]  /*1d10*/  ISETP.LT.OR P3, PT, R0, 0x1, P6 ;  /* 0x000000010000780c */ /* 0x000fc40003761670 */
[C---:B------:R-:W-:Y:S01]  /*1d20*/  ISETP.LT.OR P6, PT, R0.reuse, 0x41, P6 ;  /* 0x000000410000780c */ /* 0x040fe200037c1670 */
[----:B------:R2:W-:Y:S01]  /*1d30*/  LDGSTS.E.BYPASS.LTC128B.128 [R36+0x9080], [R6.64+0x40], !P2 ;  /* 0x0908004006247fae */ /* 0x0005e2000d101d52 */
[C---:B------:R-:W-:Y:S02]  /*1d40*/  ISETP.LT.OR P2, PT, R0.reuse, 0x1, P0 ;  /* 0x000000010000780c */ /* 0x040fe40000741670 */
[C---:B------:R-:W-:Y:S01]  /*1d50*/  ISETP.LT.OR P0, PT, R0.reuse, 0x41, P0 ;  /* 0x000000410000780c */ /* 0x040fe20000701670 */
[----:B------:R2:W-:Y:S01]  /*1d60*/  LDGSTS.E.BYPASS.LTC128B.128 [R36+0xb080], [R6.64+0x80], !P1 ;  /* 0x0b08008006247fae */ /* 0x0005e2000c901d52 */
[C---:B------:R-:W-:Y:S02]  /*1d70*/  ISETP.LT.OR P1, PT, R0.reuse, 0x1, P4 ;  /* 0x000000010000780c */ /* 0x040fe40002721670 */
[----:B------:R-:W-:Y:S01]  /*1d80*/  ISETP.LT.OR P4, PT, R0, 0x41, P4 ;  /* 0x000000410000780c */ /* 0x000fe20002781670 */
[----:B------:R-:W0:Y:S01]  /*1d90*/  LDGDEPBAR ;  /* 0x00000000000079af */ /* 0x000e220000000000 */
[----:B------:R-:W-:Y:S01]  /*1da0*/  IMAD R0, R24, c[0x0][0x288], RZ ;  /* 0x0000a20018007a24 */ /* 0x000fe200078e02ff */
[----:B------:R-:W-:-:S03]  /*1db0*/  ISETP.GE.AND P5, PT, R8, c[0x0][0x1fc], PT ;  /* 0x00007f0008007a0c */ /* 0x000fc60003fa6270 */
[----:B------:R-:W-:Y:S01]  /*1dc0*/  IMAD R15, R30, c[0x0][0x28c], R0 ;  /* 0x0000a3001e0f7a24 */ /* 0x000fe200078e0200 */
[----:B------:R3:W-:Y:S04]  /*1dd0*/  LDGSTS.E.BYPASS.LTC128B.128 [R36+0x80], [R2.64], !P2 ;  /* 0x0008000002247fae */ /* 0x0007e8000d101d52 */
[----:B------:R3:W-:Y:S01]  /*1de0*/  LDGSTS.E.BYPASS.LTC128B.128 [R36+0x2080], [R2.64+0x40], !P3 ;  /* 0x0208004002247fae */ /* 0x0007e2000d901d52 */
[----:B-1----:R-:W-:Y:S02]  /*1df0*/  LEA.HI R4, R32, R85, RZ, 0x6 ;  /* 0x0000005520047211 */ /* 0x002fe400078f30ff */
[----:B------:R-:W-:Y:S01]  /*1e00*/  LEA.HI R5, R14, R40, RZ, 0x3 ;  /* 0x000000280e057211 */ /* 0x000fe200078f18ff */
[----:B------:R3:W-:Y:S01]  /*1e10*/  LDGSTS.E.BYPASS.LTC128B.128 [R36+0x4080], [R2.64+0x80], !P1 ;  /* 0x0408008002247fae */ /* 0x0007e2000c901d52 */
[----:B------:R-:W-:-:S02]  /*1e20*/  SHF.R.S32.HI R14, RZ, 0x6, R4 ;  /* 0x00000006ff0e7819 */ /* 0x000fc40000011404 */
[----:B------:R-:W-:Y:S01]  /*1e30*/  LOP3.LUT R5, R5, 0xfffffff8, RZ, 0xc0, !PT ;  /* 0xfffffff805057812 */ /* 0x000fe200078ec0ff */
[----:B------:R1:W-:Y:S01]  /*1e40*/  LDGSTS.E.BYPASS.LTC128B.128 [R36+0x1080], [R10.64], !P0 ;  /* 0x010800000a247fae */ /* 0x0003e2000c101d52 */
[----:B------:R-:W-:Y:S01]  /*1e50*/  ISETP.GE.AND P3, PT, R8, c[0x0][0x16c], PT ;  /* 0x00005b0008007a0c */ /* 0x000fe20003f66270 */
[----:B------:R-:W-:Y:S02]  /*1e60*/  IMAD.SHL.U32 R4, R14, 0x8, RZ ;  /* 0x000000080e047824 */ /* 0x000fe400078e00ff */
[----:B------:R-:W-:Y:S01]  /*1e70*/  IMAD.IADD R5, R40, 0x1, -R5 ;  /* 0x0000000128057824 */ /* 0x000fe200078e0a05 */
[----:B--2---:R-:W-:Y:S01]  /*1e80*/  LEA.HI R6, R29, R28, RZ, 0x1 ;  /* 0x0000001c1d067211 */ /* 0x004fe200078f08ff */
[----:B------:R1:W-:Y:S01]  /*1e90*/  LDGSTS.E.BYPASS.LTC128B.128 [R36+0x3080], [R10.64+0x40], !P6 ;  /* 0x030800400a247fae */ /* 0x0003e2000f101d52 */
[----:B------:R-:W-:Y:S01]  /*1ea0*/  LOP3.LUT R212, R4, 0x18, RZ, 0xc0, !PT ;  /* 0x0000001804d47812 */ /* 0x000fe200078ec0ff */
[C---:B------:R-:W-:Y:S01]  /*1eb0*/  IMAD.SHL.U32 R4, R5.reuse, 0x40, RZ ;  /* 0x0000004005047824 */ /* 0x040fe200078e00ff */
[----:B------:R-:W-:Y:S01]  /*1ec0*/  LOP3.LUT R6, R6, 0xfffffffe, RZ, 0xc0, !PT ;  /* 0xfffffffe06067812 */ /* 0x000fe200078ec0ff */
[----:B------:R1:W-:Y:S01]  /*1ed0*/  LDGSTS.E.BYPASS.LTC128B.128 [R36+0x5080], [R10.64+0x80], !P4 ;  /* 0x050800800a247fae */ /* 0x0003e2000e101d52 */
[----:B------:R-:W-:-:S02]  /*1ee0*/  LOP3.LUT P2, RZ, R5, 0x4, RZ, 0xc0, !PT ;  /* 0x0000000405ff7812 */ /* 0x000fc4000784c0ff */
[----:B------:R-:W-:Y:S01]  /*1ef0*/  LOP3.LUT R4, R4, 0x1c0, RZ, 0xc0, !PT ;  /* 0x000001c004047812 */ /* 0x000fe200078ec0ff */
[----:B------:R-:W-:Y:S01]  /*1f00*/  IMAD.IADD R27, R28, 0x1, -R6 ;  /* 0x000000011c1b7824 */ /* 0x000fe200078e0a06 */
[----:B------:R-:W-:Y:S01]  /*1f10*/  ISETP.GE.AND P4, PT, R22, c[0x0][0x16c], PT ;  /* 0x00005b0016007a0c */ /* 0x000fe20003f86270 */
[----:B------:R-:W0:Y:S01]  /*1f20*/  LDGDEPBAR ;  /* 0x00000000000079af */ /* 0x000e220000000000 */
[----:B------:R-:W-:Y:S01]  /*1f30*/  SHF.R.U32.HI R6, RZ, 0x3, R4 ;  /* 0x00000003ff067819 */ /* 0x000fe20000011604 */
[----:B------:R-:W-:Y:S01]  /*1f40*/  IMAD.SHL.U32 R21, R27, 0x400, RZ ;  /* 0x000004001b157824 */ /* 0x000fe200078e00ff */
[----:B------:R-:W-:Y:S02]  /*1f50*/  SEL R34, RZ, 0x1, P3 ;  /* 0x00000001ff227807 */ /* 0x000fe40001800000 */
[----:B------:R-:W-:Y:S01]  /*1f60*/  LOP3.LUT R4, R6, R4, R212, 0x1e, !PT ;  /* 0x0000000406047212 */ /* 0x000fe200078e1ed4 */
[----:B------:R-:W-:Y:S01]  /*1f70*/  IMAD.SHL.U32 R6, R85, 0x4, RZ ;  /* 0x0000000455067824 */ /* 0x000fe200078e00ff */
[----:B------:R-:W-:Y:S01]  /*1f80*/  ISETP.GE.AND P3, PT, R37, c[0x0][0x16c], PT ;  /* 0x00005b0025007a0c */ /* 0x000fe20003f66270 */
[----:B------:R-:W-:-:S03]  /*1f90*/  IMAD R5, R18, 0x2, R21 ;  /* 0x0000000212057824 */ /* 0x000fc600078e0215 */
[----:B---3--:R-:W-:Y:S01]  /*1fa0*/  IADD3 R2, P1, R6, UR6, RZ ;  /* 0x0000000606027c10 */ /* 0x008fe2000ff3e0ff */
[----:B------:R-:W-:Y:S01]  /*1fb0*/  IMAD.IADD R227, R5, 0x1, R4 ;  /* 0x0000000105e37824 */ /* 0x000fe200078e0204 */
[----:B------:R-:W-:Y:S01]  /*1fc0*/  ULDC.64 UR6, c[0x0][0x218] ;  /* 0x0000860000067ab9 */ /* 0x000fe20000000a00 */
[----:B------:R-:W-:Y:S01]  /*1fd0*/  IMAD R4, R24, c[0x0][0x270], RZ ;  /* 0x00009c0018047a24 */ /* 0x000fe200078e02ff */
[----:B------:R-:W-:Y:S01]  /*1fe0*/  LEA.HI.X.SX32 R3, R6, UR4, 0x1, P1 ;  /* 0x0000000406037c11 */ /* 0x000fe200088f0eff */
[----:B------:R-:W-:Y:S01]  /*1ff0*/  IMAD R5, R24, c[0x0][0x238], RZ ;  /* 0x00008e0018057a24 */ /* 0x000fe200078e02ff */
[----:B------:R-:W-:Y:S01]  /*2000*/  ISETP.LT.AND P1, PT, R40, UR20, PT ;  /* 0x0000001428007c0c */ /* 0x000fe2000bf21270 */
[C---:B------:R-:W-:Y:S01]  /*2010*/  IMAD R16, R30.reuse, c[0x0][0x274], R4 ;  /* 0x00009d001e107a24 */ /* 0x040fe200078e0204 */
[----:B------:R-:W-:Y:S01]  /*2020*/  ULDC.64 UR4, c[0x0][0x188] ;  /* 0x0000620000047ab9 */ /* 0x000fe20000000a00 */
[--C-:B------:R-:W-:Y:S01]  /*2030*/  IMAD.WIDE.U32 R6, R30, c[0x0][0x270], R2.reuse ;  /* 0x00009c001e067a25 */ /* 0x100fe200078e0002 */
[----:B------:R-:W-:Y:S01]  /*2040*/  ISETP.GE.OR P6, PT, R22, c[0x0][0x1fc], !P1 ;  /* 0x00007f0016007a0c */ /* 0x000fe20004fc6670 */
[----:B------:R-:W-:Y:S01]  /*2050*/  UIMAD UR4, UR15, UR4, URZ ;  /* 0x000000040f0472a4 */ /* 0x000fe2000f8e023f */
[----:B------:R-:W-:Y:S01]  /*2060*/  ISETP.GE.OR P0, PT, R8, c[0x0][0x1fc], !P1 ;  /* 0x00007f0008007a0c */ /* 0x000fe20004f06670 */
[----:B------:R-:W-:Y:S01]  /*2070*/  IMAD.WIDE.U32 R2, R30, c[0x0][0x288], R2 ;  /* 0x0000a2001e027a25 */ /* 0x000fe200078e0002 */
[----:B------:R-:W-:Y:S01]  /*2080*/  UIMAD UR6, UR15, UR6, URZ ;  /* 0x000000060f0672a4 */ /* 0x000fe2000f8e023f */
[----:B------:R-:W-:-:S04]  /*2090*/  DEPBAR.LE SB0, 0x1 ;  /* 0x000080400000791a */ /* 0x000fc80000000000 */
[C---:B------:R-:W-:Y:S01]  /*20a0*/  IMAD R0, R30.reuse, c[0x0][0x23c], R5 ;  /* 0x00008f001e007a24 */ /* 0x040fe200078e0205 */
[----:B------:R-:W-:Y:S01]  /*20b0*/  UIMAD UR22, UR16, UR5, UR4 ;  /* 0x00000005101672a4 */ /* 0x000fe2000f8e0204 */
[----:B------:R-:W-:Y:S01]  /*20c0*/  IMAD.WIDE.U32 R4, R30, c[0x0][0x238], R12 ;  /* 0x00008e001e047a25 */ /* 0x000fe200078e000c */
[----:B------:R-:W-:Y:S01]  /*20d0*/  UIMAD UR23, UR16, UR7, UR6 ;  /* 0x00000007101772a4 */ /* 0x000fe2000f8e0206 */
[----:B------:R-:W-:Y:S01]  /*20e0*/  ISETP.GE.OR P1, PT, R37, c[0x0][0x1fc], !P1 ;  /* 0x00007f0025007a0c */ /* 0x000fe20004f26670 */
[----:B------:R-:W-:Y:S01]  /*20f0*/  ULDC.64 UR4, c[0x0][0x178] ;  /* 0x00005e0000047ab9 */ /* 0x000fe20000000a00 */
[----:B------:R-:W-:Y:S01]  /*2100*/  IMAD.SHL.U32 R227, R227, 0x2, RZ ;  /* 0x00000002e3e37824 */ /* 0x000fe200078e00ff */
[----:B------:R-:W-:Y:S01]  /*2110*/  UIMAD.WIDE.U32 UR24, UR10, UR4, URZ ;  /* 0x000000040a1872a5 */ /* 0x000fe2000f8e003f */
[----:B------:R-:W-:Y:S01]  /*2120*/  IMAD.MOV.U32 R12, RZ, RZ, R2 ;  /* 0x000000ffff0c7224 */ /* 0x000fe200078e0002 */
[----:B------:R-:W-:Y:S01]  /*2130*/  LOP3.LUT R2, R35, 0xfffffff8, RZ, 0xc0, !PT ;  /* 0xfffffff823027812 */ /* 0x000fe200078ec0ff */
[----:B------:R-:W-:Y:S01]  /*2140*/  IMAD.IADD R19, R5, 0x1, R0 ;  /* 0x0000000105137824 */ /* 0x000fe200078e0200 */
[----:B------:R-:W-:Y:S01]  /*2150*/  IADD3 R0, R227, 0xf480, RZ ;  /* 0x0000f480e3007810 */ /* 0x000fe20007ffe0ff */
[----:B------:R-:W-:Y:S01]  /*2160*/  IMAD.IADD R13, R3, 0x1, R15 ;  /* 0x00000001030d7824 */ /* 0x000fe200078e020f */
[----:B------:R-:W-:Y:S01]  /*2170*/  IADD3 R228, R227, 0xf4c0, RZ ;  /* 0x0000f4c0e3e47810 */ /* 0x000fe20007ffe0ff */
[----:B------:R-:W-:Y:S01]  /*2180*/  IMAD.IADD R17, R7, 0x1, R16 ;  /* 0x0000000107117824 */ /* 0x000fe200078e0210 */
[----:B------:R-:W-:Y:S01]  /*2190*/  @P2 IADD3 R228, R0, -0x40, RZ ;  /* 0xffffffc000e42810 */ /* 0x000fe20007ffe0ff */
[----:B------:R-:W-:Y:S01]  /*21a0*/  IMAD.IADD R15, R85, 0x1, -R2 ;  /* 0x00000001550f7824 */ /* 0x000fe200078e0a02 */
[----:B------:R-:W-:Y:S01]  /*21b0*/  LOP3.LUT R0, R25, 0xfffffff0, RZ, 0xc0, !PT ;  /* 0xfffffff019007812 */ /* 0x000fe200078ec0ff */
[----:B------:R-:W-:Y:S01]  /*21c0*/  IMAD.MOV.U32 R16, RZ, RZ, R6 ;  /* 0x000000ffff107224 */ /* 0x000fe200078e0006 */
[----:B------:R-:W-:Y:S01]  /*21d0*/  SHF.R.S32.HI R6, RZ, 0x1f, R14 ;  /* 0x0000001fff067819 */ /* 0x000fe2000001140e */
[C---:B------:R-:W-:Y:S01]  /*21e0*/  IMAD R3, R23.reuse, c[0x0][0x178], RZ ;  /* 0x00005e0017037a24 */ /* 0x040fe200078e02ff */
[----:B------:R-:W-:Y:S01]  /*21f0*/  ISETP.GE.AND P2, PT, R22, c[0x0][0x1fc], PT ;  /* 0x00007f0016007a0c */ /* 0x000fe20003f46270 */
[----:B------:R-:W-:Y:S01]  /*2200*/  IMAD R2, R23, c[0x0][0x208], RZ ;  /* 0x0000820017027a24 */ /* 0x000fe200078e02ff */
[----:B------:R-:W-:Y:S01]  /*2210*/  LEA.HI R22, R15, R15, RZ, 0x1 ;  /* 0x0000000f0f167211 */ /* 0x000fe200078f08ff */
[----:B------:R-:W-:Y:S01]  /*2220*/  IMAD.IADD R0, R85, 0x1, -R0 ;  /* 0x0000000155007824 */ /* 0x000fe200078e0a00 */
[----:B------:R-:W-:Y:S01]  /*2230*/  LEA.HI R6, R6, R14, RZ, 0x2 ;  /* 0x0000000e06067211 */ /* 0x000fe200078f10ff */
[----:B------:R-:W-:Y:S01]  /*2240*/  IMAD.MOV.U32 R18, RZ, RZ, R4 ;  /* 0x000000ffff127224 */ /* 0x000fe200078e0004 */
[----:B------:R-:W-:Y:S01]  /*2250*/  LOP3.LUT R7, R22, 0x7fffffe, RZ, 0xc0, !PT ;  /* 0x07fffffe16077812 */ /* 0x000fe200078ec0ff */
[----:B-1----:R-:W-:Y:S01]  /*2260*/  IMAD R10, R20, c[0x0][0x17c], R3 ;  /* 0x00005f00140a7a24 */ /* 0x002fe200078e0203 */
[----:B------:R-:W-:Y:S01]  /*2270*/  LOP3.LUT R6, R6, 0x1ffffffc, RZ, 0xc0, !PT ;  /* 0x1ffffffc06067812 */ /* 0x000fe200078ec0ff */
[C---:B------:R-:W-:Y:S01]  /*2280*/  IMAD R11, R20.reuse, c[0x0][0x20c], R2 ;  /* 0x00008300140b7a24 */ /* 0x040fe200078e0202 */
[----:B------:R-:W-:Y:S01]  /*2290*/  UIMAD UR4, UR21, UR4, URZ ;  /* 0x00000004150472a4 */ /* 0x000fe2000f8e023f */
[----:B------:R-:W-:Y:S01]  /*22a0*/  IMAD.WIDE.U32 R4, R20, c[0x0][0x178], R8 ;  /* 0x00005e0014047a25 */ /* 0x000fe200078e0008 */
[----:B------:R-:W-:-:S02]  /*22b0*/  ULDC.64 UR6, c[0x0][0x208] ;  /* 0x0000820000067ab9 */ /* 0x000fc40000000a00 */
[----:B------:R-:W-:Y:S01]  /*22c0*/  UIMAD UR4, UR10, UR5, UR4 ;  /* 0x000000050a0472a4 */ /* 0x000fe2000f8e0204 */
[----:B------:R-:W-:Y:S01]  /*22d0*/  IMAD.WIDE.U32 R2, R20, c[0x0][0x208], R8 ;  /* 0x0000820014027a25 */ /* 0x000fe200078e0008 */
[----:B------:R-:W-:Y:S02]  /*22e0*/  SHF.R.S32.HI R8, RZ, 0x1f, R0 ;  /* 0x0000001fff087819 */ /* 0x000fe40000011400 */
[-C--:B------:R-:W-:Y:S01]  /*22f0*/  LEA.HI R20, R0, R0.reuse, RZ, 0x1 ;  /* 0x0000000000147211 */ /* 0x080fe200078f08ff */
[----:B------:R-:W-:Y:S01]  /*2300*/  IMAD.IADD R9, R15, 0x1, -R7 ;  /* 0x000000010f097824 */ /* 0x000fe200078e0a07 */
[----:B------:R-:W-:Y:S01]  /*2310*/  UIADD3 UR4, UR25, UR4, URZ ;  /* 0x0000000419047290 */ /* 0x000fe2000fffe03f */
[----:B------:R-:W-:Y:S01]  /*2320*/  IMAD.IADD R31, R14, 0x1, -R6 ;  /* 0x000000010e1f7824 */ /* 0x000fe200078e0a06 */
[----:B------:R-:W-:Y:S01]  /*2330*/  LEA.HI R6, R8, R0, RZ, 0x3 ;  /* 0x0000000008067211 */ /* 0x000fe200078f18ff */
[----:B------:R-:W-:Y:S01]  /*2340*/  IMAD R7, R26, 0x4, R14 ;  /* 0x000000041a077824 */ /* 0x000fe200078e020e */
[----:B------:R-:W-:Y:S01]  /*2350*/  LOP3.LUT R8, R20, 0x7fffffe, RZ, 0xc0, !PT ;  /* 0x07fffffe14087812 */ /* 0x000fe200078ec0ff */
[----:B------:R-:W-:Y:S01]  /*2360*/  IMAD.IADD R5, R5, 0x1, R10 ;  /* 0x0000000105057824 */ /* 0x000fe200078e020a */
[----:B------:R-:W-:Y:S01]  /*2370*/  SEL R14, RZ, 0x2, P4 ;  /* 0x00000002ff0e7807 */ /* 0x000fe20002000000 */
[----:B------:R-:W-:Y:S01]  /*2380*/  IMAD R25, R7, 0x8, R9 ;  /* 0x0000000807197824 */ /* 0x000fe200078e0209 */
[----:B------:R-:W-:Y:S01]  /*2390*/  LOP3.LUT R9, R6, 0xfffffff8, RZ, 0xc0, !PT ;  /* 0xfffffff806097812 */ /* 0x000fe200078ec0ff */
[----:B------:R-:W-:Y:S01]  /*23a0*/  IMAD.IADD R7, R0, 0x1, -R8 ;  /* 0x0000000100077824 */ /* 0x000fe200078e0a08 */
[----:B------:R-:W-:Y:S01]  /*23b0*/  SHF.R.S32.HI R6, RZ, 0x3, R6 ;  /* 0x00000003ff067819 */ /* 0x000fe20000011406 */
[----:B------:R-:W-:-:S02]  /*23c0*/  IMAD R8, R24, c[0x0][0x210], RZ ;  /* 0x0000840018087a24 */ /* 0x000fc400078e02ff */
[----:B------:R-:W-:Y:S01]  /*23d0*/  IMAD.IADD R23, R0, 0x1, -R9 ;  /* 0x0000000100177824 */ /* 0x000fe200078e0a09 */
[----:B------:R-:W-:Y:S01]  /*23e0*/  LOP3.LUT R0, R29, 0xffffffe0, RZ, 0xc0, !PT ;  /* 0xffffffe01d007812 */ /* 0x000fe200078ec0ff */
[C---:B------:R-:W-:Y:S01]  /*23f0*/  IMAD R33, R6.reuse, 0x8, R7 ;  /* 0x0000000806217824 */ /* 0x040fe200078e0207 */
[----:B------:R-:W-:Y:S01]  /*2400*/  SEL R9, RZ, 0x4, P3 ;  /* 0x00000004ff097807 */ /* 0x000fe20001800000 */
[----:B------:R-:W-:Y:S02]  /*2410*/  IMAD R218, R6, 0x200, R21 ;  /* 0x0000020006da7824 */ /* 0x000fe400078e0215 */
[----:B------:R-:W-:Y:S02]  /*2420*/  IMAD.IADD R0, R85, 0x1, -R0 ;  /* 0x0000000155007824 */ /* 0x000fe400078e0a00 */
[----:B------:R-:W-:Y:S02]  /*2430*/  IMAD R6, R24, c[0x0][0x180], RZ ;  /* 0x0000600018067a24 */ /* 0x000fe400078e02ff */
[----:B------:R-:W-:Y:S01]  /*2440*/  IMAD.WIDE.U32 R4, R30, c[0x0][0x180], R4 ;  /* 0x000060001e047a25 */ /* 0x000fe200078e0004 */
[----:B------:R-:W-:-:S03]  /*2450*/  SHF.R.S32.HI R7, RZ, 0x1f, R0 ;  /* 0x0000001fff077819 */ /* 0x000fc60000011400 */
[----:B------:R-:W-:Y:S01]  /*2460*/  IMAD.IADD R3, R3, 0x1, R11 ;  /* 0x0000000103037824 */ /* 0x000fe200078e020b */
[----:B------:R-:W-:Y:S01]  /*2470*/  LEA.HI R24, R7, R0, RZ, 0x2 ;  /* 0x0000000007187211 */ /* 0x000fe200078f10ff */
[C---:B------:R-:W-:Y:S02]  /*2480*/  IMAD R7, R30.reuse, c[0x0][0x184], R6 ;  /* 0x000061001e077a24 */ /* 0x040fe400078e0206 */
[----:B------:R-:W-:Y:S01]  /*2490*/  IMAD R6, R30, c[0x0][0x214], R8 ;  /* 0x000085001e067a24 */ /* 0x000fe200078e0208 */
[----:B------:R-:W-:Y:S01]  /*24a0*/  LOP3.LUT R8, R24, 0x7ffffffc, RZ, 0xc0, !PT ;  /* 0x7ffffffc18087812 */ /* 0x000fe200078ec0ff */
[----:B------:R-:W-:Y:S02]  /*24b0*/  IMAD.IADD R5, R5, 0x1, R7 ;  /* 0x0000000105057824 */ /* 0x000fe400078e0207 */
[----:B------:R-:W-:Y:S02]  /*24c0*/  IMAD.U32 R7, RZ, RZ, UR16 ;  /* 0x00000010ff077e24 */ /* 0x000fe4000f8e00ff */
[----:B------:R-:W-:-:S02]  /*24d0*/  IMAD.IADD R29, R0, 0x1, -R8 ;  /* 0x00000001001d7824 */ /* 0x000fc400078e0a08 */
[----:B------:R-:W-:-:S04]  /*24e0*/  IMAD.WIDE.U32 R42, R7, c[0x0][0x188], R4 ;  /* 0x00006200072a7a25 */ /* 0x000fc800078e0004 */
[----:B------:R-:W-:Y:S01]  /*24f0*/  IMAD.U32 R4, RZ, RZ, UR24 ;  /* 0x00000018ff047e24 */ /* 0x000fe2000f8e00ff */
[----:B------:R-:W-:Y:S01]  /*2500*/  IADD3 R10, R43, UR22, RZ ;  /* 0x000000162b0a7c10 */ /* 0x000fe2000fffe0ff */
[----:B------:R-:W-:Y:S01]  /*2510*/  IMAD.U32 R5, RZ, RZ, UR25 ;  /* 0x00000019ff057e24 */ /* 0x000fe2000f8e00ff */
[----:B------:R1:W-:Y:S01]  /*2520*/  STL.64 [R1+0x48], R42 ;  /* 0x0000482a01007387 */ /* 0x0003e20000100a00 */
[----:B------:R-:W-:Y:S01]  /*2530*/  IMAD.U32 R0, RZ, RZ, UR4 ;  /* 0x00000004ff007e24 */ /* 0x000fe2000f8e00ff */
[----:B------:R-:W-:Y:S01]  /*2540*/  LEA R5, P3, R4, R42, 0x6 ;  /* 0x0000002a04057211 */ /* 0x000fe200078630ff */
[----:B------:R-:W-:Y:S01]  /*2550*/  IMAD.WIDE.U32 R2, R30, c[0x0][0x210], R2 ;  /* 0x000084001e027a25 */ /* 0x000fe200078e0002 */
[----:B------:R2:W-:Y:S01]  /*2560*/  STL [R1+0x64], R10 ;  /* 0x0000640a01007387 */ /* 0x0005e20000100800 */
[----:B------:R-:W-:Y:S01]  /*2570*/  UMOV UR22, 0x6 ;  /* 0x0000000600167882 */ /* 0x000fe20000000000 */
[----:B------:R-:W-:Y:S01]  /*2580*/  LEA.HI.X R0, R4, R10, R0, 0x6, P3 ;  /* 0x0000000a04007211 */ /* 0x000fe200018f3400 */
[----:B------:R-:W-:Y:S01]  /*2590*/  IMAD.IADD R3, R3, 0x1, R6 ;  /* 0x0000000103037824 */ /* 0x000fe200078e0206 */
[----:B------:R-:W-:Y:S01]  /*25a0*/  USHF.L.U32 UR24, UR6, 0x6, URZ ;  /* 0x0000000606187899 */ /* 0x000fe2000800063f */
[----:B------:R-:W-:Y:S01]  /*25b0*/  IMAD.SHL.U32 R4, R15, 0x40, RZ ;  /* 0x000000400f047824 */ /* 0x000fe200078e00ff */
[----:B------:R-:W-:Y:S01]  /*25c0*/  USHF.L.U64.HI UR7, UR6, UR22, UR7 ;  /* 0x0000001606077299 */ /* 0x000fe20008010207 */
[----:B------:R-:W-:Y:S01]  /*25d0*/  SEL R30, RZ, 0xffffffff, P4 ;  /* 0xffffffffff1e7807 */ /* 0x000fe20002000000 */
[C---:B------:R-:W-:Y:S01]  /*25e0*/  IMAD.WIDE.U32 R16, R7.reuse, c[0x0][0x278], R16 ;  /* 0x00009e0007107a25 */ /* 0x040fe200078e0010 */
[----:B------:R-:W-:Y:S01]  /*25f0*/  ULDC.64 UR4, c[0x0][0x278] ;  /* 0x00009e0000047ab9 */ /* 0x000fe20000000a00 */
[----:B------:R-:W-:Y:S01]  /*2600*/  LOP3.LUT R15, R4, 0x1c0, RZ, 0xc0, !PT ;  /* 0x000001c0040f7812 */ /* 0x000fe200078ec0ff */
[----:B------:R-:W-:Y:S01]  /*2610*/  UIMAD UR7, UR7, UR10, URZ ;  /* 0x0000000a070772a4 */ /* 0x000fe2000f8e023f */
[----:B------:R-:W-:Y:S01]  /*2620*/  IMAD.WIDE.U32 R18, R7, c[0x0][0x240], R18 ;  /* 0x0000900007127a25 */ /* 0x000fe200078e0012 */
[----:B------:R-:W-:-:S02]  /*2630*/  UIMAD UR4, UR15, UR4, URZ ;  /* 0x000000040f0472a4 */ /* 0x000fc4000f8e023f */
[----:B------:R-:W-:Y:S01]  /*2640*/  UIMAD UR7, UR21, UR24, UR7 ;  /* 0x00000018150772a4 */ /* 0x000fe2000f8e0207 */
[----:B------:R-:W-:Y:S01]  /*2650*/  IMAD R29, R31, 0x4, R29 ;  /* 0x000000041f1d7824 */ /* 0x000fe200078e021d */
[----:B------:R-:W-:Y:S02]  /*2660*/  UIMAD UR4, UR16, UR5, UR4 ;  /* 0x00000005100472a4 */ /* 0x000fe4000f8e0204 */
[----:B------:R-:W-:Y:S01]  /*2670*/  USHF.R.S32.HI UR6, URZ, 0x1f, UR17 ;  /* 0x0000001f3f067899 */ /* 0x000fe20008011411 */
[----:B-1----:R-:W-:-:S03]  /*2680*/  IMAD.WIDE.U32 R42, R7, c[0x0][0x218], R2 ;  /* 0x00008600072a7a25 */ /* 0x002fc600078e0002 */
[----:B------:R-:W-:Y:S01]  /*2690*/  IADD3 R41, R17, UR4, RZ ;  /* 0x0000000411297c10 */ /* 0x000fe2000fffe0ff */
[----:B------:R-:W-:Y:S01]  /*26a0*/  ULDC.64 UR4, c[0x0][0x290] ;  /* 0x0000a40000047ab9 */ /* 0x000fe20000000a00 */
[----:B------:R-:W-:Y:S01]  /*26b0*/  BAR.SYNC.DEFER_BLOCKING 0x0 ;  /* 0x0000000000007b1d */ /* 0x000fe20000010000 */
[----:B--2---:R-:W-:Y:S01]  /*26c0*/  LEA R10, P3, R5, c[0x0][0x160], 0x1 ;  /* 0x00005800050a7a11 */ /* 0x004fe200078608ff */
[----:B------:R-:W-:Y:S01]  /*26d0*/  IMAD.U32 R2, RZ, RZ, UR24 ;  /* 0x00000018ff027e24 */ /* 0x000fe2000f8e00ff */
[----:B------:R-:W-:Y:S01]  /*26e0*/  IADD3 R39, R43, UR23, RZ ;  /* 0x000000172b277c10 */ /* 0x000fe2000fffe0ff */
[----:B------:R-:W-:Y:S01]  /*26f0*/  IMAD.MOV.U32 R38, RZ, RZ, R42 ;  /* 0x000000ffff267224 */ /* 0x000fe200078e002a */
[----:B------:R-:W-:Y:S01]  /*2700*/  LEA.HI.X R11, R5, c[0x0][0x164], R0, 0x1, P3 ;  /* 0x00005900050b7a11 */ /* 0x000fe200018f0c00 */
[----:B------:R-:W-:Y:S01]  /*2710*/  IMAD.SHL.U32 R5, R28, 0x10, RZ ;  /* 0x000000101c057824 */ /* 0x000fe200078e00ff */
[----:B------:R-:W-:Y:S01]  /*2720*/  SHF.R.S32.HI R0, RZ, 0x1, R22 ;  /* 0x00000001ff007819 */ /* 0x000fe20000011416 */
[----:B------:R-:W-:Y:S01]  /*2730*/  IMAD.WIDE.U32 R2, R2, UR10, R38 ;  /* 0x0000000a02027c25 */ /* 0x000fe2000f8e0026 */
[----:B------:R1:W-:Y:S01]  /*2740*/  STL.64 [R1+0x40], R42 ;  /* 0x0000402a01007387 */ /* 0x0003e20000100a00 */
[----:B------:R-:W-:Y:S01]  /*2750*/  ISETP.GT.AND P3, PT, R85, 0xf, PT ;  /* 0x0000000f5500780c */ /* 0x000fe20003f64270 */
[----:B------:R-:W-:Y:S01]  /*2760*/  UIMAD UR4, UR15, UR4, URZ ;  /* 0x000000040f0472a4 */ /* 0x000fe2000f8e023f */
[C---:B------:R-:W-:Y:S01]  /*2770*/  IMAD.SHL.U32 R4, R0.reuse, 0x40, RZ ;  /* 0x0000004000047824 */ /* 0x040fe200078e00ff */
[----:B------:R-:W-:Y:S01]  /*2780*/  LOP3.LUT P4, RZ, R0, 0x2, RZ, 0xc0, !PT ;  /* 0x0000000200ff7812 */ /* 0x000fe2000788c0ff */
[----:B------:R2:W-:Y:S01]  /*2790*/  STL.64 [R1+0x28], R38 ;  /* 0x0000282601007387 */ /* 0x0005e20000100a00 */
[----:B------:R-:W-:Y:S01]  /*27a0*/  LOP3.LUT R0, R15, 0x30, R5, 0xf8, !PT ;  /* 0x000000300f007812 */ /* 0x000fe200078ef805 */
[----:B------:R-:W-:Y:S01]  /*27b0*/  UIMAD UR4, UR16, UR5, UR4 ;  /* 0x00000005100472a4 */ /* 0x000fe2000f8e0204 */
[----:B------:R-:W-:Y:S01]  /*27c0*/  LOP3.LUT R4, R4, 0xc0, RZ, 0xc0, !PT ;  /* 0x000000c004047812 */ /* 0x000fe200078ec0ff */
[----:B------:R-:W-:Y:S01]  /*27d0*/  STL.64 [R1+0x38], R16 ;  /* 0x0000381001007387 */ /* 0x000fe20000100a00 */
[----:B------:R-:W-:-:S02]  /*27e0*/  LOP3.LUT R21, R0, 0x8, R35, 0xf8, !PT ;  /* 0x0000000800157812 */ /* 0x000fc400078ef823 */
[----:B------:R-:W-:Y:S02]  /*27f0*/  LOP3.LUT R6, R4, 0x8, R35, 0xf8, !PT ;  /* 0x0000000804067812 */ /* 0x000fe400078ef823 */
[----:B------:R-:W-:Y:S02]  /*2800*/  SHF.R.U32.HI R4, RZ, 0x3, R4 ;  /* 0x00000003ff047819 */ /* 0x000fe40000011604 */
[----:B------:R-:W-:Y:S02]  /*2810*/  SEL R0, R222, 0xffffffe0, !P4 ;  /* 0xffffffe0de007807 */ /* 0x000fe40006000000 */
[----:B------:R-:W-:Y:S02]  /*2820*/  IADD3 R5, R3, UR7, RZ ;  /* 0x0000000703057c10 */ /* 0x000fe4000fffe0ff */
[----:B------:R-:W-:Y:S02]  /*2830*/  LEA R8, P4, R2, c[0x0][0x1f0], 0x1 ;  /* 0x00007c0002087a11 */ /* 0x000fe400078808ff */
[----:B------:R-:W-:-:S02]  /*2840*/  LOP3.LUT R3, R6, R4, RZ, 0x3c, !PT ;  /* 0x0000000406037212 */ /* 0x000fc400078e3cff */
[----:B------:R-:W-:Y:S02]  /*2850*/  SHF.R.S32.HI R4, RZ, 0x1f, R20 ;  /* 0x0000001fff047819 */ /* 0x000fe40000011414 */
[----:B------:R-:W-:Y:S01]  /*2860*/  SHF.R.U32.HI R15, RZ, 0x3, R15 ;  /* 0x00000003ff0f7819 */ /* 0x000fe2000001160f */
[----:B-1----:R-:W-:-:S03]  /*2870*/  CS2R R42, SRZ ;  /* 0x00000000002a7805 */ /* 0x002fc6000001ff00 */
[----:B------:R-:W-:Y:S01]  /*2880*/  LOP3.LUT R15, R21, R15, RZ, 0x3c, !PT ;  /* 0x0000000f150f7212 */ /* 0x000fe200078e3cff */
[----:B--2---:R-:W-:Y:S01]  /*2890*/  IMAD.WIDE.U32 R38, R7, c[0x0][0x290], R12 ;  /* 0x0000a40007267a25 */ /* 0x004fe200078e000c */
[----:B------:R-:W-:Y:S02]  /*28a0*/  IADD3 R7, R9, R14, R34 ;  /* 0x0000000e09077210 */ /* 0x000fe40007ffe022 */
[----:B------:R-:W-:Y:S01]  /*28b0*/  LEA.HI.X R9, R2, c[0x0][0x1f4], R5, 0x1, P4 ;  /* 0x00007d0002097a11 */ /* 0x000fe200020f0c05 */
[----:B------:R-:W-:Y:S01]  /*28c0*/  IMAD.U32 R2, R25, 0x20, R3 ;  /* 0x0000002019027824 */ /* 0x000fe200078e0003 */
[----:B------:R-:W-:Y:S01]  /*28d0*/  @!P3 IADD3 R5, P4, R16, UR17, RZ ;  /* 0x000000111005bc10 */ /* 0x000fe2000ff9e0ff */
[----:B------:R-:W-:Y:S01]  /*28e0*/  STL.64 [R1+0x30], R38 ;  /* 0x0000302601007387 */ /* 0x000fe20000100a00 */
[----:B------:R-:W-:Y:S01]  /*28f0*/  SHF.R.S32.HI R3, RZ, 0x1, R20 ;  /* 0x00000001ff037819 */ /* 0x000fe20000011414 */
[----:B------:R-:W-:Y:S01]  /*2900*/  IMAD.SHL.U32 R214, R2, 0x2, RZ ;  /* 0x0000000202d67824 */ /* 0x000fe200078e00ff */
[----:B------:R-:W-:Y:S01]  /*2910*/  @!P3 IADD3.X R6, R41, UR6, RZ, P4, !PT ;  /* 0x000000062906bc10 */ /* 0x000fe2000a7fe4ff */
[----:B------:R-:W-:Y:S01]  /*2920*/  STL.64 [R1+0x58], R18 ;  /* 0x0000581201007387 */ /* 0x000fe20000100a00 */
[C---:B------:R-:W-:Y:S01]  /*2930*/  LOP3.LUT P4, RZ, R7.reuse, 0x1, RZ, 0xc0, !PT ;  /* 0x0000000107ff7812 */ /* 0x040fe2000788c0ff */
[----:B------:R-:W-:Y:S01]  /*2940*/  IMAD.IADD R215, R214, 0x1, R0 ;  /* 0x00000001d6d77824 */ /* 0x000fe200078e0200 */
[----:B------:R-:W-:Y:S01]  /*2950*/  LEA.HI R4, R4, R3, RZ, 0x2 ;  /* 0x0000000304047211 */ /* 0x000fe200078f10ff */
[----:B------:R-:W1:Y:S01]  /*2960*/  LDSM.16.M88.4 R164, [R214+0x6080] ;  /* 0x00608000d6a4783b */ /* 0x000e620000000200 */
[----:B------:R-:W-:Y:S01]  /*2970*/  ISETP.GE.OR P4, PT, R40, UR20, !P4 ;  /* 0x0000001428007c0c */ /* 0x000fe2000e786670 */
[----:B------:R-:W-:Y:S01]  /*2980*/  IMAD.SHL.U32 R0, R26, 0x10, RZ ;  /* 0x000000101a007824 */ /* 0x000fe200078e00ff */
[----:B------:R-:W-:Y:S01]  /*2990*/  SEL R13, RZ, 0x1, P5 ;  /* 0x00000001ff0d7807 */ /* 0x000fe20002800000 */
[----:B------:R-:W2:Y:S01]  /*29a0*/  LDSM.16.M88.4 R168, [R214+0x7080] ;  /* 0x00708000d6a8783b */ /* 0x000ea20000000200 */
[----:B------:R-:W-:Y:S01]  /*29b0*/  LEA.HI R12, R32, R85, RZ, 0x7 ;  /* 0x00000055200c7211 */ /* 0x000fe200078f38ff */
[----:B------:R-:W-:Y:S01]  /*29c0*/  IMAD R213, R26, 0x200, R15 ;  /* 0x000002001ad57824 */ /* 0x000fe200078e020f */
[----:B------:R-:W-:Y:S01]  /*29d0*/  LOP3.LUT P5, RZ, R7, 0x2, RZ, 0xc0, !PT ;  /* 0x0000000207ff7812 */ /* 0x000fe200078ac0ff */
[----:B------:R-:W3:Y:S01]  /*29e0*/  LDSM.16.M88.4 R172, [R215+0x6080] ;  /* 0x00608000d7ac783b */ /* 0x000ee20000000200 */
[----:B------:R-:W-:Y:S01]  /*29f0*/  LOP3.LUT R4, R4, 0xfffffffc, RZ, 0xc0, !PT ;  /* 0xfffffffc04047812 */ /* 0x000fe200078ec0ff */
[----:B------:R-:W-:Y:S01]  /*2a00*/  IMAD.SHL.U32 R213, R213, 0x2, RZ ;  /* 0x00000002d5d57824 */ /* 0x000fe200078e00ff */
[----:B------:R-:W-:Y:S01]  /*2a10*/  SHF.R.U32.HI R2, RZ, 0x4, R12 ;  /* 0x00000004ff027819 */ /* 0x000fe2000001160c */
[----:B------:R-:W4:Y:S01]  /*2a20*/  LDSM.16.M88.4 R176, [R215+0x7080] ;  /* 0x00708000d7b0783b */ /* 0x000f220000000200 */
[----:B------:R-:W-:Y:S01]  /*2a30*/  LOP3.LUT R0, R0, 0x10, RZ, 0xc0, !PT ;  /* 0x0000001000007812 */ /* 0x000fe200078ec0ff */
[----:B------:R-:W-:Y:S01]  /*2a40*/  IMAD.IADD R4, R3, 0x1, -R4 ;  /* 0x0000000103047824 */ /* 0x000fe200078e0a04 */
[----:B------:R-:W-:Y:S01]  /*2a50*/  ISETP.GE.OR P5, PT, R40, UR20, !P5 ;  /* 0x0000001428007c0c */ /* 0x000fe2000efa6670 */
[----:B------:R-:W1:Y:S01]  /*2a60*/  LDSM.16.M88.4 R180, [R214+0x8080] ;  /* 0x00808000d6b4783b */ /* 0x000e620000000200 */
[----:B------:R-:W-:Y:S01]  /*2a70*/  IMAD.SHL.U32 R3, R30, 0x2, RZ ;  /* 0x000000021e037824 */ /* 0x000fe200078e00ff */
[----:B------:R-:W-:-:S02]  /*2a80*/  LOP3.LUT R12, R0, 0x8, R2, 0xf8, !PT ;  /* 0x00000008000c7812 */ /* 0x000fc400078ef802 */
        /* <DEDUP_REMOVED lines=14> */
[----:B------:R-:W-:Y:S01]  /*2b70*/  SEL R7, RZ, 0xffffffff, P2 ;  /* 0xffffffffff077807 */ /* 0x000fe20001000000 */
[----:B------:R1:W-:Y:S01]  /*2b80*/  LDGSTS.E.BYPASS.LTC128B.128 [R36+0x7080], [R10.64+0x40], !P5 ;  /* 0x070800400a247fae */ /* 0x0003e2000e901d52 */
[----:B------:R-:W-:Y:S02]  /*2b90*/  ISETP.GE.OR P4, PT, R40, UR20, !P4 ;  /* 0x0000001428007c0c */ /* 0x000fe4000e786670 */
[----:B------:R-:W-:Y:S01]  /*2ba0*/  @!P3 LEA R2, P2, R5, c[0x0][0x258], 0x2 ;  /* 0x000096000502ba11 */ /* 0x000fe200078410ff */
[----:B------:R-:W-:Y:S01]  /*2bb0*/  IMAD.SHL.U32 R0, R7, 0x2, RZ ;  /* 0x0000000207007824 */ /* 0x000fe200078e00ff */
[----:B------:R-:W-:Y:S01]  /*2bc0*/  LOP3.LUT R7, R3, 0x2, R34, 0xe2, !PT ;  /* 0x0000000203077812 */ /* 0x000fe200078ee222 */
[----:B--2---:R-:W-:Y:S01]  /*2bd0*/  CS2R R40, SRZ ;  /* 0x0000000000287805 */ /* 0x004fe2000001ff00 */
[----:B------:R-:W-:Y:S01]  /*2be0*/  @!P3 LEA.HI.X R3, R5, c[0x0][0x25c], R6, 0x2, P2 ;  /* 0x000097000503ba11 */ /* 0x000fe200010f1406 */
[----:B------:R-:W-:Y:S01]  /*2bf0*/  @!P3 IMAD.SHL.U32 R5, R85, 0x10, RZ ;  /* 0x000000105505b824 */ /* 0x000fe200078e00ff */
[----:B------:R-:W-:Y:S01]  /*2c00*/  LOP3.LUT R13, R0, 0x2, R13, 0xe2, !PT ;  /* 0x00000002000d7812 */ /* 0x000fe200078ee20d */
[----:B------:R-:W-:Y:S01]  /*2c10*/  IMAD.SHL.U32 R0, R26, 0x8, RZ ;  /* 0x000000081a007824 */ /* 0x000fe200078e00ff */
[----:B------:R-:W-:Y:S01]  /*2c20*/  ISETP.GE.AND P2, PT, R37, c[0x0][0x1fc], PT ;  /* 0x00007f0025007a0c */ /* 0x000fe20003f46270 */
[----:B------:R2:W-:Y:S01]  /*2c30*/  STL [R1+0x18], R7 ;  /* 0x0000180701007387 */ /* 0x0005e20000100800 */
[----:B------:R-:W-:-:S03]  /*2c40*/  LOP3.LUT P5, RZ, R23, 0x4, RZ, 0xc0, !PT ;  /* 0x0000000417ff7812 */ /* 0x000fc600078ac0ff */
[----:B------:R1:W-:Y:S01]  /*2c50*/  LDGSTS.E.BYPASS.LTC128B.128 [R36+0x8080], [R10.64+0x80], !P4 ;  /* 0x080800800a247fae */ /* 0x0003e2000e101d52 */
[----:B------:R-:W-:Y:S02]  /*2c60*/  LOP3.LUT P4, RZ, R23, 0x2, RZ, 0xc0, !PT ;  /* 0x0000000217ff7812 */ /* 0x000fe4000788c0ff */
[----:B------:R-:W-:Y:S01]  /*2c70*/  SEL R222, R222, 0xffffffe0, !P5 ;  /* 0xffffffe0dede7807 */ /* 0x000fe20006800000 */
[----:B------:R3:W-:Y:S01]  /*2c80*/  @!P3 LDGSTS.E.BYPASS.LTC128B.128 [R5+0xf080], [R2.64] ;  /* 0x0f0800000205bfae */ /* 0x0007e2000b901d52 */
[----:B------:R-:W-:-:S03]  /*2c90*/  SEL R223, R225, 0xfffffff0, !P4 ;  /* 0xfffffff0e1df7807 */ /* 0x000fc60006000000 */
[----:B------:R-:W0:Y:S04]  /*2ca0*/  LDGDEPBAR ;  /* 0x00000000000079af */ /* 0x000e280000000000 */
[----:B------:R4:W-:Y:S01]  /*2cb0*/  LDGSTS.E.BYPASS.LTC128B.128 [R36+0xc080], [R8.64], !P0 ;  /* 0x0c08000008247fae */ /* 0x0009e2000c101d52 */
[----:B------:R-:W-:-:S03]  /*2cc0*/  LOP3.LUT P0, RZ, R4, 0x2, RZ, 0xc0, !PT ;  /* 0x0000000204ff7812 */ /* 0x000fc6000780c0ff */
[----:B------:R4:W-:Y:S01]  /*2cd0*/  LDGSTS.E.BYPASS.LTC128B.128 [R36+0xd080], [R8.64+0x40], !P6 ;  /* 0x0d08004008247fae */ /* 0x0009e2000f101d52 */
[----:B------:R-:W-:-:S03]  /*2ce0*/  SEL R225, R225, 0xfffffff0, !P0 ;  /* 0xfffffff0e1e17807 */ /* 0x000fc60004000000 */
[----:B------:R4:W-:Y:S01]  /*2cf0*/  LDGSTS.E.BYPASS.LTC128B.128 [R36+0xe080], [R8.64+0x80], !P1 ;  /* 0x0e08008008247fae */ /* 0x0009e2000c901d52 */
[----:B--2---:R-:W-:Y:S01]  /*2d00*/  IADD3 R7, R39, UR4, RZ ;  /* 0x0000000427077c10 */ /* 0x004fe2000fffe0ff */
[----:B------:R-:W-:Y:S02]  /*2d10*/  ULDC.64 UR4, c[0x0][0x240] ;  /* 0x0000900000047ab9 */ /* 0x000fe40000000a00 */
[----:B------:R-:W-:Y:S02]  /*2d20*/  UIMAD UR4, UR15, UR4, URZ ;  /* 0x000000040f0472a4 */ /* 0x000fe4000f8e023f */
[----:B------:R2:W-:Y:S01]  /*2d30*/  STL [R1+0x54], R7 ;  /* 0x0000540701007387 */ /* 0x0005e20000100800 */
[----:B-1----:R-:W-:Y:S01]  /*2d40*/  SEL R11, RZ, 0x4, P2 ;  /* 0x00000004ff0b7807 */ /* 0x002fe20001000000 */
[----:B------:R-:W-:Y:S01]  /*2d50*/  UIMAD UR5, UR16, UR5, UR4 ;  /* 0x00000005100572a4 */ /* 0x000fe2000f8e0204 */
[----:B---3--:R-:W-:Y:S01]  /*2d60*/  IMAD.SHL.U32 R2, R23, 0x40, RZ ;  /* 0x0000004017027824 */ /* 0x008fe200078e00ff */
[----:B------:R-:W-:Y:S01]  /*2d70*/  LOP3.LUT R3, R0, 0x8, RZ, 0xc0, !PT ;  /* 0x0000000800037812 */ /* 0x000fe200078ec0ff */
[----:B------:R-:W-:Y:S01]  /*2d80*/  IMAD.SHL.U32 R5, R4, 0x40, RZ ;  /* 0x0000004004057824 */ /* 0x000fe200078e00ff */
[----:B------:R-:W-:Y:S01]  /*2d90*/  IADD3 R0, P2, R38, UR17, RZ ;  /* 0x0000001126007c10 */ /* 0x000fe2000ff5e0ff */
[----:B------:R-:W-:Y:S01]  /*2da0*/  UMOV UR4, URZ ;  /* 0x0000003f00047c82 */ /* 0x000fe20008000000 */
[----:B------:R-:W-:Y:S01]  /*2db0*/  LOP3.LUT R2, R2, 0x1c0, RZ, 0xc0, !PT ;  /* 0x000001c002027812 */ /* 0x000fe200078ec0ff */
[----:B------:R-:W-:Y:S01]  /*2dc0*/  CS2R R38, SRZ ;  /* 0x0000000000267805 */ /* 0x000fe2000001ff00 */
[----:B------:R-:W-:-:S02]  /*2dd0*/  IADD3.X R6, R7, UR6, RZ, P2, !PT ;  /* 0x0000000607067c10 */ /* 0x000fc400097fe4ff */
[C---:B------:R-:W-:Y:S02]  /*2de0*/  LEA R10, P2, R0.reuse, c[0x0][0x280], 0x2 ;  /* 0x0000a000000a7a11 */ /* 0x040fe400078410ff */
[----:B------:R-:W-:Y:S02]  /*2df0*/  LOP3.LUT R5, R5, 0xc0, RZ, 0xc0, !PT ;  /* 0x000000c005057812 */ /* 0x000fe400078ec0ff */
[----:B------:R-:W-:Y:S02]  /*2e00*/  LOP3.LUT R4, R13, R11, RZ, 0xfc, !PT ;  /* 0x0000000b0d047212 */ /* 0x000fe400078efcff */
[----:B------:R-:W-:Y:S01]  /*2e10*/  LEA.HI.X R11, R0, c[0x0][0x284], R6, 0x2, P2 ;  /* 0x0000a100000b7a11 */ /* 0x000fe200010f1406 */
[----:B------:R-:W-:Y:S01]  /*2e20*/  IMAD.SHL.U32 R0, R33, 0x20, RZ ;  /* 0x0000002021007824 */ /* 0x000fe200078e00ff */
[----:B------:R-:W-:Y:S01]  /*2e30*/  SHF.R.U32.HI R6, RZ, 0x3, R5 ;  /* 0x00000003ff067819 */ /* 0x000fe20000011605 */
[----:B------:R1:W-:Y:S01]  /*2e40*/  STL [R1+0x14], R4 ;  /* 0x0000140401007387 */ /* 0x0003e20000100800 */
[----:B------:R-:W-:Y:S01]  /*2e50*/  ISETP.GE.AND P2, PT, R85, 0x10, PT ;  /* 0x000000105500780c */ /* 0x000fe20003f46270 */
[----:B----4-:R-:W-:Y:S01]  /*2e60*/  CS2R R36, SRZ ;  /* 0x0000000000247805 */ /* 0x010fe2000001ff00 */
[----:B--2---:R-:W-:-:S02]  /*2e70*/  SHF.R.U32.HI R7, RZ, 0x3, R2 ;  /* 0x00000003ff077819 */ /* 0x004fc40000011602 */
[-C--:B------:R-:W-:Y:S02]  /*2e80*/  LOP3.LUT R212, R6, R5.reuse, R212, 0x1e, !PT ;  /* 0x0000000506d47212 */ /* 0x080fe400078e1ed4 */
[--C-:B------:R-:W-:Y:S02]  /*2e90*/  LOP3.LUT R7, R7, R2, R3.reuse, 0x1e, !PT ;  /* 0x0000000207077212 */ /* 0x100fe400078e1e03 */
[----:B------:R-:W-:Y:S01]  /*2ea0*/  SHF.R.S32.HI R2, RZ, 0x2, R24 ;  /* 0x00000002ff027819 */ /* 0x000fe20000011418 */
[----:B------:R-:W-:Y:S01]  /*2eb0*/  IMAD.IADD R212, R0, 0x1, R212 ;  /* 0x0000000100d47824 */ /* 0x000fe200078e02d4 */
[----:B------:R-:W-:Y:S01]  /*2ec0*/  LOP3.LUT R3, R6, R5, R3, 0x1e, !PT ;  /* 0x0000000506037212 */ /* 0x000fe200078e1e03 */
[----:B------:R-:W-:Y:S02]  /*2ed0*/  IMAD.IADD R218, R218, 0x1, R7 ;  /* 0x00000001dada7824 */ /* 0x000fe400078e0207 */
[----:B------:R-:W-:Y:S01]  /*2ee0*/  IMAD R2, R27, 0x10, R2 ;  /* 0x000000101b027824 */ /* 0x000fe200078e0202 */
[----:B------:R-:W-:-:S02]  /*2ef0*/  LEA R212, R212, 0x80, 0x1 ;  /* 0x00000080d4d47811 */ /* 0x000fc400078e08ff */
[----:B------:R-:W-:Y:S02]  /*2f00*/  LEA R218, R218, 0x13480, 0x1 ;  /* 0x00013480dada7811 */ /* 0x000fe400078e08ff */
[----:B------:R2:W-:Y:S03]  /*2f10*/  STL [R1+0x8], R2 ;  /* 0x0000080201007387 */ /* 0x0005e60000100800 */
[--C-:B------:R-:W-:Y:S02]  /*2f20*/  IMAD R219, R222, 0x2, R218.reuse ;  /* 0x00000002dedb7824 */ /* 0x100fe400078e02da */
[----:B------:R-:W-:Y:S02]  /*2f30*/  IMAD R220, R223, 0x2, R218 ;  /* 0x00000002dfdc7824 */ /* 0x000fe400078e02da */
[----:B-1----:R-:W-:Y:S02]  /*2f40*/  IMAD R4, R27, 0x200, R0 ;  /* 0x000002001b047824 */ /* 0x002fe400078e0200 */
[----:B------:R-:W-:-:S02]  /*2f50*/  IMAD R223, R223, 0x2, R219 ;  /* 0x00000002dfdf7824 */ /* 0x000fc400078e02db */
[----:B------:R-:W-:Y:S02]  /*2f60*/  IMAD.IADD R221, R4, 0x1, R3 ;  /* 0x0000000104dd7824 */ /* 0x000fe400078e0203 */
[----:B------:R-:W-:Y:S02]  /*2f70*/  @!P2 IMAD.SHL.U32 R3, R85, 0x10, RZ ;  /* 0x000000105503a824 */ /* 0x000fe400078e00ff */
[C---:B------:R-:W-:Y:S01]  /*2f80*/  IMAD.SHL.U32 R216, R221.reuse, 0x2, RZ ;  /* 0x00000002ddd87824 */ /* 0x040fe200078e00ff */
[----:B------:R-:W-:Y:S01]  /*2f90*/  CS2R R84, SRZ ;  /* 0x0000000000547805 */ /* 0x000fe2000001ff00 */
[----:B------:R-:W-:Y:S01]  /*2fa0*/  IMAD R222, R222, 0x2, R220 ;  /* 0x00000002dede7824 */ /* 0x000fe200078e02dc */
[----:B------:R1:W-:Y:S01]  /*2fb0*/  @!P2 LDGSTS.E.BYPASS.LTC128B.128 [R3+0xf280], [R10.64] ;  /* 0x0f2800000a03afae */ /* 0x0003e2000b901d52 */
[----:B------:R-:W-:Y:S01]  /*2fc0*/  IMAD.IADD R226, R221, 0x1, R225 ;  /* 0x00000001dde27824 */ /* 0x000fe200078e02e1 */
[----:B------:R-:W-:Y:S02]  /*2fd0*/  IADD3 R217, R216, 0xc080, RZ ;  /* 0x0000c080d8d97810 */ /* 0x000fe40007ffe0ff */
[----:B------:R-:W0:Y:S01]  /*2fe0*/  LDGDEPBAR ;  /* 0x00000000000079af */ /* 0x000e220000000000 */
[----:B--2---:R-:W-:-:S03]  /*2ff0*/  LOP3.LUT R2, R6, R12, R5, 0x1e, !PT ;  /* 0x0000000c06027212 */ /* 0x004fc600078e1e05 */
[----:B------:R-:W0:Y:S01]  /*3000*/  LDGDEPBAR ;  /* 0x00000000000079af */ /* 0x000e220000000000 */
[----:B------:R-:W-:Y:S02]  /*3010*/  IMAD R217, R225, 0x2, R217 ;  /* 0x00000002e1d97824 */ /* 0x000fe400078e02d9 */
[----:B------:R-:W-:Y:S01]  /*3020*/  IMAD.IADD R224, R0, 0x1, R2 ;  /* 0x0000000100e07824 */ /* 0x000fe200078e0202 */
[----:B------:R-:W-:Y:S01]  /*3030*/  IADD3 R2, R19, UR5, RZ ;  /* 0x0000000513027c10 */ /* 0x000fe2000fffe0ff */
[----:B------:R-:W-:Y:S01]  /*3040*/  IMAD.SHL.U32 R0, R29, 0x2, RZ ;  /* 0x000000021d007824 */ /* 0x000fe200078e00ff */
[----:B------:R-:W-:-:S03]  /*3050*/  UMOV UR5, 0x1 ;  /* 0x0000000100057882 */ /* 0x000fc60000000000 */
[----:B------:R-:W-:Y:S04]  /*3060*/  STL [R1+0x68], R2 ;  /* 0x0000680201007387 */ /* 0x000fe80000100800 */
[----:B------:R2:W-:Y:S02]  /*3070*/  STL [R1+0x50], R0 ;  /* 0x0000500001007387 */ /* 0x0005e40000100800 */
[----:B--2---:R-:W-:-:S05]  /*3080*/  IADD3 R0, -R0, UR8, RZ ;  /* 0x0000000800007c10 */ /* 0x004fca000fffe1ff */
[----:B------:R1:W-:Y:S02]  /*3090*/  STL [R1+0x10], R0 ;  /* 0x0000100001007387 */ /* 0x0003e40000100800 */
.L_x_585:
        /* <DEDUP_REMOVED lines=31> */
[----:B------:R-:W-:Y:S01]  /*3290*/  LDSM.16.M88.4 R160, [R215+0x4080] ;  /* 0x00408000d7a0783b */ /* 0x000fe20000000200 */
        /* <DEDUP_REMOVED lines=15> */
[-C--:B-----5:R-:W-:Y:S01]  /*3390*/  HMMA.16816.F32 R4, R152, R156.reuse, R4 ;  /* 0x0000009c9804723c */ /* 0x0a0fe20000001804 */
[----:B------:R-:W4:Y:S07]  /*33a0*/  LDSM.16.M88.4 R148, [R2+0x7880] ;  /* 0x007880000294783b */ /* 0x000f2e0000000200 */
[C---:B---3--:R-:W-:Y:S08]  /*33b0*/  HMMA.16816.F32 R8, R132.reuse, R156, R8 ;  /* 0x0000009c8408723c */ /* 0x048ff00000001808 */
        /* <DEDUP_REMOVED lines=9> */
[-C--:B--2---:R-:W-:Y:S01]  /*3450*/  HMMA.16816.F32 R4, R136, R144.reuse, R4 ;  /* 0x000000908804723c */ /* 0x084fe20000001804 */
[----:B------:R-:W-:Y:S07]  /*3460*/  LDSM.16.M88.4 R152, [R214+0x5080] ;  /* 0x00508000d698783b */ /* 0x000fee0000000200 */
[C---:B----4-:R-:W-:Y:S08]  /*3470*/  HMMA.16816.F32 R8, R148.reuse, R144, R8 ;  /* 0x000000909408723c */ /* 0x050ff00000001808 */
[-C--:B------:R-:W-:Y:S08]  /*3480*/  HMMA.16816.F32 R12, R148, R146.reuse, R12 ;  /* 0x00000092940c723c */ /* 0x080ff0000000180c */
[C---:B------:R-:W-:Y:S01]  /*3490*/  HMMA.16816.F32 R16, R136.reuse, R146, R16 ;  /* 0x000000928810723c */ /* 0x040fe20000001810 */
[----:B------:R-:W2:Y:S07]  /*34a0*/  LDSM.16.M88.4 R144, [R0+0x8880] ;  /* 0x008880000090783b */ /* 0x000eae0000000200 */
[-C--:B---3--:R-:W-:Y:S08]  /*34b0*/  HMMA.16816.F32 R20, R136, R156.reuse, R20 ;  /* 0x0000009c8814723c */ /* 0x088ff00000001814 */
[C---:B------:R-:W-:Y:S08]  /*34c0*/  HMMA.16816.F32 R24, R148.reuse, R156, R24 ;  /* 0x0000009c9418723c */ /* 0x040ff00000001818 */
[-C--:B------:R-:W-:Y:S01]  /*34d0*/  HMMA.16816.F32 R28, R148, R158.reuse, R28 ;  /* 0x0000009e941c723c */ /* 0x080fe2000000181c */
[----:B------:R-:W3:Y:S07]  /*34e0*/  LDSM.16.M88.4 R148, [R3+0x8080] ;  /* 0x008080000394783b */ /* 0x000eee0000000200 */
[----:B------:R-:W-:Y:S01]  /*34f0*/  HMMA.16816.F32 R32, R136, R158, R32 ;  /* 0x0000009e8820723c */ /* 0x000fe20000001820 */
[----:B------:R-:W4:Y:S07]  /*3500*/  LDSM.16.M88.4 R136, [R2+0x8880] ;  /* 0x008880000288783b */ /* 0x000f2e0000000200 */
[-C--:B-1----:R-:W-:Y:S08]  /*3510*/  HMMA.16816.F32 R4, R132, R140.reuse, R4 ;  /* 0x0000008c8404723c */ /* 0x082ff00000001804 */
[C---:B--2---:R-:W-:Y:S08]  /*3520*/  HMMA.16816.F32 R8, R144.reuse, R140, R8 ;  /* 0x0000008c9008723c */ /* 0x044ff00000001808 */
[-C--:B------:R-:W-:Y:S08]  /*3530*/  HMMA.16816.F32 R12, R144, R142.reuse, R12 ;  /* 0x0000008e900c723c */ /* 0x080ff0000000180c */
[C---:B------:R-:W-:Y:S08]  /*3540*/  HMMA.16816.F32 R16, R132.reuse, R142, R16 ;  /* 0x0000008e8410723c */ /* 0x040ff00000001810 */
[-C--:B------:R-:W-:Y:S08]  /*3550*/  HMMA.16816.F32 R20, R132, R152.reuse, R20 ;  /* 0x000000988414723c */ /* 0x080ff00000001814 */
[C---:B------:R-:W-:Y:S08]  /*3560*/  HMMA.16816.F32 R24, R144.reuse, R152, R24 ;  /* 0x000000989018723c */ /* 0x040ff00000001818 */
[-C--:B------:R-:W-:Y:S08]  /*3570*/  HMMA.16816.F32 R28, R144, R154.reuse, R28 ;  /* 0x0000009a901c723c */ /* 0x080ff0000000181c */
[----:B------:R-:W-:Y:S08]  /*3580*/  HMMA.16816.F32 R32, R132, R154, R32 ;  /* 0x0000009a8420723c */ /* 0x000ff00000001820 */
[-C--:B---3--:R-:W-:Y:S08]  /*3590*/  HMMA.16816.F32 R4, R148, R160.reuse, R4 ;  /* 0x000000a09404723c */ /* 0x088ff00000001804 */
        /* <DEDUP_REMOVED lines=139> */
.L_x_583:
        /* <DEDUP_REMOVED lines=518> */
[----:B------:R-:W5:Y:S01]  /*5eb0*/  LDL R152, [R1+0x54] ;  /* 0x0000540001987983 */ /* 0x000f620000100800 */
[----:B------:R-:W-:Y:S02]  /*5ec0*/  UIADD3 UR7, -UR6, UR12, URZ ;  /* 0x0000000c06077290 */ /* 0x000fe4000fffe13f */
[----:B------:R-:W-:Y:S01]  /*5ed0*/  IMAD.U32 R7, RZ, RZ, UR6 ;  /* 0x00000006ff077e24 */ /* 0x000fe2000f8e00ff */
[----:B------:R-:W5:Y:S01]  /*5ee0*/  LDL R243, [R1+0xc] ;  /* 0x00000c0001f37983 */ /* 0x000f620000100800 */
[----:B------:R-:W-:Y:S03]  /*5ef0*/  UIADD3 UR15, UR17, UR15, URZ ;  /* 0x0000000f110f7290 */ /* 0x000fe6000fffe03f */
[----:B------:R-:W1:Y:S03]  /*5f00*/  S2R R239, SR_TID.X ;  /* 0x0000000000ef7919 */ /* 0x000e660000002100 */
        /* <DEDUP_REMOVED lines=27> */
.L_x_584:
        /* <DEDUP_REMOVED lines=80> */
[-C--:B------:R-:W-:Y:S04]  /*65c0*/  HMMA.16816.F32 R12, R148, R152.reuse, R12 ;  /* 0x00000098940c723c */ /* 0x080fe8000000180c */
        /* <DEDUP_REMOVED lines=159> */
.L_x_582:
        /* <DEDUP_REMOVED lines=165> */
.L_x_587:
[----:B-1----:R-:W2:Y:S01]  /*7a10*/  LDL R31, [R1+0x20] ;  /* 0x00002000011f7983 */ /* 0x002ea20000100800 */
[----:B------:R-:W-:Y:S01]  /*7a20*/  LEA.HI R0, R30, R32, RZ, 0x3 ;  /* 0x000000201e007211 */ /* 0x000fe200078f18ff */
[----:B------:R-:W-:Y:S01]  /*7a30*/  IMAD.SHL.U32 R12, R29, 0x8, RZ ;  /* 0x000000081d0c7824 */ /* 0x000fe200078e00ff */
[----:B------:R-:W-:Y:S01]  /*7a40*/  LEA.HI R2, R28, R28, RZ, 0x1 ;  /* 0x0000001c1c027211 */ /* 0x000fe200078f08ff */
[----:B------:R-:W-:Y:S01]  /*7a50*/  USHF.R.S32.HI UR7, URZ, 0x1f, UR13 ;  /* 0x0000001f3f077899 */ /* 0x000fe2000801140d */
[----:B-----5:R-:W-:Y:S01]  /*7a60*/  IADD3 R5, R5, -UR6, RZ ;  /* 0x8000000605057c10 */ /* 0x020fe2000fffe0ff */
[----:B------:R-:W-:Y:S01]  /*7a70*/  IMAD.SHL.U32 R0, R0, 0x8, RZ ;  /* 0x0000000800007824 */ /* 0x000fe200078e00ff */
[----:B------:R-:W-:Y:S01]  /*7a80*/  LOP3.LUT R2, R2, 0x3fffffe, RZ, 0xc0, !PT ;  /* 0x03fffffe02027812 */ /* 0x000fe200078ec0ff */
[----:B------:R-:W-:Y:S01]  /*7a90*/  USEL UR13, UR13, URZ, !UP1 ;  /* 0x0000003f0d0d7287 */ /* 0x000fe2000c800000 */
[----:B------:R-:W-:Y:S01]  /*7aa0*/  SHF.R.S32.HI R13, RZ, 0x1f, R12 ;  /* 0x0000001fff0d7819 */ /* 0x000fe2000001140c */
[----:B------:R-:W-:Y:S01]  /*7ab0*/  USEL UR7, UR7, URZ, !UP1 ;  /* 0x0000003f07077287 */ /* 0x000fe2000c800000 */
[----:B------:R-:W-:Y:S01]  /*7ac0*/  LOP3.LUT R0, R0, 0xc0, RZ, 0xc0, !PT ;  /* 0x000000c000007812 */ /* 0x000fe200078ec0ff */
[----:B------:R-:W-:Y:S01]  /*7ad0*/  IMAD.IADD R2, R28, 0x1, -R2 ;  /* 0x000000011c027824 */ /* 0x000fe200078e0a02 */
[----:B------:R-:W-:Y:S01]  /*7ae0*/  IMNMX R14, R5, 0x80, PT ;  /* 0x00000080050e7817 */ /* 0x000fe20003800200 */
[----:B------:R-:W-:Y:S01]  /*7af0*/  ULDC.64 UR4, c[0x0][0x340] ;  /* 0x0000d00000047ab9 */ /* 0x000fe20000000a00 */
[----:B------:R-:W-:Y:S01]  /*7b00*/  LOP3.LUT R3, R0, 0x18, R12, 0xf8, !PT ;  /* 0x0000001800037812 */ /* 0x000fe200078ef80c */
[----:B------:R-:W-:Y:S01]  /*7b10*/  IMAD R2, R24, 0x8, R2 ;  /* 0x0000000818027824 */ /* 0x000fe200078e0202 */
[----:B------:R-:W-:Y:S01]  /*7b20*/  SHF.R.U32.HI R0, RZ, 0x3, R0 ;  /* 0x00000003ff007819 */ /* 0x000fe20000011600 */
[----:B------:R-:W-:Y:S01]  /*7b30*/  UIMAD UR4, UR7, UR4, URZ ;  /* 0x00000004070472a4 */ /* 0x000fe2000f8e023f */
[----:B------:R-:W-:Y:S01]  /*7b40*/  ISETP.GE.AND P4, PT, R28, R14, PT ;  /* 0x0000000e1c00720c */ /* 0x000fe20003f86270 */
[----:B------:R-:W-:Y:S01]  /*7b50*/  IMAD.U32 R30, RZ, RZ, UR13 ;  /* 0x0000000dff1e7e24 */ /* 0x000fe2000f8e00ff */
[----:B------:R-:W-:Y:S01]  /*7b60*/  LOP3.LUT R0, R3, R0, RZ, 0x3c, !PT ;  /* 0x0000000003007212 */ /* 0x000fe200078e3cff */
[----:B------:R-:W-:Y:S01]  /*7b70*/  UIMAD UR4, UR13, UR5, UR4 ;  /* 0x000000050d0472a4 */ /* 0x000fe2000f8e0204 */
[----:B------:R-:W-:Y:S01]  /*7b80*/  IMAD.U32 R6, RZ, RZ, UR14 ;  /* 0x0000000eff067e24 */ /* 0x000fe2000f8e00ff */
[----:B------:R-:W-:Y:S01]  /*7b90*/  BSSY B0, `(.L_x_588) ;  /* 0x0000029000007945 */ /* 0x000fe20003800000 */
[----:B------:R-:W-:Y:S01]  /*7ba0*/  IADD3 R15, R12, 0x20, RZ ;  /* 0x000000200c0f7810 */ /* 0x000fe20007ffe0ff */
[----:B------:R-:W-:-:S04]  /*7bb0*/  IMAD.U32 R0, R2, 0x20, R0 ;  /* 0x0000002002007824 */ /* 0x000fc800078e0000 */
[----:B------:R-:W-:-:S05]  /*7bc0*/  IMAD.SHL.U32 R0, R0, 0x2, RZ ;  /* 0x0000000200007824 */ /* 0x000fca00078e00ff */
[----:B------:R1:W3:Y:S04]  /*7bd0*/  LDS.128 R40, [R0+0x7080] ;  /* 0x0070800000287984 */ /* 0x0002e80000000c00 */
[----:B------:R1:W4:Y:S04]  /*7be0*/  LDS.128 R36, [R0+0x9080] ;  /* 0x0090800000247984 */ /* 0x0003280000000c00 */
[----:B------:R1:W1:Y:S04]  /*7bf0*/  LDS.128 R32, [R0+0xb080] ;  /* 0x00b0800000207984 */ /* 0x0002680000000c00 */
[----:B------:R1:W1:Y:S04]  /*7c00*/  LDS.128 R52, [R0+0x80] ;  /* 0x0000800000347984 */ /* 0x0002680000000c00 */
[----:B------:R1:W1:Y:S04]  /*7c10*/  LDS.128 R48, [R0+0x2080] ;  /* 0x0020800000307984 */ /* 0x0002680000000c00 */
[----:B------:R1:W1:Y:S04]  /*7c20*/  LDS.128 R44, [R0+0x4080] ;  /* 0x00408000002c7984 */ /* 0x0002680000000c00 */
[----:B------:R1:W1:Y:S04]  /*7c30*/  LDS.128 R60, [R0+0x1080] ;  /* 0x00108000003c7984 */ /* 0x0002680000000c00 */
[----:B------:R1:W1:Y:S04]  /*7c40*/  LDS.128 R56, [R0+0x3080] ;  /* 0x0030800000387984 */ /* 0x0002680000000c00 */
[----:B------:R1:W1:Y:S01]  /*7c50*/  LDS.128 R64, [R0+0x5080] ;  /* 0x0050800000407984 */ /* 0x0002620000000c00 */
[----:B--2---:R-:W-:-:S05]  /*7c60*/  SHF.R.S32.HI R29, RZ, 0x1f, R31 ;  /* 0x0000001fff1d7819 */ /* 0x004fca000001141f */
[----:B------:R-:W-:-:S04]  /*7c70*/  IMAD R2, R29, c[0x0][0x338], RZ ;  /* 0x0000ce001d027a24 */ /* 0x000fc800078e02ff */
[C---:B------:R-:W-:Y:S02]  /*7c80*/  IMAD R4, R31.reuse, c[0x0][0x33c], R2 ;  /* 0x0000cf001f047a24 */ /* 0x040fe400078e0202 */
[----:B------:R-:W-:-:S04]  /*7c90*/  IMAD.WIDE.U32 R2, R31, c[0x0][0x338], R12 ;  /* 0x0000ce001f027a25 */ /* 0x000fc800078e000c */
[----:B------:R-:W-:Y:S01]  /*7ca0*/  IMAD.IADD R3, R3, 0x1, R4 ;  /* 0x0000000103037824 */ /* 0x000fe200078e0204 */
[----:B------:R-:W-:-:S03]  /*7cb0*/  IADD3 R4, P0, R28, UR8, RZ ;  /* 0x000000081c047c10 */ /* 0x000fc6000ff1e0ff */
[----:B------:R-:W-:Y:S01]  /*7cc0*/  IMAD.WIDE.U32 R10, R30, c[0x0][0x340], R2 ;  /* 0x0000d0001e0a7a25 */ /* 0x000fe200078e0002 */
[----:B------:R-:W-:-:S04]  /*7cd0*/  LEA.HI.X.SX32 R5, R28, UR9, 0x1, P0 ;  /* 0x000000091c057c11 */ /* 0x000fc800080f0eff */
[----:B------:R-:W-:Y:S01]  /*7ce0*/  IADD3 R7, R11, UR4, RZ ;  /* 0x000000040b077c10 */ /* 0x000fe2000fffe0ff */
[----:B------:R-:W-:Y:S01]  /*7cf0*/  IMAD.WIDE R8, R6, 0x80, R4 ;  /* 0x0000008006087825 */ /* 0x000fe200078e0204 */
[----:B------:R-:W-:Y:S05]  /*7d00*/  @P4 BRA `(.L_x_589) ;  /* 0x0000011000004947 */ /* 0x000fea0003800000 */
[C---:B-1-34-:R-:W-:Y:S01]  /*7d10*/  ISETP.GE.AND P3, PT, R12.reuse, c[0x0][0x324], PT ;  /* 0x0000c9000c007a0c */ /* 0x05afe20003f66270 */
[----:B------:R-:W1:Y:S01]  /*7d20*/  LDS.128 R24, [R0+0x8080] ;  /* 0x0080800000187984 */ /* 0x000e620000000c00 */
[----:B------:R-:W-:Y:S01]  /*7d30*/  IMAD.MOV.U32 R6, RZ, RZ, R10 ;  /* 0x000000ffff067224 */ /* 0x000fe200078e000a */
[----:B------:R-:W-:Y:S02]  /*7d40*/  IADD3 R2, R12, 0x40, RZ ;  /* 0x000000400c027810 */ /* 0x000fe40007ffe0ff */
[----:B------:R-:W-:Y:S01]  /*7d50*/  LDS.128 R16, [R0+0xa080] ;  /* 0x00a0800000107984 */ /* 0x000fe20000000c00 */
[----:B------:R-:W-:Y:S01]  /*7d60*/  IMAD.WIDE.U32 R4, R8, c[0x0][0x330], R6 ;  /* 0x0000cc0008047a25 */ /* 0x000fe200078e0006 */
[----:B------:R-:W-:Y:S02]  /*7d70*/  ISETP.GE.AND P2, PT, R15, c[0x0][0x324], PT ;  /* 0x0000c9000f007a0c */ /* 0x000fe40003f46270 */
[----:B------:R-:W-:-:S02]  /*7d80*/  ISETP.GE.AND P1, PT, R2, c[0x0][0x324], PT ;  /* 0x0000c90002007a0c */ /* 0x000fc40003f26270 */
[----:B------:R-:W-:Y:S02]  /*7d90*/  LEA R2, P0, R4, c[0x0][0x318], 0x1 ;  /* 0x0000c60004027a11 */ /* 0x000fe400078008ff */
[----:B------:R2:W3:Y:S02]  /*7da0*/  @!P3 LDS.128 R20, [R0+0x6080] ;  /* 0x006080000014b984 */ /* 0x0004e40000000c00 */
[----:B--2---:R-:W-:-:S04]  /*7db0*/  IMAD R0, R9, c[0x0][0x330], RZ ;  /* 0x0000cc0009007a24 */ /* 0x004fc800078e02ff */
[----:B------:R-:W-:-:S04]  /*7dc0*/  IMAD R0, R8, c[0x0][0x334], R0 ;  /* 0x0000cd0008007a24 */ /* 0x000fc800078e0200 */
[----:B------:R-:W-:-:S05]  /*7dd0*/  IMAD.IADD R0, R5, 0x1, R0 ;  /* 0x0000000105007824 */ /* 0x000fca00078e0200 */
[----:B------:R-:W-:-:S05]  /*7de0*/  LEA.HI.X R3, R4, c[0x0][0x31c], R0, 0x1, P0 ;  /* 0x0000c70004037a11 */ /* 0x000fca00000f0c00 */
[----:B-1----:R1:W-:Y:S04]  /*7df0*/  @!P2 STG.E.128 [R2.64+0x40], R24 ;  /* 0x000040180200a986 */ /* 0x0023e8000c101d12 */
[----:B---3--:R1:W-:Y:S04]  /*7e00*/  @!P3 STG.E.128 [R2.64], R20 ;  /* 0x000000140200b986 */ /* 0x0083e8000c101d12 */
[----:B------:R1:W-:Y:S02]  /*7e10*/  @!P1 STG.E.128 [R2.64+0x80], R16 ;  /* 0x0000801002009986 */ /* 0x0003e4000c101d12 */
.L_x_589:
[----:B-1-34-:R-:W-:Y:S05]  /*7e20*/  BSYNC B0 ;  /* 0x0000000000007941 */ /* 0x01afea0003800000 */
.L_x_588:
[----:B------:R-:W-:Y:S01]  /*7e30*/  IADD3 R28, R28, 0x40, RZ ;  /* 0x000000401c1c7810 */ /* 0x000fe20007ffe0ff */
[----:B------:R-:W-:Y:S03]  /*7e40*/  BSSY B0, `(.L_x_590) ;  /* 0x0000014000007945 */ /* 0x000fe60003800000 */
[----:B------:R-:W-:-:S13]  /*7e50*/  ISETP.GE.AND P3, PT, R28, R14, PT ;  /* 0x0000000e1c00720c */ /* 0x000fda0003f66270 */
        /* <DEDUP_REMOVED lines=15> */
[----:B------:R1:W-:Y:S04]  /*7f50*/  @!P2 STG.E.128 [R2.64], R40 ;  /* 0x000000280200a986 */ /* 0x0003e8000c101d12 */
[----:B------:R1:W-:Y:S04]  /*7f60*/  @!P1 STG.E.128 [R2.64+0x40], R36 ;  /* 0x0000402402009986 */ /* 0x0003e8000c101d12 */
[----:B------:R1:W-:Y:S02]  /*7f70*/  @!P0 STG.E.128 [R2.64+0x80], R32 ;  /* 0x0000802002008986 */ /* 0x0003e4000c101d12 */
.L_x_591:
[----:B------:R-:W-:Y:S05]  /*7f80*/  BSYNC B0 ;  /* 0x0000000000007941 */ /* 0x000fea0003800000 */
.L_x_590:
[----:B------:R-:W-:Y:S01]  /*7f90*/  IMAD R0, R29, c[0x0][0x308], RZ ;  /* 0x0000c2001d007a24 */ /* 0x000fe200078e02ff */
[----:B------:R-:W-:Y:S01]  /*7fa0*/  ULDC.64 UR4, c[0x0][0x310] ;  /* 0x0000c40000047ab9 */ /* 0x000fe20000000a00 */
[C---:B-1----:R-:W-:Y:S01]  /*7fb0*/  IMAD.WIDE.U32 R2, R31.reuse, c[0x0][0x308], R12 ;  /* 0x0000c2001f027a25 */ /* 0x042fe200078e000c */
[----:B------:R-:W-:Y:S01]  /*7fc0*/  UIMAD UR4, UR7, UR4, URZ ;  /* 0x00000004070472a4 */ /* 0x000fe2000f8e023f */
[----:B------:R-:W-:Y:S02]  /*7fd0*/  BSSY B0, `(.L_x_592) ;  /* 0x0000015000007945 */ /* 0x000fe40003800000 */
[----:B------:R-:W-:Y:S01]  /*7fe0*/  IMAD R0, R31, c[0x0][0x30c], R0 ;  /* 0x0000c3001f007a24 */ /* 0x000fe200078e0200 */
[----:B------:R-:W-:-:S04]  /*7ff0*/  UIMAD UR4, UR13, UR5, UR4 ;  /* 0x000000050d0472a4 */ /* 0x000fc8000f8e0204 */
[----:B------:R-:W-:-:S05]  /*8000*/  IADD3 R3, R3, R0, RZ ;  /* 0x0000000003037210 */ /* 0x000fca0007ffe0ff */
        /* <DEDUP_REMOVED lines=17> */
.L_x_593:
[----:B------:R-:W-:Y:S05]  /*8120*/  BSYNC B0 ;  /* 0x0000000000007941 */ /* 0x000fea0003800000 */
.L_x_592:
        /* <DEDUP_REMOVED lines=19> */
.L_x_586:
        /* <DEDUP_REMOVED lines=31> */
.L_x_594:
[----:B-1----:R-:W2:Y:S01]  /*8450*/  LDL R0, [R1+0x20] ;  /* 0x0000200001007983 */ /* 0x002ea20000100800 */
[----:B------:R-:W-:Y:S01]  /*8460*/  USHF.R.S32.HI UR7, URZ, 0x1f, UR13 ;  /* 0x0000001f3f077899 */ /* 0x000fe2000801140d */
[----:B-----5:R-:W-:Y:S01]  /*8470*/  IADD3 R14, R6, -UR6, RZ ;  /* 0x80000006060e7c10 */ /* 0x020fe2000fffe0ff */
[----:B------:R-:W-:Y:S01]  /*8480*/  USEL UR13, UR13, URZ, !UP1 ;  /* 0x0000003f0d0d7287 */ /* 0x000fe2000c800000 */
[----:B------:R-:W1:Y:S01]  /*8490*/  S2R R2, SR_TID.X ;  /* 0x0000000000027919 */ /* 0x000e620000002100 */
[----:B------:R-:W-:Y:S01]  /*84a0*/  USEL UR7, UR7, URZ, !UP1 ;  /* 0x0000003f07077287 */ /* 0x000fe2000c800000 */
[----:B------:R-:W-:Y:S01]  /*84b0*/  IMAD.U32 R6, RZ, RZ, UR14 ;  /* 0x0000000eff067e24 */ /* 0x000fe2000f8e00ff */
[----:B------:R-:W-:Y:S01]  /*84c0*/  ULDC.64 UR4, c[0x0][0x310] ;  /* 0x0000c40000047ab9 */ /* 0x000fe20000000a00 */
[----:B------:R-:W-:Y:S01]  /*84d0*/  BSSY B0, `(.L_x_595) ;  /* 0x0000027000007945 */ /* 0x000fe20003800000 */
[----:B------:R-:W-:Y:S01]  /*84e0*/  UIMAD UR4, UR7, UR4, URZ ;  /* 0x00000004070472a4 */ /* 0x000fe2000f8e023f */
[----:B------:R-:W-:-:S03]  /*84f0*/  IMAD.U32 R17, RZ, RZ, UR13 ;  /* 0x0000000dff117e24 */ /* 0x000fc6000f8e00ff */
[----:B------:R-:W-:Y:S01]  /*8500*/  UIMAD UR4, UR13, UR5, UR4 ;  /* 0x000000050d0472a4 */ /* 0x000fe2000f8e0204 */
[----:B-1----:R-:W-:-:S04]  /*8510*/  SHF.R.S32.HI R4, RZ, 0x1f, R2 ;  /* 0x0000001fff047819 */ /* 0x002fc80000011402 */
[----:B------:R-:W-:Y:S01]  /*8520*/  LEA.HI R4, R4, R2, RZ, 0x2 ;  /* 0x0000000204047211 */ /* 0x000fe200078f10ff */
[----:B--2---:R-:W-:-:S03]  /*8530*/  IMAD.MOV.U32 R19, RZ, RZ, R0 ;  /* 0x000000ffff137224 */ /* 0x004fc600078e0000 */
[----:B------:R-:W-:Y:S02]  /*8540*/  LOP3.LUT R0, R4, 0x1ffffffc, RZ, 0xc0, !PT ;  /* 0x1ffffffc04007812 */ /* 0x000fe400078ec0ff */
[----:B------:R-:W-:-:S03]  /*8550*/  SHF.R.S32.HI R18, RZ, 0x1f, R19 ;  /* 0x0000001fff127819 */ /* 0x000fc60000011413 */
[----:B------:R-:W-:-:S04]  /*8560*/  IMAD.IADD R0, R2, 0x1, -R0 ;  /* 0x0000000102007824 */ /* 0x000fc800078e0a00 */
[----:B------:R-:W-:Y:S02]  /*8570*/  IMAD.SHL.U32 R12, R0, 0x8, RZ ;  /* 0x00000008000c7824 */ /* 0x000fe400078e00ff */
[----:B------:R-:W-:-:S03]  /*8580*/  IMAD R0, R18, c[0x0][0x308], RZ ;  /* 0x0000c20012007a24 */ /* 0x000fc600078e02ff */
[----:B------:R-:W-:Y:S01]  /*8590*/  SHF.R.S32.HI R13, RZ, 0x1f, R12 ;  /* 0x0000001fff0d7819 */ /* 0x000fe2000001140c */
[C---:B------:R-:W-:Y:S01]  /*85a0*/  IMAD R0, R19.reuse, c[0x0][0x30c], R0 ;  /* 0x0000c30013007a24 */ /* 0x040fe200078e0200 */
[C---:B------:R-:W-:Y:S02]  /*85b0*/  IADD3 R15, R12.reuse, 0x20, RZ ;  /* 0x000000200c0f7810 */ /* 0x040fe40007ffe0ff */
[----:B------:R-:W-:Y:S01]  /*85c0*/  IADD3 R16, R12, 0x40, RZ ;  /* 0x000000400c107810 */ /* 0x000fe20007ffe0ff */
[----:B------:R-:W-:-:S04]  /*85d0*/  IMAD.WIDE.U32 R2, R19, c[0x0][0x308], R12 ;  /* 0x0000c20013027a25 */ /* 0x000fc800078e000c */
[----:B------:R-:W-:Y:S01]  /*85e0*/  IMAD.IADD R3, R3, 0x1, R0 ;  /* 0x0000000103037824 */ /* 0x000fe200078e0200 */
[----:B------:R-:W-:-:S03]  /*85f0*/  SHF.R.S32.HI R0, RZ, 0x2, R4 ;  /* 0x00000002ff007819 */ /* 0x000fc60000011404 */
[----:B------:R-:W-:Y:S01]  /*8600*/  IMAD.WIDE.U32 R10, R17, c[0x0][0x310], R2 ;  /* 0x0000c400110a7a25 */ /* 0x000fe200078e0002 */
[C---:B------:R-:W-:Y:S02]  /*8610*/  ISETP.GE.AND P4, PT, R0.reuse, R14, PT ;  /* 0x0000000e0000720c */ /* 0x040fe40003f86270 */
[C---:B------:R-:W-:Y:S02]  /*8620*/  IADD3 R4, P0, R0.reuse, UR8, RZ ;  /* 0x0000000800047c10 */ /* 0x040fe4000ff1e0ff */
[----:B------:R-:W-:Y:S02]  /*8630*/  IADD3 R3, R11, UR4, RZ ;  /* 0x000000040b037c10 */ /* 0x000fe4000fffe0ff */
[----:B------:R-:W-:-:S05]  /*8640*/  LEA.HI.X.SX32 R5, R0, UR9, 0x1, P0 ;  /* 0x0000000900057c11 */ /* 0x000fca00080f0eff */
[----:B------:R-:W-:Y:S02]  /*8650*/  IMAD.WIDE R6, R6, 0x80, R4 ;  /* 0x0000008006067825 */ /* 0x000fe400078e0204 */
        /* <DEDUP_REMOVED lines=14> */
.L_x_596:
[----:B------:R-:W-:Y:S05]  /*8740*/  BSYNC B0 ;  /* 0x0000000000007941 */ /* 0x000fea0003800000 */
.L_x_595:
        /* <DEDUP_REMOVED lines=19> */
.L_x_598:
[----:B------:R-:W-:Y:S05]  /*8880*/  BSYNC B0 ;  /* 0x0000000000007941 */ /* 0x000fea0003800000 */
.L_x_597:
        /* <DEDUP_REMOVED lines=24> */
.L_x_600:
[----:B------:R-:W-:Y:S05]  /*8a10*/  BSYNC B0 ;  /* 0x0000000000007941 */ /* 0x000fea0003800000 */
.L_x_599:
        /* <DEDUP_REMOVED lines=18> */
.L_x_601:
        /* <DEDUP_REMOVED lines=12> */
.L_x_1407:


//--------------------- .text._ZN7cutlass13device_kernelIN5flash19enable_sm80_to_sm89INS1_16FlashAttnBwdSm80INS1_25CollectiveMainloopBwdSm80ILi2ELi1EN4cute5tupleIJNS5_1CILi64EEENS7_ILi128EEENS7_ILi96EEEEEENS_6half_tEfNS_4arch4Sm80ELb1ELb0ELb1ELb1ELb0ELb0ELb0ELb0ELi2ELi2ELi4ELi2ELb1EEENS1_24CollectiveEpilogueBwdGQAISB_fSE_Li256ELb1ELb0EEENS1_25SingleTileBwdLPTSchedulerILb1ELi128ELb0EEEEEEEEEvNT_6ParamsE --------------------------
	.section	.text._ZN7cutlass13device_kernelIN5flash19enable_sm80_to_sm89INS1_16FlashAttnBwdSm80INS1_25CollectiveMainloopBwdSm80ILi2ELi1EN4cute5tupleIJNS5_1CILi64EEENS7_ILi128EEENS7_ILi96EEEEEENS_6half_tEfNS_4arch4Sm80ELb1ELb0ELb1ELb1ELb0ELb0ELb0ELb0ELi2ELi2ELi4ELi2ELb1EEENS1_24CollectiveEpilogueBwdGQAISB_fSE_Li256ELb1ELb0EEENS1_25SingleTileBwdLPTSchedulerILb1ELi128ELb0EEEEEEEEEvNT_6ParamsE,"ax",@progbits
	.sectioninfo	@"SHI_REGISTERS=255"
	.align	128
.text._ZN7cutlass13device_kernelIN5flash19enable_sm80_to_sm89INS1_16FlashAttnBwdSm80INS1_25CollectiveMainloopBwdSm80ILi2ELi1EN4cute5tupleIJNS5_1CILi64EEENS7_ILi128EEENS7_ILi96EEEEEENS_6half_tEfNS_4arch4Sm80ELb1ELb0ELb1ELb1ELb0ELb0ELb0ELb0ELi2ELi2ELi4ELi2ELb1EEENS1_24CollectiveEpilogueBwdGQAISB_fSE_Li256ELb1ELb0EEENS1_25SingleTileBwdLPTSchedulerILb1ELi128ELb0EEEEEEEEEvNT_6ParamsE:
        .type           _ZN7cutlass13device_kernelIN5flash19enable_sm80_to_sm89INS1_16FlashAttnBwdSm80INS1_25CollectiveMainloopBwdSm80ILi2ELi1EN4cute5tupleIJNS5_1CILi64EEENS7_ILi128EEENS7_ILi96EEEEEENS_6half_tEfNS_4arch4Sm80ELb1ELb0ELb1ELb1ELb0ELb0ELb0ELb0ELi2ELi2ELi4ELi2ELb1EEENS1_24CollectiveEpilogueBwdGQAISB_fSE_Li256ELb1ELb0EEENS1_25SingleTileBwdLPTSchedulerILb1ELi128ELb0EEEEEEEEEvNT_6ParamsE,@function
        .size           _ZN7cutlass13device_kernelIN5flash19enable_sm80_to_sm89INS1_16FlashAttnBwdSm80INS1_25CollectiveMainloopBwdSm80ILi2ELi1EN4cute5tupleIJNS5_1CILi64EEENS7_ILi128EEENS7_ILi96EEEEEENS_6half_tEfNS_4arch4Sm80ELb1ELb0ELb1ELb1ELb0ELb0ELb0ELb0ELi2ELi2ELi4ELi2ELb1EEENS1_24CollectiveEpilogueBwdGQAISB_fSE_Li256ELb1ELb0EEENS1_25SingleTileBwdLPTSchedulerILb1ELi128ELb0EEEEEEEEEvNT_6ParamsE,(.L_x_1408 - _ZN7cutlass13device_kernelIN5flash19enable_sm80_to_sm89INS1_16FlashAttnBwdSm80INS1_25CollectiveMainloopBwdSm80ILi2ELi1EN4cute5tupleIJNS5_1CILi64EEENS7_ILi128EEENS7_ILi96EEEEEENS_6half_tEfNS_4arch4Sm80ELb1ELb0ELb1ELb1ELb0ELb0ELb0ELb0ELi2ELi2ELi4ELi2ELb1EEENS1_24CollectiveEpilogueBwdGQAISB_fSE_Li256ELb1ELb0EEENS1_25SingleTileBwdLPTSchedulerILb1ELi128ELb0EEEEEEEEEvNT_6ParamsE)
        .other          _ZN7cutlass13device_kernelIN5flash19enable_sm80_to_sm89INS1_16FlashAttnBwdSm80INS1_25CollectiveMainloopBwdSm80ILi2ELi1EN4cute5tupleIJNS5_1CILi64EEENS7_ILi128EEENS7_ILi96EEEEEENS_6half_tEfNS_4arch4Sm80ELb1ELb0ELb1ELb1ELb0ELb0ELb0ELb0ELi2ELi2ELi4ELi2ELb1EEENS1_24CollectiveEpilogueBwdGQAISB_fSE_Li256ELb1ELb0EEENS1_25SingleTileBwdLPTSchedulerILb1ELi128ELb0EEEEEEEEEvNT_6ParamsE,@"STO_CUDA_ENTRY STV_DEFAULT"
_ZN7cutlass13device_kernelIN5flash19enable_sm80_to_sm89INS1_16FlashAttnBwdSm80INS1_25CollectiveMainloopBwdSm80ILi2ELi1EN4cute5tupleIJNS5_1CILi64EEENS7_ILi128EEENS7_ILi96EEEEEENS_6half_tEfNS_4arch4Sm80ELb1ELb0ELb1ELb1ELb0ELb0ELb0ELb0ELi2ELi2ELi4ELi2ELb1EEENS1_24CollectiveEpilogueBwdGQAISB_fSE_Li256ELb1ELb0EEENS1_25SingleTileBwdLPTSchedulerILb1ELi128ELb0EEEEEEEEEvNT_6ParamsE:
        /* <DEDUP_REMOVED lines=31> */
.L_x_603:
        /* <DEDUP_REMOVED lines=8> */
.L_x_604:
        /* <DEDUP_REMOVED lines=8> */
[----:B------:R-:W-:Y:S02]  /*02f0*/  UMOV UR7, UR5 ;  /* 0x0000000500077c82 */ /* 0x000fe40008000000 */
        /* <DEDUP_REMOVED lines=12> */
.L_x_605:
        /* <DEDUP_REMOVED lines=14> */
.L_x_607:
[----:B------:R-:W-:Y:S02]  /*04a0*/  ULDC UR5, c[0x0][0x3dc] ;  /* 0x0000f70000057ab9 */ /* 0x000fe40000000800 */
.L_x_606:
[----:B------:R-:W-:-:S04]  /*04b0*/  UIADD3 UR5, UR5, 0x7f, URZ ;  /* 0x0000007f05057890 */ /* 0x000fc8000fffe03f */
[----:B------:R-:W-:-:S04]  /*04c0*/  USHF.R.S32.HI UR4, URZ, 0x1f, UR5 ;  /* 0x0000001f3f047899 */ /* 0x000fc80008011405 */
[----:B------:R-:W-:-:S04]  /*04d0*/  ULEA.HI UR4, UR4, UR5, URZ, 0x7 ;  /* 0x0000000504047291 */ /* 0x000fc8000f8f383f */
[----:B------:R-:W-:-:S04]  /*04e0*/  USHF.R.S32.HI UR4, URZ, 0x7, UR4 ;  /* 0x000000073f047899 */ /* 0x000fc80008011404 */
[----:B------:R-:W-:-:S04]  /*04f0*/  UISETP.GE.AND UP0, UPT, UR14, UR4, UPT ;  /* 0x000000040e00728c */ /* 0x000fc8000bf06270 */
[----:B------:R-:W-:-:S06]  /*0500*/  USEL UR7, UR7, 0xffffffff, !UP0 ;  /* 0xffffffff07077887 */ /* 0x000fcc000c000000 */
[----:B------:R-:W-:-:S05]  /*0510*/  MOV R0, UR7 ;  /* 0x0000000700007c02 */ /* 0x000fca0008000f00 */
[----:B------:R1:W-:Y:S01]  /*0520*/  STL [R1+0x68], R0 ;  /* 0x0000680001007387 */ /* 0x0003e20000100800 */
[----:B------:R-:W-:Y:S05]  /*0530*/  BRA `(.L_x_608) ;  /* 0x000004a000007947 */ /* 0x000fea0003800000 */
.L_x_602:
        /* <DEDUP_REMOVED lines=22> */
.L_x_609:
        /* <DEDUP_REMOVED lines=8> */
.L_x_610:
        /* <DEDUP_REMOVED lines=21> */
.L_x_611:
        /* <DEDUP_REMOVED lines=14> */
.L_x_613:
[----:B------:R-:W-:Y:S02]  /*0950*/  ULDC UR5, c[0x0][0x3dc] ;  /* 0x0000f70000057ab9 */ /* 0x000fe40000000800 */
.L_x_612:
[----:B------:R-:W-:-:S04]  /*0960*/  UIADD3 UR5, UR5, 0x7f, URZ ;  /* 0x0000007f05057890 */ /* 0x000fc8000fffe03f */
[----:B------:R-:W-:-:S04]  /*0970*/  USHF.R.S32.HI UR4, URZ, 0x1f, UR5 ;  /* 0x0000001f3f047899 */ /* 0x000fc80008011405 */
[----:B------:R-:W-:-:S04]  /*0980*/  ULEA.HI UR4, UR4, UR5, URZ, 0x7 ;  /* 0x0000000504047291 */ /* 0x000fc8000f8f383f */
[----:B------:R-:W-:-:S04]  /*0990*/  USHF.R.S32.HI UR4, URZ, 0x7, UR4 ;  /* 0x000000073f047899 */ /* 0x000fc80008011404 */
[----:B------:R-:W-:-:S04]  /*09a0*/  UISETP.GE.AND UP0, UPT, UR14, UR4, UPT ;  /* 0x000000040e00728c */ /* 0x000fc8000bf06270 */
[----:B------:R-:W-:-:S06]  /*09b0*/  USEL UR7, UR7, 0xffffffff, !UP0 ;  /* 0xffffffff07077887 */ /* 0x000fcc000c000000 */
[----:B------:R-:W-:-:S05]  /*09c0*/  MOV R0, UR7 ;  /* 0x0000000700007c02 */ /* 0x000fca0008000f00 */
[----:B------:R1:W-:Y:S02]  /*09d0*/  STL [R1+0x68], R0 ;  /* 0x0000680001007387 */ /* 0x0003e40000100800 */
.L_x_608:
[----:B------:R-:W2:Y:S02]  /*09e0*/  LDL R23, [R1+0x68] ;  /* 0x0000680001177983 */ /* 0x000ea40000100800 */
[----:B--2---:R-:W-:-:S13]  /*09f0*/  ISETP.GE.AND P0, PT, R23, RZ, PT ;  /* 0x000000ff1700720c */ /* 0x004fda0003f06270 */
[----:B------:R-:W-:Y:S05]  /*0a00*/  @!P0 EXIT ;  /* 0x000000000000894d */ /* 0x000fea0003800000 */
[----:B------:R-:W-:Y:S01]  /*0a10*/  ISETP.NE.U32.AND P1, PT, RZ, c[0x0][0x2d8], PT ;  /* 0x0000b600ff007a0c */ /* 0x000fe20003f25070 */
[----:B------:R-:W-:Y:S01]  /*0a20*/  IMAD.MOV.U32 R9, RZ, RZ, 0x4 ;  /* 0x00000004ff097424 */ /* 0x000fe200078e00ff */
[----:B------:R-:W-:Y:S02]  /*0a30*/  ISETP.NE.U32.AND P0, PT, RZ, c[0x0][0x2c8], PT ;  /* 0x0000b200ff007a0c */ /* 0x000fe40003f05070 */
[----:B------:R-:W-:Y:S01]  /*0a40*/  ISETP.NE.AND.EX P1, PT, RZ, c[0x0][0x2dc], PT, P1 ;  /* 0x0000b700ff007a0c */ /* 0x000fe20003f25310 */
[----:B------:R-:W-:Y:S01]  /*0a50*/  IMAD.WIDE R4, R23, R9, c[0x0][0x2c8] ;  /* 0x0000b20017047625 */ /* 0x000fe200078e0209 */
        /* <DEDUP_REMOVED lines=11> */
[----:B------:R-:W-:Y:S01]  /*0b10*/  ULDC UR11, c[0x0][0x198] ;  /* 0x00006600000b7ab9 */ /* 0x000fe20000000800 */
[----:B------:R-:W-:Y:S01]  /*0b20*/  CS2R R10, SRZ ;  /* 0x00000000000a7805 */ /* 0x000fe2000001ff00 */
[----:B------:R-:W-:Y:S02]  /*0b30*/  IMAD.MOV.U32 R18, RZ, RZ, RZ ;  /* 0x000000ffff127224 */ /* 0x000fe400078e00ff */
[----:B--2---:R-:W-:Y:S01]  /*0b40*/  @P0 IMAD R0, R23, 0x40, R0 ;  /* 0x0000004017000824 */ /* 0x004fe200078e0200 */
[----:B---3--:R1:W2:Y:S01]  /*0b50*/  @P1 R2UR UR12, R8 ;  /* 0x00000000080c13c2 */ /* 0x0082a200000e0000 */
[--C-:B----4-:R-:W-:Y:S01]  /*0b60*/  @P0 SHF.R.S32.HI R17, RZ, 0x1f, R7.reuse ;  /* 0x0000001fff110819 */ /* 0x110fe20000011407 */
[----:B------:R-:W-:-:S02]  /*0b70*/  @P0 IMAD.MOV.U32 R16, RZ, RZ, R7 ;  /* 0x000000ffff100224 */ /* 0x000fc400078e0007 */
[----:B-1----:R-:W-:-:S04]  /*0b80*/  @P0 SHF.R.S32.HI R8, RZ, 0x1f, R0 ;  /* 0x0000001fff080819 */ /* 0x002fc80000011400 */
[----:B------:R-:W-:Y:S02]  /*0b90*/  @P0 LEA.HI R0, R8, R0, RZ, 0x6 ;  /* 0x0000000008000211 */ /* 0x000fe400078f30ff */
[--C-:B-----5:R-:W-:Y:S01]  /*0ba0*/  @P2 SHF.R.S32.HI R11, RZ, 0x1f, R6.reuse ;  /* 0x0000001fff0b2819 */ /* 0x120fe20000011406 */
        /* <DEDUP_REMOVED lines=9> */
.L_x_614:
[----:B------:R-:W-:-:S04]  /*0c40*/  ISETP.NE.U32.AND P1, PT, RZ, c[0x0][0x2e0], PT ;  /* 0x0000b800ff007a0c */ /* 0x000fc80003f25070 */
[----:B------:R-:W-:-:S13]  /*0c50*/  ISETP.NE.AND.EX P1, PT, RZ, c[0x0][0x2e4], PT, P1 ;  /* 0x0000b900ff007a0c */ /* 0x000fda0003f25310 */
[----:B------:R-:W-:Y:S05]  /*0c60*/  @!P1 BRA `(.L_x_615) ;  /* 0x0000004000009947 */ /* 0x000fea0003800000 */
[----:B------:R-:W-:-:S05]  /*0c70*/  IMAD.WIDE R2, R23, R9, c[0x0][0x2e0] ;  /* 0x0000b80017027625 */ /* 0x000fca00078e0209 */
[----:B------:R-:W2:Y:S02]  /*0c80*/  LDG.E R0, [R2.64] ;  /* 0x0000001002007981 */ /* 0x000ea4000c1e1900 */
[----:B--2---:R1:W2:Y:S02]  /*0c90*/  R2UR UR11, R0 ;  /* 0x00000000000b73c2 */ /* 0x0042a400000e0000 */
[----:B-12---:R-:W-:Y:S05]  /*0ca0*/  BRA `(.L_x_616) ;  /* 0x0000006000007947 */ /* 0x006fea0003800000 */
.L_x_615:
[----:B------:R-:W-:Y:S05]  /*0cb0*/  @!P2 BRA `(.L_x_616) ;  /* 0x000000500000a947 */ /* 0x000fea0003800000 */
[----:B------:R1:W2:Y:S04]  /*0cc0*/  LDG.E R0, [R2.64] ;  /* 0x0000001002007981 */ /* 0x0002a8000c1e1900 */
[----:B-1----:R-:W3:Y:S01]  /*0cd0*/  LDG.E R2, [R2.64+0x4] ;  /* 0x0000041002027981 */ /* 0x002ee2000c1e1900 */
[----:B--2---:R-:W1:Y:S08]  /*0ce0*/  R2UR UR11, R0 ;  /* 0x00000000000b73c2 */ /* 0x004e7000000e0000 */
[----:B---3--:R-:W1:Y:S02]  /*0cf0*/  R2UR UR4, R2 ;  /* 0x00000000020473c2 */ /* 0x008e6400000e0000 */
[----:B-1----:R-:W-:-:S06]  /*0d00*/  UIADD3 UR11, -UR11, UR4, URZ ;  /* 0x000000040b0b7290 */ /* 0x002fcc000fffe13f */
.L_x_616:
        /* <DEDUP_REMOVED lines=65> */
[----:B------:R-:W-:Y:S01]  /*1120*/  ULDC.64 UR4, c[0x0][0x248] ;  /* 0x0000920000047ab9 */ /* 0x000fe20000000a00 */
[----:B------:R-:W-:Y:S01]  /*1130*/  SHF.R.S32.HI R38, RZ, 0x1f, R132 ;  /* 0x0000001fff267819 */ /* 0x000fe20000011484 */
[----:B------:R-:W-:Y:S01]  /*1140*/  UISETP.NE.AND UP0, UPT, UR4, 0x1, UPT ;  /* 0x000000010400788c */ /* 0x000fe2000bf05270 */
[----:B------:R-:W-:Y:S01]  /*1150*/  SHF.R.S32.HI R20, RZ, 0x1f, R23 ;  /* 0x0000001fff147819 */ /* 0x000fe20000011417 */
[----:B------:R-:W-:Y:S01]  /*1160*/  UIMAD.WIDE.U32 UR6, UR13, UR5, URZ ;  /* 0x000000050d0672a5 */ /* 0x000fe2000f8e003f */
[-C--:B------:R-:W-:Y:S01]  /*1170*/  LEA.HI R21, R38, R132.reuse, RZ, 0x2 ;  /* 0x0000008426157211 */ /* 0x080fe200078f10ff */
[----:B------:R-:W-:Y:S01]  /*1180*/  ULDC UR4, c[0x0][0x250] ;  /* 0x0000940000047ab9 */ /* 0x000fe20000000800 */
[----:B------:R-:W-:Y:S01]  /*1190*/  SEL R12, R20, RZ, !P2 ;  /* 0x000000ff140c7207 */ /* 0x000fe20005000000 */
[----:B------:R-:W-:Y:S01]  /*11a0*/  UMOV UR18, UR13 ;  /* 0x0000000d00127c82 */ /* 0x000fe20008000000 */
[----:B------:R-:W-:Y:S01]  /*11b0*/  LOP3.LUT R0, R21, 0xfffffffc, RZ, 0xc0, !PT ;  /* 0xfffffffc15007812 */ /* 0x000fe200078ec0ff */
[----:B------:R-:W-:Y:S01]  /*11c0*/  IMAD.U32 R14, RZ, RZ, UR14 ;  /* 0x0000000eff0e7e24 */ /* 0x000fe2000f8e00ff */
[----:B------:R-:W-:Y:S01]  /*11d0*/  SHF.R.S32.HI R43, RZ, 0x2, R21 ;  /* 0x00000002ff2b7819 */ /* 0x000fe20000011415 */
[----:B------:R-:W-:Y:S01]  /*11e0*/  UIADD3 UR8, -UR8, UR11, URZ ;  /* 0x0000000b08087290 */ /* 0x000fe2000fffe13f */
[----:B------:R-:W-:Y:S01]  /*11f0*/  LEA.HI R40, R38, R132, RZ, 0x3 ;  /* 0x0000008426287211 */ /* 0x000fe200078f18ff */
[----:B------:R-:W-:Y:S01]  /*1200*/  @UP0 UMOV UR5, UR7 ;  /* 0x0000000700050c82 */ /* 0x000fe20008000000 */
[----:B------:R-:W-:Y:S01]  /*1210*/  IMAD.IADD R27, R132, 0x1, -R0 ;  /* 0x00000001841b7824 */ /* 0x000fe200078e0a00 */
[----:B------:R-:W-:Y:S01]  /*1220*/  @UP0 USHF.R.U32.HI UR18, URZ, UR4, UR5 ;  /* 0x000000043f120299 */ /* 0x000fe20008011605 */
[----:B------:R-:W-:Y:S01]  /*1230*/  SHF.R.S32.HI R24, RZ, 0x1f, R43 ;  /* 0x0000001fff187819 */ /* 0x000fe2000001142b */
[----:B------:R-:W-:Y:S01]  /*1240*/  ULDC.64 UR6, c[0x0][0x1e0] ;  /* 0x0000780000067ab9 */ /* 0x000fe20000000a00 */
[----:B------:R-:W-:Y:S01]  /*1250*/  IMAD.SHL.U32 R8, R27, 0x8, RZ ;  /* 0x000000081b087824 */ /* 0x000fe200078e00ff */
[----:B------:R-:W-:Y:S01]  /*1260*/  USHF.R.S32.HI UR15, URZ, 0x1f, UR18 ;  /* 0x0000001f3f0f7899 */ /* 0x000fe20008011412 */
[----:B------:R-:W-:Y:S01]  /*1270*/  IADD3 R10, P1, R43, R10, RZ ;  /* 0x0000000a2b0a7210 */ /* 0x000fe20007f3e0ff */
[----:B------:R-:W-:Y:S01]  /*1280*/  ULDC.64 UR4, c[0x0][0x1b0] ;  /* 0x00006c0000047ab9 */ /* 0x000fe20000000a00 */
[----:B------:R-:W-:Y:S01]  /*1290*/  IMAD.U32 R6, RZ, RZ, UR18 ;  /* 0x00000012ff067e24 */ /* 0x000fe2000f8e00ff */
[----:B------:R-:W-:Y:S01]  /*12a0*/  UIMAD UR6, UR15, UR6, URZ ;  /* 0x000000060f0672a4 */ /* 0x000fe2000f8e023f */
[--C-:B------:R-:W-:Y:S01]  /*12b0*/  SHF.R.S32.HI R9, RZ, 0x1f, R8.reuse ;  /* 0x0000001fff097819 */ /* 0x100fe20000011408 */
[----:B------:R-:W-:Y:S01]  /*12c0*/  UIMAD UR4, UR15, UR4, URZ ;  /* 0x000000040f0472a4 */ /* 0x000fe2000f8e023f */
[----:B------:R-:W-:Y:S01]  /*12d0*/  SEL R0, R23, RZ, !P2 ;  /* 0x000000ff17007207 */ /* 0x000fe20005000000 */
[----:B------:R-:W-:Y:S01]  /*12e0*/  UIMAD UR6, UR18, UR7, UR6 ;  /* 0x00000007120672a4 */ /* 0x000fe2000f8e0206 */
[----:B------:R-:W-:Y:S01]  /*12f0*/  IMAD.X R11, R24, 0x1, R11, P1 ;  /* 0x00000001180b7824 */ /* 0x000fe200008e060b */
[----:B------:R-:W-:Y:S01]  /*1300*/  UIMAD UR4, UR18, UR5, UR4 ;  /* 0x00000005120472a4 */ /* 0x000fe2000f8e0204 */
[--C-:B------:R-:W-:Y:S01]  /*1310*/  IMAD.WIDE.U32 R2, R6, c[0x0][0x1e0], R8.reuse ;  /* 0x0000780006027a25 */ /* 0x100fe200078e0008 */
[----:B------:R-:W-:Y:S01]  /*1320*/  IADD3 R22, P1, R43, R16, RZ ;  /* 0x000000102b167210 */ /* 0x000fe20007f3e0ff */
[----:B------:R-:W-:Y:S01]  /*1330*/  USHF.R.S32.HI UR19, URZ, 0x1f, UR13 ;  /* 0x0000001f3f137899 */ /* 0x000fe2000801140d */
[-C--:B------:R-:W-:Y:S01]  /*1340*/  LEA.HI R30, R38, R132.reuse, RZ, 0x5 ;  /* 0x00000084261e7211 */ /* 0x080fe200078f28ff */
[----:B------:R-:W-:Y:S01]  /*1350*/  IMAD.WIDE.U32 R6, R6, c[0x0][0x1b0], R8 ;  /* 0x00006c0006067a25 */ /* 0x000fe200078e0008 */
[----:B------:R-:W-:Y:S01]  /*1360*/  IADD3 R5, R3, UR6, RZ ;  /* 0x0000000603057c10 */ /* 0x000fe2000fffe0ff */
[----:B------:R-:W-:Y:S01]  /*1370*/  ULDC.64 UR6, c[0x0][0x180] ;  /* 0x0000600000067ab9 */ /* 0x000fe20000000a00 */
[----:B------:R-:W-:Y:S01]  /*1380*/  SHF.R.S32.HI R33, RZ, 0x5, R30 ;  /* 0x00000005ff217819 */ /* 0x000fe2000001141e */
[----:B------:R-:W-:Y:S01]  /*1390*/  IMAD.MOV.U32 R4, RZ, RZ, R2 ;  /* 0x000000ffff047224 */ /* 0x000fe200078e0002 */
[----:B------:R-:W-:Y:S01]  /*13a0*/  IADD3 R3, R7, UR4, RZ ;  /* 0x0000000407037c10 */ /* 0x000fe2000fffe0ff */
[----:B------:R-:W-:Y:S01]  /*13b0*/  IMAD R7, R12, c[0x0][0x1e8], RZ ;  /* 0x00007a000c077a24 */ /* 0x000fe200078e02ff */
[C---:B------:R-:W-:Y:S01]  /*13c0*/  IADD3 R25, R8.reuse, 0x20, RZ ;  /* 0x0000002008197810 */ /* 0x040fe20007ffe0ff */
[----:B------:R-:W-:Y:S01]  /*13d0*/  IMAD.MOV.U32 R2, RZ, RZ, R6 ;  /* 0x000000ffff027224 */ /* 0x000fe200078e0006 */
[----:B------:R-:W-:Y:S01]  /*13e0*/  IADD3 R42, R8, 0x40, RZ ;  /* 0x00000040082a7810 */ /* 0x000fe20007ffe0ff */
[----:B------:R-:W-:Y:S01]  /*13f0*/  IMAD R13, R0, c[0x0][0x1ec], R7 ;  /* 0x00007b00000d7a24 */ /* 0x000fe200078e0207 */
[----:B------:R-:W-:Y:S01]  /*1400*/  ISETP.GE.AND P4, PT, R8, c[0x0][0x1cc], PT ;  /* 0x0000730008007a0c */ /* 0x000fe20003f86270 */
[----:B------:R-:W-:Y:S01]  /*1410*/  IMAD R12, R12, c[0x0][0x1b8], RZ ;  /* 0x00006e000c0c7a24 */ /* 0x000fe200078e02ff */
[----:B------:R-:W-:Y:S01]  /*1420*/  LEA.HI R29, R38, R132, RZ, 0x4 ;  /* 0x00000084261d7211 */ /* 0x000fe200078f20ff */
[C---:B------:R-:W-:Y:S01]  /*1430*/  IMAD.WIDE.U32 R6, R0.reuse, c[0x0][0x1e8], R4 ;  /* 0x00007a0000067a25 */ /* 0x040fe200078e0004 */
[----:B------:R-:W-:Y:S01]  /*1440*/  ULDC.64 UR4, c[0x0][0x270] ;  /* 0x00009c0000047ab9 */ /* 0x000fe20000000a00 */
[----:B------:R-:W-:Y:S01]  /*1450*/  SEL R26, R23, RZ, !P0 ;  /* 0x000000ff171a7207 */ /* 0x000fe20004000000 */
[----:B------:R-:W-:Y:S01]  /*1460*/  UIMAD UR4, UR19, UR4, URZ ;  /* 0x00000004130472a4 */ /* 0x000fe2000f8e023f */
[----:B------:R-:W-:Y:S01]  /*1470*/  IMAD.WIDE.U32 R4, R0, c[0x0][0x1b8], R2 ;  /* 0x00006e0000047a25 */ /* 0x000fe200078e0002 */
[----:B------:R-:W-:Y:S01]  /*1480*/  UIMAD UR20, UR19, UR6, URZ ;  /* 0x00000006131472a4 */ /* 0x000fe2000f8e023f */
[----:B------:R-:W-:Y:S01]  /*1490*/  STL [R1+0x1c], R42 ;  /* 0x00001c2a01007387 */ /* 0x000fe20000100800 */
[----:B------:R-:W-:Y:S01]  /*14a0*/  UIMAD UR5, UR13, UR5, UR4 ;  /* 0x000000050d0572a4 */ /* 0x000fe2000f8e0204 */
[----:B------:R-:W-:Y:S01]  /*14b0*/  IMAD.WIDE R2, R14, 0x80, R10 ;  /* 0x000000800e027825 */ /* 0x000fe200078e020a */
[----:B------:R-:W-:Y:S01]  /*14c0*/  USHF.L.U32 UR15, UR10, 0x6, URZ ;  /* 0x000000060a0f7899 */ /* 0x000fe2000800063f */
[----:B------:R-:W-:Y:S01]  /*14d0*/  CS2R R130, SRZ ;  /* 0x0000000000827805 */ /* 0x000fe2000001ff00 */
[----:B------:R-:W-:Y:S01]  /*14e0*/  CS2R R128, SRZ ;  /* 0x0000000000807805 */ /* 0x000fe2000001ff00 */
[----:B------:R-:W-:Y:S01]  /*14f0*/  IMAD R12, R0, c[0x0][0x1bc], R12 ;  /* 0x00006f00000c7a24 */ /* 0x000fe200078e020c */
[----:B------:R-:W-:Y:S01]  /*1500*/  UIADD3 UR18, -UR15, UR12, URZ ;  /* 0x0000000c0f127290 */ /* 0x000fe2000fffe13f */
[----:B------:R-:W-:Y:S01]  /*1510*/  IMAD.SHL.U32 R0, R40, 0x8, RZ ;  /* 0x0000000828007824 */ /* 0x000fe200078e00ff */
[----:B------:R-:W-:Y:S01]  /*1520*/  CS2R R126, SRZ ;  /* 0x00000000007e7805 */ /* 0x000fe2000001ff00 */
[----:B------:R-:W-:Y:S01]  /*1530*/  IMAD R10, R3, c[0x0][0x1d8], RZ ;  /* 0x00007600030a7a24 */ /* 0x000fe200078e02ff */
[----:B------:R-:W-:Y:S01]  /*1540*/  CS2R R124, SRZ ;  /* 0x00000000007c7805 */ /* 0x000fe2000001ff00 */
[----:B------:R-:W-:Y:S01]  /*1550*/  IMAD.IADD R7, R7, 0x1, R13 ;  /* 0x0000000107077824 */ /* 0x000fe200078e020d */
[----:B------:R-:W-:Y:S01]  /*1560*/  LOP3.LUT R0, R0, 0xc0, RZ, 0xc0, !PT ;  /* 0x000000c000007812 */ /* 0x000fe200078ec0ff */
[----:B------:R-:W-:Y:S01]  /*1570*/  IMAD.IADD R5, R5, 0x1, R12 ;  /* 0x0000000105057824 */ /* 0x000fe200078e020c */
[----:B------:R-:W-:Y:S01]  /*1580*/  CS2R R122, SRZ ;  /* 0x00000000007a7805 */ /* 0x000fe2000001ff00 */
[C---:B------:R-:W-:Y:S01]  /*1590*/  IMAD R13, R2.reuse, c[0x0][0x1dc], R10 ;  /* 0x00007700020d7a24 */ /* 0x040fe200078e020a */
[----:B------:R-:W-:Y:S01]  /*15a0*/  SHF.R.U32.HI R12, RZ, 0x3, R0 ;  /* 0x00000003ff0c7819 */ /* 0x000fe20000011600 */
[C---:B------:R-:W-:Y:S01]  /*15b0*/  IMAD.WIDE.U32 R10, R2.reuse, c[0x0][0x1d8], R6 ;  /* 0x00007600020a7a25 */ /* 0x040fe200078e0006 */
[----:B------:R-:W-:Y:S01]  /*15c0*/  CS2R R120, SRZ ;  /* 0x0000000000787805 */ /* 0x000fe2000001ff00 */
[----:B------:R-:W-:Y:S01]  /*15d0*/  CS2R R118, SRZ ;  /* 0x0000000000767805 */ /* 0x000fe2000001ff00 */
[----:B------:R-:W-:Y:S01]  /*15e0*/  CS2R R116, SRZ ;  /* 0x0000000000747805 */ /* 0x000fe2000001ff00 */
[----:B------:R-:W-:Y:S01]  /*15f0*/  IMAD.WIDE.U32 R6, R2, c[0x0][0x1a8], R4 ;  /* 0x00006a0002067a25 */ /* 0x000fe200078e0004 */
[----:B------:R-:W-:Y:S01]  /*1600*/  LOP3.LUT R5, R0, 0x18, R8, 0xf8, !PT ;  /* 0x0000001800057812 */ /* 0x000fe200078ef808 */
[----:B------:R-:W-:Y:S01]  /*1610*/  CS2R R114, SRZ ;  /* 0x0000000000727805 */ /* 0x000fe2000001ff00 */
[----:B------:R-:W-:Y:S01]  /*1620*/  LEA R4, P2, R10, c[0x0][0x1c0], 0x1 ;  /* 0x000070000a047a11 */ /* 0x000fe200078408ff */
[----:B------:R-:W-:Y:S01]  /*1630*/  IMAD.IADD R0, R11, 0x1, R13 ;  /* 0x000000010b007824 */ /* 0x000fe200078e020d */
[----:B------:R-:W-:Y:S01]  /*1640*/  LOP3.LUT R12, R5, R12, RZ, 0x3c, !PT ;  /* 0x0000000c050c7212 */ /* 0x000fe200078e3cff */
[----:B------:R-:W-:Y:S01]  /*1650*/  IMAD R3, R3, c[0x0][0x1a8], RZ ;  /* 0x00006a0003037a24 */ /* 0x000fe200078e02ff */
[----:B------:R-:W-:Y:S01]  /*1660*/  CS2R R112, SRZ ;  /* 0x0000000000707805 */ /* 0x000fe2000001ff00 */
[----:B------:R-:W-:Y:S01]  /*1670*/  IMAD.X R24, R24, 0x1, R17, P1 ;  /* 0x0000000118187824 */ /* 0x000fe200008e0611 */
[----:B------:R-:W-:Y:S01]  /*1680*/  LEA.HI.X R5, R10, c[0x0][0x1c4], R0, 0x1, P2 ;  /* 0x000071000a057a11 */ /* 0x000fe200010f0c00 */
[----:B------:R-:W-:Y:S01]  /*1690*/  IMAD R3, R2, c[0x0][0x1ac], R3 ;  /* 0x00006b0002037a24 */ /* 0x000fe200078e0203 */
[----:B------:R-:W-:Y:S01]  /*16a0*/  LEA.HI R0, R21, R43, RZ, 0x1 ;  /* 0x0000002b15007211 */ /* 0x000fe200078f08ff */
[----:B------:R-:W-:Y:S01]  /*16b0*/  IMAD.MOV.U32 R13, RZ, RZ, c[0x0][0x1d8] ;  /* 0x00007600ff0d7624 */ /* 0x000fe200078e00ff */
[----:B------:R-:W-:Y:S01]  /*16c0*/  LEA R2, P1, R6, c[0x0][0x190], 0x1 ;  /* 0x0000640006027a11 */ /* 0x000fe200078208ff */
[----:B------:R-:W-:Y:S01]  /*16d0*/  IMAD.IADD R3, R7, 0x1, R3 ;  /* 0x0000000107037824 */ /* 0x000fe200078e0203 */
[----:B------:R-:W-:Y:S01]  /*16e0*/  LOP3.LUT R0, R0, 0x7fffffe, RZ, 0xc0, !PT ;  /* 0x07fffffe00007812 */ /* 0x000fe200078ec0ff */
[----:B------:R-:W-:Y:S01]  /*16f0*/  IMAD.MOV.U32 R11, RZ, RZ, c[0x0][0x1a8] ;  /* 0x00006a00ff0b7624 */ /* 0x000fe200078e00ff */
[----:B------:R-:W-:Y:S01]  /*1700*/  CS2R R110, SRZ ;  /* 0x00000000006e7805 */ /* 0x000fe2000001ff00 */
[----:B------:R-:W-:Y:S01]  /*1710*/  IMAD.MOV.U32 R16, RZ, RZ, c[0x0][0x1dc] ;  /* 0x00007700ff107624 */ /* 0x000fe200078e00ff */
[----:B------:R-:W-:Y:S01]  /*1720*/  LEA.HI.X R3, R6, c[0x0][0x194], R3, 0x1, P1 ;  /* 0x0000650006037a11 */ /* 0x000fe200008f0c03 */
[----:B------:R-:W-:Y:S01]  /*1730*/  IMAD.IADD R6, R43, 0x1, -R0 ;  /* 0x000000012b067824 */ /* 0x000fe200078e0a00 */
[----:B------:R-:W-:Y:S01]  /*1740*/  LEA R14, P2, R11, R2, 0x7 ;  /* 0x000000020b0e7211 */ /* 0x000fe200078438ff */
[----:B------:R-:W-:Y:S01]  /*1750*/  IMAD.MOV.U32 R15, RZ, RZ, c[0x0][0x1ac] ;  /* 0x00006b00ff0f7624 */ /* 0x000fe200078e00ff */
[----:B------:R-:W-:Y:S01]  /*1760*/  IADD3 R0, -R43, UR8, RZ ;  /* 0x000000082b007c10 */ /* 0x000fe2000fffe1ff */
[----:B------:R-:W-:Y:S01]  /*1770*/  IMAD R7, R33, 0x8, R6 ;  /* 0x0000000821077824 */ /* 0x000fe200078e0206 */
[----:B------:R-:W-:Y:S01]  /*1780*/  LEA R6, P3, R13, R4, 0x7 ;  /* 0x000000040d067211 */ /* 0x000fe200078638ff */
[----:B------:R-:W-:Y:S01]  /*1790*/  IMAD.MOV.U32 R222, RZ, RZ, 0x20 ;  /* 0x00000020ffde7424 */ /* 0x000fe200078e00ff */
[----:B------:R-:W-:Y:S01]  /*17a0*/  LEA.HI.X R15, R11, R3, R15, 0x7, P2 ;  /* 0x000000030b0f7211 */ /* 0x000fe200010f3c0f */
[----:B------:R-:W-:Y:S01]  /*17b0*/  IMAD.U32 R10, R7, 0x20, R12 ;  /* 0x00000020070a7824 */ /* 0x000fe200078e000c */
[----:B------:R-:W-:Y:S01]  /*17c0*/  LEA.HI.X R7, R13, R5, R16, 0x7, P3 ;  /* 0x000000050d077211 */ /* 0x000fe200018f3c10 */
[----:B------:R-:W-:Y:S01]  /*17d0*/  IMAD.SHL.U32 R12, R132, 0x4, RZ ;  /* 0x00000004840c7824 */ /* 0x000fe200078e00ff */
[----:B------:R-:W-:Y:S01]  /*17e0*/  ISETP.GE.AND P3, PT, R25, c[0x0][0x1cc], PT ;  /* 0x0000730019007a0c */ /* 0x000fe20003f66270 */
[----:B------:R-:W-:Y:S01]  /*17f0*/  IMAD.SHL.U32 R41, R10, 0x2, RZ ;  /* 0x000000020a297824 */ /* 0x000fe200078e00ff */
[----:B------:R-:W-:Y:S01]  /*1800*/  ISETP.GE.AND P2, PT, R42, c[0x0][0x1cc], PT ;  /* 0x000073002a007a0c */ /* 0x000fe20003f46270 */
[----:B------:R-:W-:Y:S01]  /*1810*/  IMAD R13, R18, 0x60, RZ ;  /* 0x00000060120d7824 */ /* 0x000fe200078e02ff */
[C---:B------:R-:W-:Y:S01]  /*1820*/  ISETP.LT.OR P1, PT, R0.reuse, 0x1, P4 ;  /* 0x000000010000780c */ /* 0x040fe20002721670 */
[----:B------:R-:W-:Y:S01]  /*1830*/  IMAD.MOV.U32 R225, RZ, RZ, 0x10 ;  /* 0x00000010ffe17424 */ /* 0x000fe200078e00ff */
[C---:B------:R-:W-:Y:S01]  /*1840*/  ISETP.LT.OR P6, PT, R0.reuse, 0x1, P3 ;  /* 0x000000010000780c */ /* 0x040fe20001fc1670 */
[----:B------:R-:W-:Y:S01]  /*1850*/  STL [R1+0xc], R41 ;  /* 0x00000c2901007387 */ /* 0x000fe20000100800 */
[C---:B------:R-:W-:Y:S01]  /*1860*/  ISETP.LT.OR P5, PT, R0.reuse, 0x1, P2 ;  /* 0x000000010000780c */ /* 0x040fe200017a1670 */
[----:B------:R-:W-:Y:S01]  /*1870*/  CS2R R108, SRZ ;  /* 0x00000000006c7805 */ /* 0x000fe2000001ff00 */
[C---:B------:R-:W-:Y:S01]  /*1880*/  ISETP.LT.OR P4, PT, R0.reuse, 0x41, P4 ;  /* 0x000000410000780c */ /* 0x040fe20002781670 */
[----:B------:R-:W-:Y:S01]  /*1890*/  CS2R R106, SRZ ;  /* 0x00000000006a7805 */ /* 0x000fe2000001ff00 */
[C---:B------:R-:W-:Y:S01]  /*18a0*/  ISETP.LT.OR P3, PT, R0.reuse, 0x41, P3 ;  /* 0x000000410000780c */ /* 0x040fe20001f61670 */
[----:B------:R-:W-:Y:S01]  /*18b0*/  CS2R R104, SRZ ;  /* 0x0000000000687805 */ /* 0x000fe2000001ff00 */
[----:B------:R-:W-:Y:S01]  /*18c0*/  ISETP.LT.OR P2, PT, R0, 0x41, P2 ;  /* 0x000000410000780c */ /* 0x000fe20001741670 */
[----:B------:R-:W-:Y:S01]  /*18d0*/  CS2R R102, SRZ ;  /* 0x0000000000667805 */ /* 0x000fe2000001ff00 */
[----:B------:R-:W-:Y:S01]  /*18e0*/  SHF.R.S32.HI R11, RZ, 0x1f, R18 ;  /* 0x0000001fff0b7819 */ /* 0x000fe20000011412 */
[----:B------:R-:W-:Y:S01]  /*18f0*/  @!PT LDS RZ, [RZ] ;  /* 0x00000000fffff984 */ /* 0x000fe20000000800 */
[----:B------:R-:W-:Y:S01]  /*1900*/  @!PT LDS RZ, [RZ] ;  /* 0x00000000fffff984 */ /* 0x000fe20000000800 */
[----:B------:R-:W-:Y:S01]  /*1910*/  @!PT LDS RZ, [RZ] ;  /* 0x00000000fffff984 */ /* 0x000fe20000000800 */
[----:B------:R1:W-:Y:S01]  /*1920*/  LDGSTS.E.BYPASS.LTC128B.128 [R41+0x6080], [R4.64], !P1 ;  /* 0x0608000004297fae */ /* 0x0003e2000c901d50 */
[C---:B------:R-:W-:Y:S01]  /*1930*/  IADD3 R10, P1, R12.reuse, R18, RZ ;  /* 0x000000120c0a7210 */ /* 0x040fe20007f3e0ff */
[----:B------:R-:W-:Y:S01]  /*1940*/  CS2R R100, SRZ ;  /* 0x0000000000647805 */ /* 0x000fe2000001ff00 */
[----:B------:R-:W-:Y:S01]  /*1950*/  SHF.R.S32.HI R16, RZ, 0x1f, R132 ;  /* 0x0000001fff107819 */ /* 0x000fe20000011484 */
[----:B------:R1:W-:Y:S01]  /*1960*/  LDGSTS.E.BYPASS.LTC128B.128 [R41+0x8080], [R4.64+0x40], !P6 ;  /* 0x0808004004297fae */ /* 0x0003e2000f101d50 */
[----:B------:R-:W-:Y:S01]  /*1970*/  LEA.HI.X.SX32 R11, R12, R11, 0x1, P1 ;  /* 0x0000000b0c0b7211 */ /* 0x000fe200008f0eff */
[----:B------:R-:W-:Y:S01]  /*1980*/  CS2R R98, SRZ ;  /* 0x0000000000627805 */ /* 0x000fe2000001ff00 */
[----:B------:R-:W-:Y:S01]  /*1990*/  IADD3 R12, P1, R13, R132, RZ ;  /* 0x000000840d0c7210 */ /* 0x000fe20007f3e0ff */
[----:B------:R1:W-:Y:S01]  /*19a0*/  LDGSTS.E.BYPASS.LTC128B.128 [R41+0xa080], [R4.64+0x80], !P5 ;  /* 0x0a08008004297fae */ /* 0x0003e2000e901d50 */
[----:B------:R-:W-:Y:S01]  /*19b0*/  ISETP.GE.AND P5, PT, R25, c[0x0][0x19c], PT ;  /* 0x0000670019007a0c */ /* 0x000fe20003fa6270 */
[----:B------:R-:W-:Y:S01]  /*19c0*/  CS2R R96, SRZ ;  /* 0x0000000000607805 */ /* 0x000fe2000001ff00 */
[----:B------:R-:W-:Y:S01]  /*19d0*/  LEA.HI.X.SX32 R13, R13, R16, 0x1, P1 ;  /* 0x000000100d0d7211 */ /* 0x000fe200008f0eff */
[----:B------:R2:W-:Y:S01]  /*19e0*/  LDGSTS.E.BYPASS.LTC128B.128 [R41+0x7080], [R6.64], !P4 ;  /* 0x0708000006297fae */ /* 0x0005e2000e101d50 */
[----:B------:R-:W-:Y:S01]  /*19f0*/  ISETP.LT.OR P4, PT, R0, 0x1, P5 ;  /* 0x000000010000780c */ /* 0x000fe20002f81670 */
[----:B------:R-:W-:Y:S01]  /*1a00*/  CS2R R94, SRZ ;  /* 0x00000000005e7805 */ /* 0x000fe2000001ff00 */
[----:B------:R-:W-:Y:S01]  /*1a10*/  SHF.R.S32.HI R18, RZ, 0x4, R29 ;  /* 0x00000004ff127819 */ /* 0x000fe2000001141d */
[----:B------:R2:W-:Y:S01]  /*1a20*/  LDGSTS.E.BYPASS.LTC128B.128 [R41+0x9080], [R6.64+0x40], !P3 ;  /* 0x0908004006297fae */ /* 0x0005e2000d901d50 */
[----:B------:R-:W-:Y:S01]  /*1a30*/  ISETP.GE.AND P3, PT, R42, c[0x0][0x19c], PT ;  /* 0x000067002a007a0c */ /* 0x000fe20003f66270 */
[----:B------:R-:W-:Y:S01]  /*1a40*/  CS2R R92, SRZ ;  /* 0x00000000005c7805 */ /* 0x000fe2000001ff00 */
[----:B------:R-:W-:Y:S01]  /*1a50*/  LEA.HI R19, R29, R18, RZ, 0x1 ;  /* 0x000000121d137211 */ /* 0x000fe200078f08ff */
[----:B------:R2:W-:Y:S01]  /*1a60*/  LDGSTS.E.BYPASS.LTC128B.128 [R41+0xb080], [R6.64+0x80], !P2 ;  /* 0x0b08008006297fae */ /* 0x0005e2000d101d50 */
[----:B------:R-:W-:Y:S01]  /*1a70*/  ISETP.GE.AND P2, PT, R8, c[0x0][0x19c], PT ;  /* 0x0000670008007a0c */ /* 0x000fe20003f46270 */
[----:B------:R-:W-:Y:S01]  /*1a80*/  CS2R R90, SRZ ;  /* 0x00000000005a7805 */ /* 0x000fe2000001ff00 */
[C---:B------:R-:W-:Y:S01]  /*1a90*/  ISETP.LT.OR P1, PT, R0.reuse, 0x1, P3 ;  /* 0x000000010000780c */ /* 0x040fe20001f21670 */
[----:B------:R-:W0:Y:S01]  /*1aa0*/  LDGDEPBAR ;  /* 0x00000000000079af */ /* 0x000e220000000000 */
        /* <DEDUP_REMOVED lines=10> */
[----:B-1----:R-:W-:Y:S01]  /*1b50*/  IMAD.U32 R4, RZ, RZ, UR13 ;  /* 0x0000000dff047e24 */ /* 0x002fe2000f8e00ff */
[----:B------:R-:W-:Y:S01]  /*1b60*/  CS2R R76, SRZ ;  /* 0x00000000004c7805 */ /* 0x000fe2000001ff00 */
[----:B------:R-:W-:Y:S01]  /*1b70*/  CS2R R74, SRZ ;  /* 0x00000000004a7805 */ /* 0x000fe2000001ff00 */
[----:B------:R1:W-:Y:S01]  /*1b80*/  LDGSTS.E.BYPASS.LTC128B.128 [R41+0x80], [R2.64], !P6 ;  /* 0x0008000002297fae */ /* 0x0003e2000f101d50 */
[----:B------:R-:W-:Y:S01]  /*1b90*/  IMAD.WIDE.U32 R4, R4, c[0x0][0x270], R10 ;  /* 0x00009c0004047a25 */ /* 0x000fe200078e000a */
[C---:B------:R-:W-:Y:S01]  /*1ba0*/  ISETP.GE.AND P6, PT, R8.reuse, c[0x0][0x1fc], PT ;  /* 0x00007f0008007a0c */ /* 0x040fe20003fc6270 */
[----:B------:R-:W-:Y:S01]  /*1bb0*/  CS2R R72, SRZ ;  /* 0x0000000000487805 */ /* 0x000fe2000001ff00 */
[----:B------:R1:W-:Y:S01]  /*1bc0*/  LDGSTS.E.BYPASS.LTC128B.128 [R41+0x2080], [R2.64+0x40], !P4 ;  /* 0x0208004002297fae */ /* 0x0003e2000e101d50 */
[----:B------:R-:W-:Y:S01]  /*1bd0*/  CS2R R70, SRZ ;  /* 0x0000000000467805 */ /* 0x000fe2000001ff00 */
[----:B------:R-:W-:Y:S01]  /*1be0*/  CS2R R68, SRZ ;  /* 0x0000000000447805 */ /* 0x000fe2000001ff00 */
[----:B------:R-:W-:Y:S01]  /*1bf0*/  CS2R R66, SRZ ;  /* 0x0000000000427805 */ /* 0x000fe2000001ff00 */
[----:B------:R1:W-:Y:S01]  /*1c00*/  LDGSTS.E.BYPASS.LTC128B.128 [R41+0x4080], [R2.64+0x80], !P1 ;  /* 0x0408008002297fae */ /* 0x0003e2000c901d50 */
[----:B--2---:R-:W-:Y:S01]  /*1c10*/  IMAD.U32 R7, RZ, RZ, UR13 ;  /* 0x0000000dff077e24 */ /* 0x004fe2000f8e00ff */
[----:B------:R-:W-:Y:S01]  /*1c20*/  ISETP.LT.AND P1, PT, R43, UR18, PT ;  /* 0x000000122b007c0c */ /* 0x000fe2000bf21270 */
[----:B------:R-:W-:Y:S01]  /*1c30*/  IMAD.U32 R6, RZ, RZ, UR13 ;  /* 0x0000000dff067e24 */ /* 0x000fe2000f8e00ff */
[----:B------:R2:W-:Y:S01]  /*1c40*/  LDGSTS.E.BYPASS.LTC128B.128 [R41+0x1080], [R14.64], !P2 ;  /* 0x010800000e297fae */ /* 0x0005e2000d101d50 */
[----:B------:R-:W-:Y:S01]  /*1c50*/  IMAD.WIDE.U32 R12, R7, c[0x0][0x238], R12 ;  /* 0x00008e00070c7a25 */ /* 0x000fe200078e000c */
[----:B------:R-:W-:Y:S01]  /*1c60*/  ISETP.GE.OR P4, PT, R8, c[0x0][0x1fc], !P1 ;  /* 0x00007f0008007a0c */ /* 0x000fe20004f86670 */
[----:B------:R-:W-:Y:S01]  /*1c70*/  CS2R R64, SRZ ;  /* 0x0000000000407805 */ /* 0x000fe2000001ff00 */
[----:B------:R2:W-:Y:S01]  /*1c80*/  LDGSTS.E.BYPASS.LTC128B.128 [R41+0x3080], [R14.64+0x40], !P5 ;  /* 0x030800400e297fae */ /* 0x0005e2000e901d50 */
[----:B------:R-:W-:Y:S01]  /*1c90*/  IMAD.WIDE.U32 R16, R6, c[0x0][0x288], R10 ;  /* 0x0000a20006107a25 */ /* 0x000fe200078e000a */
[----:B------:R-:W-:Y:S01]  /*1ca0*/  LOP3.LUT R6, R19, 0xfffffffe, RZ, 0xc0, !PT ;  /* 0xfffffffe13067812 */ /* 0x000fe200078ec0ff */
[----:B------:R-:W-:Y:S01]  /*1cb0*/  CS2R R62, SRZ ;  /* 0x00000000003e7805 */ /* 0x000fe2000001ff00 */
[----:B------:R-:W-:Y:S01]  /*1cc0*/  LEA.HI R10, R38, R132, RZ, 0x6 ;  /* 0x00000084260a7211 */ /* 0x000fe200078f30ff */
[----:B------:R2:W-:Y:S01]  /*1cd0*/  LDGSTS.E.BYPASS.LTC128B.128 [R41+0x5080], [R14.64+0x80], !P3 ;  /* 0x050800800e297fae */ /* 0x0005e2000d901d50 */
[C---:B------:R-:W-:Y:S01]  /*1ce0*/  ISETP.GE.AND P5, PT, R25.reuse, c[0x0][0x1fc], PT ;  /* 0x00007f0019007a0c */ /* 0x040fe20003fa6270 */
[----:B------:R-:W-:Y:S01]  /*1cf0*/  IMAD.IADD R28, R18, 0x1, -R6 ;  /* 0x00000001121c7824 */ /* 0x000fe200078e0a06 */
[----:B------:R-:W-:Y:S01]  /*1d00*/  SEL R18, R20, RZ, !P0 ;  /* 0x000000ff14127207 */ /* 0x000fe20004000000 */
[----:B------:R-:W-:Y:S01]  /*1d10*/  IMAD.MOV.U32 R20, RZ, RZ, R4 ;  /* 0x000000ffff147224 */ /* 0x000fe200078e0004 */
[----:B------:R-:W-:Y:S01]  /*1d20*/  SHF.R.S32.HI R10, RZ, 0x6, R10 ;  /* 0x00000006ff0a7819 */ /* 0x000fe2000001140a */
[----:B------:R-:W0:Y:S01]  /*1d30*/  LDGDEPBAR ;  /* 0x00000000000079af */ /* 0x000e220000000000 */
[----:B------:R-:W-:Y:S01]  /*1d40*/  ISETP.GE.AND P0, PT, R8, c[0x0][0x16c], PT ;  /* 0x00005b0008007a0c */ /* 0x000fe20003f06270 */
[----:B------:R-:W-:Y:S01]  /*1d50*/  IMAD R0, R18, c[0x0][0x188], RZ ;  /* 0x0000620012007a24 */ /* 0x000fe200078e02ff */
[----:B------:R-:W-:Y:S01]  /*1d60*/  ISETP.GE.OR P3, PT, R25, c[0x0][0x1fc], !P1 ;  /* 0x00007f0019007a0c */ /* 0x000fe20004f66670 */
[----:B------:R-:W-:Y:S01]  /*1d70*/  CS2R R60, SRZ ;  /* 0x00000000003c7805 */ /* 0x000fe2000001ff00 */
[----:B------:R-:W-:Y:S01]  /*1d80*/  SEL R39, RZ, 0x1, P0 ;  /* 0x00000001ff277807 */ /* 0x000fe20000000000 */
[----:B------:R-:W-:Y:S01]  /*1d90*/  CS2R R58, SRZ ;  /* 0x00000000003a7805 */ /* 0x000fe2000001ff00 */
[----:B------:R-:W-:Y:S01]  /*1da0*/  ISETP.GE.AND P0, PT, R42, c[0x0][0x16c], PT ;  /* 0x00005b002a007a0c */ /* 0x000fe20003f06270 */
[----:B-1----:R-:W-:Y:S01]  /*1db0*/  IMAD R2, R24, c[0x0][0x178], RZ ;  /* 0x00005e0018027a24 */ /* 0x002fe200078e02ff */
[----:B------:R-:W-:Y:S01]  /*1dc0*/  SHF.R.S32.HI R3, RZ, 0x1f, R21 ;  /* 0x0000001fff037819 */ /* 0x000fe20000011415 */
[----:B------:R-:W-:Y:S01]  /*1dd0*/  CS2R R56, SRZ ;  /* 0x0000000000387805 */ /* 0x000fe2000001ff00 */
[----:B------:R-:W-:Y:S01]  /*1de0*/  IADD3 R21, R5, UR5, RZ ;  /* 0x0000000505157c10 */ /* 0x000fe2000fffe0ff */
[C---:B------:R-:W-:Y:S01]  /*1df0*/  IMAD R6, R22.reuse, c[0x0][0x17c], R2 ;  /* 0x00005f0016067a24 */ /* 0x040fe200078e0202 */
[----:B------:R-:W-:Y:S01]  /*1e00*/  LEA.HI R7, R3, R43, RZ, 0x3 ;  /* 0x0000002b03077211 */ /* 0x000fe200078f18ff */
[----:B------:R-:W-:Y:S01]  /*1e10*/  IMAD.WIDE.U32 R2, R22, c[0x0][0x178], R8 ;  /* 0x00005e0016027a25 */ /* 0x000fe200078e0008 */
[----:B------:R-:W-:Y:S01]  /*1e20*/  ULDC.64 UR4, c[0x0][0x288] ;  /* 0x0000a20000047ab9 */ /* 0x000fe20000000a00 */
[----:B------:R-:W-:Y:S01]  /*1e30*/  ISETP.GE.OR P1, PT, R42, c[0x0][0x1fc], !P1 ;  /* 0x00007f002a007a0c */ /* 0x000fe20004f26670 */
[----:B------:R-:W-:Y:S01]  /*1e40*/  UIMAD UR6, UR19, UR4, URZ ;  /* 0x00000004130672a4 */ /* 0x000fe2000f8e023f */
[----:B------:R-:W-:Y:S01]  /*1e50*/  LOP3.LUT R5, R7, 0xfffffff8, RZ, 0xc0, !PT ;  /* 0xfffffff807057812 */ /* 0x000fe200078ec0ff */
[----:B------:R-:W-:Y:S01]  /*1e60*/  IMAD.SHL.U32 R7, R10, 0x8, RZ ;  /* 0x000000080a077824 */ /* 0x000fe200078e00ff */
[----:B------:R-:W-:Y:S01]  /*1e70*/  UIMAD UR4, UR13, UR7, UR20 ;  /* 0x000000070d0472a4 */ /* 0x000fe2000f8e0214 */
[----:B------:R-:W-:Y:S01]  /*1e80*/  IMAD.IADD R3, R3, 0x1, R6 ;  /* 0x0000000103037824 */ /* 0x000fe200078e0206 */
[----:B------:R-:W-:Y:S01]  /*1e90*/  UIMAD UR7, UR13, UR5, UR6 ;  /* 0x000000050d0772a4 */ /* 0x000fe2000f8e0206 */
[----:B------:R-:W-:Y:S01]  /*1ea0*/  IMAD.IADD R4, R43, 0x1, -R5 ;  /* 0x000000012b047824 */ /* 0x000fe200078e0a05 */
[----:B------:R-:W-:Y:S01]  /*1eb0*/  LEA.HI R5, R30, R33, RZ, 0x1 ;  /* 0x000000211e057211 */ /* 0x000fe200078f08ff */
[----:B------:R-:W-:Y:S01]  /*1ec0*/  IMAD.U32 R6, RZ, RZ, UR13 ;  /* 0x0000000dff067e24 */ /* 0x000fe2000f8e00ff */
[----:B------:R-:W-:Y:S01]  /*1ed0*/  LOP3.LUT R212, R7, 0x18, RZ, 0xc0, !PT ;  /* 0x0000001807d47812 */ /* 0x000fe200078ec0ff */
[----:B------:R-:W-:Y:S01]  /*1ee0*/  USHF.R.S32.HI UR6, URZ, 0x1f, UR10 ;  /* 0x0000001f3f067899 */ /* 0x000fe2000801140a */
[C---:B------:R-:W-:Y:S01]  /*1ef0*/  LOP3.LUT P2, RZ, R4.reuse, 0x4, RZ, 0xc0, !PT ;  /* 0x0000000404ff7812 */ /* 0x040fe2000784c0ff */
[----:B------:R-:W-:Y:S01]  /*1f00*/  IMAD.SHL.U32 R4, R4, 0x40, RZ ;  /* 0x0000004004047824 */ /* 0x000fe200078e00ff */
[----:B------:R-:W-:Y:S01]  /*1f10*/  LOP3.LUT R5, R5, 0xfffffffe, RZ, 0xc0, !PT ;  /* 0xfffffffe05057812 */ /* 0x000fe200078ec0ff */
[----:B------:R-:W-:Y:S01]  /*1f20*/  IMAD.WIDE.U32 R2, R6, c[0x0][0x180], R2 ;  /* 0x0000600006027a25 */ /* 0x000fe200078e0002 */
[----:B--2---:R-:W-:Y:S01]  /*1f30*/  IADD3 R15, R17, UR7, RZ ;  /* 0x00000007110f7c10 */ /* 0x004fe2000fffe0ff */
[----:B------:R-:W-:Y:S01]  /*1f40*/  UMOV UR7, 0x6 ;  /* 0x0000000600077882 */ /* 0x000fe20000000000 */
[----:B------:R-:W-:Y:S01]  /*1f50*/  LOP3.LUT R4, R4, 0x1c0, RZ, 0xc0, !PT ;  /* 0x000001c004047812 */ /* 0x000fe200078ec0ff */
[----:B------:R-:W-:Y:S01]  /*1f60*/  IMAD.IADD R31, R33, 0x1, -R5 ;  /* 0x00000001211f7824 */ /* 0x000fe200078e0a05 */
[----:B------:R-:W-:Y:S01]  /*1f70*/  IADD3 R3, R3, UR4, RZ ;  /* 0x0000000403037c10 */ /* 0x000fe2000fffe0ff */
[----:B------:R-:W-:Y:S01]  /*1f80*/  ULDC.64 UR4, c[0x0][0x178] ;  /* 0x00005e0000047ab9 */ /* 0x000fe20000000a00 */
[----:B------:R-:W-:Y:S01]  /*1f90*/  SHF.R.U32.HI R5, RZ, 0x3, R4 ;  /* 0x00000003ff057819 */ /* 0x000fe20000011604 */
[----:B------:R-:W-:Y:S01]  /*1fa0*/  IMAD.SHL.U32 R23, R31, 0x400, RZ ;  /* 0x000004001f177824 */ /* 0x000fe200078e00ff */
[----:B------:R-:W-:Y:S01]  /*1fb0*/  UIMAD UR20, UR6, UR4, URZ ;  /* 0x00000004061472a4 */ /* 0x000fe2000f8e023f */
[----:B------:R-:W-:Y:S01]  /*1fc0*/  IMAD.WIDE.U32 R34, R26, c[0x0][0x188], R2 ;  /* 0x000062001a227a25 */ /* 0x000fe200078e0002 */
[----:B------:R-:W-:Y:S01]  /*1fd0*/  LOP3.LUT R4, R5, R4, R212, 0x1e, !PT ;  /* 0x0000000405047212 */ /* 0x000fe200078e1ed4 */
[----:B------:R-:W-:Y:S01]  /*1fe0*/  UIMAD.WIDE.U32 UR22, UR10, UR4, URZ ;  /* 0x000000040a1672a5 */ /* 0x000fe2000f8e003f */
[----:B------:R-:W-:-:S04]  /*1ff0*/  DEPBAR.LE SB0, 0x1 ;  /* 0x000080400000791a */ /* 0x000fc80000000000 */
[----:B------:R-:W-:Y:S01]  /*2000*/  IMAD R5, R27, 0x2, R23 ;  /* 0x000000021b057824 */ /* 0x000fe200078e0217 */
[----:B------:R-:W-:Y:S01]  /*2010*/  UIMAD UR20, UR10, UR5, UR20 ;  /* 0x000000050a1472a4 */ /* 0x000fe2000f8e0214 */
[----:B------:R-:W-:Y:S01]  /*2020*/  IMAD.U32 R2, RZ, RZ, UR22 ;  /* 0x00000016ff027e24 */ /* 0x000fe2000f8e00ff */
[----:B------:R-:W-:Y:S01]  /*2030*/  STL.64 [R1+0x48], R34 ;  /* 0x0000482201007387 */ /* 0x000fe20000100a00 */
[----:B------:R-:W-:Y:S01]  /*2040*/  IMAD.IADD R4, R5, 0x1, R4 ;  /* 0x0000000105047824 */ /* 0x000fe200078e0204 */
[----:B------:R-:W-:Y:S01]  /*2050*/  UIADD3 UR20, UR23, UR20, URZ ;  /* 0x0000001417147290 */ /* 0x000fe2000fffe03f */
[----:B------:R-:W-:Y:S01]  /*2060*/  IMAD.U32 R3, RZ, RZ, UR23 ;  /* 0x00000017ff037e24 */ /* 0x000fe2000f8e00ff */
[----:B------:R-:W-:Y:S01]  /*2070*/  ULDC.64 UR4, c[0x0][0x238] ;  /* 0x00008e0000047ab9 */ /* 0x000fe20000000a00 */
[----:B------:R-:W-:Y:S01]  /*2080*/  IMAD.SHL.U32 R227, R4, 0x2, RZ ;  /* 0x0000000204e37824 */ /* 0x000fe200078e00ff */
[----:B------:R-:W-:Y:S01]  /*2090*/  UIMAD UR4, UR19, UR4, URZ ;  /* 0x00000004130472a4 */ /* 0x000fe2000f8e023f */
[----:B------:R-:W-:Y:S01]  /*20a0*/  IMAD.MOV.U32 R14, RZ, RZ, R16 ;  /* 0x000000ffff0e7224 */ /* 0x000fe200078e0010 */
[----:B------:R-:W-:Y:S01]  /*20b0*/  CS2R R54, SRZ ;  /* 0x0000000000367805 */ /* 0x000fe2000001ff00 */
[----:B------:R-:W-:Y:S01]  /*20c0*/  IMAD.U32 R3, RZ, RZ, UR20 ;  /* 0x00000014ff037e24 */ /* 0x000fe2000f8e00ff */
[C---:B------:R-:W-:Y:S01]  /*20d0*/  IADD3 R4, R227.reuse, 0xf480, RZ ;  /* 0x0000f480e3047810 */ /* 0x040fe20007ffe0ff */
[----:B------:R-:W-:Y:S01]  /*20e0*/  UIMAD UR4, UR13, UR5, UR4 ;  /* 0x000000050d0472a4 */ /* 0x000fe2000f8e0204 */
[----:B------:R-:W-:Y:S01]  /*20f0*/  IADD3 R228, R227, 0xf4c0, RZ ;  /* 0x0000f4c0e3e47810 */ /* 0x000fe20007ffe0ff */
[----:B------:R-:W-:Y:S01]  /*2100*/  IMAD.WIDE.U32 R20, R26, c[0x0][0x278], R20 ;  /* 0x00009e001a147a25 */ /* 0x000fe200078e0014 */
[----:B------:R-:W-:Y:S01]  /*2110*/  @P2 IADD3 R228, R4, -0x40, RZ ;  /* 0xffffffc004e42810 */ /* 0x000fe20007ffe0ff */
[----:B------:R-:W-:Y:S01]  /*2120*/  CS2R R52, SRZ ;  /* 0x0000000000347805 */ /* 0x000fe2000001ff00 */
[----:B------:R-:W-:Y:S01]  /*2130*/  BAR.SYNC.DEFER_BLOCKING 0x0 ;  /* 0x0000000000007b1d */ /* 0x000fe20000010000 */
[----:B------:R-:W-:Y:S01]  /*2140*/  IMAD R4, R26, c[0x0][0x18c], R0 ;  /* 0x000063001a047a24 */ /* 0x000fe200078e0200 */
[----:B------:R-:W-:Y:S01]  /*2150*/  LEA R19, P2, R2, R34, 0x6 ;  /* 0x0000002202137211 */ /* 0x000fe200078430ff */
[----:B------:R-:W-:Y:S01]  /*2160*/  IMAD R0, R24, c[0x0][0x208], RZ ;  /* 0x0000820018007a24 */ /* 0x000fe200078e02ff */
[----:B------:R-:W-:Y:S01]  /*2170*/  IADD3 R13, R13, UR4, RZ ;  /* 0x000000040d0d7c10 */ /* 0x000fe2000fffe0ff */
[----:B------:R-:W-:Y:S01]  /*2180*/  IMAD.IADD R11, R35, 0x1, R4 ;  /* 0x00000001230b7824 */ /* 0x000fe200078e0204 */
[----:B------:R-:W-:Y:S01]  /*2190*/  ULDC.64 UR4, c[0x0][0x210] ;  /* 0x0000840000047ab9 */ /* 0x000fe20000000a00 */
[C---:B------:R-:W-:Y:S01]  /*21a0*/  IMAD R0, R22.reuse, c[0x0][0x20c], R0 ;  /* 0x0000830016007a24 */ /* 0x040fe200078e0200 */
[----:B------:R-:W-:Y:S01]  /*21b0*/  UIMAD UR4, UR19, UR4, URZ ;  /* 0x00000004130472a4 */ /* 0x000fe2000f8e023f */
[----:B------:R-:W-:Y:S01]  /*21c0*/  IMAD.WIDE.U32 R4, R22, c[0x0][0x208], R8 ;  /* 0x0000820016047a25 */ /* 0x000fe200078e0008 */
[----:B------:R-:W-:Y:S01]  /*21d0*/  LEA.HI.X R24, R2, R11, R3, 0x6, P2 ;  /* 0x0000000b02187211 */ /* 0x000fe200010f3403 */
[----:B------:R1:W-:Y:S01]  /*21e0*/  STL [R1+0x64], R11 ;  /* 0x0000640b01007387 */ /* 0x0003e20000100800 */
[----:B------:R-:W-:Y:S01]  /*21f0*/  LOP3.LUT R9, R40, 0xfffffff8, RZ, 0xc0, !PT ;  /* 0xfffffff828097812 */ /* 0x000fe200078ec0ff */
[----:B------:R-:W-:Y:S01]  /*2200*/  IMAD.IADD R3, R5, 0x1, R0 ;  /* 0x0000000105037824 */ /* 0x000fe200078e0200 */
[----:B------:R-:W-:Y:S01]  /*2210*/  UIMAD UR4, UR13, UR5, UR4 ;  /* 0x000000050d0472a4 */ /* 0x000fe2000f8e0204 */
[----:B------:R-:W-:Y:S01]  /*2220*/  IMAD.U32 R0, RZ, RZ, UR13 ;  /* 0x0000000dff007e24 */ /* 0x000fe2000f8e00ff */
[----:B------:R-:W-:Y:S01]  /*2230*/  ISETP.GE.AND P2, PT, R25, c[0x0][0x16c], PT ;  /* 0x00005b0019007a0c */ /* 0x000fe20003f46270 */
[----:B------:R-:W-:Y:S01]  /*2240*/  IMAD.MOV.U32 R2, RZ, RZ, R4 ;  /* 0x000000ffff027224 */ /* 0x000fe200078e0004 */
[----:B------:R-:W-:Y:S01]  /*2250*/  CS2R R50, SRZ ;  /* 0x0000000000327805 */ /* 0x000fe2000001ff00 */
[----:B------:R-:W-:Y:S01]  /*2260*/  IMAD.IADD R9, R132, 0x1, -R9 ;  /* 0x0000000184097824 */ /* 0x000fe200078e0a09 */
[----:B------:R-:W-:Y:S01]  /*2270*/  SEL R37, RZ, 0xffffffff, P2 ;  /* 0xffffffffff257807 */ /* 0x000fe20001000000 */
[----:B------:R-:W-:Y:S01]  /*2280*/  IMAD.WIDE.U32 R4, R0, c[0x0][0x210], R2 ;  /* 0x0000840000047a25 */ /* 0x000fe200078e0002 */
[----:B------:R-:W-:Y:S01]  /*2290*/  LOP3.LUT R0, R29, 0xfffffff0, RZ, 0xc0, !PT ;  /* 0xfffffff01d007812 */ /* 0x000fe200078ec0ff */
[----:B------:R-:W-:Y:S01]  /*22a0*/  CS2R R48, SRZ ;  /* 0x0000000000307805 */ /* 0x000fe2000001ff00 */
[----:B------:R-:W-:Y:S01]  /*22b0*/  SHF.R.S32.HI R2, RZ, 0x1f, R10 ;  /* 0x0000001fff027819 */ /* 0x000fe2000001140a */
[----:B------:R-:W-:Y:S01]  /*22c0*/  IMAD.WIDE.U32 R14, R26, c[0x0][0x290], R14 ;  /* 0x0000a4001a0e7a25 */ /* 0x000fe200078e000e */
[----:B------:R-:W-:-:S02]  /*22d0*/  LEA.HI R16, R9, R9, RZ, 0x1 ;  /* 0x0000000909107211 */ /* 0x000fc400078f08ff */
[----:B------:R-:W-:Y:S01]  /*22e0*/  LEA.HI R2, R2, R10, RZ, 0x2 ;  /* 0x0000000a02027211 */ /* 0x000fe200078f10ff */
[----:B------:R-:W-:Y:S01]  /*22f0*/  IMAD.IADD R0, R132, 0x1, -R0 ;  /* 0x0000000184007824 */ /* 0x000fe200078e0a00 */
[----:B------:R-:W-:Y:S01]  /*2300*/  LOP3.LUT R6, R16, 0x7fffffe, RZ, 0xc0, !PT ;  /* 0x07fffffe10067812 */ /* 0x000fe200078ec0ff */
[----:B------:R-:W-:Y:S01]  /*2310*/  IMAD.WIDE.U32 R12, R26, c[0x0][0x240], R12 ;  /* 0x000090001a0c7a25 */ /* 0x000fe200078e000c */
[----:B------:R-:W-:Y:S02]  /*2320*/  LOP3.LUT R3, R2, 0x1ffffffc, RZ, 0xc0, !PT ;  /* 0x1ffffffc02037812 */ /* 0x000fe400078ec0ff */
[----:B------:R-:W-:Y:S02]  /*2330*/  SHF.R.S32.HI R7, RZ, 0x1f, R0 ;  /* 0x0000001fff077819 */ /* 0x000fe40000011400 */
[-C--:B-1----:R-:W-:Y:S01]  /*2340*/  LEA.HI R11, R0, R0.reuse, RZ, 0x1 ;  /* 0x00000000000b7211 */ /* 0x082fe200078f08ff */
[----:B------:R-:W-:Y:S01]  /*2350*/  IMAD.IADD R34, R10, 0x1, -R3 ;  /* 0x000000010a227824 */ /* 0x000fe200078e0a03 */
[----:B------:R-:W-:Y:S01]  /*2360*/  LEA.HI R2, R7, R0, RZ, 0x3 ;  /* 0x0000000007027211 */ /* 0x000fe200078f18ff */
[----:B------:R-:W-:Y:S01]  /*2370*/  IMAD.IADD R7, R9, 0x1, -R6 ;  /* 0x0000000109077824 */ /* 0x000fe200078e0a06 */
[----:B------:R-:W-:Y:S01]  /*2380*/  LOP3.LUT R6, R11, 0x7fffffe, RZ, 0xc0, !PT ;  /* 0x07fffffe0b067812 */ /* 0x000fe200078ec0ff */
[----:B------:R-:W-:Y:S01]  /*2390*/  IMAD R3, R28, 0x4, R10 ;  /* 0x000000041c037824 */ /* 0x000fe200078e020a */
[----:B------:R-:W-:-:S02]  /*23a0*/  LOP3.LUT R8, R2, 0xfffffff8, RZ, 0xc0, !PT ;  /* 0xfffffff802087812 */ /* 0x000fc400078ec0ff */
[----:B------:R-:W-:Y:S01]  /*23b0*/  SHF.R.S32.HI R2, RZ, 0x3, R2 ;  /* 0x00000003ff027819 */ /* 0x000fe20000011402 */
[C---:B------:R-:W-:Y:S01]  /*23c0*/  IMAD.IADD R6, R0.reuse, 0x1, -R6 ;  /* 0x0000000100067824 */ /* 0x040fe200078e0a06 */
[----:B------:R-:W-:Y:S01]  /*23d0*/  SEL R10, RZ, 0x4, P0 ;  /* 0x00000004ff0a7807 */ /* 0x000fe20000000000 */
[----:B------:R-:W-:Y:S01]  /*23e0*/  IMAD R27, R3, 0x8, R7 ;  /* 0x00000008031b7824 */ /* 0x000fe200078e0207 */
[----:B------:R-:W-:Y:S01]  /*23f0*/  IADD3 R3, R5, UR4, RZ ;  /* 0x0000000405037c10 */ /* 0x000fe2000fffe0ff */
[----:B------:R-:W-:Y:S01]  /*2400*/  IMAD.IADD R17, R0, 0x1, -R8 ;  /* 0x0000000100117824 */ /* 0x000fe200078e0a08 */
[----:B------:R-:W-:Y:S01]  /*2410*/  LOP3.LUT R5, R30, 0xffffffe0, RZ, 0xc0, !PT ;  /* 0xffffffe01e057812 */ /* 0x000fe200078ec0ff */
[C---:B------:R-:W-:Y:S01]  /*2420*/  IMAD R35, R2.reuse, 0x8, R6 ;  /* 0x0000000802237824 */ /* 0x040fe200078e0206 */
[----:B------:R-:W-:Y:S01]  /*2430*/  ULDC.64 UR4, c[0x0][0x208] ;  /* 0x0000820000047ab9 */ /* 0x000fe20000000a00 */
[----:B------:R-:W-:Y:S01]  /*2440*/  IMAD R36, R2, 0x200, R23 ;  /* 0x0000020002247824 */ /* 0x000fe200078e0217 */
[----:B------:R-:W-:Y:S01]  /*2450*/  USHF.L.U32 UR19, UR4, 0x6, URZ ;  /* 0x0000000604137899 */ /* 0x000fe2000800063f */
[----:B------:R-:W-:Y:S01]  /*2460*/  IMAD R0, R18, c[0x0][0x218], RZ ;  /* 0x0000860012007a24 */ /* 0x000fe200078e02ff */
[----:B------:R-:W-:Y:S01]  /*2470*/  USHF.L.U64.HI UR4, UR4, UR7, UR5 ;  /* 0x0000000704047299 */ /* 0x000fe20008010205 */
[----:B------:R-:W-:Y:S01]  /*2480*/  IMAD.MOV.U32 R2, RZ, RZ, R4 ;  /* 0x000000ffff027224 */ /* 0x000fe200078e0004 */
[----:B------:R-:W-:Y:S01]  /*2490*/  SEL R30, RZ, 0x2, P2 ;  /* 0x00000002ff1e7807 */ /* 0x000fe20001000000 */
[C---:B------:R-:W-:Y:S01]  /*24a0*/  IMAD R4, R26.reuse, c[0x0][0x21c], R0 ;  /* 0x000087001a047a24 */ /* 0x040fe200078e0200 */
[----:B------:R-:W-:Y:S01]  /*24b0*/  UIMAD UR4, UR4, UR10, URZ ;  /* 0x0000000a040472a4 */ /* 0x000fe2000f8e023f */
[----:B------:R-:W-:Y:S01]  /*24c0*/  IMAD.WIDE.U32 R46, R26, c[0x0][0x218], R2 ;  /* 0x000086001a2e7a25 */ /* 0x000fe200078e0002 */
[C---:B------:R-:W-:Y:S01]  /*24d0*/  ISETP.GT.AND P2, PT, R132.reuse, 0xf, PT ;  /* 0x0000000f8400780c */ /* 0x040fe20003f44270 */
[----:B------:R-:W-:Y:S01]  /*24e0*/  UMOV UR5, 0x1 ;  /* 0x0000000100057882 */ /* 0x000fe20000000000 */
[----:B------:R-:W-:Y:S01]  /*24f0*/  LEA R22, P0, R19, c[0x0][0x160], 0x1 ;  /* 0x0000580013167a11 */ /* 0x000fe200078008ff */
[----:B------:R-:W-:Y:S01]  /*2500*/  IMAD.IADD R0, R132, 0x1, -R5 ;  /* 0x0000000184007824 */ /* 0x000fe200078e0a05 */
[----:B------:R-:W-:Y:S01]  /*2510*/  UIMAD UR4, UR6, UR19, UR4 ;  /* 0x00000013060472a4 */ /* 0x000fe2000f8e0204 */
[----:B------:R-:W-:Y:S01]  /*2520*/  IMAD.IADD R45, R47, 0x1, R4 ;  /* 0x000000012f2d7824 */ /* 0x000fe200078e0204 */
[----:B------:R-:W-:Y:S01]  /*2530*/  LEA.HI.X R23, R19, c[0x0][0x164], R24, 0x1, P0 ;  /* 0x0000590013177a11 */ /* 0x000fe200000f0c18 */
[----:B------:R-:W-:Y:S01]  /*2540*/  IMAD.U32 R2, RZ, RZ, UR19 ;  /* 0x00000013ff027e24 */ /* 0x000fe2000f8e00ff */
[----:B------:R-:W-:Y:S01]  /*2550*/  SHF.R.S32.HI R4, RZ, 0x1f, R0 ;  /* 0x0000001fff047819 */ /* 0x000fe20000011400 */
[----:B------:R-:W-:Y:S01]  /*2560*/  IMAD.MOV.U32 R44, RZ, RZ, R46 ;  /* 0x000000ffff2c7224 */ /* 0x000fe200078e002e */
[----:B------:R1:W-:Y:S01]  /*2570*/  STL.64 [R1+0x40], R46 ;  /* 0x0000402e01007387 */ /* 0x0003e20000100a00 */
[----:B------:R-:W-:-:S02]  /*2580*/  SHF.R.S32.HI R7, RZ, 0x1, R11 ;  /* 0x00000001ff077819 */ /* 0x000fc4000001140b */
[----:B------:R-:W-:Y:S01]  /*2590*/  LEA.HI R29, R4, R0, RZ, 0x2 ;  /* 0x00000000041d7211 */ /* 0x000fe200078f10ff */
[----:B------:R-:W-:Y:S01]  /*25a0*/  IMAD.WIDE.U32 R2, R2, UR10, R44 ;  /* 0x0000000a02027c25 */ /* 0x000fe2000f8e002c */
[----:B------:R2:W-:Y:S02]  /*25b0*/  STL.64 [R1+0x28], R44 ;  /* 0x0000282c01007387 */ /* 0x0005e40000100a00 */
[----:B------:R-:W-:Y:S01]  /*25c0*/  LOP3.LUT R5, R29, 0x7ffffffc, RZ, 0xc0, !PT ;  /* 0x7ffffffc1d057812 */ /* 0x000fe200078ec0ff */
[----:B------:R-:W-:Y:S01]  /*25d0*/  IMAD R4, R18, c[0x0][0x278], RZ ;  /* 0x00009e0012047a24 */ /* 0x000fe200078e02ff */
[----:B------:R-:W-:Y:S01]  /*25e0*/  IADD3 R3, R3, UR4, RZ ;  /* 0x0000000403037c10 */ /* 0x000fe2000fffe0ff */
[----:B------:R-:W-:Y:S01]  /*25f0*/  USHF.R.S32.HI UR4, URZ, 0x1f, UR15 ;  /* 0x0000001f3f047899 */ /* 0x000fe2000801140f */
[----:B------:R-:W-:Y:S01]  /*2600*/  LEA R24, P0, R2, c[0x0][0x1f0], 0x1 ;  /* 0x00007c0002187a11 */ /* 0x000fe200078008ff */
[----:B------:R-:W-:Y:S01]  /*2610*/  IMAD R4, R26, c[0x0][0x27c], R4 ;  /* 0x00009f001a047a24 */ /* 0x000fe200078e0204 */
[----:B------:R3:W-:Y:S01]  /*2620*/  STL.64 [R1+0x38], R20 ;  /* 0x0000381401007387 */ /* 0x0007e20000100a00 */
[----:B------:R-:W-:Y:S01]  /*2630*/  IMAD.IADD R32, R0, 0x1, -R5 ;  /* 0x0000000100207824 */ /* 0x000fe200078e0a05 */
[----:B------:R-:W-:Y:S01]  /*2640*/  LEA.HI.X R25, R2, c[0x0][0x1f4], R3, 0x1, P0 ;  /* 0x00007d0002197a11 */ /* 0x000fe200000f0c03 */
[----:B------:R-:W-:Y:S01]  /*2650*/  IMAD R0, R18, c[0x0][0x240], RZ ;  /* 0x0000900012007a24 */ /* 0x000fe200078e02ff */
[----:B------:R-:W-:Y:S01]  /*2660*/  @!P2 IADD3 R2, P0, R20, UR15, RZ ;  /* 0x0000000f1402ac10 */ /* 0x000fe2000ff1e0ff */
[----:B------:R-:W-:Y:S01]  /*2670*/  IMAD.IADD R6, R21, 0x1, R4 ;  /* 0x0000000115067824 */ /* 0x000fe200078e0204 */
[----:B------:R-:W-:Y:S01]  /*2680*/  LEA.HI R5, R38, R132, RZ, 0x7 ;  /* 0x0000008426057211 */ /* 0x000fe200078f38ff */
[----:B------:R-:W-:-:S02]  /*2690*/  IMAD R3, R18, c[0x0][0x290], RZ ;  /* 0x0000a40012037a24 */ /* 0x000fc400078e02ff */
[----:B------:R-:W-:Y:S01]  /*26a0*/  IMAD.SHL.U32 R4, R9, 0x40, RZ ;  /* 0x0000004009047824 */ /* 0x000fe200078e00ff */
[----:B------:R-:W-:Y:S01]  /*26b0*/  SHF.R.U32.HI R9, RZ, 0x4, R5 ;  /* 0x00000004ff097819 */ /* 0x000fe20000011605 */
[----:B------:R4:W-:Y:S01]  /*26c0*/  STL [R1+0x54], R6 ;  /* 0x0000540601007387 */ /* 0x0009e20000100800 */
[----:B------:R-:W-:Y:S01]  /*26d0*/  IMAD R32, R34, 0x4, R32 ;  /* 0x0000000422207824 */ /* 0x000fe200078e0220 */
[----:B-1----:R-:W-:Y:S02]  /*26e0*/  CS2R R46, SRZ ;  /* 0x00000000002e7805 */ /* 0x002fe4000001ff00 */
[----:B------:R-:W-:Y:S04]  /*26f0*/  STL.64 [R1+0x30], R14 ;  /* 0x0000300e01007387 */ /* 0x000fe80000100a00 */
[----:B------:R-:W-:Y:S01]  /*2700*/  STL.64 [R1+0x58], R12 ;  /* 0x0000580c01007387 */ /* 0x000fe20000100a00 */
[----:B--2---:R-:W-:Y:S01]  /*2710*/  CS2R R44, SRZ ;  /* 0x00000000002c7805 */ /* 0x004fe2000001ff00 */
[----:B---3--:R-:W-:Y:S01]  /*2720*/  IMAD R21, R26, c[0x0][0x244], R0 ;  /* 0x000091001a157a24 */ /* 0x008fe200078e0200 */
[----:B------:R-:W-:Y:S01]  /*2730*/  @!P2 IADD3.X R0, R6, UR4, RZ, P0, !PT ;  /* 0x000000040600ac10 */ /* 0x000fe200087fe4ff */
[----:B------:R-:W-:Y:S01]  /*2740*/  IMAD R20, R26, c[0x0][0x294], R3 ;  /* 0x0000a5001a147a24 */ /* 0x000fe200078e0203 */
[----:B------:R-:W-:Y:S01]  /*2750*/  @!P2 LEA R18, P0, R2, c[0x0][0x258], 0x2 ;  /* 0x000096000212aa11 */ /* 0x000fe200078010ff */
[----:B------:R-:W-:-:S03]  /*2760*/  IMAD.SHL.U32 R3, R33, 0x10, RZ ;  /* 0x0000001021037824 */ /* 0x000fc600078e00ff */
[----:B------:R-:W-:Y:S02]  /*2770*/  @!P2 LEA.HI.X R19, R2, c[0x0][0x25c], R0, 0x2, P0 ;  /* 0x000097000213aa11 */ /* 0x000fe400000f1400 */
[----:B------:R-:W-:Y:S01]  /*2780*/  SHF.R.S32.HI R2, RZ, 0x1, R16 ;  /* 0x00000001ff027819 */ /* 0x000fe20000011410 */
[----:B----4-:R-:W-:Y:S01]  /*2790*/  IMAD.SHL.U32 R6, R28, 0x10, RZ ;  /* 0x000000101c067824 */ /* 0x010fe200078e00ff */
[----:B------:R-:W-:Y:S02]  /*27a0*/  LOP3.LUT R0, R4, 0x1c0, RZ, 0xc0, !PT ;  /* 0x000001c004007812 */ /* 0x000fe400078ec0ff */
[C---:B------:R-:W-:Y:S01]  /*27b0*/  LOP3.LUT P0, RZ, R2.reuse, 0x2, RZ, 0xc0, !PT ;  /* 0x0000000202ff7812 */ /* 0x040fe2000780c0ff */
[----:B------:R-:W-:Y:S01]  /*27c0*/  IMAD.SHL.U32 R2, R2, 0x40, RZ ;  /* 0x0000004002027824 */ /* 0x000fe200078e00ff */
[----:B------:R-:W-:Y:S02]  /*27d0*/  SHF.R.S32.HI R4, RZ, 0x1f, R11 ;  /* 0x0000001fff047819 */ /* 0x000fe4000001140b */
[----:B------:R-:W-:-:S02]  /*27e0*/  LOP3.LUT R5, R0, 0x30, R3, 0xf8, !PT ;  /* 0x0000003000057812 */ /* 0x000fc400078ef803 */
[----:B------:R-:W-:Y:S02]  /*27f0*/  SHF.R.U32.HI R8, RZ, 0x3, R0 ;  /* 0x00000003ff087819 */ /* 0x000fe40000011600 */
[----:B------:R-:W-:Y:S02]  /*2800*/  LEA.HI R3, R4, R7, RZ, 0x2 ;  /* 0x0000000704037211 */ /* 0x000fe400078f10ff */
[----:B------:R-:W-:Y:S02]  /*2810*/  LOP3.LUT R0, R2, 0xc0, RZ, 0xc0, !PT ;  /* 0x000000c002007812 */ /* 0x000fe400078ec0ff */
[----:B------:R-:W-:Y:S02]  /*2820*/  LOP3.LUT R4, R3, 0xfffffffc, RZ, 0xc0, !PT ;  /* 0xfffffffc03047812 */ /* 0x000fe400078ec0ff */
[----:B------:R-:W-:Y:S02]  /*2830*/  LOP3.LUT R3, R0, 0x8, R40, 0xf8, !PT ;  /* 0x0000000800037812 */ /* 0x000fe400078ef828 */
[----:B------:R-:W-:Y:S01]  /*2840*/  SHF.R.U32.HI R2, RZ, 0x3, R0 ;  /* 0x00000003ff027819 */ /* 0x000fe20000011600 */
[----:B------:R-:W-:Y:S01]  /*2850*/  IMAD.IADD R4, R7, 0x1, -R4 ;  /* 0x0000000107047824 */ /* 0x000fe200078e0a04 */
[----:B------:R-:W-:Y:S01]  /*2860*/  LOP3.LUT R0, R6, 0x10, RZ, 0xc0, !PT ;  /* 0x0000001006007812 */ /* 0x000fe200078ec0ff */
[----:B------:R-:W-:Y:S01]  /*2870*/  IMAD.SHL.U32 R7, R37, 0x2, RZ ;  /* 0x0000000225077824 */ /* 0x000fe200078e00ff */
[----:B------:R-:W-:-:S02]  /*2880*/  LOP3.LUT R2, R3, R2, RZ, 0x3c, !PT ;  /* 0x0000000203027212 */ /* 0x000fc400078e3cff */
[----:B------:R-:W-:Y:S02]  /*2890*/  LOP3.LUT R11, R0, 0x8, R9, 0xf8, !PT ;  /* 0x00000008000b7812 */ /* 0x000fe400078ef809 */
[----:B------:R-:W-:Y:S01]  /*28a0*/  SEL R0, R222, 0xffffffe0, !P0 ;  /* 0xffffffe0de007807 */ /* 0x000fe20004000000 */
[----:B------:R-:W-:Y:S01]  /*28b0*/  IMAD.U32 R2, R27, 0x20, R2 ;  /* 0x000000201b027824 */ /* 0x000fe200078e0002 */
[----:B------:R-:W-:Y:S02]  /*28c0*/  LOP3.LUT R5, R5, 0x8, R40, 0xf8, !PT ;  /* 0x0000000805057812 */ /* 0x000fe400078ef828 */
[----:B------:R-:W-:Y:S01]  /*28d0*/  IADD3 R3, R10, R30, R39 ;  /* 0x0000001e0a037210 */ /* 0x000fe20007ffe027 */
[----:B------:R-:W-:Y:S01]  /*28e0*/  IMAD.SHL.U32 R214, R2, 0x2, RZ ;  /* 0x0000000202d67824 */ /* 0x000fe200078e00ff */
[----:B------:R-:W-:Y:S01]  /*28f0*/  LOP3.LUT R5, R5, R8, RZ, 0x3c, !PT ;  /* 0x0000000805057212 */ /* 0x000fe200078e3cff */
[----:B------:R-:W-:Y:S01]  /*2900*/  IMAD.IADD R2, R15, 0x1, R20 ;  /* 0x000000010f027824 */ /* 0x000fe200078e0214 */
[----:B------:R-:W-:Y:S01]  /*2910*/  SEL R8, RZ, 0x1, P6 ;  /* 0x00000001ff087807 */ /* 0x000fe20003000000 */
[----:B------:R-:W-:Y:S01]  /*2920*/  IMAD.IADD R215, R214, 0x1, R0 ;  /* 0x00000001d6d77824 */ /* 0x000fe200078e0200 */
[----:B------:R-:W1:Y:S01]  /*2930*/  LDSM.16.M88.4 R164, [R214+0x6080] ;  /* 0x00608000d6a4783b */ /* 0x000e620000000200 */
[----:B------:R-:W-:Y:S01]  /*2940*/  LOP3.LUT P6, RZ, R3, 0x1, RZ, 0xc0, !PT ;  /* 0x0000000103ff7812 */ /* 0x000fe200078cc0ff */
[----:B------:R-:W-:Y:S01]  /*2950*/  IMAD R213, R28, 0x200, R5 ;  /* 0x000002001cd57824 */ /* 0x000fe200078e0205 */
[----:B------:R-:W-:Y:S01]  /*2960*/  SEL R6, RZ, 0xffffffff, P5 ;  /* 0xffffffffff067807 */ /* 0x000fe20002800000 */
[----:B------:R-:W2:Y:S01]  /*2970*/  LDSM.16.M88.4 R168, [R214+0x7080] ;  /* 0x00708000d6a8783b */ /* 0x000ea20000000200 */
[----:B------:R-:W-:Y:S01]  /*2980*/  ISETP.GE.OR P6, PT, R43, UR18, !P6 ;  /* 0x000000122b007c0c */ /* 0x000fe2000f7c6670 */
[----:B------:R-:W-:Y:S01]  /*2990*/  IMAD.SHL.U32 R5, R4, 0x40, RZ ;  /* 0x0000004004057824 */ /* 0x000fe200078e00ff */
[----:B------:R-:W-:Y:S01]  /*29a0*/  ISETP.GE.AND P0, PT, R42, c[0x0][0x1fc], PT ;  /* 0x00007f002a007a0c */ /* 0x000fe20003f06270 */
[----:B------:R-:W3:Y:S01]  /*29b0*/  LDSM.16.M88.4 R172, [R215+0x6080] ;  /* 0x00608000d7ac783b */ /* 0x000ee20000000200 */
[----:B------:R-:W-:Y:S01]  /*29c0*/  LOP3.LUT P5, RZ, R3, 0x4, RZ, 0xc0, !PT ;  /* 0x0000000403ff7812 */ /* 0x000fe200078ac0ff */
[----:B------:R-:W-:Y:S01]  /*29d0*/  IMAD.SHL.U32 R6, R6, 0x2, RZ ;  /* 0x0000000206067824 */ /* 0x000fe200078e00ff */
[----:B------:R-:W-:Y:S01]  /*29e0*/  LOP3.LUT R7, R7, 0x2, R39, 0xe2, !PT ;  /* 0x0000000207077812 */ /* 0x000fe200078ee227 */
[----:B------:R-:W4:Y:S01]  /*29f0*/  LDSM.16.M88.4 R176, [R215+0x7080] ;  /* 0x00708000d7b0783b */ /* 0x000f220000000200 */
[----:B------:R-:W-:Y:S01]  /*2a00*/  ISETP.GE.OR P5, PT, R43, UR18, !P5 ;  /* 0x000000122b007c0c */ /* 0x000fe2000efa6670 */
[----:B------:R-:W-:Y:S01]  /*2a10*/  CS2R R38, SRZ ;  /* 0x0000000000267805 */ /* 0x000fe2000001ff00 */
[----:B------:R-:W-:Y:S01]  /*2a20*/  LOP3.LUT R6, R6, 0x2, R8, 0xe2, !PT ;  /* 0x0000000206067812 */ /* 0x000fe200078ee208 */
[----:B------:R-:W1:Y:S01]  /*2a30*/  LDSM.16.M88.4 R180, [R214+0x8080] ;  /* 0x00808000d6b4783b */ /* 0x000e620000000200 */
[----:B------:R-:W-:Y:S01]  /*2a40*/  LOP3.LUT R5, R5, 0xc0, RZ, 0xc0, !PT ;  /* 0x000000c005057812 */ /* 0x000fe200078ec0ff */
[----:B------:R-:W-:-:S02]  /*2a50*/  IMAD.SHL.U32 R213, R213, 0x2, RZ ;  /* 0x00000002d5d57824 */ /* 0x000fc400078e00ff */
        /* <DEDUP_REMOVED lines=14> */
[----:B------:R-:W-:-:S02]  /*2b40*/  LOP3.LUT P6, RZ, R3, 0x2, RZ, 0xc0, !PT ;  /* 0x0000000203ff7812 */ /* 0x000fc400078cc0ff */
[----:B------:R-:W-:Y:S02]  /*2b50*/  SEL R3, RZ, 0x4, P0 ;  /* 0x00000004ff037807 */ /* 0x000fe40000000000 */
[----:B------:R-:W-:Y:S02]  /*2b60*/  ISETP.GE.OR P6, PT, R43, UR18, !P6 ;  /* 0x000000122b007c0c */ /* 0x000fe4000f7c6670 */
[----:B------:R-:W-:Y:S01]  /*2b70*/  IADD3 R0, P0, R14, UR15, RZ ;  /* 0x0000000f0e007c10 */ /* 0x000fe2000ff1e0ff */
[----:B------:R-:W-:Y:S01]  /*2b80*/  CS2R R42, SRZ ;  /* 0x00000000002a7805 */ /* 0x000fe2000001ff00 */
[----:B------:R-:W-:Y:S01]  /*2b90*/  LOP3.LUT R6, R6, R3, RZ, 0xfc, !PT ;  /* 0x0000000306067212 */ /* 0x000fe200078efcff */
[----:B------:R-:W-:Y:S01]  /*2ba0*/  @!P2 IMAD.SHL.U32 R3, R132, 0x10, RZ ;  /* 0x000000108403a824 */ /* 0x000fe200078e00ff */
[----:B-----5:R-:W-:Y:S01]  /*2bb0*/  IADD3.X R2, R2, UR4, RZ, P0, !PT ;  /* 0x0000000402027c10 */ /* 0x020fe200087fe4ff */
[----:B------:R-:W-:Y:S01]  /*2bc0*/  UMOV UR4, URZ ;  /* 0x0000003f00047c82 */ /* 0x000fe20008000000 */
[----:B------:R-:W-:Y:S01]  /*2bd0*/  LEA R8, P0, R0, c[0x0][0x280], 0x2 ;  /* 0x0000a00000087a11 */ /* 0x000fe200078010ff */
[----:B------:R5:W-:Y:S01]  /*2be0*/  STL [R1+0x14], R6 ;  /* 0x0000140601007387 */ /* 0x000be20000100800 */
[----:B-1----:R-:W-:-:S02]  /*2bf0*/  SHF.R.S32.HI R7, RZ, 0x2, R29 ;  /* 0x00000002ff077819 */ /* 0x002fc4000001141d */
[----:B------:R-:W-:Y:S01]  /*2c00*/  LEA.HI.X R9, R0, c[0x0][0x284], R2, 0x2, P0 ;  /* 0x0000a10000097a11 */ /* 0x000fe200000f1402 */
[----:B------:R-:W-:Y:S01]  /*2c10*/  IMAD.SHL.U32 R2, R17, 0x40, RZ ;  /* 0x0000004011027824 */ /* 0x000fe200078e00ff */
[----:B------:R2:W-:Y:S01]  /*2c20*/  LDGSTS.E.BYPASS.LTC128B.128 [R41+0x7080], [R22.64+0x40], !P6 ;  /* 0x0708004016297fae */ /* 0x0005e2000f101d50 */
[----:B------:R-:W-:Y:S01]  /*2c30*/  LOP3.LUT P0, RZ, R4, 0x2, RZ, 0xc0, !PT ;  /* 0x0000000204ff7812 */ /* 0x000fe2000780c0ff */
[----:B------:R-:W-:Y:S01]  /*2c40*/  IMAD.SHL.U32 R0, R35, 0x20, RZ ;  /* 0x0000002023007824 */ /* 0x000fe200078e00ff */
[----:B------:R-:W-:Y:S01]  /*2c50*/  LOP3.LUT P6, RZ, R17, 0x4, RZ, 0xc0, !PT ;  /* 0x0000000411ff7812 */ /* 0x000fe200078cc0ff */
[----:B------:R2:W-:Y:S01]  /*2c60*/  LDGSTS.E.BYPASS.LTC128B.128 [R41+0x8080], [R22.64+0x80], !P5 ;  /* 0x0808008016297fae */ /* 0x0005e2000e901d50 */
[----:B------:R-:W-:Y:S02]  /*2c70*/  LOP3.LUT R2, R2, 0x1c0, RZ, 0xc0, !PT ;  /* 0x000001c002027812 */ /* 0x000fe400078ec0ff */
[----:B------:R-:W-:Y:S01]  /*2c80*/  ISETP.GE.AND P5, PT, R132, 0x10, PT ;  /* 0x000000108400780c */ /* 0x000fe20003fa6270 */
[----:B------:R1:W-:Y:S01]  /*2c90*/  @!P2 LDGSTS.E.BYPASS.LTC128B.128 [R3+0xf080], [R18.64] ;  /* 0x0f0800001203afae */ /* 0x0003e2000b901d50 */
[----:B------:R-:W-:-:S02]  /*2ca0*/  SHF.R.U32.HI R4, RZ, 0x3, R2 ;  /* 0x00000003ff047819 */ /* 0x000fc40000011602 */
[----:B------:R-:W-:Y:S01]  /*2cb0*/  SEL R222, R222, 0xffffffe0, !P6 ;  /* 0xffffffe0dede7807 */ /* 0x000fe20007000000 */
[----:B------:R-:W0:Y:S04]  /*2cc0*/  LDGDEPBAR ;  /* 0x00000000000079af */ /* 0x000e280000000000 */
[----:B------:R2:W-:Y:S01]  /*2cd0*/  LDGSTS.E.BYPASS.LTC128B.128 [R41+0xc080], [R24.64], !P4 ;  /* 0x0c08000018297fae */ /* 0x0005e2000e101d50 */
[----:B------:R-:W-:Y:S02]  /*2ce0*/  LOP3.LUT P4, RZ, R17, 0x2, RZ, 0xc0, !PT ;  /* 0x0000000211ff7812 */ /* 0x000fe4000788c0ff */
[----:B-----5:R-:W-:Y:S01]  /*2cf0*/  SHF.R.U32.HI R6, RZ, 0x3, R5 ;  /* 0x00000003ff067819 */ /* 0x020fe20000011605 */
[----:B------:R2:W-:Y:S01]  /*2d00*/  LDGSTS.E.BYPASS.LTC128B.128 [R41+0xd080], [R24.64+0x40], !P3 ;  /* 0x0d08004018297fae */ /* 0x0005e2000d901d50 */
[----:B------:R-:W-:-:S02]  /*2d10*/  SEL R223, R225, 0xfffffff0, !P4 ;  /* 0xfffffff0e1df7807 */ /* 0x000fc40006000000 */
[----:B------:R-:W-:Y:S01]  /*2d20*/  LOP3.LUT R212, R6, R5, R212, 0x1e, !PT ;  /* 0x0000000506d47212 */ /* 0x000fe200078e1ed4 */
[----:B------:R2:W-:Y:S01]  /*2d30*/  LDGSTS.E.BYPASS.LTC128B.128 [R41+0xe080], [R24.64+0x80], !P1 ;  /* 0x0e08008018297fae */ /* 0x0005e2000c901d50 */
[----:B------:R-:W-:-:S03]  /*2d40*/  SEL R225, R225, 0xfffffff0, !P0 ;  /* 0xfffffff0e1e17807 */ /* 0x000fc60004000000 */
[----:B------:R-:W-:-:S05]  /*2d50*/  IMAD.IADD R212, R0, 0x1, R212 ;  /* 0x0000000100d47824 */ /* 0x000fca00078e02d4 */
[----:B------:R-:W-:Y:S01]  /*2d60*/  LEA R212, R212, 0x80, 0x1 ;  /* 0x00000080d4d47811 */ /* 0x000fe200078e08ff */
[----:B-1----:R-:W-:-:S05]  /*2d70*/  IMAD.SHL.U32 R3, R28, 0x8, RZ ;  /* 0x000000081c037824 */ /* 0x002fca00078e00ff */
[----:B------:R-:W-:-:S04]  /*2d80*/  LOP3.LUT R3, R3, 0x8, RZ, 0xc0, !PT ;  /* 0x0000000803037812 */ /* 0x000fc800078ec0ff */
[----:B------:R-:W-:Y:S01]  /*2d90*/  LOP3.LUT R218, R4, R2, R3, 0x1e, !PT ;  /* 0x0000000204da7212 */ /* 0x000fe200078e1e03 */
[C---:B------:R-:W-:Y:S01]  /*2da0*/  IMAD R2, R31.reuse, 0x10, R7 ;  /* 0x000000101f027824 */ /* 0x040fe200078e0207 */
[----:B------:R-:W-:Y:S01]  /*2db0*/  LOP3.LUT R3, R6, R5, R3, 0x1e, !PT ;  /* 0x0000000506037212 */ /* 0x000fe200078e1e03 */
[----:B------:R-:W-:Y:S02]  /*2dc0*/  IMAD R4, R31, 0x200, R0 ;  /* 0x000002001f047824 */ /* 0x000fe400078e0200 */
[----:B------:R-:W-:Y:S01]  /*2dd0*/  IMAD.IADD R218, R36, 0x1, R218 ;  /* 0x0000000124da7824 */ /* 0x000fe200078e02da */
[----:B------:R1:W-:Y:S01]  /*2de0*/  STL [R1+0x8], R2 ;  /* 0x0000080201007387 */ /* 0x0003e20000100800 */
[----:B------:R-:W-:Y:S01]  /*2df0*/  IMAD.IADD R221, R4, 0x1, R3 ;  /* 0x0000000104dd7824 */ /* 0x000fe200078e0203 */
[----:B--2---:R-:W-:Y:S01]  /*2e00*/  CS2R R40, SRZ ;  /* 0x0000000000287805 */ /* 0x004fe2000001ff00 */
[----:B------:R-:W-:Y:S01]  /*2e10*/  @!P5 IMAD.SHL.U32 R3, R132, 0x10, RZ ;  /* 0x000000108403d824 */ /* 0x000fe200078e00ff */
[----:B------:R-:W-:Y:S01]  /*2e20*/  LEA R218, R218, 0x13480, 0x1 ;  /* 0x00013480dada7811 */ /* 0x000fe200078e08ff */
[C---:B------:R-:W-:Y:S01]  /*2e30*/  IMAD.SHL.U32 R216, R221.reuse, 0x2, RZ ;  /* 0x00000002ddd87824 */ /* 0x040fe200078e00ff */
[----:B------:R-:W-:Y:S01]  /*2e40*/  CS2R R36, SRZ ;  /* 0x0000000000247805 */ /* 0x000fe2000001ff00 */
[----:B------:R-:W-:Y:S01]  /*2e50*/  IMAD.IADD R226, R221, 0x1, R225 ;  /* 0x00000001dde27824 */ /* 0x000fe200078e02e1 */
[----:B------:R2:W-:Y:S01]  /*2e60*/  @!P5 LDGSTS.E.BYPASS.LTC128B.128 [R3+0xf280], [R8.64] ;  /* 0x0f2800000803dfae */ /* 0x0005e2000b901d50 */
[--C-:B------:R-:W-:Y:S01]  /*2e70*/  IMAD R219, R222, 0x2, R218.reuse ;  /* 0x00000002dedb7824 */ /* 0x100fe200078e02da */
[----:B------:R-:W-:Y:S01]  /*2e80*/  IADD3 R217, R216, 0xc080, RZ ;  /* 0x0000c080d8d97810 */ /* 0x000fe20007ffe0ff */
[C---:B------:R-:W-:Y:S01]  /*2e90*/  IMAD R220, R223.reuse, 0x2, R218 ;  /* 0x00000002dfdc7824 */ /* 0x040fe200078e02da */
[----:B------:R-:W0:Y:S01]  /*2ea0*/  LDGDEPBAR ;  /* 0x00000000000079af */ /* 0x000e220000000000 */
[----:B------:R-:W-:-:S02]  /*2eb0*/  IMAD R223, R223, 0x2, R219 ;  /* 0x00000002dfdf7824 */ /* 0x000fc400078e02db */
[----:B------:R-:W-:Y:S01]  /*2ec0*/  IMAD R222, R222, 0x2, R220 ;  /* 0x00000002dede7824 */ /* 0x000fe200078e02dc */
[----:B------:R-:W0:Y:S01]  /*2ed0*/  LDGDEPBAR ;  /* 0x00000000000079af */ /* 0x000e220000000000 */
[----:B------:R-:W-:Y:S01]  /*2ee0*/  IMAD R217, R225, 0x2, R217 ;  /* 0x00000002e1d97824 */ /* 0x000fe200078e02d9 */
[----:B-1----:R-:W-:-:S05]  /*2ef0*/  LOP3.LUT R2, R6, R11, R5, 0x1e, !PT ;  /* 0x0000000b06027212 */ /* 0x002fca00078e1e05 */
[----:B------:R-:W-:Y:S02]  /*2f00*/  IMAD.IADD R224, R0, 0x1, R2 ;  /* 0x0000000100e07824 */ /* 0x000fe400078e0202 */
[----:B------:R-:W-:Y:S02]  /*2f10*/  IMAD.IADD R2, R13, 0x1, R21 ;  /* 0x000000010d027824 */ /* 0x000fe400078e0215 */
[----:B------:R-:W-:-:S03]  /*2f20*/  IMAD.SHL.U32 R0, R32, 0x2, RZ ;  /* 0x0000000220007824 */ /* 0x000fc600078e00ff */
[----:B------:R-:W-:Y:S04]  /*2f30*/  STL [R1+0x60], R2 ;  /* 0x0000600201007387 */ /* 0x000fe80000100800 */
[----:B------:R1:W-:Y:S02]  /*2f40*/  STL [R1+0x20], R0 ;  /* 0x0000200001007387 */ /* 0x0003e40000100800 */
[----:B-1----:R-:W-:-:S05]  /*2f50*/  IADD3 R0, -R0, UR8, RZ ;  /* 0x0000000800007c10 */ /* 0x002fca000fffe1ff */
[----:B---34-:R2:W-:Y:S02]  /*2f60*/  STL [R1+0x10], R0 ;  /* 0x0000100001007387 */ /* 0x0185e40000100800 */
.L_x_620:
[----:B------:R-:W-:Y:S04]  /*2f70*/  DEPBAR.LE SB0, 0x1 ;  /* 0x000080400000791a */ /* 0x000fe80000000000 */
[----:B------:R-:W-:Y:S01]  /*2f80*/  BAR.SYNC.DEFER_BLOCKING 0x0 ;  /* 0x0000000000007b1d */ /* 0x000fe20000010000 */
[----:B--2---:R-:W-:Y:S01]  /*2f90*/  MOV R0, UR4 ;  /* 0x0000000400007c02 */ /* 0x004fe20008000f00 */
        /* <DEDUP_REMOVED lines=216> */
.L_x_618:
        /* <DEDUP_REMOVED lines=551> */
.L_x_619:
        /* <DEDUP_REMOVED lines=240> */
.L_x_617:
[----:B------:R-:W-:Y:S05]  /*6e90*/  @P3 EXIT ;  /* 0x000000000000394d */ /* 0x000fea0003800000 */
[----:B------:R-:W2:Y:S01]  /*6ea0*/  LDL.LU R7, [R1+0x68] ;  /* 0x0000680001077983 */ /* 0x000ea20000300800 */
[----:B------:R-:W-:Y:S01]  /*6eb0*/  ISETP.NE.U32.AND P2, PT, RZ, c[0x0][0x360], PT ;  /* 0x0000d800ff007a0c */ /* 0x000fe20003f45070 */
[----:B------:R-:W-:Y:S02]  /*6ec0*/  UMOV UR6, 0x1 ;  /* 0x0000000100067882 */ /* 0x000fe40000000000 */
[----:B------:R-:W-:Y:S01]  /*6ed0*/  ULDC.64 UR4, c[0x0][0x338] ;  /* 0x0000ce0000047ab9 */ /* 0x000fe20000000a00 */
[----:B------:R-:W-:-:S13]  /*6ee0*/  ISETP.NE.AND.EX P2, PT, RZ, c[0x0][0x364], PT, P2 ;  /* 0x0000d900ff007a0c */ /* 0x000fda0003f45320 */
[----:B------:R-:W-:-:S04]  /*6ef0*/  @P2 IMAD.MOV.U32 R2, RZ, RZ, 0x4 ;  /* 0x00000004ff022424 */ /* 0x000fc800078e00ff */
[----:B--2---:R-:W-:-:S05]  /*6f00*/  @P2 IMAD.WIDE R2, R7, R2, c[0x0][0x360] ;  /* 0x0000d80007022625 */ /* 0x004fca00078e0202 */
[----:B------:R-:W2:Y:S01]  /*6f10*/  @P2 LDG.E R0, [R2.64] ;  /* 0x0000001002002981 */ /* 0x000ea2000c1e1900 */
[----:B------:R-:W-:Y:S01]  /*6f20*/  UISETP.NE.AND UP0, UPT, UR6, UR4, UPT ;  /* 0x000000040600728c */ /* 0x000fe2000bf05270 */
[----:B------:R-:W-:Y:S01]  /*6f30*/  SHF.R.S32.HI R6, RZ, 0x1f, R7 ;  /* 0x0000001fff067819 */ /* 0x000fe20000011407 */
[----:B------:R-:W-:Y:S01]  /*6f40*/  UIMAD.WIDE.U32 UR6, UR13, UR5, URZ ;  /* 0x000000050d0672a5 */ /* 0x000fe2000f8e003f */
[----:B------:R-:W1:Y:S01]  /*6f50*/  S2R R4, SR_TID.X ;  /* 0x0000000000047919 */ /* 0x000e620000002100 */
[----:B------:R-:W-:Y:S02]  /*6f60*/  ULDC UR4, c[0x0][0x340] ;  /* 0x0000d00000047ab9 */ /* 0x000fe40000000800 */
[----:B------:R-:W-:-:S04]  /*6f70*/  UIMAD UR14, UR14, 0x3000, URZ ;  /* 0x000030000e0e78a4 */ /* 0x000fc8000f8e023f */
[----:B------:R-:W-:Y:S02]  /*6f80*/  USHF.R.S32.HI UR6, URZ, 0x1f, UR14 ;  /* 0x0000001f3f067899 */ /* 0x000fe4000801140e */
[----:B------:R-:W-:Y:S02]  /*6f90*/  @UP0 UMOV UR5, UR7 ;  /* 0x0000000700050c82 */ /* 0x000fe40008000000 */
[----:B------:R-:W-:-:S03]  /*6fa0*/  @UP0 USHF.R.U32.HI UR13, URZ, UR4, UR5 ;  /* 0x000000043f0d0299 */ /* 0x000fc60008011605 */
[----:B------:R-:W-:Y:S02]  /*6fb0*/  ULDC.64 UR4, c[0x0][0x328] ;  /* 0x0000ca0000047ab9 */ /* 0x000fe40000000a00 */
[----:B------:R-:W-:-:S04]  /*6fc0*/  USHF.R.S32.HI UR7, URZ, 0x1f, UR13 ;  /* 0x0000001f3f077899 */ /* 0x000fc8000801140d */
[----:B------:R-:W-:-:S04]  /*6fd0*/  UIMAD UR4, UR7, UR4, URZ ;  /* 0x00000004070472a4 */ /* 0x000fc8000f8e023f */
[----:B------:R-:W-:-:S03]  /*6fe0*/  UIMAD UR8, UR13, UR5, UR4 ;  /* 0x000000050d0872a4 */ /* 0x000fc6000f8e0204 */
[----:B------:R-:W-:Y:S02]  /*6ff0*/  ULDC.64 UR4, c[0x0][0x300] ;  /* 0x0000c00000047ab9 */ /* 0x000fe40000000a00 */
[----:B------:R-:W-:-:S04]  /*7000*/  UIMAD UR4, UR7, UR4, URZ ;  /* 0x00000004070472a4 */ /* 0x000fc8000f8e023f */
[----:B------:R-:W-:Y:S01]  /*7010*/  UIMAD UR4, UR13, UR5, UR4 ;  /* 0x000000050d0472a4 */ /* 0x000fe2000f8e0204 */
[----:B------:R-:W-:Y:S01]  /*7020*/  BAR.SYNC.DEFER_BLOCKING 0x1, 0x100 ;  /* 0x0044000000007b1d */ /* 0x000fe20000010000 */
[----:B--2---:R-:W-:-:S05]  /*7030*/  @P2 IMAD R0, R7, 0x80, R0 ;  /* 0x0000008007002824 */ /* 0x004fca00078e0200 */
[----:B------:R-:W-:-:S04]  /*7040*/  @P2 SHF.R.S32.HI R2, RZ, 0x1f, R0 ;  /* 0x0000001fff022819 */ /* 0x000fc80000011400 */
[----:B------:R-:W-:Y:S02]  /*7050*/  @P2 LEA.HI R2, R2, R0, RZ, 0x7 ;  /* 0x0000000002022211 */ /* 0x000fe400078f38ff */
[----:B-1----:R-:W-:Y:S02]  /*7060*/  SHF.R.S32.HI R0, RZ, 0x1f, R4 ;  /* 0x0000001fff007819 */ /* 0x002fe40000011404 */
[----:B------:R-:W-:-:S05]  /*7070*/  @P2 SHF.R.S32.HI R2, RZ, 0x7, R2 ;  /* 0x00000007ff022819 */ /* 0x000fca0000011402 */
[----:B------:R-:W-:-:S05]  /*7080*/  @P2 IMAD R2, R2, 0x3000, RZ ;  /* 0x0000300002022824 */ /* 0x000fca00078e02ff */
[----:B------:R-:W-:Y:S02]  /*7090*/  @P2 SHF.R.S32.HI R3, RZ, 0x1f, R2 ;  /* 0x0000001fff032819 */ /* 0x000fe40000011402 */
[----:B------:R-:W-:-:S06]  /*70a0*/  @!P2 CS2R R2, SRZ ;  /* 0x000000000002a805 */ /* 0x000fcc000001ff00 */
[----:B------:R-:W-:Y:S01]  /*70b0*/  IADD3 R2, P1, P0, R2, UR14, R4 ;  /* 0x0000000e02027c10 */ /* 0x000fe2000f83e004 */
[----:B------:R-:W-:-:S03]  /*70c0*/  IMAD.U32 R4, RZ, RZ, UR13 ;  /* 0x0000000dff047e24 */ /* 0x000fc6000f8e00ff */
[----:B------:R-:W-:Y:S01]  /*70d0*/  IADD3.X R3, R3, UR6, R0, P1, P0 ;  /* 0x0000000603037c10 */ /* 0x000fe20008fe0400 */
[----:B------:R-:W-:-:S04]  /*70e0*/  IMAD.U32 R0, RZ, RZ, UR13 ;  /* 0x0000000dff007e24 */ /* 0x000fc8000f8e00ff */
[----:B------:R-:W-:-:S04]  /*70f0*/  IMAD.WIDE.U32 R4, R4, c[0x0][0x328], R2 ;  /* 0x0000ca0004047a25 */ /* 0x000fc800078e0002 */
[----:B------:R-:W-:Y:S01]  /*7100*/  IMAD.WIDE.U32 R2, R0, c[0x0][0x300], R2 ;  /* 0x0000c00000027a25 */ /* 0x000fe200078e0002 */
[----:B------:R-:W-:Y:S02]  /*7110*/  SEL R0, R6, RZ, !P2 ;  /* 0x000000ff06007207 */ /* 0x000fe40005000000 */
[----:B------:R-:W-:Y:S02]  /*7120*/  IADD3 R5, R5, UR8, RZ ;  /* 0x0000000805057c10 */ /* 0x000fe4000fffe0ff */
[----:B------:R-:W-:Y:S01]  /*7130*/  SEL R6, R7, RZ, !P2 ;  /* 0x000000ff07067207 */ /* 0x000fe20005000000 */
[C---:B------:R-:W-:Y:S01]  /*7140*/  IMAD R10, R0.reuse, c[0x0][0x330], RZ ;  /* 0x0000cc00000a7a24 */ /* 0x040fe200078e02ff */
[----:B------:R-:W-:Y:S01]  /*7150*/  IADD3 R3, R3, UR4, RZ ;  /* 0x0000000403037c10 */ /* 0x000fe2000fffe0ff */
[----:B------:R-:W-:Y:S02]  /*7160*/  IMAD R0, R0, c[0x0][0x308], RZ ;  /* 0x0000c20000007a24 */ /* 0x000fe400078e02ff */
[----:B------:R-:W-:-:S02]  /*7170*/  IMAD R10, R6, c[0x0][0x334], R10 ;  /* 0x0000cd00060a7a24 */ /* 0x000fc400078e020a */
[----:B------:R-:W-:-:S04]  /*7180*/  IMAD.WIDE.U32 R8, R6, c[0x0][0x330], R4 ;  /* 0x0000cc0006087a25 */ /* 0x000fc800078e0004 */
[----:B------:R-:W-:Y:S01]  /*7190*/  IMAD R0, R6, c[0x0][0x30c], R0 ;  /* 0x0000c30006007a24 */ /* 0x000fe200078e0200 */
[----:B------:R-:W-:Y:S01]  /*71a0*/  LEA R4, P1, R8, c[0x0][0x310], 0x2 ;  /* 0x0000c40008047a11 */ /* 0x000fe200078210ff */
[----:B------:R-:W-:-:S04]  /*71b0*/  IMAD.WIDE.U32 R6, R6, c[0x0][0x308], R2 ;  /* 0x0000c20006067a25 */ /* 0x000fc800078e0002 */
[----:B------:R-:W-:Y:S01]  /*71c0*/  IMAD.IADD R3, R9, 0x1, R10 ;  /* 0x0000000109037824 */ /* 0x000fe200078e020a */
[----:B------:R-:W-:Y:S01]  /*71d0*/  LEA R2, P0, R6, c[0x0][0x2e8], 0x2 ;  /* 0x0000ba0006027a11 */ /* 0x000fe200078010ff */
[----:B------:R-:W-:-:S03]  /*71e0*/  IMAD.IADD R0, R7, 0x1, R0 ;  /* 0x0000000107007824 */ /* 0x000fc600078e0200 */
        /* <DEDUP_REMOVED lines=99> */
.L_x_621:
        /* <DEDUP_REMOVED lines=14> */
.L_x_1408:


//--------------------- .text._ZN7cutlass13device_kernelIN5flash19enable_sm80_to_sm89INS1_16FlashAttnBwdSm80INS1_25CollectiveMainloopBwdSm80ILi2ELi1EN4cute5tupleIJNS5_1CILi64EEENS7_ILi128EEENS7_ILi96EEEEEENS_6half_tEfNS_4arch4Sm80ELb1ELb0ELb1ELb1ELb1ELb0ELb0ELb0ELi2ELi2ELi4ELi2ELb1EEENS1_24CollectiveEpilogueBwdGQAISB_fSE_Li256ELb1ELb1EEENS1_25SingleTileBwdLPTSchedulerILb1ELi128ELb1EEEEEEEEEvNT_6ParamsE --------------------------
	.section	.text._ZN7cutlass13device_kernelIN5flash19enable_sm80_to_sm89INS1_16FlashAttnBwdSm80INS1_25CollectiveMainloopBwdSm80ILi2ELi1EN4cute5tupleIJNS5_1CILi64EEENS7_ILi128EEENS7_ILi96EEEEEENS_6half_tEfNS_4arch4Sm80ELb1ELb0ELb1ELb1ELb1ELb0ELb0ELb0ELi2ELi2ELi4ELi2ELb1EEENS1_24CollectiveEpilogueBwdGQAISB_fSE_Li256ELb1ELb1EEENS1_25SingleTileBwdLPTSchedulerILb1ELi128ELb1EEEEEEEEEvNT_6ParamsE,"ax",@progbits
	.sectioninfo	@"SHI_REGISTERS=255"
	.align	128
.text._ZN7cutlass13device_kernelIN5flash19enable_sm80_to_sm89INS1_16FlashAttnBwdSm80INS1_25CollectiveMainloopBwdSm80ILi2ELi1EN4cute5tupleIJNS5_1CILi64EEENS7_ILi128EEENS7_ILi96EEEEEENS_6half_tEfNS_4arch4Sm80ELb1ELb0ELb1ELb1ELb1ELb0ELb0ELb0ELi2ELi2ELi4ELi2ELb1EEENS1_24CollectiveEpilogueBwdGQAISB_fSE_Li256ELb1ELb1EEENS1_25SingleTileBwdLPTSchedulerILb1ELi128ELb1EEEEEEEEEvNT_6ParamsE:
        .type           _ZN7cutlass13device_kernelIN5flash19enable_sm80_to_sm89INS1_16FlashAttnBwdSm80INS1_25CollectiveMainloopBwdSm80ILi2ELi1EN4cute5tupleIJNS5_1CILi64EEENS7_ILi128EEENS7_ILi96EEEEEENS_6half_tEfNS_4arch4Sm80ELb1ELb0ELb1ELb1ELb1ELb0ELb0ELb0ELi2ELi2ELi4ELi2ELb1EEENS1_24CollectiveEpilogueBwdGQAISB_fSE_Li256ELb1ELb1EEENS1_25SingleTileBwdLPTSchedulerILb1ELi128ELb1EEEEEEEEEvNT_6ParamsE,@function
        .size           _ZN7cutlass13device_kernelIN5flash19enable_sm80_to_sm89INS1_16FlashAttnBwdSm80INS1_25CollectiveMainloopBwdSm80ILi2ELi1EN4cute5tupleIJNS5_1CILi64EEENS7_ILi128EEENS7_ILi96EEEEEENS_6half_tEfNS_4arch4Sm80ELb1ELb0ELb1ELb1ELb1ELb0ELb0ELb0ELi2ELi2ELi4ELi2ELb1EEENS1_24CollectiveEpilogueBwdGQAISB_fSE_Li256ELb1ELb1EEENS1_25SingleTileBwdLPTSchedulerILb1ELi128ELb1EEEEEEEEEvNT_6ParamsE,(.L_x_1409 - _ZN7cutlass13device_kernelIN5flash19enable_sm80_to_sm89INS1_16FlashAttnBwdSm80INS1_25CollectiveMainloopBwdSm80ILi2ELi1EN4cute5tupleIJNS5_1CILi64EEENS7_ILi128EEENS7_ILi96EEEEEENS_6half_tEfNS_4arch4Sm80ELb1ELb0ELb1ELb1ELb1ELb0ELb0ELb0ELi2ELi2ELi4ELi2ELb1EEENS1_24CollectiveEpilogueBwdGQAISB_fSE_Li256ELb1ELb1EEENS1_25SingleTileBwdLPTSchedulerILb1ELi128ELb1EEEEEEEEEvNT_6ParamsE)
        .other          _ZN7cutlass13device_kernelIN5flash19enable_sm80_to_sm89INS1_16FlashAttnBwdSm80INS1_25CollectiveMainloopBwdSm80ILi2ELi1EN4cute5tupleIJNS5_1CILi64EEENS7_ILi128EEENS7_ILi96EEEEEENS_6half_tEfNS_4arch4Sm80ELb1ELb0ELb1ELb1ELb1ELb0ELb0ELb0ELi2ELi2ELi4ELi2ELb1EEENS1_24CollectiveEpilogueBwdGQAISB_fSE_Li256ELb1ELb1EEENS1_25SingleTileBwdLPTSchedulerILb1ELi128ELb1EEEEEEEEEvNT_6ParamsE,@"STO_CUDA_ENTRY STV_DEFAULT"
_ZN7cutlass13device_kernelIN5flash19enable_sm80_to_sm89INS1_16FlashAttnBwdSm80INS1_25CollectiveMainloopBwdSm80ILi2ELi1EN4cute5tupleIJNS5_1CILi64EEENS7_ILi128EEENS7_ILi96EEEEEENS_6half_tEfNS_4arch4Sm80ELb1ELb0ELb1ELb1ELb1ELb0ELb0ELb0ELi2ELi2ELi4ELi2ELb1EEENS1_24CollectiveEpilogueBwdGQAISB_fSE_Li256ELb1ELb1EEENS1_25SingleTileBwdLPTSchedulerILb1ELi128ELb1EEEEEEEEEvNT_6ParamsE:
        /* <DEDUP_REMOVED lines=30> */
.L_x_623:
[----:B------:R-:W-:Y:S02]  /*01e0*/  ULDC UR9, c[0x0][0x3b4] ;  /* 0x0000ed0000097ab9 */ /* 0x000fe40000000800 */
[----:B------:R-:W-:Y:S02]  /*01f0*/  UISETP.NE.AND UP0, UPT, UR9, 0x1, UPT ;  /* 0x000000010900788c */ /* 0x000fe4000bf05270 */
[----:B------:R-:W-:Y:S02]  /*0200*/  ULDC.64 UR4, c[0x0][0x3b8] ;  /* 0x0000ee0000047ab9 */ /* 0x000fe40000000a00 */
[----:B------:R-:W-:Y:S02]  /*0210*/  UIMAD.WIDE.U32 UR10, UR8, UR4, URZ ;  /* 0x00000004080a72a5 */ /* 0x000fe4000f8e003f */
[----:B------:R-:W-:-:S05]  /*0220*/  UMOV UR6, UR8 ;  /* 0x0000000800067c82 */ /* 0x000fca0008000000 */
[----:B------:R-:W-:-:S04]  /*0230*/  @UP0 USHF.R.U32.HI UR6, URZ, UR5, UR11 ;  /* 0x000000053f060299 */ /* 0x000fc8000801160b */
[----:B------:R-:W-:-:S04]  /*0240*/  UIMAD UR9, UR6, UR9, URZ ;  /* 0x00000009060972a4 */ /* 0x000fc8000f8e023f */
.L_x_624:
        /* <DEDUP_REMOVED lines=22> */
.L_x_625:
        /* <DEDUP_REMOVED lines=14> */
.L_x_627:
[----:B------:R-:W-:Y:S02]  /*0490*/  ULDC UR5, c[0x0][0x3dc] ;  /* 0x0000f70000057ab9 */ /* 0x000fe40000000800 */
.L_x_626:
        /* <DEDUP_REMOVED lines=9> */
.L_x_622:
        /* <DEDUP_REMOVED lines=21> */
.L_x_629:
[----:B------:R-:W-:Y:S02]  /*0680*/  ULDC UR9, c[0x0][0x3b4] ;  /* 0x0000ed0000097ab9 */ /* 0x000fe40000000800 */
[----:B------:R-:W-:Y:S02]  /*0690*/  UISETP.NE.AND UP0, UPT, UR9, 0x1, UPT ;  /* 0x000000010900788c */ /* 0x000fe4000bf05270 */
[----:B------:R-:W-:Y:S02]  /*06a0*/  ULDC.64 UR4, c[0x0][0x3b8] ;  /* 0x0000ee0000047ab9 */ /* 0x000fe40000000a00 */
[----:B------:R-:W-:Y:S02]  /*06b0*/  UIMAD.WIDE.U32 UR10, UR8, UR4, URZ ;  /* 0x00000004080a72a5 */ /* 0x000fe4000f8e003f */
[----:B------:R-:W-:-:S05]  /*06c0*/  UMOV UR6, UR8 ;  /* 0x0000000800067c82 */ /* 0x000fca0008000000 */
[----:B------:R-:W-:-:S04]  /*06d0*/  @UP0 USHF.R.U32.HI UR6, URZ, UR5, UR11 ;  /* 0x000000053f060299 */ /* 0x000fc8000801160b */
[----:B------:R-:W-:-:S04]  /*06e0*/  UIMAD UR9, UR6, UR9, URZ ;  /* 0x00000009060972a4 */ /* 0x000fc8000f8e023f */
.L_x_630:
        /* <DEDUP_REMOVED lines=22> */
.L_x_631:
        /* <DEDUP_REMOVED lines=14> */
.L_x_633:
[----:B------:R-:W-:Y:S02]  /*0930*/  ULDC UR5, c[0x0][0x3dc] ;  /* 0x0000f70000057ab9 */ /* 0x000fe40000000800 */
.L_x_632:
        /* <DEDUP_REMOVED lines=8> */
.L_x_628:
[----:B------:R-:W-:-:S13]  /*09c0*/  ISETP.LE.AND P0, PT, RZ, UR10, PT ;  /* 0x0000000aff007c0c */ /* 0x000fda000bf03270 */
[----:B------:R-:W-:Y:S05]  /*09d0*/  @!P0 EXIT ;  /* 0x000000000000894d */ /* 0x000fea0003800000 */
[----:B------:R-:W-:Y:S02]  /*09e0*/  ULDC.64 UR4, c[0x0][0x2c8] ;  /* 0x0000b20000047ab9 */ /* 0x000fe40000000a00 */
[----:B------:R-:W-:Y:S02]  /*09f0*/  UISETP.NE.U32.AND UP2, UPT, URZ, UR4, UPT ;  /* 0x000000043f00728c */ /* 0x000fe4000bf45070 */
[----:B------:R-:W-:Y:S02]  /*0a00*/  ULDC.64 UR6, c[0x0][0x2d0] ;  /* 0x0000b40000067ab9 */ /* 0x000fe40000000a00 */
[----:B------:R-:W-:Y:S02]  /*0a10*/  UISETP.NE.AND.EX UP2, UPT, URZ, UR5, UPT, UP2 ;  /* 0x000000053f00728c */ /* 0x000fe4000bf45320 */
[----:B------:R-:W-:Y:S02]  /*0a20*/  UISETP.NE.U32.AND UP1, UPT, URZ, UR6, UPT ;  /* 0x000000063f00728c */ /* 0x000fe4000bf25070 */
[----:B------:R-:W-:-:S02]  /*0a30*/  UMOV UR4, 0x4 ;  /* 0x0000000400047882 */ /* 0x000fc40000000000 */
[----:B------:R-:W-:Y:S01]  /*0a40*/  ULDC.64 UR8, c[0x0][0x2c8] ;  /* 0x0000b20000087ab9 */ /* 0x000fe20000000a00 */
[----:B------:R-:W-:Y:S01]  /*0a50*/  PLOP3.LUT P2, PT, PT, PT, UP2, 0x80, 0x0 ;  /* 0x000000000000781c */ /* 0x000fe20003f4f028 */
[----:B------:R-:W-:Y:S02]  /*0a60*/  UIMAD.WIDE UR8, UR10, UR4, UR8 ;  /* 0x000000040a0872a5 */ /* 0x000fe4000f8e0208 */
[----:B------:R-:W-:Y:S02]  /*0a70*/  UISETP.NE.AND.EX UP1, UPT, URZ, UR7, UPT, UP1 ;  /* 0x000000073f00728c */ /* 0x000fe4000bf25310 */
[----:B------:R-:W-:Y:S02]  /*0a80*/  ULDC.64 UR14, c[0x0][0x2d0] ;  /* 0x0000b400000e7ab9 */ /* 0x000fe40000000a00 */
[----:B------:R-:W-:Y:S01]  /*0a90*/  IMAD.U32 R8, RZ, RZ, UR8 ;  /* 0x00000008ff087e24 */ /* 0x000fe2000f8e00ff */
[----:B------:R-:W-:Y:S01]  /*0aa0*/  UIMAD.WIDE UR14, UR10, UR4, UR14 ;  /* 0x000000040a0e72a5 */ /* 0x000fe2000f8e020e */
[----:B------:R-:W-:Y:S01]  /*0ab0*/  IMAD.U32 R9, RZ, RZ, UR9 ;  /* 0x00000009ff097e24 */ /* 0x000fe2000f8e00ff */
[----:B------:R-:W-:Y:S01]  /*0ac0*/  PLOP3.LUT P1, PT, PT, PT, UP1, 0x80, 0x0 ;  /* 0x000000000000781c */ /* 0x000fe20003f2f018 */
[----:B------:R-:W-:-:S02]  /*0ad0*/  ULDC.64 UR6, c[0x0][0x2d8] ;  /* 0x0000b60000067ab9 */ /* 0x000fc40000000a00 */
[----:B------:R-:W-:Y:S01]  /*0ae0*/  UISETP.NE.U32.AND UP0, UPT, URZ, UR6, UPT ;  /* 0x000000063f00728c */ /* 0x000fe2000bf05070 */
[----:B------:R-:W2:Y:S01]  /*0af0*/  @P2 LDG.E R0, [R8.64] ;  /* 0x0000001208002981 */ /* 0x000ea2000c1e1900 */
[----:B------:R-:W-:Y:S01]  /*0b00*/  MOV R2, UR14 ;  /* 0x0000000e00027c02 */ /* 0x000fe20008000f00 */
[----:B------:R-:W-:Y:S01]  /*0b10*/  IMAD.U32 R3, RZ, RZ, UR15 ;  /* 0x0000000fff037e24 */ /* 0x000fe2000f8e00ff */
[----:B------:R-:W-:Y:S01]  /*0b20*/  UISETP.NE.AND.EX UP0, UPT, URZ, UR7, UPT, UP0 ;  /* 0x000000073f00728c */ /* 0x000fe2000bf05300 */
[----:B------:R-:W3:Y:S02]  /*0b30*/  @P2 LDG.E R5, [R8.64] ;  /* 0x0000001208052981 */ /* 0x000ee4000c1e1900 */
[----:B------:R-:W-:-:S03]  /*0b40*/  ULDC.64 UR6, c[0x0][0x2d8] ;  /* 0x0000b60000067ab9 */ /* 0x000fc60000000a00 */
[----:B------:R-:W4:Y:S01]  /*0b50*/  @P1 LDG.E R4, [R2.64] ;  /* 0x0000001202041981 */ /* 0x000f22000c1e1900 */
[----:B------:R-:W-:-:S04]  /*0b60*/  PLOP3.LUT P0, PT, PT, PT, UP0, 0x80, 0x0 ;  /* 0x000000000000781c */ /* 0x000fc80003f0f008 */
[----:B------:R-:W-:-:S06]  /*0b70*/  @UP0 UIMAD.WIDE UR6, UR10, UR4, UR6 ;  /* 0x000000040a0602a5 */ /* 0x000fcc000f8e0206 */
[----:B------:R-:W-:Y:S01]  /*0b80*/  MOV R6, UR6 ;  /* 0x0000000600067c02 */ /* 0x000fe20008000f00 */
[----:B------:R-:W-:-:S05]  /*0b90*/  IMAD.U32 R7, RZ, RZ, UR7 ;  /* 0x00000007ff077e24 */ /* 0x000fca000f8e00ff */
[----:B------:R-:W5:Y:S01]  /*0ba0*/  @P0 LDG.E R6, [R6.64] ;  /* 0x0000001206060981 */ /* 0x000f62000c1e1900 */
[----:B------:R-:W-:Y:S02]  /*0bb0*/  ULDC UR9, c[0x0][0x168] ;  /* 0x00005a0000097ab9 */ /* 0x000fe40000000800 */
[----:B------:R-:W-:Y:S02]  /*0bc0*/  UMOV UR16, URZ ;  /* 0x0000003f00107c82 */ /* 0x000fe40008000000 */
[----:B------:R-:W-:Y:S02]  /*0bd0*/  UMOV UR24, URZ ;  /* 0x0000003f00187c82 */ /* 0x000fe40008000000 */
[----:B------:R-:W-:Y:S02]  /*0be0*/  UMOV UR25, URZ ;  /* 0x0000003f00197c82 */ /* 0x000fe40008000000 */
[----:B------:R-:W-:Y:S02]  /*0bf0*/  UMOV UR20, URZ ;  /* 0x0000003f00147c82 */ /* 0x000fe40008000000 */
[----:B------:R-:W-:Y:S01]  /*0c00*/  UMOV UR21, URZ ;  /* 0x0000003f00157c82 */ /* 0x000fe20008000000 */
[----:B--2---:R-:W1:Y:S08]  /*0c10*/  @P2 R2UR UR5, R0 ;  /* 0x00000000000523c2 */ /* 0x004e7000000e0000 */
[----:B---3--:R-:W2:Y:S08]  /*0c20*/  @P2 R2UR UR13, R5 ;  /* 0x00000000050d23c2 */ /* 0x008eb000000e0000 */
[----:B----4-:R-:W3:Y:S01]  /*0c30*/  @P1 R2UR UR7, R4 ;  /* 0x00000000040713c2 */ /* 0x010ee200000e0000 */
[----:B-1----:R-:W-:-:S04]  /*0c40*/  @UP2 ULEA UR5, UR10, UR5, 0x6 ;  /* 0x000000050a052291 */ /* 0x002fc8000f8e303f */
[----:B------:R-:W-:-:S04]  /*0c50*/  @UP2 USHF.R.S32.HI UR8, URZ, 0x1f, UR5 ;  /* 0x0000001f3f082899 */ /* 0x000fc80008011405 */
[----:B------:R-:W-:Y:S02]  /*0c60*/  @UP2 ULEA.HI UR8, UR8, UR5, URZ, 0x6 ;  /* 0x0000000508082291 */ /* 0x000fe4000f8f303f */
[----:B--2---:R-:W-:Y:S02]  /*0c70*/  @UP2 USHF.R.S32.HI UR6, URZ, 0x1f, UR13 ;  /* 0x0000001f3f062899 */ /* 0x004fe4000801140d */
[----:B---3--:R-:W-:Y:S01]  /*0c80*/  @UP1 USHF.R.S32.HI UR5, URZ, 0x1f, UR7 ;  /* 0x0000001f3f051899 */ /* 0x008fe20008011407 */
[----:B-----5:R1:W2:Y:S01]  /*0c90*/  @P0 R2UR UR9, R6 ;  /* 0x00000000060903c2 */ /* 0x0202a200000e0000 */
[----:B------:R-:W-:Y:S02]  /*0ca0*/  @UP2 ULOP3.LUT UR16, UR8, 0xffffffc0, URZ, 0xc0, !UPT ;  /* 0xffffffc008102892 */ /* 0x000fe4000f8ec03f */
[----:B------:R-:W-:Y:S02]  /*0cb0*/  @UP2 UMOV UR20, UR13 ;  /* 0x0000000d00142c82 */ /* 0x000fe40008000000 */
[----:B------:R-:W-:-:S02]  /*0cc0*/  ULDC UR8, c[0x0][0x198] ;  /* 0x0000660000087ab9 */ /* 0x000fc40000000800 */
[----:B------:R-:W-:Y:S02]  /*0cd0*/  @UP2 UMOV UR21, UR6 ;  /* 0x0000000600152c82 */ /* 0x000fe40008000000 */
[----:B------:R-:W-:Y:S02]  /*0ce0*/  @UP1 UMOV UR24, UR7 ;  /* 0x0000000700181c82 */ /* 0x000fe40008000000 */
[----:B------:R-:W-:Y:S01]  /*0cf0*/  @UP1 UMOV UR25, UR5 ;  /* 0x0000000500191c82 */ /* 0x000fe20008000000 */
[----:B-12---:R-:W-:Y:S05]  /*0d00*/  @P0 BRA `(.L_x_634) ;  /* 0x0000006000000947 */ /* 0x006fea0003800000 */
[----:B------:R-:W-:Y:S05]  /*0d10*/  @!P2 BRA `(.L_x_634) ;  /* 0x000000500000a947 */ /* 0x000fea0003800000 */
[----:B------:R-:W2:Y:S04]  /*0d20*/  LDG.E R4, [R8.64] ;  /* 0x0000001208047981 */ /* 0x000ea8000c1e1900 */
[----:B------:R-:W3:Y:S01]  /*0d30*/  LDG.E R0, [R8.64+0x4] ;  /* 0x0000041208007981 */ /* 0x000ee2000c1e1900 */
[----:B--2---:R-:W1:Y:S08]  /*0d40*/  R2UR UR9, R4 ;  /* 0x00000000040973c2 */ /* 0x004e7000000e0000 */
[----:B---3--:R-:W1:Y:S02]  /*0d50*/  R2UR UR5, R0 ;  /* 0x00000000000573c2 */ /* 0x008e6400000e0000 */
[----:B-1----:R-:W-:-:S06]  /*0d60*/  UIADD3 UR9, -UR9, UR5, URZ ;  /* 0x0000000509097290 */ /* 0x002fcc000fffe13f */
.L_x_634:
        /* <DEDUP_REMOVED lines=10> */
.L_x_635:
[----:B------:R-:W-:Y:S05]  /*0e10*/  @!P1 BRA `(.L_x_636) ;  /* 0x0000005000009947 */ /* 0x000fea0003800000 */
[----:B------:R1:W2:Y:S04]  /*0e20*/  LDG.E R0, [R2.64] ;  /* 0x0000001202007981 */ /* 0x0002a8000c1e1900 */
[----:B-1----:R-:W3:Y:S01]  /*0e30*/  LDG.E R2, [R2.64+0x4] ;  /* 0x0000041202027981 */ /* 0x002ee2000c1e1900 */
[----:B--2---:R-:W1:Y:S08]  /*0e40*/  R2UR UR8, R0 ;  /* 0x00000000000873c2 */ /* 0x004e7000000e0000 */
[----:B---3--:R-:W1:Y:S02]  /*0e50*/  R2UR UR4, R2 ;  /* 0x00000000020473c2 */ /* 0x008e6400000e0000 */
[----:B-1----:R-:W-:-:S06]  /*0e60*/  UIADD3 UR8, -UR8, UR4, URZ ;  /* 0x0000000408087290 */ /* 0x002fcc000fffe13f */
.L_x_636:
        /* <DEDUP_REMOVED lines=66> */
[--C-:B------:R-:W-:Y:S01]  /*1290*/  SHF.R.S32.HI R2, RZ, 0x1f, R132.reuse ;  /* 0x0000001fff027819 */ /* 0x100fe20000011484 */
[----:B------:R-:W-:Y:S01]  /*12a0*/  ULDC.64 UR4, c[0x0][0x248] ;  /* 0x0000920000047ab9 */ /* 0x000fe20000000a00 */
[C---:B------:R-:W-:Y:S01]  /*12b0*/  IMAD.SHL.U32 R3, R132.reuse, 0x4, RZ ;  /* 0x0000000484037824 */ /* 0x040fe200078e00ff */
[----:B------:R-:W-:Y:S01]  /*12c0*/  UISETP.NE.AND UP0, UPT, UR4, 0x1, UPT ;  /* 0x000000010400788c */ /* 0x000fe2000bf05270 */
[----:B------:R-:W-:Y:S01]  /*12d0*/  SHF.R.S32.HI R31, RZ, 0x1f, R132 ;  /* 0x0000001fff1f7819 */ /* 0x000fe20000011484 */
[----:B------:R-:W-:Y:S01]  /*12e0*/  IMAD.U32 R0, RZ, RZ, UR13 ;  /* 0x0000000dff007e24 */ /* 0x000fe2000f8e00ff */
[----:B------:R-:W-:Y:S01]  /*12f0*/  IADD3 R6, P0, R132, UR13, RZ ;  /* 0x0000000d84067c10 */ /* 0x000fe2000ff1e0ff */
[----:B------:R-:W-:Y:S01]  /*1300*/  UIMAD.WIDE.U32 UR22, UR12, UR5, URZ ;  /* 0x000000050c1672a5 */ /* 0x000fe2000f8e003f */
[----:B------:R-:W-:Y:S01]  /*1310*/  IMAD.U32 R4, RZ, RZ, UR12 ;  /* 0x0000000cff047e24 */ /* 0x000fe2000f8e00ff */
[----:B------:R-:W-:Y:S01]  /*1320*/  USHF.R.S32.HI UR22, URZ, 0x1f, UR16 ;  /* 0x0000001f3f167899 */ /* 0x000fe20008011410 */
[----:B------:R-:W-:Y:S01]  /*1330*/  LEA.HI.X.SX32 R7, R0, R2, 0x1, P0 ;  /* 0x0000000200077211 */ /* 0x000fe200000f0eff */
[----:B------:R-:W-:Y:S01]  /*1340*/  IMAD.U32 R0, RZ, RZ, UR12 ;  /* 0x0000000cff007e24 */ /* 0x000fe2000f8e00ff */
[----:B------:R-:W-:Y:S01]  /*1350*/  IADD3 R2, P0, R3, UR16, RZ ;  /* 0x0000001003027c10 */ /* 0x000fe2000ff1e0ff */
[----:B------:R-:W-:Y:S01]  /*1360*/  ULDC UR4, c[0x0][0x250] ;  /* 0x0000940000047ab9 */ /* 0x000fe20000000800 */
[-C--:B------:R-:W-:Y:S01]  /*1370*/  LEA.HI R15, R31, R132.reuse, RZ, 0x2 ;  /* 0x000000841f0f7211 */ /* 0x080fe200078f10ff */
[----:B------:R-:W-:Y:S01]  /*1380*/  @UP0 UMOV UR5, UR23 ;  /* 0x0000001700050c82 */ /* 0x000fe20008000000 */
[----:B------:R-:W-:Y:S01]  /*1390*/  LEA.HI.X.SX32 R3, R3, UR22, 0x1, P0 ;  /* 0x0000001603037c11 */ /* 0x000fe200080f0eff */
[----:B------:R-:W-:Y:S01]  /*13a0*/  UMOV UR15, UR12 ;  /* 0x0000000c000f7c82 */ /* 0x000fe20008000000 */
[----:B------:R-:W-:Y:S01]  /*13b0*/  SHF.R.S32.HI R37, RZ, 0x2, R15 ;  /* 0x00000002ff257819 */ /* 0x000fe2000001140f */
[----:B------:R-:W-:Y:S01]  /*13c0*/  @UP0 USHF.R.U32.HI UR15, URZ, UR4, UR5 ;  /* 0x000000043f0f0299 */ /* 0x000fe20008011605 */
[-C--:B------:R-:W-:Y:S01]  /*13d0*/  LEA.HI R32, R31, R132.reuse, RZ, 0x3 ;  /* 0x000000841f207211 */ /* 0x080fe200078f18ff */
[----:B------:R-:W-:Y:S01]  /*13e0*/  IMAD.WIDE.U32 R24, R4, c[0x0][0x270], R2 ;  /* 0x00009c0004187a25 */ /* 0x000fe200078e0002 */
[----:B------:R-:W-:Y:S01]  /*13f0*/  ULDC.64 UR4, c[0x0][0x1e0] ;  /* 0x0000780000047ab9 */ /* 0x000fe20000000a00 */
[----:B------:R-:W-:Y:S01]  /*1400*/  SHF.R.S32.HI R17, RZ, 0x1f, R37 ;  /* 0x0000001fff117819 */ /* 0x000fe20000011425 */
[----:B------:R-:W-:Y:S01]  /*1410*/  USHF.R.S32.HI UR14, URZ, 0x1f, UR15 ;  /* 0x0000001f3f0e7899 */ /* 0x000fe2000801140f */
[C---:B------:R-:W-:Y:S01]  /*1420*/  IMAD.WIDE.U32 R22, R0.reuse, c[0x0][0x288], R2 ;  /* 0x0000a20000167a25 */ /* 0x040fe200078e0002 */
[----:B------:R-:W-:Y:S01]  /*1430*/  LOP3.LUT R2, R15, 0xfffffffc, RZ, 0xc0, !PT ;  /* 0xfffffffc0f027812 */ /* 0x000fe200078ec0ff */
[----:B------:R-:W-:Y:S01]  /*1440*/  USHF.R.S32.HI UR22, URZ, 0x1f, UR10 ;  /* 0x0000001f3f167899 */ /* 0x000fe2000801140a */
[----:B------:R-:W-:Y:S01]  /*1450*/  IADD3 R4, P0, R37, UR24, RZ ;  /* 0x0000001825047c10 */ /* 0x000fe2000ff1e0ff */
[----:B------:R-:W-:Y:S01]  /*1460*/  UIMAD UR4, UR14, UR4, URZ ;  /* 0x000000040e0472a4 */ /* 0x000fe2000f8e023f */
[----:B------:R-:W-:Y:S01]  /*1470*/  IMAD.WIDE.U32 R20, R0, c[0x0][0x238], R6 ;  /* 0x00008e0000147a25 */ /* 0x000fe200078e0006 */
[----:B------:R-:W-:Y:S01]  /*1480*/  LEA.HI R30, R31, R132, RZ, 0x5 ;  /* 0x000000841f1e7211 */ /* 0x000fe200078f28ff */
[----:B------:R-:W-:Y:S01]  /*1490*/  UIADD3 UR6, -UR6, UR8, URZ ;  /* 0x0000000806067290 */ /* 0x000fe2000fffe13f */
[----:B------:R-:W-:Y:S01]  /*14a0*/  IADD3.X R5, R17, UR25, RZ, P0, !PT ;  /* 0x0000001911057c10 */ /* 0x000fe200087fe4ff */
[----:B------:R-:W-:Y:S01]  /*14b0*/  IMAD.IADD R16, R132, 0x1, -R2 ;  /* 0x0000000184107824 */ /* 0x000fe200078e0a02 */
[----:B------:R-:W-:Y:S01]  /*14c0*/  UIMAD UR13, UR15, UR5, UR4 ;  /* 0x000000050f0d72a4 */ /* 0x000fe2000f8e0204 */
[----:B------:R-:W-:Y:S01]  /*14d0*/  IMAD.SHL.U32 R0, R32, 0x8, RZ ;  /* 0x0000000820007824 */ /* 0x000fe200078e00ff */
[----:B------:R-:W-:Y:S01]  /*14e0*/  SHF.R.S32.HI R29, RZ, 0x5, R30 ;  /* 0x00000005ff1d7819 */ /* 0x000fe2000001141e */
[----:B------:R-:W-:Y:S01]  /*14f0*/  IMAD.SHL.U32 R2, R16, 0x8, RZ ;  /* 0x0000000810027824 */ /* 0x000fe200078e00ff */
[----:B------:R-:W-:Y:S01]  /*1500*/  ULDC.64 UR4, c[0x0][0x1b0] ;  /* 0x00006c0000047ab9 */ /* 0x000fe20000000a00 */
[----:B------:R-:W-:Y:S01]  /*1510*/  IMAD.U32 R10, RZ, RZ, UR11 ;  /* 0x0000000bff0a7e24 */ /* 0x000fe2000f8e00ff */
[----:B------:R-:W-:Y:S01]  /*1520*/  UIMAD UR4, UR14, UR4, URZ ;  /* 0x000000040e0472a4 */ /* 0x000fe2000f8e023f */
[----:B------:R-:W-:Y:S01]  /*1530*/  IMAD.U32 R6, RZ, RZ, UR15 ;  /* 0x0000000fff067e24 */ /* 0x000fe2000f8e00ff */
[----:B------:R-:W-:Y:S01]  /*1540*/  SHF.R.S32.HI R3, RZ, 0x1f, R2 ;  /* 0x0000001fff037819 */ /* 0x000fe20000011402 */
[----:B------:R-:W-:Y:S01]  /*1550*/  IMAD.WIDE R10, R10, 0x80, R4 ;  /* 0x000000800a0a7825 */ /* 0x000fe200078e0204 */
[----:B------:R-:W-:Y:S01]  /*1560*/  LOP3.LUT R0, R0, 0xc0, RZ, 0xc0, !PT ;  /* 0x000000c000007812 */ /* 0x000fe200078ec0ff */
[----:B------:R-:W-:Y:S01]  /*1570*/  UIMAD UR16, UR15, UR5, UR4 ;  /* 0x000000050f1072a4 */ /* 0x000fe2000f8e0204 */
[----:B------:R-:W-:Y:S01]  /*1580*/  IADD3 R26, R2, 0x20, RZ ;  /* 0x00000020021a7810 */ /* 0x000fe20007ffe0ff */
[----:B------:R-:W-:Y:S01]  /*1590*/  USEL UR14, UR10, URZ, !UP1 ;  /* 0x0000003f0a0e7287 */ /* 0x000fe2000c800000 */
[C---:B------:R-:W-:Y:S01]  /*15a0*/  IMAD.WIDE.U32 R4, R6.reuse, c[0x0][0x1e0], R2 ;  /* 0x0000780006047a25 */ /* 0x040fe200078e0002 */
[----:B------:R-:W-:Y:S01]  /*15b0*/  USEL UR15, UR22, URZ, !UP1 ;  /* 0x0000003f160f7287 */ /* 0x000fe2000c800000 */
[----:B------:R-:W-:Y:S01]  /*15c0*/  SHF.R.U32.HI R8, RZ, 0x3, R0 ;  /* 0x00000003ff087819 */ /* 0x000fe20000011600 */
[----:B------:R-:W-:Y:S01]  /*15d0*/  ULDC.64 UR4, c[0x0][0x1e8] ;  /* 0x00007a0000047ab9 */ /* 0x000fe20000000a00 */
[----:B------:R-:W-:Y:S01]  /*15e0*/  IMAD.WIDE.U32 R6, R6, c[0x0][0x1b0], R2 ;  /* 0x00006c0006067a25 */ /* 0x000fe200078e0002 */
[----:B------:R-:W-:Y:S01]  /*15f0*/  LOP3.LUT R0, R0, 0x18, R2, 0xf8, !PT ;  /* 0x0000001800007812 */ /* 0x000fe200078ef802 */
[----:B------:R-:W-:Y:S01]  /*1600*/  UIMAD UR4, UR15, UR4, URZ ;  /* 0x000000040f0472a4 */ /* 0x000fe2000f8e023f */
[----:B------:R-:W-:Y:S01]  /*1610*/  IADD3 R5, R5, UR13, RZ ;  /* 0x0000000d05057c10 */ /* 0x000fe2000fffe0ff */
[----:B------:R-:W-:Y:S01]  /*1620*/  IMAD.U32 R12, RZ, RZ, UR14 ;  /* 0x0000000eff0c7e24 */ /* 0x000fe2000f8e00ff */
[----:B------:R-:W-:Y:S01]  /*1630*/  IADD3 R7, R7, UR16, RZ ;  /* 0x0000001007077c10 */ /* 0x000fe2000fffe0ff */
[----:B------:R-:W-:Y:S01]  /*1640*/  UIMAD UR13, UR14, UR5, UR4 ;  /* 0x000000050e0d72a4 */ /* 0x000fe2000f8e0204 */
[----:B------:R-:W-:Y:S01]  /*1650*/  LOP3.LUT R14, R0, R8, RZ, 0x3c, !PT ;  /* 0x00000008000e7212 */ /* 0x000fe200078e3cff */
[----:B------:R-:W-:Y:S01]  /*1660*/  IMAD.WIDE.U32 R4, R12, c[0x0][0x1e8], R4 ;  /* 0x00007a000c047a25 */ /* 0x000fe200078e0004 */
[----:B------:R-:W-:Y:S01]  /*1670*/  LEA.HI R0, R15, R37, RZ, 0x1 ;  /* 0x000000250f007211 */ /* 0x000fe200078f08ff */
[----:B------:R-:W-:Y:S01]  /*1680*/  ULDC.64 UR4, c[0x0][0x1b8] ;  /* 0x00006e0000047ab9 */ /* 0x000fe20000000a00 */
[----:B------:R-:W-:Y:S01]  /*1690*/  IADD3 R36, R2, 0x40, RZ ;  /* 0x0000004002247810 */ /* 0x000fe20007ffe0ff */
[----:B------:R-:W-:Y:S01]  /*16a0*/  IMAD.WIDE.U32 R12, R12, c[0x0][0x1b8], R6 ;  /* 0x00006e000c0c7a25 */ /* 0x000fe200078e0006 */
[----:B------:R-:W-:Y:S01]  /*16b0*/  LOP3.LUT R6, R0, 0x7fffffe, RZ, 0xc0, !PT ;  /* 0x07fffffe00067812 */ /* 0x000fe200078ec0ff */
[----:B------:R-:W-:Y:S01]  /*16c0*/  UIMAD UR4, UR15, UR4, URZ ;  /* 0x000000040f0472a4 */ /* 0x000fe2000f8e023f */
[----:B------:R-:W-:Y:S01]  /*16d0*/  IADD3 R5, R5, UR13, RZ ;  /* 0x0000000d05057c10 */ /* 0x000fe2000fffe0ff */
[----:B------:R-:W-:Y:S01]  /*16e0*/  IMAD R0, R11, c[0x0][0x1d8], RZ ;  /* 0x000076000b007a24 */ /* 0x000fe200078e02ff */
[----:B------:R-:W-:Y:S01]  /*16f0*/  ISETP.GE.AND P3, PT, R2, c[0x0][0x1cc], PT ;  /* 0x0000730002007a0c */ /* 0x000fe20003f66270 */
[----:B------:R-:W-:Y:S01]  /*1700*/  IMAD.IADD R6, R37, 0x1, -R6 ;  /* 0x0000000125067824 */ /* 0x000fe200078e0a06 */
[----:B------:R-:W-:Y:S01]  /*1710*/  UIMAD UR16, UR14, UR5, UR4 ;  /* 0x000000050e1072a4 */ /* 0x000fe2000f8e0204 */
[----:B------:R-:W-:Y:S01]  /*1720*/  IMAD R0, R10, c[0x0][0x1dc], R0 ;  /* 0x000077000a007a24 */ /* 0x000fe200078e0200 */
[----:B------:R-:W-:Y:S01]  /*1730*/  ISETP.GE.AND P2, PT, R26, c[0x0][0x1cc], PT ;  /* 0x000073001a007a0c */ /* 0x000fe20003f46270 */
[----:B------:R-:W-:Y:S01]  /*1740*/  IMAD R6, R29, 0x8, R6 ;  /* 0x000000081d067824 */ /* 0x000fe200078e0206 */
[----:B------:R-:W-:Y:S01]  /*1750*/  ISETP.GE.AND P1, PT, R36, c[0x0][0x1cc], PT ;  /* 0x0000730024007a0c */ /* 0x000fe20003f26270 */
[----:B------:R-:W-:Y:S01]  /*1760*/  IMAD.WIDE.U32 R8, R10, c[0x0][0x1d8], R4 ;  /* 0x000076000a087a25 */ /* 0x000fe200078e0004 */
[----:B------:R-:W-:Y:S01]  /*1770*/  IADD3 R5, R13, UR16, RZ ;  /* 0x000000100d057c10 */ /* 0x000fe2000fffe0ff */
[----:B------:R-:W-:Y:S01]  /*1780*/  USHF.R.S32.HI UR23, URZ, 0x1f, UR12 ;  /* 0x0000001f3f177899 */ /* 0x000fe2000801140c */
[----:B------:R-:W-:Y:S01]  /*1790*/  LEA.HI R28, R31, R132, RZ, 0x4 ;  /* 0x000000841f1c7211 */ /* 0x000fe200078f20ff */
[----:B------:R-:W-:Y:S01]  /*17a0*/  IMAD.U32 R14, R6, 0x20, R14 ;  /* 0x00000020060e7824 */ /* 0x000fe200078e000e */
[C---:B------:R-:W-:Y:S01]  /*17b0*/  LEA R6, P0, R8.reuse, c[0x0][0x1c0], 0x1 ;  /* 0x0000700008067a11 */ /* 0x040fe200078008ff */
[----:B------:R-:W-:Y:S01]  /*17c0*/  IMAD.IADD R0, R9, 0x1, R0 ;  /* 0x0000000109007824 */ /* 0x000fe200078e0200 */
[----:B------:R-:W-:Y:S01]  /*17d0*/  ULDC.64 UR4, c[0x0][0x270] ;  /* 0x00009c0000047ab9 */ /* 0x000fe20000000a00 */
[----:B------:R-:W-:Y:S01]  /*17e0*/  IMAD.MOV.U32 R13, RZ, RZ, c[0x0][0x1d8] ;  /* 0x00007600ff0d7624 */ /* 0x000fe200078e00ff */
[----:B------:R-:W-:Y:S01]  /*17f0*/  UIMAD UR4, UR23, UR4, URZ ;  /* 0x00000004170472a4 */ /* 0x000fe2000f8e023f */
[----:B------:R-:W-:Y:S01]  /*1800*/  IMAD.MOV.U32 R4, RZ, RZ, R12 ;  /* 0x000000ffff047224 */ /* 0x000fe200078e000c */
[----:B------:R-:W-:Y:S01]  /*1810*/  LEA.HI.X R7, R8, c[0x0][0x1c4], R0, 0x1, P0 ;  /* 0x0000710008077a11 */ /* 0x000fe200000f0c00 */
[----:B------:R-:W-:Y:S01]  /*1820*/  IMAD R0, R11, c[0x0][0x1a8], RZ ;  /* 0x00006a000b007a24 */ /* 0x000fe200078e02ff */
[----:B------:R-:W-:Y:S01]  /*1830*/  LEA R12, P0, R13, R6, 0x7 ;  /* 0x000000060d0c7211 */ /* 0x000fe200078038ff */
[----:B------:R-:W-:Y:S01]  /*1840*/  IMAD.MOV.U32 R18, RZ, RZ, c[0x0][0x1dc] ;  /* 0x00007700ff127624 */ /* 0x000fe200078e00ff */
[----:B------:R-:W-:Y:S01]  /*1850*/  UMOV UR13, 0x6 ;  /* 0x00000006000d7882 */ /* 0x000fe20000000000 */
[----:B------:R-:W-:Y:S01]  /*1860*/  IMAD R11, R10, c[0x0][0x1ac], R0 ;  /* 0x00006b000a0b7a24 */ /* 0x000fe200078e0200 */
[----:B------:R-:W-:Y:S01]  /*1870*/  IADD3 R0, -R37, UR6, RZ ;  /* 0x0000000625007c10 */ /* 0x000fe2000fffe1ff */
[----:B------:R-:W-:Y:S01]  /*1880*/  IMAD.SHL.U32 R33, R14, 0x2, RZ ;  /* 0x000000020e217824 */ /* 0x000fe200078e00ff */
[----:B------:R-:W-:Y:S01]  /*1890*/  LEA.HI.X R13, R13, R7, R18, 0x7, P0 ;  /* 0x000000070d0d7211 */ /* 0x000fe200000f3c12 */
[----:B------:R-:W-:Y:S01]  /*18a0*/  ULDC.64 UR14, c[0x0][0x208] ;  /* 0x00008200000e7ab9 */ /* 0x000fe20000000a00 */
[C---:B------:R-:W-:Y:S01]  /*18b0*/  ISETP.LT.OR P6, PT, R0.reuse, 0x1, P3 ;  /* 0x000000010000780c */ /* 0x040fe20001fc1670 */
[----:B------:R-:W-:Y:S01]  /*18c0*/  USHF.L.U64.HI UR15, UR14, UR13, UR15 ;  /* 0x0000000d0e0f7299 */ /* 0x000fe2000801020f */
[C---:B------:R-:W-:Y:S01]  /*18d0*/  ISETP.LT.OR P5, PT, R0.reuse, 0x1, P2 ;  /* 0x000000010000780c */ /* 0x040fe200017a1670 */
[----:B------:R-:W-:Y:S01]  /*18e0*/  USHF.L.U32 UR16, UR14, 0x6, URZ ;  /* 0x000000060e107899 */ /* 0x000fe2000800063f */
[----:B------:R-:W-:Y:S01]  /*18f0*/  ISETP.LT.OR P4, PT, R0, 0x1, P1 ;  /* 0x000000010000780c */ /* 0x000fe20000f81670 */
[----:B------:R-:W-:Y:S01]  /*1900*/  IMAD.WIDE.U32 R8, R10, c[0x0][0x1a8], R4 ;  /* 0x00006a000a087a25 */ /* 0x000fe200078e0004 */
[C---:B------:R-:W-:Y:S01]  /*1910*/  ISETP.LT.OR P3, PT, R0.reuse, 0x41, P3 ;  /* 0x000000410000780c */ /* 0x040fe20001f61670 */
[----:B------:R-:W-:Y:S01]  /*1920*/  UIMAD UR14, UR12, UR5, UR4 ;  /* 0x000000050c0e72a4 */ /* 0x000fe2000f8e0204 */
[C---:B------:R-:W-:Y:S01]  /*1930*/  ISETP.LT.OR P2, PT, R0.reuse, 0x41, P2 ;  /* 0x000000410000780c */ /* 0x040fe20001741670 */
[----:B------:R-:W-:Y:S01]  /*1940*/  IMAD.IADD R5, R9, 0x1, R11 ;  /* 0x0000000109057824 */ /* 0x000fe200078e020b */
[----:B------:R-:W-:Y:S01]  /*1950*/  ISETP.LT.OR P1, PT, R0, 0x41, P1 ;  /* 0x000000410000780c */ /* 0x000fe20000f21670 */
[----:B------:R-:W-:Y:S01]  /*1960*/  ULDC.64 UR4, c[0x0][0x288] ;  /* 0x0000a20000047ab9 */ /* 0x000fe20000000a00 */
[----:B------:R-:W-:Y:S01]  /*1970*/  LEA R4, P0, R8, c[0x0][0x190], 0x1 ;  /* 0x0000640008047a11 */ /* 0x000fe200078008ff */
[----:B------:R-:W-:Y:S01]  /*1980*/  @!PT LDS RZ, [RZ] ;  /* 0x00000000fffff984 */ /* 0x000fe20000000800 */
[----:B------:R-:W-:Y:S01]  /*1990*/  @!PT LDS RZ, [RZ] ;  /* 0x00000000fffff984 */ /* 0x000fe20000000800 */
[----:B------:R-:W-:Y:S01]  /*19a0*/  @!PT LDS RZ, [RZ] ;  /* 0x00000000fffff984 */ /* 0x000fe20000000800 */
[----:B------:R1:W-:Y:S01]  /*19b0*/  LDGSTS.E.BYPASS.LTC128B.128 [R33+0x6080], [R6.64], !P6 ;  /* 0x0608000006217fae */ /* 0x0003e2000f101d52 */
[----:B------:R-:W-:Y:S01]  /*19c0*/  ISETP.GE.AND P6, PT, R26, c[0x0][0x19c], PT ;  /* 0x000067001a007a0c */ /* 0x000fe20003fc6270 */
[----:B------:R-:W-:Y:S01]  /*19d0*/  UIMAD UR4, UR23, UR4, URZ ;  /* 0x00000004170472a4 */ /* 0x000fe2000f8e023f */
[----:B------:R-:W-:Y:S01]  /*19e0*/  LEA.HI.X R5, R8, c[0x0][0x194], R5, 0x1, P0 ;  /* 0x0000650008057a11 */ /* 0x000fe200000f0c05 */
[----:B------:R1:W-:Y:S01]  /*19f0*/  LDGSTS.E.BYPASS.LTC128B.128 [R33+0x8080], [R6.64+0x40], !P5 ;  /* 0x0808004006217fae */ /* 0x0003e2000e901d52 */
[----:B------:R-:W-:Y:S01]  /*1a00*/  SHF.R.S32.HI R9, RZ, 0x4, R28 ;  /* 0x00000004ff097819 */ /* 0x000fe2000001141c */
[----:B------:R-:W-:Y:S01]  /*1a10*/  UIMAD UR13, UR12, UR5, UR4 ;  /* 0x000000050c0d72a4 */ /* 0x000fe2000f8e0204 */
[----:B------:R-:W-:Y:S01]  /*1a20*/  IMAD.MOV.U32 R10, RZ, RZ, c[0x0][0x1a8] ;  /* 0x00006a00ff0a7624 */ /* 0x000fe200078e00ff */
[----:B------:R1:W-:Y:S01]  /*1a30*/  LDGSTS.E.BYPASS.LTC128B.128 [R33+0xa080], [R6.64+0x80], !P4 ;  /* 0x0a08008006217fae */ /* 0x0003e2000e101d52 */
[----:B------:R-:W-:Y:S01]  /*1a40*/  ISETP.GE.AND P4, PT, R36, c[0x0][0x19c], PT ;  /* 0x0000670024007a0c */ /* 0x000fe20003f86270 */
[----:B------:R-:W-:Y:S01]  /*1a50*/  ULDC.64 UR4, c[0x0][0x180] ;  /* 0x0000600000047ab9 */ /* 0x000fe20000000a00 */
[----:B------:R-:W-:Y:S01]  /*1a60*/  LEA.HI R8, R28, R9, RZ, 0x1 ;  /* 0x000000091c087211 */ /* 0x000fe200078f08ff */
[----:B------:R2:W-:Y:S01]  /*1a70*/  LDGSTS.E.BYPASS.LTC128B.128 [R33+0x7080], [R12.64], !P3 ;  /* 0x070800000c217fae */ /* 0x0005e2000d901d52 */
[C---:B------:R-:W-:Y:S01]  /*1a80*/  ISETP.LT.OR P3, PT, R0.reuse, 0x1, P6 ;  /* 0x000000010000780c */ /* 0x040fe20003761670 */
[----:B------:R-:W-:Y:S01]  /*1a90*/  UIMAD UR4, UR23, UR4, URZ ;  /* 0x00000004170472a4 */ /* 0x000fe2000f8e023f */
[----:B------:R-:W-:Y:S01]  /*1aa0*/  ISETP.LT.OR P6, PT, R0, 0x41, P6 ;  /* 0x000000410000780c */ /* 0x000fe200037c1670 */
[----:B------:R2:W-:Y:S01]  /*1ab0*/  LDGSTS.E.BYPASS.LTC128B.128 [R33+0x9080], [R12.64+0x40], !P2 ;  /* 0x090800400c217fae */ /* 0x0005e2000d101d52 */
[----:B------:R-:W-:Y:S01]  /*1ac0*/  ISETP.GE.AND P2, PT, R2, c[0x0][0x19c], PT ;  /* 0x0000670002007a0c */ /* 0x000fe20003f46270 */
[----:B------:R-:W-:Y:S01]  /*1ad0*/  IMAD.MOV.U32 R11, RZ, RZ, c[0x0][0x1ac] ;  /* 0x00006b00ff0b7624 */ /* 0x000fe200078e00ff */
[----:B------:R-:W-:Y:S01]  /*1ae0*/  LOP3.LUT R8, R8, 0xfffffffe, RZ, 0xc0, !PT ;  /* 0xfffffffe08087812 */ /* 0x000fe200078ec0ff */
        /* <DEDUP_REMOVED lines=8> */
[----:B------:R-:W-:Y:S01]  /*1b70*/  IMAD.IADD R19, R9, 0x1, -R8 ;  /* 0x0000000109137824 */ /* 0x000fe200078e0a08 */
[----:B------:R-:W-:Y:S01]  /*1b80*/  SHF.R.S32.HI R0, RZ, 0x1f, R15 ;  /* 0x0000001fff007819 */ /* 0x000fe2000001140f */
[----:B------:R-:W-:Y:S01]  /*1b90*/  UIMAD UR4, UR23, UR4, URZ ;  /* 0x00000004170472a4 */ /* 0x000fe2000f8e023f */
[----:B------:R-:W-:Y:S01]  /*1ba0*/  STL [R1+0x18], R36 ;  /* 0x0000182401007387 */ /* 0x000fe20000100800 */
[----:B------:R-:W-:Y:S01]  /*1bb0*/  USEL UR22, UR22, URZ, !UP2 ;  /* 0x0000003f16167287 */ /* 0x000fe2000d000000 */
[----:B------:R-:W-:Y:S01]  /*1bc0*/  LEA.HI R0, R0, R37, RZ, 0x3 ;  /* 0x0000002500007211 */ /* 0x000fe200078f18ff */
[----:B------:R-:W-:Y:S01]  /*1bd0*/  UIMAD UR24, UR12, UR5, UR4 ;  /* 0x000000050c1872a4 */ /* 0x000fe2000f8e0204 */
[----:B-1----:R-:W-:Y:S01]  /*1be0*/  IADD3 R6, P0, R37, UR20, RZ ;  /* 0x0000001425067c10 */ /* 0x002fe2000ff1e0ff */
[----:B------:R-:W-:Y:S01]  /*1bf0*/  USHF.L.U32 UR20, UR17, 0x6, URZ ;  /* 0x0000000611147899 */ /* 0x000fe2000800063f */
[----:B------:R1:W-:Y:S01]  /*1c00*/  LDGSTS.E.BYPASS.LTC128B.128 [R33+0x80], [R4.64], !P5 ;  /* 0x0008000004217fae */ /* 0x0003e2000e901d52 */
[----:B------:R-:W-:Y:S01]  /*1c10*/  LOP3.LUT R0, R0, 0xfffffff8, RZ, 0xc0, !PT ;  /* 0xfffffff800007812 */ /* 0x000fe200078ec0ff */
[----:B------:R-:W-:Y:S01]  /*1c20*/  ULDC.64 UR4, c[0x0][0x238] ;  /* 0x00008e0000047ab9 */ /* 0x000fe20000000a00 */
[----:B------:R-:W-:Y:S01]  /*1c30*/  IADD3.X R7, R17, UR21, RZ, P0, !PT ;  /* 0x0000001511077c10 */ /* 0x000fe200087fe4ff */
[----:B------:R-:W-:Y:S01]  /*1c40*/  UIADD3 UR21, -UR20, UR9, URZ ;  /* 0x0000000914157290 */ /* 0x000fe2000fffe13f */
[----:B------:R1:W-:Y:S01]  /*1c50*/  LDGSTS.E.BYPASS.LTC128B.128 [R33+0x2080], [R4.64+0x40], !P3 ;  /* 0x0208004004217fae */ /* 0x0003e2000d901d52 */
[C---:B------:R-:W-:Y:S01]  /*1c60*/  ISETP.GE.AND P3, PT, R2.reuse, c[0x0][0x16c], PT ;  /* 0x00005b0002007a0c */ /* 0x040fe20003f66270 */
[C---:B------:R-:W-:Y:S01]  /*1c70*/  IMAD.IADD R0, R37.reuse, 0x1, -R0 ;  /* 0x0000000125007824 */ /* 0x040fe200078e0a00 */
[----:B------:R-:W-:Y:S01]  /*1c80*/  ISETP.GE.AND P5, PT, R2, c[0x0][0x1fc], PT ;  /* 0x00007f0002007a0c */ /* 0x000fe20003fa6270 */
[----:B------:R1:W-:Y:S01]  /*1c90*/  LDGSTS.E.BYPASS.LTC128B.128 [R33+0x4080], [R4.64+0x80], !P1 ;  /* 0x0408008004217fae */ /* 0x0003e2000c901d52 */
[C---:B--2---:R-:W-:Y:S01]  /*1ca0*/  LEA R12, P0, R10.reuse, R4, 0x7 ;  /* 0x000000040a0c7211 */ /* 0x044fe200078038ff */
[----:B------:R-:W-:Y:S01]  /*1cb0*/  UIMAD UR4, UR23, UR4, URZ ;  /* 0x00000004170472a4 */ /* 0x000fe2000f8e023f */
[----:B------:R-:W-:Y:S01]  /*1cc0*/  ISETP.LT.AND P1, PT, R37, UR21, PT ;  /* 0x0000001525007c0c */ /* 0x000fe2000bf21270 */
[----:B------:R-:W-:Y:S01]  /*1cd0*/  USEL UR23, UR10, URZ, !UP2 ;  /* 0x0000003f0a177287 */ /* 0x000fe2000d000000 */
[----:B------:R-:W-:Y:S01]  /*1ce0*/  LEA.HI.X R13, R10, R5, R11, 0x7, P0 ;  /* 0x000000050a0d7211 */ /* 0x000fe200000f3c0b */
[----:B------:R-:W-:Y:S01]  /*1cf0*/  UIMAD UR26, UR12, UR5, UR4 ;  /* 0x000000050c1a72a4 */ /* 0x000fe2000f8e0204 */
[----:B------:R-:W-:Y:S01]  /*1d00*/  ISETP.GE.OR P0, PT, R2, c[0x0][0x1fc], !P1 ;  /* 0x00007f0002007a0c */ /* 0x000fe20004f06670 */
[----:B------:R-:W-:Y:S01]  /*1d10*/  USHF.R.S32.HI UR27, URZ, 0x1f, UR17 ;  /* 0x0000001f3f1b7899 */ /* 0x000fe20008011411 */
[----:B------:R-:W-:Y:S01]  /*1d20*/  LEA.HI R11, R31, R132, RZ, 0x6 ;  /* 0x000000841f0b7211 */ /* 0x000fe200078f30ff */
[----:B------:R2:W-:Y:S01]  /*1d30*/  LDGSTS.E.BYPASS.LTC128B.128 [R33+0x1080], [R12.64], !P2 ;  /* 0x010800000c217fae */ /* 0x0005e2000d101d52 */
[C---:B------:R-:W-:Y:S01]  /*1d40*/  LOP3.LUT P2, RZ, R0.reuse, 0x4, RZ, 0xc0, !PT ;  /* 0x0000000400ff7812 */ /* 0x040fe2000784c0ff */
[----:B------:R-:W-:Y:S01]  /*1d50*/  IMAD.SHL.U32 R0, R0, 0x40, RZ ;  /* 0x0000004000007824 */ /* 0x000fe200078e00ff */
[----:B------:R-:W-:Y:S01]  /*1d60*/  SHF.R.S32.HI R11, RZ, 0x6, R11 ;  /* 0x00000006ff0b7819 */ /* 0x000fe2000001140b */
[----:B------:R-:W-:Y:S01]  /*1d70*/  ULDC.64 UR4, c[0x0][0x188] ;  /* 0x0000620000047ab9 */ /* 0x000fe20000000a00 */
[----:B------:R-:W-:Y:S01]  /*1d80*/  IMAD.U32 R10, RZ, RZ, UR23 ;  /* 0x00000017ff0a7e24 */ /* 0x000fe2000f8e00ff */
[----:B------:R-:W-:Y:S01]  /*1d90*/  UIMAD UR4, UR22, UR4, URZ ;  /* 0x00000004160472a4 */ /* 0x000fe2000f8e023f */
[----:B------:R-:W-:Y:S01]  /*1da0*/  LOP3.LUT R0, R0, 0x1c0, RZ, 0xc0, !PT ;  /* 0x000001c000007812 */ /* 0x000fe200078ec0ff */
[----:B------:R-:W-:Y:S01]  /*1db0*/  UIMAD UR15, UR15, UR17, URZ ;  /* 0x000000110f0f72a4 */ /* 0x000fe2000f8e023f */
[----:B------:R-:W-:Y:S01]  /*1dc0*/  STL [R1+0x8], R33 ;  /* 0x0000082101007387 */ /* 0x000fe20000100800 */
[----:B------:R-:W-:Y:S01]  /*1dd0*/  UIMAD UR28, UR23, UR5, UR4 ;  /* 0x00000005171c72a4 */ /* 0x000fe2000f8e0204 */
[----:B------:R-:W-:Y:S01]  /*1de0*/  IMAD.MOV.U32 R222, RZ, RZ, 0x20 ;  /* 0x00000020ffde7424 */ /* 0x000fe200078e00ff */
[----:B------:R-:W-:Y:S01]  /*1df0*/  UIMAD UR15, UR27, UR16, UR15 ;  /* 0x000000101b0f72a4 */ /* 0x000fe2000f8e020f */
[----:B------:R2:W-:Y:S01]  /*1e00*/  LDGSTS.E.BYPASS.LTC128B.128 [R33+0x3080], [R12.64+0x40], !P6 ;  /* 0x030800400c217fae */ /* 0x0005e2000f101d52 */
[----:B------:R-:W-:Y:S01]  /*1e10*/  ULDC.64 UR4, c[0x0][0x178] ;  /* 0x00005e0000047ab9 */ /* 0x000fe20000000a00 */
[C---:B------:R-:W-:Y:S01]  /*1e20*/  ISETP.GE.OR P6, PT, R26.reuse, c[0x0][0x1fc], !P1 ;  /* 0x00007f001a007a0c */ /* 0x040fe20004fc6670 */
[----:B------:R-:W-:Y:S01]  /*1e30*/  UIMAD.WIDE.U32 UR30, UR17, UR4, URZ ;  /* 0x00000004111e72a5 */ /* 0x000fe2000f8e003f */
[C---:B-1----:R-:W-:Y:S01]  /*1e40*/  IMAD R4, R7.reuse, c[0x0][0x178], RZ ;  /* 0x00005e0007047a24 */ /* 0x042fe200078e02ff */
[----:B------:R2:W-:Y:S01]  /*1e50*/  LDGSTS.E.BYPASS.LTC128B.128 [R33+0x5080], [R12.64+0x80], !P4 ;  /* 0x050800800c217fae */ /* 0x0005e2000e101d52 */
[----:B------:R-:W-:Y:S01]  /*1e60*/  IMAD R7, R7, c[0x0][0x208], RZ ;  /* 0x0000820007077a24 */ /* 0x000fe200078e02ff */
[----:B------:R-:W-:Y:S01]  /*1e70*/  ISETP.GE.AND P4, PT, R26, c[0x0][0x16c], PT ;  /* 0x00005b001a007a0c */ /* 0x000fe20003f86270 */
[C---:B------:R-:W-:Y:S01]  /*1e80*/  IMAD R8, R6.reuse, c[0x0][0x17c], R4 ;  /* 0x00005f0006087a24 */ /* 0x040fe200078e0204 */
[----:B------:R-:W0:Y:S01]  /*1e90*/  LDGDEPBAR ;  /* 0x00000000000079af */ /* 0x000e220000000000 */
[----:B------:R-:W-:Y:S01]  /*1ea0*/  IMAD.WIDE.U32 R4, R6, c[0x0][0x178], R2 ;  /* 0x00005e0006047a25 */ /* 0x000fe200078e0002 */
[----:B------:R-:W-:Y:S01]  /*1eb0*/  ISETP.GE.OR P1, PT, R36, c[0x0][0x1fc], !P1 ;  /* 0x00007f0024007a0c */ /* 0x000fe20004f26670 */
[----:B------:R-:W-:Y:S01]  /*1ec0*/  CS2R R130, SRZ ;  /* 0x0000000000827805 */ /* 0x000fe2000001ff00 */
        /* <DEDUP_REMOVED lines=8> */
[----:B------:R-:W-:Y:S01]  /*1f50*/  CS2R R118, SRZ ;  /* 0x0000000000767805 */ /* 0x000fe2000001ff00 */
[----:B------:R-:W-:Y:S01]  /*1f60*/  IMAD.U32 R6, RZ, RZ, UR12 ;  /* 0x0000000cff067e24 */ /* 0x000fe2000f8e00ff */
[----:B------:R-:W-:Y:S01]  /*1f70*/  CS2R R116, SRZ ;  /* 0x0000000000747805 */ /* 0x000fe2000001ff00 */
[----:B------:R-:W-:Y:S01]  /*1f80*/  IMAD.IADD R3, R3, 0x1, R7 ;  /* 0x0000000103037824 */ /* 0x000fe200078e0207 */
[----:B------:R-:W-:Y:S01]  /*1f90*/  CS2R R114, SRZ ;  /* 0x0000000000727805 */ /* 0x000fe2000001ff00 */
[----:B------:R-:W-:Y:S01]  /*1fa0*/  IMAD.WIDE.U32 R4, R6, c[0x0][0x180], R4 ;  /* 0x0000600006047a25 */ /* 0x000fe200078e0004 */
[----:B------:R-:W-:Y:S01]  /*1fb0*/  LEA.HI R6, R30, R29, RZ, 0x1 ;  /* 0x0000001d1e067211 */ /* 0x000fe200078f08ff */
[----:B------:R-:W-:Y:S01]  /*1fc0*/  CS2R R112, SRZ ;  /* 0x0000000000707805 */ /* 0x000fe2000001ff00 */
[----:B------:R-:W-:Y:S01]  /*1fd0*/  CS2R R110, SRZ ;  /* 0x00000000006e7805 */ /* 0x000fe2000001ff00 */
[----:B------:R-:W-:Y:S01]  /*1fe0*/  IMAD.SHL.U32 R7, R11, 0x8, RZ ;  /* 0x000000080b077824 */ /* 0x000fe200078e00ff */
[----:B------:R-:W-:Y:S01]  /*1ff0*/  LOP3.LUT R6, R6, 0xfffffffe, RZ, 0xc0, !PT ;  /* 0xfffffffe06067812 */ /* 0x000fe200078ec0ff */
[----:B------:R-:W-:Y:S01]  /*2000*/  IMAD.U32 R8, RZ, RZ, UR16 ;  /* 0x00000010ff087e24 */ /* 0x000fe2000f8e00ff */
[----:B------:R-:W-:Y:S01]  /*2010*/  IADD3 R5, R5, UR25, RZ ;  /* 0x0000001905057c10 */ /* 0x000fe2000fffe0ff */
[----:B------:R-:W-:Y:S01]  /*2020*/  UIMAD UR25, UR27, UR4, URZ ;  /* 0x000000041b1972a4 */ /* 0x000fe2000f8e023f */
[----:B------:R-:W-:Y:S01]  /*2030*/  LOP3.LUT R212, R7, 0x18, RZ, 0xc0, !PT ;  /* 0x0000001807d47812 */ /* 0x000fe200078ec0ff */
[----:B------:R-:W-:Y:S01]  /*2040*/  IMAD.IADD R27, R29, 0x1, -R6 ;  /* 0x000000011d1b7824 */ /* 0x000fe200078e0a06 */
[----:B------:R-:W-:Y:S01]  /*2050*/  SHF.R.U32.HI R6, RZ, 0x3, R0 ;  /* 0x00000003ff067819 */ /* 0x000fe20000011600 */
[----:B------:R-:W-:Y:S01]  /*2060*/  IMAD.U32 R7, RZ, RZ, UR12 ;  /* 0x0000000cff077e24 */ /* 0x000fe2000f8e00ff */
[----:B------:R-:W-:Y:S01]  /*2070*/  UIMAD UR25, UR17, UR5, UR25 ;  /* 0x00000005111972a4 */ /* 0x000fe2000f8e0219 */
[----:B------:R-:W-:Y:S01]  /*2080*/  IMAD.SHL.U32 R15, R27, 0x400, RZ ;  /* 0x000004001b0f7824 */ /* 0x000fe200078e00ff */
[----:B------:R-:W-:Y:S01]  /*2090*/  LOP3.LUT R0, R6, R0, R212, 0x1e, !PT ;  /* 0x0000000006007212 */ /* 0x000fe200078e1ed4 */
[----:B------:R-:W-:Y:S01]  /*20a0*/  IMAD.WIDE.U32 R2, R7, c[0x0][0x210], R2 ;  /* 0x0000840007027a25 */ /* 0x000fe200078e0002 */
[----:B------:R-:W-:Y:S01]  /*20b0*/  ULDC.64 UR4, c[0x0][0x218] ;  /* 0x0000860000047ab9 */ /* 0x000fe20000000a00 */
[----:B------:R-:W-:Y:S01]  /*20c0*/  IADD3 R7, R25, UR14, RZ ;  /* 0x0000000e19077c10 */ /* 0x000fe2000fffe0ff */
[----:B------:R-:W-:Y:S01]  /*20d0*/  UIMAD UR4, UR22, UR4, URZ ;  /* 0x00000004160472a4 */ /* 0x000fe2000f8e023f */
[----:B------:R-:W-:Y:S01]  /*20e0*/  IMAD R6, R16, 0x2, R15 ;  /* 0x0000000210067824 */ /* 0x000fe200078e020f */
[----:B------:R-:W-:Y:S01]  /*20f0*/  IADD3 R3, R3, UR24, RZ ;  /* 0x0000001803037c10 */ /* 0x000fe2000fffe0ff */
[----:B------:R-:W-:Y:S01]  /*2100*/  UIADD3 UR25, UR31, UR25, URZ ;  /* 0x000000191f197290 */ /* 0x000fe2000fffe03f */
[----:B------:R-:W-:Y:S01]  /*2110*/  IMAD.WIDE.U32 R42, R10, c[0x0][0x188], R4 ;  /* 0x000062000a2a7a25 */ /* 0x000fe200078e0004 */
[----:B------:R-:W-:Y:S01]  /*2120*/  UIMAD UR4, UR23, UR5, UR4 ;  /* 0x00000005170472a4 */ /* 0x000fe2000f8e0204 */
[----:B------:R-:W-:Y:S01]  /*2130*/  IADD3 R5, R23, UR13, RZ ;  /* 0x0000000d17057c10 */ /* 0x000fe2000fffe0ff */
[----:B------:R-:W-:-:S04]  /*2140*/  DEPBAR.LE SB0, 0x1 ;  /* 0x000080400000791a */ /* 0x000fc80000000000 */
[----:B------:R-:W-:Y:S01]  /*2150*/  IMAD.IADD R0, R6, 0x1, R0 ;  /* 0x0000000106007824 */ /* 0x000fe200078e0200 */
[----:B------:R-:W-:Y:S01]  /*2160*/  IADD3 R34, R43, UR28, RZ ;  /* 0x0000001c2b227c10 */ /* 0x000fe2000fffe0ff */
[----:B------:R-:W-:Y:S01]  /*2170*/  IMAD.WIDE.U32 R40, R10, c[0x0][0x218], R2 ;  /* 0x000086000a287a25 */ /* 0x000fe200078e0002 */
[----:B------:R-:W-:Y:S01]  /*2180*/  SEL R23, RZ, 0x1, P3 ;  /* 0x00000001ff177807 */ /* 0x000fe20001800000 */
[----:B------:R-:W-:Y:S01]  /*2190*/  USHF.R.S32.HI UR13, URZ, 0x1f, UR20 ;  /* 0x0000001f3f0d7899 */ /* 0x000fe20008011414 */
[----:B------:R-:W-:Y:S01]  /*21a0*/  ISETP.GE.AND P3, PT, R36, c[0x0][0x16c], PT ;  /* 0x00005b0024007a0c */ /* 0x000fe20003f66270 */
        /* <DEDUP_REMOVED lines=24> */
[----:B------:R-:W-:Y:S01]  /*2330*/  IMAD.MOV.U32 R225, RZ, RZ, 0x10 ;  /* 0x00000010ffe17424 */ /* 0x000fe200078e00ff */
[----:B------:R-:W-:Y:S01]  /*2340*/  UIMAD UR4, UR22, UR4, URZ ;  /* 0x00000004160472a4 */ /* 0x000fe2000f8e023f */
[----:B------:R-:W-:Y:S01]  /*2350*/  LEA.HI.X R17, R8, c[0x0][0x1f4], R0, 0x1, P2 ;  /* 0x00007d0008117a11 */ /* 0x000fe200010f0c00 */
[----:B------:R-:W-:Y:S01]  /*2360*/  CS2R R108, SRZ ;  /* 0x00000000006c7805 */ /* 0x000fe2000001ff00 */
[----:B------:R-:W-:Y:S01]  /*2370*/  LOP3.LUT R0, R28, 0xfffffff0, RZ, 0xc0, !PT ;  /* 0xfffffff01c007812 */ /* 0x000fe200078ec0ff */
[----:B------:R-:W-:Y:S01]  /*2380*/  UIMAD UR5, UR23, UR5, UR4 ;  /* 0x00000005170572a4 */ /* 0x000fe2000f8e0204 */
[----:B------:R-:W-:Y:S01]  /*2390*/  ISETP.GE.AND P2, PT, R26, c[0x0][0x1fc], PT ;  /* 0x00007f001a007a0c */ /* 0x000fe20003f46270 */
[----:B------:R-:W-:Y:S01]  /*23a0*/  CS2R R106, SRZ ;  /* 0x00000000006a7805 */ /* 0x000fe2000001ff00 */
[----:B------:R-:W-:Y:S01]  /*23b0*/  CS2R R104, SRZ ;  /* 0x0000000000687805 */ /* 0x000fe2000001ff00 */
[----:B------:R-:W-:Y:S01]  /*23c0*/  IMAD.IADD R0, R132, 0x1, -R0 ;  /* 0x0000000184007824 */ /* 0x000fe200078e0a00 */
[----:B------:R-:W-:Y:S01]  /*23d0*/  CS2R R102, SRZ ;  /* 0x0000000000667805 */ /* 0x000fe2000001ff00 */
[----:B------:R-:W-:Y:S01]  /*23e0*/  CS2R R100, SRZ ;  /* 0x0000000000647805 */ /* 0x000fe2000001ff00 */
[----:B------:R-:W-:Y:S01]  /*23f0*/  CS2R R98, SRZ ;  /* 0x0000000000627805 */ /* 0x000fe2000001ff00 */
[C---:B-1----:R-:W-:Y:S01]  /*2400*/  IMAD.WIDE.U32 R42, R10.reuse, c[0x0][0x278], R6 ;  /* 0x00009e000a2a7a25 */ /* 0x042fe200078e0006 */
        /* <DEDUP_REMOVED lines=30> */
[----:B--2---:R-:W-:Y:S01]  /*25f0*/  LEA.HI R12, R7, R2, RZ, 0x2 ;  /* 0x00000002070c7211 */ /* 0x004fe200078f10ff */
        /* <DEDUP_REMOVED lines=78> */
[----:B-1----:R-:W-:Y:S01]  /*2ae0*/  CS2R R42, SRZ ;  /* 0x00000000002a7805 */ /* 0x002fe2000001ff00 */
[----:B------:R-:W1:Y:S01]  /*2af0*/  LDSM.16.M88.4 R176, [R215+0x7080] ;  /* 0x00708000d7b0783b */ /* 0x000e620000000200 */
[----:B------:R-:W-:Y:S01]  /*2b00*/  IMAD.IADD R4, R4, 0x1, -R0 ;  /* 0x0000000104047824 */ /* 0x000fe200078e0a00 */
[----:B--2---:R-:W-:Y:S01]  /*2b10*/  CS2R R40, SRZ ;  /* 0x0000000000287805 */ /* 0x004fe2000001ff00 */
[----:B------:R-:W-:Y:S01]  /*2b20*/  IMAD.SHL.U32 R0, R13, 0x2, RZ ;  /* 0x000000020d007824 */ /* 0x000fe200078e00ff */
[----:B------:R-:W2:Y:S01]  /*2b30*/  LDSM.16.M88.4 R180, [R214+0x8080] ;  /* 0x00808000d6b4783b */ /* 0x000ea20000000200 */
[----:B------:R-:W-:-:S03]  /*2b40*/  IMAD.SHL.U32 R213, R213, 0x2, RZ ;  /* 0x00000002d5d57824 */ /* 0x000fc600078e00ff */
[----:B------:R-:W1:Y:S01]  /*2b50*/  LDSM.16.M88.4 R184, [R214+0x9080] ;  /* 0x00908000d6b8783b */ /* 0x000e620000000200 */
[----:B------:R-:W-:Y:S01]  /*2b60*/  LOP3.LUT R13, R0, 0x2, R18, 0xe2, !PT ;  /* 0x00000002000d7812 */ /* 0x000fe200078ee212 */
[----:B------:R-:W-:Y:S02]  /*2b70*/  IMAD.SHL.U32 R0, R19, 0x8, RZ ;  /* 0x0000000813007824 */ /* 0x000fe400078e00ff */
        /* <DEDUP_REMOVED lines=46> */
[----:B-----5:R-:W-:Y:S01]  /*2e60*/  SHF.R.U32.HI R7, RZ, 0x3, R2 ;  /* 0x00000003ff077819 */ /* 0x020fe20000011602 */
        /* <DEDUP_REMOVED lines=35> */
[----:B------:R-:W-:Y:S01]  /*30a0*/  UMOV UR5, 0x1 ;  /* 0x0000000100057882 */ /* 0x000fe20000000000 */
[----:B------:R-:W-:Y:S01]  /*30b0*/  IMAD.IADD R226, R221, 0x1, R225 ;  /* 0x00000001dde27824 */ /* 0x000fe200078e02e1 */
[----:B------:R-:W-:Y:S02]  /*30c0*/  STL [R1+0x58], R2 ;  /* 0x0000580201007387 */ /* 0x000fe40000100800 */
[----:B------:R-:W-:-:S02]  /*30d0*/  IADD3 R217, R216, 0xc080, RZ ;  /* 0x0000c080d8d97810 */ /* 0x000fc40007ffe0ff */
[----:B------:R2:W-:Y:S03]  /*30e0*/  STL [R1+0x1c], R0 ;  /* 0x00001c0001007387 */ /* 0x0005e60000100800 */
[----:B------:R-:W-:Y:S01]  /*30f0*/  IMAD R217, R225, 0x2, R217 ;  /* 0x00000002e1d97824 */ /* 0x000fe200078e02d9 */
[----:B------:R-:W0:Y:S04]  /*3100*/  LDGDEPBAR ;  /* 0x00000000000079af */ /* 0x000e280000000000 */
[----:B------:R-:W0:Y:S01]  /*3110*/  LDGDEPBAR ;  /* 0x00000000000079af */ /* 0x000e220000000000 */
[----:B--2---:R-:W-:-:S05]  /*3120*/  IADD3 R0, -R0, UR6, RZ ;  /* 0x0000000600007c10 */ /* 0x004fca000fffe1ff */
[----:B---34-:R1:W-:Y:S02]  /*3130*/  STL [R1+0xc], R0 ;  /* 0x00000c0001007387 */ /* 0x0183e40000100800 */
.L_x_640:
        /* <DEDUP_REMOVED lines=31> */
[----:B------:R-:W2:Y:S01]  /*3330*/  LDSM.16.M88.4 R160, [R0+0x7880] ;  /* 0x0078800000a0783b */ /* 0x000ea20000000200 */
[C---:B------:R-:W-:Y:S07]  /*3340*/  HMMA.16816.F32 R24, R28.reuse, R132, RZ ;  /* 0x000000841c18723c */ /* 0x040fee00000018ff */
[----:B------:R-:W3:Y:S01]  /*3350*/  LDL R234, [R1+0x4] ;  /* 0x0000040001ea7983 */ /* 0x000ee20000100800 */
[-C--:B------:R-:W-:Y:S08]  /*3360*/  HMMA.16816.F32 R28, R28, R134.reuse, RZ ;  /* 0x000000861c1c723c */ /* 0x080ff000000018ff */
[----:B------:R-:W-:Y:S01]  /*3370*/  HMMA.16816.F32 R32, R32, R134, RZ ;  /* 0x000000862020723c */ /* 0x000fe200000018ff */
[----:B------:R-:W5:Y:S07]  /*3380*/  LDSM.16.M88.4 R132, [R214+0x3080] ;  /* 0x00308000d684783b */ /* 0x000f6e0000000200 */
        /* <DEDUP_REMOVED lines=28> */
[----:B------:R-:W4:Y:S07]  /*3550*/  LDSM.16.M88.4 R140, [R0+0x8880] ;  /* 0x00888000008c783b */ /* 0x000f2e0000000200 */
[-C--:B--2---:R-:W-:Y:S08]  /*3560*/  HMMA.16816.F32 R20, R136, R148.reuse, R20 ;  /* 0x000000948814723c */ /* 0x084ff00000001814 */
[C---:B------:R-:W-:Y:S08]  /*3570*/  HMMA.16816.F32 R24, R144.reuse, R148, R24 ;  /* 0x000000949018723c */ /* 0x040ff00000001818 */
[-C--:B------:R-:W-:Y:S01]  /*3580*/  HMMA.16816.F32 R28, R144, R150.reuse, R28 ;  /* 0x00000096901c723c */ /* 0x080fe2000000181c */
[----:B------:R-:W2:Y:S07]  /*3590*/  LDSM.16.M88.4 R144, [R3+0x8080] ;  /* 0x008080000390783b */ /* 0x000eae0000000200 */
        /* <DEDUP_REMOVED lines=37> */
[----:B------:R-:W4:Y:S10]  /*37f0*/  MUFU.TANH R159, R9 ;  /* 0x00000009009f7308 */ /* 0x000f340000002400 */
[----:B------:R-:W1:Y:S01]  /*3800*/  MUFU.TANH R233, R10 ;  /* 0x0000000a00e97308 */ /* 0x000e620000002400 */
[----:B--2---:R2:W-:Y:S09]  /*3810*/  STL [R1], R0 ;  /* 0x0000000001007387 */ /* 0x0045f20000100800 */
[----:B------:R-:W3:Y:S10]  /*3820*/  MUFU.TANH R150, R12 ;  /* 0x0000000c00967308 */ /* 0x000ef40000002400 */
[----:B------:R-:W4:Y:S01]  /*3830*/  MUFU.TANH R251, R13 ;  /* 0x0000000d00fb7308 */ /* 0x000f220000002400 */
[-C--:B-1----:R-:W-:Y:S01]  /*3840*/  HMMA.16816.F32 R20, R144, R4.reuse, R20 ;  /* 0x000000049014723c */ /* 0x082fe20000001814 */
[----:B--2---:R-:W-:Y:S08]  /*3850*/  MOV R0, UR4 ;  /* 0x0000000400007c02 */ /* 0x004ff00008000f00 */
[----:B------:R-:W1:Y:S01]  /*3860*/  MUFU.TANH R230, R14 ;  /* 0x0000000e00e67308 */ /* 0x000e620000002400 */
[C---:B------:R-:W-:Y:S04]  /*3870*/  HMMA.16816.F32 R24, R136.reuse, R4, R24 ;  /* 0x000000048818723c */ /* 0x040fe80000001818 */
[----:B---3--:R-:W-:Y:S05]  /*3880*/  LEA R0, R0, R234, 0x6 ;  /* 0x000000ea00007211 */ /* 0x008fea00078e30ff */
[----:B------:R-:W2:Y:S01]  /*3890*/  MUFU.TANH R156, R15 ;  /* 0x0000000f009c7308 */ /* 0x000ea20000002400 */
[-C--:B------:R-:W-:Y:S04]  /*38a0*/  HMMA.16816.F32 R28, R136, R6.reuse, R28 ;  /* 0x00000006881c723c */ /* 0x080fe8000000181c */
[----:B------:R-:W-:Y:S04]  /*38b0*/  FMUL.FTZ R20, R20, c[0x0][0x2b4] ;  /* 0x0000ad0014147a20 */ /* 0x000fe80000410000 */
[----:B------:R-:W-:Y:S01]  /*38c0*/  HMMA.16816.F32 R32, R144, R6, R32 ;  /* 0x000000069020723c */ /* 0x000fe20000001820 */
[----:B------:R-:W3:Y:S01]  /*38d0*/  MUFU.TANH R160, R16 ;  /* 0x0000001000a07308 */ /* 0x000ee20000002400 */
        /* <DEDUP_REMOVED lines=46> */
[----:B------:R-:W-:Y:S01]  /*3bc0*/  ULDC.64 UR14, c[0x0][0x178] ;  /* 0x00005e00000e7ab9 */ /* 0x000fe20000000a00 */
[----:B------:R-:W-:Y:S01]  /*3bd0*/  IMAD.U32 R7, RZ, RZ, UR5 ;  /* 0x00000005ff077e24 */ /* 0x000fe2000f8e00ff */
[----:B------:R-:W-:Y:S01]  /*3be0*/  USHF.R.S32.HI UR13, URZ, 0x1f, UR16 ;  /* 0x0000001f3f0d7899 */ /* 0x000fe20008011410 */
[----:B------:R-:W3:Y:S01]  /*3bf0*/  LDL R2, [R1+0x5c] ;  /* 0x00005c0001027983 */ /* 0x000ee20000100800 */
[----:B------:R-:W-:Y:S02]  /*3c00*/  UIMAD.WIDE.U32 UR20, UR16, UR14, URZ ;  /* 0x0000000e101472a5 */ /* 0x000fe4000f8e003f */
[----:B------:R-:W-:Y:S01]  /*3c10*/  UIMAD UR13, UR13, UR14, URZ ;  /* 0x0000000e0d0d72a4 */ /* 0x000fe2000f8e023f */
[----:B------:R-:W4:Y:S03]  /*3c20*/  LDL R10, [R1+0x14] ;  /* 0x00001400010a7983 */ /* 0x000f260000100800 */
[----:B------:R-:W-:Y:S01]  /*3c30*/  UIMAD UR13, UR16, UR15, UR13 ;  /* 0x0000000f100d72a4 */ /* 0x000fe2000f8e020d */
[----:B------:R-:W5:Y:S01]  /*3c40*/  LDL.64 R152, [R1+0x30] ;  /* 0x0000300001987983 */ /* 0x000f620000100a00 */
[----:B------:R-:W-:Y:S01]  /*3c50*/  IMAD.U32 R3, RZ, RZ, UR20 ;  /* 0x00000014ff037e24 */ /* 0x000fe2000f8e00ff */
[----:B------:R-:W-:Y:S01]  /*3c60*/  UIMAD UR16, UR16, -0x40, UR9 ;  /* 0xffffffc0101078a4 */ /* 0x000fe2000f8e0209 */
[----:B------:R-:W-:Y:S01]  /*3c70*/  IMAD.U32 R9, RZ, RZ, UR20 ;  /* 0x00000014ff097e24 */ /* 0x000fe2000f8e00ff */
[----:B------:R-:W5:Y:S01]  /*3c80*/  LDL R8, [R1+0x8] ;  /* 0x0000080001087983 */ /* 0x000f620000100800 */
[----:B------:R-:W-:Y:S03]  /*3c90*/  UIADD3 UR13, UR21, UR13, URZ ;  /* 0x0000000d150d7290 */ /* 0x000fe6000fffe03f */
[----:B------:R-:W5:Y:S03]  /*3ca0*/  LDL R148, [R1+0x4c] ;  /* 0x00004c0001947983 */ /* 0x000f660000100800 */
[----:B-1----:R-:W-:Y:S01]  /*3cb0*/  IMAD.U32 R0, RZ, RZ, UR13 ;  /* 0x0000000dff007e24 */ /* 0x002fe2000f8e00ff */
[----:B------:R-:W5:Y:S04]  /*3cc0*/  LDL R149, [R1+0x18] ;  /* 0x0000180001957983 */ /* 0x000f680000100800 */
[----:B------:R-:W1:Y:S02]  /*3cd0*/  S2R R154, SR_TID.X ;  /* 0x00000000009a7919 */ /* 0x000e640000002100 */
[----:B-1----:R-:W-:Y:S04]  /*3ce0*/  SHF.R.S32.HI R151, RZ, 0x1f, R154 ;  /* 0x0000001fff977819 */ /* 0x002fe8000001149a */
[----:B------:R-:W-:Y:S04]  /*3cf0*/  LEA.HI R151, R151, R154, RZ, 0x2 ;  /* 0x0000009a97977211 */ /* 0x000fe800078f10ff */
[----:B------:R-:W-:Y:S04]  /*3d00*/  SHF.R.S32.HI R151, RZ, 0x2, R151 ;  /* 0x00000002ff977819 */ /* 0x000fe80000011497 */
[----:B------:R-:W-:Y:S02]  /*3d10*/  ISETP.LT.AND P4, PT, R151, UR16, PT ;  /* 0x0000001097007c0c */ /* 0x000fe4000bf81270 */
[----:B--2---:R-:W-:Y:S04]  /*3d20*/  LEA R3, P1, R3, R12, 0x6 ;  /* 0x0000000c03037211 */ /* 0x004fe800078230ff */
[----:B---3--:R-:W-:Y:S01]  /*3d30*/  LEA.HI.X R9, R9, R2, R0, 0x6, P1 ;  /* 0x0000000209097211 */ /* 0x008fe200008f3400 */
[----:B------:R-:W-:Y:S01]  /*3d40*/  IMAD.U32 R2, RZ, RZ, UR17 ;  /* 0x00000011ff027e24 */ /* 0x000fe2000f8e00ff */
[----:B----4-:R-:W-:Y:S04]  /*3d50*/  LOP3.LUT P6, RZ, R10, 0x1, RZ, 0xc0, !PT ;  /* 0x000000010aff7812 */ /* 0x010fe800078cc0ff */
[----:B------:R-:W-:Y:S02]  /*3d60*/  @!P3 LEA R2, R2, 0x40, 0x6 ;  /* 0x000000400202b811 */ /* 0x000fe400078e30ff */
[----:B------:R-:W-:Y:S01]  /*3d70*/  LOP3.LUT P5, RZ, R10, 0x2, RZ, 0xc0, !PT ;  /* 0x000000020aff7812 */ /* 0x000fe200078ac0ff */
[----:B------:R-:W-:Y:S01]  /*3d80*/  IMAD.SHL.U32 R10, R154, 0x4, RZ ;  /* 0x000000049a0a7824 */ /* 0x000fe200078e00ff */
[----:B-----5:R-:W-:Y:S02]  /*3d90*/  @!P3 IADD3 R5, P1, R2, R152, RZ ;  /* 0x000000980205b210 */ /* 0x020fe40007f3e0ff */
[----:B------:R-:W-:Y:S01]  /*3da0*/  ISETP.GE.OR P6, PT, R151, UR16, !P6 ;  /* 0x0000001097007c0c */ /* 0x000fe2000f7c6670 */
[----:B------:R-:W-:Y:S01]  /*3db0*/  @!P3 IMAD R7, R7, 0x40, R10 ;  /* 0x000000400707b824 */ /* 0x000fe200078e020a */
[----:B------:R-:W-:Y:S01]  /*3dc0*/  IADD3 R0, R8, 0x6080, RZ ;  /* 0x0000608008007810 */ /* 0x000fe20007ffe0ff */
[----:B------:R-:W-:Y:S01]  /*3dd0*/  IMAD.U32 R8, RZ, RZ, UR5 ;  /* 0x00000005ff087e24 */ /* 0x000fe2000f8e00ff */
[----:B------:R-:W-:Y:S02]  /*3de0*/  ISETP.GE.OR P5, PT, R151, UR16, !P5 ;  /* 0x0000001097007c0c */ /* 0x000fe4000efa6670 */
[----:B------:R-:W-:Y:S01]  /*3df0*/  @!P3 LEA.HI.X.SX32 R6, R2, R148, 0x1, P1 ;  /* 0x000000940206b211 */ /* 0x000fe200008f0eff */
[----:B------:R-:W-:Y:S01]  /*3e00*/  IMAD R0, R8, 0x3000, R0 ;  /* 0x0000300008007824 */ /* 0x000fe200078e0200 */
[----:B------:R-:W-:Y:S02]  /*3e10*/  LEA R2, P2, R3, c[0x0][0x160], 0x1 ;  /* 0x0000580003027a11 */ /* 0x000fe400078408ff */
        /* <DEDUP_REMOVED lines=12> */
.L_x_638:
[-C--:B-1234-:R-:W-:Y:S01]  /*3ee0*/  HMMA.16816.F32 R4, R132, R164.reuse, RZ ;  /* 0x000000a48404723c */ /* 0x09efe200000018ff */
[----:B------:R-:W2:Y:S01]  /*3ef0*/  LDL R2, [R1+0x1c] ;  /* 0x00001c0001027983 */ /* 0x000ea20000100800 */
[----:B------:R-:W-:Y:S02]  /*3f00*/  ULEA UR14, UR17, 0x1, 0x6 ;  /* 0x00000001110e7891 */ /* 0x000fe4000f8e303f */
[----:B------:R-:W-:Y:S01]  /*3f10*/  MOV R0, UR9 ;  /* 0x0000000900007c02 */ /* 0x000fe20008000f00 */
        /* <DEDUP_REMOVED lines=75> */
[----:B------:R-:W-:Y:S01]  /*43d0*/  FSEL R140, R231, -INF , P4 ;  /* 0xff800000e78c7808 */ /* 0x000fe20002000000 */
[----:B------:R-:W-:Y:S04]  /*43e0*/  HMMA.16816.F32 R32, R136, R210, R32 ;  /* 0x000000d28820723c */ /* 0x000fe80000001820 */
[----:B------:R-:W-:Y:S01]  /*43f0*/  FFMA.FTZ R140, R140, c[0x0][0x29c], -R144 ;  /* 0x0000a7008c8c7a23 */ /* 0x000fe20000010890 */
[----:B------:R-:W-:Y:S01]  /*4400*/  MOV R19, R155 ;  /* 0x0000009b00137202 */ /* 0x000fe20000000f00 */
[--C-:B------:R-:W-:Y:S01]  /*4410*/  FADD.FTZ R155, R22, -R0.reuse ;  /* 0x80000000169b7221 */ /* 0x100fe20000010000 */
[----:B------:R-:W-:Y:S01]  /*4420*/  MOV R22, R230 ;  /* 0x000000e600167202 */ /* 0x000fe20000000f00 */
[----:B------:R-:W-:Y:S01]  /*4430*/  FADD.FTZ R230, R23, -R0 ;  /* 0x8000000017e67221 */ /* 0x000fe20000010000 */
[----:B------:R-:W-:Y:S01]  /*4440*/  FSEL R139, R232, -INF , P2 ;  /* 0xff800000e88b7808 */ /* 0x000fe20001000000 */
[----:B------:R1:W2:Y:S01]  /*4450*/  MUFU.EX2 R23, R140 ;  /* 0x0000008c00177308 */ /* 0x0002a20000000800 */
[C---:B------:R-:W-:Y:S01]  /*4460*/  ISETP.GT.AND P4, PT, R2.reuse, 0x41, PT ;  /* 0x000000410200780c */ /* 0x040fe20003f84270 */
[--C-:B------:R-:W-:Y:S01]  /*4470*/  FADD.FTZ R143, R17, -R3.reuse ;  /* 0x80000003118f7221 */ /* 0x100fe20000010000 */
[----:B------:R-:W-:Y:S01]  /*4480*/  ISETP.GT.AND P2, PT, R2, 0x60, PT ;  /* 0x000000600200780c */ /* 0x000fe20003f44270 */
[--C-:B------:R-:W-:Y:S01]  /*4490*/  FFMA.FTZ R139, R139, c[0x0][0x29c], -R144.reuse ;  /* 0x0000a7008b8b7a23 */ /* 0x100fe20000010890 */
[----:B------:R-:W-:Y:S01]  /*44a0*/  FSEL R138, R160, -INF , P1 ;  /* 0xff800000a08a7808 */ /* 0x000fe20000800000 */
[--C-:B------:R-:W-:Y:S01]  /*44b0*/  FADD.FTZ R148, R20, -R3.reuse ;  /* 0x8000000314947221 */ /* 0x100fe20000010000 */
        /* <DEDUP_REMOVED lines=15> */
[--C-:B------:R-:W-:Y:S02]  /*45b0*/  FADD.FTZ R137, R16, -R3.reuse ;  /* 0x8000000310897221 */ /* 0x100fe40000010000 */
[--C-:B------:R-:W-:Y:S01]  /*45c0*/  FADD.FTZ R162, R34, -R0.reuse ;  /* 0x8000000022a27221 */ /* 0x100fe20000010000 */
[----:B------:R-:W-:Y:S01]  /*45d0*/  ISETP.GT.AND P4, PT, R2, RZ, PT ;  /* 0x000000ff0200720c */ /* 0x000fe20003f84270 */
[--C-:B------:R-:W-:Y:S01]  /*45e0*/  FADD.FTZ R133, R4, -R3.reuse ;  /* 0x8000000304857221 */ /* 0x100fe20000010000 */
[----:B------:R-:W-:Y:S01]  /*45f0*/  ISETP.GT.AND P2, PT, R2, 0x1, PT ;  /* 0x000000010200780c */ /* 0x000fe20003f44270 */
[--C-:B------:R-:W-:Y:S01]  /*4600*/  FADD.FTZ R150, R32, -R3.reuse ;  /* 0x8000000320967221 */ /* 0x100fe20000010000 */
[C---:B------:R-:W-:Y:S01]  /*4610*/  ISETP.GT.AND P1, PT, R2.reuse, 0x20, PT ;  /* 0x000000200200780c */ /* 0x040fe20003f24270 */
[--C-:B------:R-:W-:Y:S01]  /*4620*/  FADD.FTZ R134, R5, -R3.reuse ;  /* 0x8000000305867221 */ /* 0x100fe20000010000 */
[C---:B------:R-:W-:Y:S01]  /*4630*/  ISETP.GT.AND P5, PT, R2.reuse, 0x40, PT ;  /* 0x000000400200780c */ /* 0x040fe20003fa4270 */
[----:B------:R-:W-:Y:S01]  /*4640*/  FADD.FTZ R152, R33, -R3 ;  /* 0x8000000321987221 */ /* 0x000fe20000010000 */
[C---:B------:R-:W-:Y:S01]  /*4650*/  ISETP.GT.AND P6, PT, R2.reuse, 0x21, PT ;  /* 0x000000210200780c */ /* 0x040fe20003fc4270 */
[----:B------:R-:W-:Y:S01]  /*4660*/  MUFU.EX2 R144, R144 ;  /* 0x0000009000907308 */ /* 0x000fe20000000800 */
[----:B------:R-:W-:Y:S02]  /*4670*/  FSEL R20, R243, -INF , P4 ;  /* 0xff800000f3147808 */ /* 0x000fe40002000000 */
[----:B------:R-:W-:Y:S02]  /*4680*/  ISETP.GT.AND P4, PT, R2, 0x41, PT ;  /* 0x000000410200780c */ /* 0x000fe40003f84270 */
[----:B------:R-:W-:Y:S01]  /*4690*/  FSEL R17, R244, -INF , P2 ;  /* 0xff800000f4117808 */ /* 0x000fe20001000000 */
[--C-:B------:R-:W-:Y:S01]  /*46a0*/  FFMA.FTZ R32, R20, c[0x0][0x29c], -R145.reuse ;  /* 0x0000a70014207a23 */ /* 0x100fe20000010891 */
[C---:B------:R-:W-:Y:S02]  /*46b0*/  ISETP.GT.AND P2, PT, R2.reuse, 0x60, PT ;  /* 0x000000600200780c */ /* 0x040fe40003f44270 */
[----:B------:R-:W-:Y:S01]  /*46c0*/  FSEL R16, R239, -INF , P1 ;  /* 0xff800000ef107808 */ /* 0x000fe20000800000 */
[--C-:B------:R-:W-:Y:S01]  /*46d0*/  FFMA.FTZ R7, R17, c[0x0][0x29c], -R145.reuse ;  /* 0x0000a70011077a23 */ /* 0x100fe20000010891 */
[----:B------:R-:W-:Y:S01]  /*46e0*/  ISETP.GT.AND P1, PT, R2, 0x61, PT ;  /* 0x000000610200780c */ /* 0x000fe20003f24270 */
[----:B------:R3:W-:Y:S01]  /*46f0*/  MUFU.EX2 R20, R141 ;  /* 0x0000008d00147308 */ /* 0x0007e20000000800 */
[----:B------:R-:W-:Y:S01]  /*4700*/  MOV R34, R159 ;  /* 0x0000009f00227202 */ /* 0x000fe20000000f00 */
[----:B------:R-:W-:Y:S01]  /*4710*/  FADD.FTZ R159, R35, -R0 ;  /* 0x80000000239f7221 */ /* 0x000fe20000010000 */
[----:B------:R-:W-:Y:S01]  /*4720*/  FSEL R4, R240, -INF , P5 ;  /* 0xff800000f0047808 */ /* 0x000fe20002800000 */
[--C-:B------:R-:W-:Y:S01]  /*4730*/  FFMA.FTZ R6, R16, c[0x0][0x29c], -R145.reuse ;  /* 0x0000a70010067a23 */ /* 0x100fe20000010891 */
[----:B------:R-:W-:Y:S01]  /*4740*/  FSEL R2, R238, -INF , P2 ;  /* 0xff800000ee027808 */ /* 0x000fe20001000000 */
[----:B------:R-:W-:Y:S01]  /*4750*/  FFMA.FTZ R35, -R157, R157, 1 ;  /* 0x3f8000009d237423 */ /* 0x000fe2000001019d */
[----:B------:R-:W-:Y:S01]  /*4760*/  FSEL R0, R237, -INF , P1 ;  /* 0xff800000ed007808 */ /* 0x000fe20000800000 */
[--C-:B------:R-:W-:Y:S01]  /*4770*/  FFMA.FTZ R4, R4, c[0x0][0x29c], -R145.reuse ;  /* 0x0000a70004047a23 */ /* 0x100fe20000010891 */
[----:B------:R-:W-:Y:S01]  /*4780*/  FSEL R5, R241, -INF , P6 ;  /* 0xff800000f1057808 */ /* 0x000fe20003000000 */
[--C-:B------:R-:W-:Y:S01]  /*4790*/  FFMA.FTZ R33, R2, c[0x0][0x29c], -R145.reuse ;  /* 0x0000a70002217a23 */ /* 0x100fe20000010891 */
[----:B------:R-:W-:Y:S01]  /*47a0*/  FSEL R3, R242, -INF , P4 ;  /* 0xff800000f2037808 */ /* 0x000fe20002000000 */
[----:B------:R-:W-:Y:S01]  /*47b0*/  MUFU.EX2 R16, R32 ;  /* 0x0000002000107308 */ /* 0x000fe20000000800 */
[----:B-1----:R-:W-:Y:S01]  /*47c0*/  MOV R140, R34 ;  /* 0x00000022008c7202 */ /* 0x002fe20000000f00 */
[--C-:B------:R-:W-:Y:S01]  /*47d0*/  FFMA.FTZ R5, R5, c[0x0][0x29c], -R145.reuse ;  /* 0x0000a70005057a23 */ /* 0x100fe20000010891 */
[----:B------:R-:W-:Y:S01]  /*47e0*/  MOV R34, R21 ;  /* 0x0000001500227202 */ /* 0x000fe20000000f00 */
[--C-:B------:R-:W-:Y:S02]  /*47f0*/  FFMA.FTZ R3, R3, c[0x0][0x29c], -R145.reuse ;  /* 0x0000a70003037a23 */ /* 0x100fe40000010891 */
[----:B------:R-:W-:Y:S02]  /*4800*/  FFMA.FTZ R145, R0, c[0x0][0x29c], -R145 ;  /* 0x0000a70000917a23 */ /* 0x000fe40000010891 */
[----:B------:R-:W-:Y:S01]  /*4810*/  FFMA.FTZ R0, -R231, R231, 1 ;  /* 0x3f800000e7007423 */ /* 0x000fe200000101e7 */
[----:B------:R-:W-:Y:S01]  /*4820*/  MOV R231, R22 ;  /* 0x0000001600e77202 */ /* 0x000fe20000000f00 */
[----:B------:R1:W-:Y:S01]  /*4830*/  MUFU.EX2 R21, R142 ;  /* 0x0000008e00157308 */ /* 0x0003e20000000800 */
[----:B--2---:R-:W-:Y:S01]  /*4840*/  FMUL.FTZ R2, R23, R133 ;  /* 0x0000008517027220 */ /* 0x004fe20000410000 */
[----:B------:R-:W-:Y:S02]  /*4850*/  MOV R133, R236 ;  /* 0x000000ec00857202 */ /* 0x000fe40000000f00 */
[----:B---3--:R-:W-:Y:S01]  /*4860*/  MOV R141, R234 ;  /* 0x000000ea008d7202 */ /* 0x008fe20000000f00 */
[----:B------:R-:W-:Y:S01]  /*4870*/  FMUL.FTZ R236, R2, R0 ;  /* 0x0000000002ec7220 */ /* 0x000fe20000410000 */
[----:B------:R-:W-:Y:S01]  /*4880*/  MOV R157, R133 ;  /* 0x00000085009d7202 */ /* 0x000fe20000000f00 */
[----:B------:R-:W-:Y:S03]  /*4890*/  FFMA.FTZ R0, -R232, R232, 1 ;  /* 0x3f800000e8007423 */ /* 0x000fe600000101e8 */
[----:B------:R-:W2:Y:S10]  /*48a0*/  MUFU.EX2 R22, R139 ;  /* 0x0000008b00167308 */ /* 0x000eb40000000800 */
[----:B------:R3:W-:Y:S01]  /*48b0*/  MUFU.EX2 R32, R33 ;  /* 0x0000002100207308 */ /* 0x0007e20000000800 */
[----:B-1----:R-:W-:Y:S09]  /*48c0*/  MOV R142, R19 ;  /* 0x00000013008e7202 */ /* 0x002ff20000000f00 */
[----:B------:R-:W1:Y:S01]  /*48d0*/  MUFU.EX2 R19, R138 ;  /* 0x0000008a00137308 */ /* 0x000e620000000800 */
[----:B--2---:R-:W-:Y:S01]  /*48e0*/  FMUL.FTZ R2, R22, R134 ;  /* 0x0000008616027220 */ /* 0x004fe20000410000 */
[----:B------:R-:W-:Y:S02]  /*48f0*/  MOV R134, R18 ;  /* 0x0000001200867202 */ /* 0x000fe40000000f00 */
[----:B------:R-:W-:Y:S01]  /*4900*/  MOV R139, R235 ;  /* 0x000000eb008b7202 */ /* 0x000fe20000000f00 */
[----:B------:R-:W-:Y:S05]  /*4910*/  FMUL.FTZ R235, R2, R0 ;  /* 0x0000000002eb7220 */ /* 0x000fea0000410000 */
[----:B------:R-:W2:Y:S01]  /*4920*/  MUFU.EX2 R18, R136 ;  /* 0x0000008800127308 */ /* 0x000ea20000000800 */
[----:B------:R-:W-:Y:S01]  /*4930*/  FFMA.FTZ R0, -R160, R160, 1 ;  /* 0x3f800000a0007423 */ /* 0x000fe200000101a0 */
[----:B------:R-:W-:Y:S01]  /*4940*/  MOV R160, R233 ;  /* 0x000000e900a07202 */ /* 0x000fe20000000f00 */
[----:B------:R-:W-:Y:S02]  /*4950*/  FMUL.FTZ R2, R21, R137 ;  /* 0x0000008915027220 */ /* 0x000fe40000410000 */
[----:B---3--:R-:W-:Y:S01]  /*4960*/  FMUL.FTZ R33, R20, R143 ;  /* 0x0000008f14217220 */ /* 0x008fe20000410000 */
[----:B------:R-:W-:Y:S01]  /*4970*/  MOV R143, R34 ;  /* 0x00000022008f7202 */ /* 0x000fe20000000f00 */
[----:B------:R-:W-:Y:S01]  /*4980*/  FMUL.FTZ R234, R2, R0 ;  /* 0x0000000002ea7220 */ /* 0x000fe20000410000 */
[----:B------:R-:W-:Y:S01]  /*4990*/  IADD3 R0, R132, 0x20, RZ ;  /* 0x0000002084007810 */ /* 0x000fe20007ffe0ff */
[----:B------:R-:W-:Y:S01]  /*49a0*/  FFMA.FTZ R2, -R229, R229, 1 ;  /* 0x3f800000e5027423 */ /* 0x000fe200000101e5 */
[----:B------:R-:W3:Y:S02]  /*49b0*/  MUFU.EX2 R17, R135 ;  /* 0x0000008700117308 */ /* 0x000ee40000000800 */
[----:B------:R-:W-:Y:S01]  /*49c0*/  IMNMX R0, R133, R0, PT ;  /* 0x0000000085007217 */ /* 0x000fe20003800200 */
[----:B------:R-:W-:Y:S02]  /*49d0*/  FMUL.FTZ R233, R33, R2 ;  /* 0x0000000221e97220 */ /* 0x000fe40000410000 */
[----:B-1----:R-:W-:Y:S01]  /*49e0*/  FMUL.FTZ R33, R19, R148 ;  /* 0x0000009413217220 */ /* 0x002fe20000410000 */
[----:B------:R-:W-:Y:S01]  /*49f0*/  ISETP.GT.AND P1, PT, R0, RZ, PT ;  /* 0x000000ff0000720c */ /* 0x000fe20003f24270 */
[----:B------:R-:W-:Y:S01]  /*4a00*/  FFMA.FTZ R2, -R163, R163, 1 ;  /* 0x3f800000a3027423 */ /* 0x000fe200000101a3 */
[----:B------:R-:W-:Y:S01]  /*4a10*/  MOV R148, R139 ;  /* 0x0000008b00947202 */ /* 0x000fe20000000f00 */
[----:B------:R-:W-:Y:S01]  /*4a20*/  FFMA.FTZ R133, -R239, R239, 1 ;  /* 0x3f800000ef857423 */ /* 0x000fe200000101ef */
[----:B------:R-:W-:Y:S01]  /*4a30*/  FSEL R137, R246, -INF , P1 ;  /* 0xff800000f6897808 */ /* 0x000fe20000800000 */
[----:B------:R-:W-:Y:S01]  /*4a40*/  FMUL.FTZ R232, R33, R2 ;  /* 0x0000000221e87220 */ /* 0x000fe20000410000 */
[C---:B------:R-:W-:Y:S01]  /*4a50*/  ISETP.GT.AND P1, PT, R0.reuse, 0x1, PT ;  /* 0x000000010000780c */ /* 0x040fe20003f24270 */
[----:B------:R-:W-:Y:S01]  /*4a60*/  FFMA.FTZ R2, -R161, R161, 1 ;  /* 0x3f800000a1027423 */ /* 0x000fe200000101a1 */
[----:B------:R-:W-:Y:S01]  /*4a70*/  ISETP.GT.AND P4, PT, R0, 0x41, PT ;  /* 0x000000410000780c */ /* 0x000fe20003f84270 */
[----:B--2---:R-:W-:Y:S01]  /*4a80*/  FMUL.FTZ R33, R18, R149 ;  /* 0x0000009512217220 */ /* 0x004fe20000410000 */
[----:B------:R-:W-:Y:S01]  /*4a90*/  FSEL R138, R140, -INF , P1 ;  /* 0xff8000008c8a7808 */ /* 0x000fe20000800000 */
[----:B------:R-:W1:Y:S01]  /*4aa0*/  MUFU.EX2 R7, R7 ;  /* 0x0000000700077308 */ /* 0x000e620000000800 */
[C---:B------:R-:W-:Y:S01]  /*4ab0*/  ISETP.GT.AND P1, PT, R0.reuse, 0x20, PT ;  /* 0x000000200000780c */ /* 0x040fe20003f24270 */
[----:B------:R-:W-:Y:S01]  /*4ac0*/  FMUL.FTZ R136, R33, R2 ;  /* 0x0000000221887220 */ /* 0x000fe20000410000 */
[----:B------:R-:W-:Y:S01]  /*4ad0*/  ISETP.GT.AND P2, PT, R0, 0x60, PT ;  /* 0x000000600000780c */ /* 0x000fe20003f44270 */
[----:B------:R-:W-:Y:S01]  /*4ae0*/  FFMA.FTZ R2, -R158, R158, 1 ;  /* 0x3f8000009e027423 */ /* 0x000fe2000001019e */
[----:B------:R-:W-:Y:S01]  /*4af0*/  FSEL R139, R143, -INF , P1 ;  /* 0xff8000008f8b7808 */ /* 0x000fe20000800000 */
[----:B------:R-:W-:Y:S01]  /*4b00*/  FMUL.FTZ R33, R144, R152 ;  /* 0x0000009890217220 */ /* 0x000fe20000410000 */
[C---:B------:R-:W-:Y:S01]  /*4b10*/  ISETP.GT.AND P1, PT, R0.reuse, 0x21, PT ;  /* 0x000000210000780c */ /* 0x040fe20003f24270 */
[----:B---3--:R-:W-:Y:S01]  /*4b20*/  FMUL.FTZ R34, R17, R150 ;  /* 0x0000009611227220 */ /* 0x008fe20000410000 */
[----:B------:R-:W-:Y:S01]  /*4b30*/  MOV R150, R141 ;  /* 0x0000008d00967202 */ /* 0x000fe20000000f00 */
[----:B------:R-:W-:Y:S01]  /*4b40*/  FMUL.FTZ R229, R33, R2 ;  /* 0x0000000221e57220 */ /* 0x000fe20000410000 */
[----:B------:R-:W-:Y:S01]  /*4b50*/  FSEL R2, R251, -INF , P1 ;  /* 0xff800000fb027808 */ /* 0x000fe20000800000 */
[----:B------:R-:W2:Y:S01]  /*4b60*/  MUFU.EX2 R6, R6 ;  /* 0x0000000600067308 */ /* 0x000ea20000000800 */
[----:B------:R-:W-:Y:S01]  /*4b70*/  ISETP.GT.AND P1, PT, R0, 0x40, PT ;  /* 0x000000400000780c */ /* 0x000fe20003f24270 */
[--C-:B------:R-:W-:Y:S01]  /*4b80*/  FFMA.FTZ R137, R137, c[0x0][0x29c], -R147.reuse ;  /* 0x0000a70089897a23 */ /* 0x100fe20000010893 */
[----:B------:R-:W-:Y:S01]  /*4b90*/  MOV R135, R142 ;  /* 0x0000008e00877202 */ /* 0x000fe20000000f00 */
[--C-:B------:R-:W-:Y:S01]  /*4ba0*/  FFMA.FTZ R142, R2, c[0x0][0x29c], -R147.reuse ;  /* 0x0000a700028e7a23 */ /* 0x100fe20000010893 */
[----:B------:R-:W-:Y:S01]  /*4bb0*/  FSEL R141, R249, -INF , P1 ;  /* 0xff800000f98d7808 */ /* 0x000fe20000800000 */
[----:B------:R3:W3:Y:S01]  /*4bc0*/  LDS R2, [R150.X4+0xf300] ;  /* 0x00f3000096027984 */ /* 0x0006e20000004800 */
[----:B------:R-:W-:Y:S01]  /*4bd0*/  ISETP.GT.AND P1, PT, R0, 0x61, PT ;  /* 0x000000610000780c */ /* 0x000fe20003f24270 */
[--C-:B------:R-:W-:Y:S01]  /*4be0*/  FFMA.FTZ R139, R139, c[0x0][0x29c], -R147.reuse ;  /* 0x0000a7008b8b7a23 */ /* 0x100fe20000010893 */
[----:B------:R-:W-:Y:S01]  /*4bf0*/  IADD3 R0, R132, 0x28, RZ ;  /* 0x0000002884007810 */ /* 0x000fe20007ffe0ff */
[----:B------:R-:W-:Y:S01]  /*4c00*/  FFMA.FTZ R132, -R240, R240, 1 ;  /* 0x3f800000f0847423 */ /* 0x000fe200000101f0 */
[----:B------:R-:W5:Y:S01]  /*4c10*/  MUFU.EX2 R5, R5 ;  /* 0x0000000500057308 */ /* 0x000f620000000800 */
[----:B------:R-:W4:Y:S01]  /*4c20*/  LDL.LU R240, [R1] ;  /* 0x0000000001f07983 */ /* 0x000f220000300800 */
[----:B------:R-:W-:Y:S01]  /*4c30*/  MOV R149, R231 ;  /* 0x000000e700957202 */ /* 0x000fe20000000f00 */
[----:B------:R-:W-:Y:S01]  /*4c40*/  FMUL.FTZ R231, R34, R35 ;  /* 0x0000002322e77220 */ /* 0x000fe20000410000 */
[----:B------:R-:W-:Y:S01]  /*4c50*/  IMNMX R0, R157, R0, PT ;  /* 0x000000009d007217 */ /* 0x000fe20003800200 */
[----:B------:R-:W-:Y:S01]  /*4c60*/  FMUL.FTZ R34, R16, R151 ;  /* 0x0000009710227220 */ /* 0x000fe20000410000 */
[----:B------:R-:W-:Y:S01]  /*4c70*/  MOV R239, R134 ;  /* 0x0000008600ef7202 */ /* 0x000fe20000000f00 */
[----:B------:R-:W-:Y:S01]  /*4c80*/  FFMA.FTZ R35, -R243, R243, 1 ;  /* 0x3f800000f3237423 */ /* 0x000fe200000101f3 */
[----:B------:R-:W-:Y:S01]  /*4c90*/  MOV R243, R148 ;  /* 0x0000009400f37202 */ /* 0x000fe20000000f00 */
[----:B-1----:R-:W-:Y:S01]  /*4ca0*/  FMUL.FTZ R33, R7, R154 ;  /* 0x0000009a07217220 */ /* 0x002fe20000410000 */
[----:B------:R-:W-:Y:S01]  /*4cb0*/  MUFU.EX2 R137, R137 ;  /* 0x0000008900897308 */ /* 0x000fe20000000800 */
[----:B------:R-:W-:Y:S01]  /*4cc0*/  FMUL.FTZ R163, R34, R35 ;  /* 0x0000002322a37220 */ /* 0x000fe20000410000 */
[----:B------:R-:W-:Y:S01]  /*4cd0*/  MOV R154, R160 ;  /* 0x000000a0009a7202 */ /* 0x000fe20000000f00 */
[----:B------:R-:W-:Y:S01]  /*4ce0*/  FFMA.FTZ R35, -R244, R244, 1 ;  /* 0x3f800000f4237423 */ /* 0x000fe200000101f4 */
[----:B------:R-:W-:Y:S01]  /*4cf0*/  MOV R244, R135 ;  /* 0x0000008700f47202 */ /* 0x000fe20000000f00 */
[----:B--2---:R-:W-:Y:S01]  /*4d00*/  FMUL.FTZ R34, R6, R153 ;  /* 0x0000009906227220 */ /* 0x004fe20000410000 */
[----:B------:R-:W-:Y:S01]  /*4d10*/  ISETP.GT.AND P6, PT, R0, 0x21, PT ;  /* 0x000000210000780c */ /* 0x000fe20003fc4270 */
[----:B------:R-:W-:Y:S01]  /*4d20*/  FMUL.FTZ R161, R33, R35 ;  /* 0x0000002321a17220 */ /* 0x000fe20000410000 */
[----:B------:R-:W-:Y:S01]  /*4d30*/  FSEL R33, R247, -INF , P2 ;  /* 0xff800000f7217808 */ /* 0x000fe20001000000 */
[----:B------:R-:W-:Y:S01]  /*4d40*/  FMUL.FTZ R160, R34, R133 ;  /* 0x0000008522a07220 */ /* 0x000fe20000410000 */
[----:B------:R-:W1:Y:S01]  /*4d50*/  MUFU.EX2 R4, R4 ;  /* 0x0000000400047308 */ /* 0x000e620000000800 */
[----:B------:R-:W-:Y:S01]  /*4d60*/  FFMA.FTZ R133, -R241, R241, 1 ;  /* 0x3f800000f1857423 */ /* 0x000fe200000101f1 */
[----:B------:R-:W-:Y:S01]  /*4d70*/  MOV R241, R149 ;  /* 0x0000009500f17202 */ /* 0x000fe20000000f00 */
[--C-:B------:R-:W-:Y:S01]  /*4d80*/  FFMA.FTZ R138, R138, c[0x0][0x29c], -R147.reuse ;  /* 0x0000a7008a8a7a23 */ /* 0x100fe20000010893 */
[----:B------:R-:W-:Y:S01]  /*4d90*/  FSEL R149, R248, -INF , P4 ;  /* 0xff800000f8957808 */ /* 0x000fe20002000000 */
[--C-:B------:R-:W-:Y:S01]  /*4da0*/  FFMA.FTZ R141, R141, c[0x0][0x29c], -R147.reuse ;  /* 0x0000a7008d8d7a23 */ /* 0x100fe20000010893 */
[----:B------:R-:W-:Y:S01]  /*4db0*/  FSEL R35, R245, -INF , P1 ;  /* 0xff800000f5237808 */ /* 0x000fe20000800000 */
[--C-:B------:R-:W-:Y:S01]  /*4dc0*/  FFMA.FTZ R148, R33, c[0x0][0x29c], -R147.reuse ;  /* 0x0000a70021947a23 */ /* 0x100fe20000010893 */
[C---:B------:R-:W-:Y:S01]  /*4dd0*/  ISETP.GT.AND P4, PT, R0.reuse, RZ, PT ;  /* 0x000000ff0000720c */ /* 0x040fe20003f84270 */
[--C-:B------:R-:W-:Y:S01]  /*4de0*/  FFMA.FTZ R149, R149, c[0x0][0x29c], -R147.reuse ;  /* 0x0000a70095957a23 */ /* 0x100fe20000010893 */
[----:B------:R-:W2:Y:S01]  /*4df0*/  MUFU.EX2 R3, R3 ;  /* 0x0000000300037308 */ /* 0x000ea20000000800 */
[C---:B------:R-:W-:Y:S01]  /*4e00*/  ISETP.GT.AND P2, PT, R0.reuse, 0x1, PT ;  /* 0x000000010000780c */ /* 0x040fe20003f44270 */
[----:B------:R-:W-:Y:S01]  /*4e10*/  FFMA.FTZ R147, R35, c[0x0][0x29c], -R147 ;  /* 0x0000a70023937a23 */ /* 0x000fe20000010893 */
[C---:B------:R-:W-:Y:S01]  /*4e20*/  ISETP.GT.AND P1, PT, R0.reuse, 0x20, PT ;  /* 0x000000200000780c */ /* 0x040fe20003f24270 */
[----:B-----5:R-:W-:Y:S01]  /*4e30*/  FMUL.FTZ R34, R5, R156 ;  /* 0x0000009c05227220 */ /* 0x020fe20000410000 */
[----:B------:R-:W-:Y:S01]  /*4e40*/  ISETP.GT.AND P5, PT, R0, 0x40, PT ;  /* 0x000000400000780c */ /* 0x000fe20003fa4270 */
[----:B------:R-:W-:Y:S01]  /*4e50*/  FFMA.FTZ R35, -R246, R246, 1 ;  /* 0x3f800000f6237423 */ /* 0x000fe200000101f6 */
[----:B------:R-:W-:Y:S01]  /*4e60*/  FSEL R135, R241, -INF , P1 ;  /* 0xff800000f1877808 */ /* 0x000fe20000800000 */
[----:B------:R-:W-:Y:S01]  /*4e70*/  FMUL.FTZ R158, R34, R133 ;  /* 0x00000085229e7220 */ /* 0x000fe20000410000 */
[----:B------:R-:W-:Y:S01]  /*4e80*/  FSEL R152, R154, -INF , P4 ;  /* 0xff8000009a987808 */ /* 0x000fe20002000000 */
[----:B------:R-:W5:Y:S01]  /*4e90*/  MUFU.EX2 R145, R145 ;  /* 0x0000009100917308 */ /* 0x000f620000000800 */
[----:B------:R-:W-:Y:S01]  /*4ea0*/  ISETP.GT.AND P4, PT, R0, 0x41, PT ;  /* 0x000000410000780c */ /* 0x000fe20003f84270 */
[----:B------:R-:W-:Y:S01]  /*4eb0*/  FFMA.FTZ R133, -R238, R238, 1 ;  /* 0x3f800000ee857423 */ /* 0x000fe200000101ee */
[----:B------:R-:W-:Y:S01]  /*4ec0*/  ISETP.GT.AND P1, PT, R0, 0x61, PT ;  /* 0x000000610000780c */ /* 0x000fe20003f24270 */
[----:B-1----:R-:W-:Y:S01]  /*4ed0*/  FMUL.FTZ R33, R4, R155 ;  /* 0x0000009b04217220 */ /* 0x002fe20000410000 */
[----:B------:R-:W-:Y:S01]  /*4ee0*/  MOV R238, R150 ;  /* 0x0000009600ee7202 */ /* 0x000fe20000000f00 */
[--C-:B------:R-:W-:Y:S01]  /*4ef0*/  FFMA.FTZ R152, R152, c[0x0][0x29c], -R146.reuse ;  /* 0x0000a70098987a23 */ /* 0x100fe20000010892 */
[----:B---3--:R-:W-:Y:S01]  /*4f00*/  F2FP.PACK_AB R150, R22, R23 ;  /* 0x000000171696723e */ /* 0x008fe200000000ff */
[----:B------:R-:W-:Y:S01]  /*4f10*/  FMUL.FTZ R157, R33, R132 ;  /* 0x00000084219d7220 */ /* 0x000fe20000410000 */
[----:B------:R-:W-:Y:S01]  /*4f20*/  F2FP.PACK_AB R144, R144, R17 ;  /* 0x000000119090723e */ /* 0x000fe200000000ff */
[----:B------:R-:W1:Y:S01]  /*4f30*/  MUFU.EX2 R139, R139 ;  /* 0x0000008b008b7308 */ /* 0x000e620000000800 */
[----:B------:R-:W-:Y:S01]  /*4f40*/  FMUL.FTZ R33, R32, R162 ;  /* 0x000000a220217220 */ /* 0x000fe20000410000 */
[----:B------:R-:W-:Y:S01]  /*4f50*/  MOV R246, R140 ;  /* 0x0000008c00f67202 */ /* 0x000fe20000000f00 */
[----:B------:R-:W-:Y:S01]  /*4f60*/  FFMA.FTZ R132, -R237, R237, 1 ;  /* 0x3f800000ed847423 */ /* 0x000fe200000101ed */
[----:B------:R-:W-:Y:S01]  /*4f70*/  MOV R237, R143 ;  /* 0x0000008f00ed7202 */ /* 0x000fe20000000f00 */
[----:B--2---:R-:W-:Y:S01]  /*4f80*/  FMUL.FTZ R34, R3, R230 ;  /* 0x000000e603227220 */ /* 0x004fe20000410000 */
[----:B------:R-:W-:Y:S01]  /*4f90*/  F2FP.PACK_AB R143, R18, R19 ;  /* 0x00000013128f723e */ /* 0x000fe200000000ff */
[----:B------:R-:W-:Y:S01]  /*4fa0*/  FMUL.FTZ R155, R33, R133 ;  /* 0x00000085219b7220 */ /* 0x000fe20000410000 */
[----:B------:R-:W-:Y:S01]  /*4fb0*/  FSEL R33, R243, -INF , P4 ;  /* 0xff800000f3217808 */ /* 0x000fe20002000000 */
[----:B------:R-:W-:Y:S01]  /*4fc0*/  FFMA.FTZ R133, R135, c[0x0][0x29c], -R146 ;  /* 0x0000a70087857a23 */ /* 0x000fe20000010892 */
[----:B------:R-:W2:Y:S01]  /*4fd0*/  MUFU.EX2 R138, R138 ;  /* 0x0000008a008a7308 */ /* 0x000ea20000000800 */
[----:B------:R-:W-:Y:S01]  /*4fe0*/  FFMA.FTZ R134, -R242, R242, 1 ;  /* 0x3f800000f2867423 */ /* 0x000fe200000101f2 */
[----:B------:R-:W-:Y:S01]  /*4ff0*/  MOV R242, R154 ;  /* 0x0000009a00f27202 */ /* 0x000fe20000000f00 */
[--C-:B------:R-:W-:Y:S01]  /*5000*/  FADD.FTZ R9, R9, -R2.reuse ;  /* 0x8000000209097221 */ /* 0x100fe20000010000 */
[----:B------:R-:W-:Y:S01]  /*5010*/  F2FP.PACK_AB R18, R3, R4 ;  /* 0x000000040312723e */ /* 0x000fe200000000ff */
[----:B------:R-:W-:Y:S01]  /*5020*/  FMUL.FTZ R134, R34, R134 ;  /* 0x0000008622867220 */ /* 0x000fe20000410000 */
[----:B------:R-:W-:Y:S01]  /*5030*/  FSEL R34, R244, -INF , P5 ;  /* 0xff800000f4227808 */ /* 0x000fe20002800000 */
[--C-:B------:R-:W-:Y:S01]  /*5040*/  FADD.FTZ R12, R12, -R2.reuse ;  /* 0x800000020c0c7221 */ /* 0x100fe20000010000 */
[----:B------:R-:W-:Y:S01]  /*5050*/  F2FP.PACK_AB R140, R20, R21 ;  /* 0x00000015148c723e */ /* 0x000fe200000000ff */
[--C-:B------:R-:W-:Y:S01]  /*5060*/  FADD.FTZ R13, R13, -R2.reuse ;  /* 0x800000020d0d7221 */ /* 0x100fe20000010000 */
[----:B------:R-:W3:Y:S01]  /*5070*/  MUFU.EX2 R142, R142 ;  /* 0x0000008e008e7308 */ /* 0x000ee20000000800 */
[--C-:B------:R-:W-:Y:S01]  /*5080*/  FADD.FTZ R24, R24, -R2.reuse ;  /* 0x8000000218187221 */ /* 0x100fe20000010000 */
[----:B-----5:R-:W-:Y:S01]  /*5090*/  F2FP.PACK_AB R20, R145, R32 ;  /* 0x000000209114723e */ /* 0x020fe200000000ff */
[--C-:B------:R-:W-:Y:S01]  /*50a0*/  FADD.FTZ R25, R25, -R2.reuse ;  /* 0x8000000219197221 */ /* 0x100fe20000010000 */
[----:B------:R-:W-:Y:S01]  /*50b0*/  F2FP.PACK_AB R32, R235, R236 ;  /* 0x000000eceb20723e */ /* 0x000fe200000000ff */
[----:B-1----:R-:W-:Y:S01]  /*50c0*/  FMUL.FTZ R12, R139, R12 ;  /* 0x0000000c8b0c7220 */ /* 0x002fe20000410000 */
[----:B------:R-:W-:Y:S01]  /*50d0*/  F2FP.PACK_AB R23, R161, R163 ;  /* 0x000000a3a117723e */ /* 0x000fe200000000ff */
[----:B------:R-:W-:Y:S01]  /*50e0*/  FADD.FTZ R29, R29, -R2 ;  /* 0x800000021d1d7221 */ /* 0x000fe20000010000 */
[----:B------:R-:W-:Y:S01]  /*50f0*/  F2FP.PACK_AB R136, R136, R232 ;  /* 0x000000e88888723e */ /* 0x000fe200000000ff */
[----:B------:R-:W-:Y:S01]  /*5100*/  FFMA.FTZ R156, R34, c[0x0][0x29c], -R146 ;  /* 0x0000a700229c7a23 */ /* 0x000fe20000010892 */
[----:B------:R-:W-:Y:S01]  /*5110*/  MUFU.EX2 R141, R141 ;  /* 0x0000008d008d7308 */ /* 0x000fe20000000800 */
[----:B------:R-:W-:Y:S01]  /*5120*/  FFMA.FTZ R3, -R237, R237, 1 ;  /* 0x3f800000ed037423 */ /* 0x000fe200000101ed */
[----:B------:R-:W-:Y:S01]  /*5130*/  F2FP.PACK_AB R34, R158, R160 ;  /* 0x000000a09e22723e */ /* 0x000fe200000000ff */
[--C-:B------:R-:W-:Y:S01]  /*5140*/  FADD.FTZ R28, R28, -R2.reuse ;  /* 0x800000021c1c7221 */ /* 0x100fe20000010000 */
[C---:B--2---:R-:W-:Y:S01]  /*5150*/  F2FP.PACK_AB R17, R138.reuse, R137 ;  /* 0x000000898a11723e */ /* 0x044fe200000000ff */
[----:B------:R-:W-:Y:S01]  /*5160*/  FMUL.FTZ R138, R138, R9 ;  /* 0x000000098a8a7220 */ /* 0x000fe20000410000 */
[----:B------:R-:W-:Y:S01]  /*5170*/  F2FP.PACK_AB R134, R134, R157 ;  /* 0x0000009d8686723e */ /* 0x000fe200000000ff */
[----:B------:R-:W-:Y:S01]  /*5180*/  FFMA.FTZ R4, -R246, R246, 1 ;  /* 0x3f800000f6047423 */ /* 0x000fe200000101f6 */
[----:B------:R-:W-:Y:S02]  /*5190*/  F2FP.PACK_AB R135, R229, R231 ;  /* 0x000000e7e587723e */ /* 0x000fe400000000ff */
[----:B------:R-:W1:Y:S01]  /*51a0*/  MUFU.EX2 R149, R149 ;  /* 0x0000009500957308 */ /* 0x000e620000000800 */
[----:B------:R-:W-:Y:S01]  /*51b0*/  FMUL.FTZ R138, R138, R4 ;  /* 0x000000048a8a7220 */ /* 0x000fe20000410000 */
[C---:B---3--:R-:W-:Y:S01]  /*51c0*/  F2FP.PACK_AB R9, R142.reuse, R139 ;  /* 0x0000008b8e09723e */ /* 0x048fe200000000ff */
[----:B------:R-:W-:Y:S07]  /*51d0*/  FMUL.FTZ R142, R142, R13 ;  /* 0x0000000d8e8e7220 */ /* 0x000fee0000410000 */
[----:B------:R-:W2:Y:S10]  /*51e0*/  MUFU.EX2 R148, R148 ;  /* 0x0000009400947308 */ /* 0x000eb40000000800 */
[----:B------:R-:W3:Y:S01]  /*51f0*/  MUFU.EX2 R147, R147 ;  /* 0x0000009300937308 */ /* 0x000ee20000000800 */
[----:B-1----:R-:W-:Y:S09]  /*5200*/  F2FP.PACK_AB R4, R149, R141 ;  /* 0x0000008d9504723e */ /* 0x002ff200000000ff */
[----:B------:R-:W-:Y:S01]  /*5210*/  MUFU.EX2 R152, R152 ;  /* 0x0000009800987308 */ /* 0x000fe20000000800 */
[----:B--2---:R-:W-:Y:S09]  /*5220*/  FMUL.FTZ R28, R148, R28 ;  /* 0x0000001c941c7220 */ /* 0x004ff20000410000 */
[----:B------:R1:W-:Y:S10]  /*5230*/  MUFU.EX2 R22, R133 ;  /* 0x0000008500167308 */ /* 0x0003f40000000800 */
[----:B------:R-:W-:Y:S01]  /*5240*/  MUFU.EX2 R21, R156 ;  /* 0x0000009c00157308 */ /* 0x000fe20000000800 */
[----:B----4-:R-:W-:Y:S02]  /*5250*/  FSEL R151, R240, -INF , P2 ;  /* 0xff800000f0977808 */ /* 0x010fe40001000000 */
[----:B------:R-:W-:Y:S01]  /*5260*/  ISETP.GT.AND P2, PT, R0, 0x60, PT ;  /* 0x000000600000780c */ /* 0x000fe20003f44270 */
[----:B------:R-:W-:Y:S02]  /*5270*/  FADD.FTZ R0, R8, -R2 ;  /* 0x8000000208007221 */ /* 0x000fe40000010000 */
[--C-:B------:R-:W-:Y:S02]  /*5280*/  FFMA.FTZ R151, R151, c[0x0][0x29c], -R146.reuse ;  /* 0x0000a70097977a23 */ /* 0x100fe40000010892 */
[----:B------:R-:W-:Y:S02]  /*5290*/  FMUL.FTZ R0, R137, R0 ;  /* 0x0000000089007220 */ /* 0x000fe40000410000 */
[----:B------:R-:W-:Y:S02]  /*52a0*/  FMUL.FTZ R8, R145, R159 ;  /* 0x0000009f91087220 */ /* 0x000fe40000410000 */
[----:B------:R-:W-:Y:S01]  /*52b0*/  FMUL.FTZ R230, R0, R35 ;  /* 0x0000002300e67220 */ /* 0x000fe20000410000 */
[----:B------:R-:W-:Y:S01]  /*52c0*/  FSEL R35, R239, -INF , P6 ;  /* 0xff800000ef237808 */ /* 0x000fe20003000000 */
[----:B------:R-:W2:Y:S01]  /*52d0*/  MUFU.EX2 R151, R151 ;  /* 0x0000009700977308 */ /* 0x000ea20000000800 */
[----:B------:R-:W-:Y:S01]  /*52e0*/  FMUL.FTZ R154, R8, R132 ;  /* 0x00000084089a7220 */ /* 0x000fe20000410000 */
[----:B------:R-:W-:Y:S01]  /*52f0*/  FSEL R0, R250, -INF , P1 ;  /* 0xff800000fa007808 */ /* 0x000fe20000800000 */
[--C-:B------:R-:W-:Y:S01]  /*5300*/  FFMA.FTZ R159, R33, c[0x0][0x29c], -R146.reuse ;  /* 0x0000a700219f7a23 */ /* 0x100fe20000010892 */
[----:B------:R-:W-:Y:S01]  /*5310*/  FSEL R8, R252, -INF , P2 ;  /* 0xff800000fc087808 */ /* 0x000fe20001000000 */
[--C-:B------:R-:W-:Y:S01]  /*5320*/  FFMA.FTZ R153, R35, c[0x0][0x29c], -R146.reuse ;  /* 0x0000a70023997a23 */ /* 0x100fe20000010892 */
[----:B------:R-:W-:Y:S01]  /*5330*/  F2FP.PACK_AB R33, R7, R16 ;  /* 0x000000100721723e */ /* 0x000fe200000000ff */
[----:B------:R-:W-:Y:S01]  /*5340*/  FMUL.FTZ R137, R12, R3 ;  /* 0x000000030c897220 */ /* 0x000fe20000410000 */
[----:B------:R-:W-:Y:S01]  /*5350*/  F2FP.PACK_AB R132, R5, R6 ;  /* 0x000000060584723e */ /* 0x000fe200000000ff */
[--C-:B------:R-:W-:Y:S01]  /*5360*/  FFMA.FTZ R162, R8, c[0x0][0x29c], -R146.reuse ;  /* 0x0000a70008a27a23 */ /* 0x100fe20000010892 */
[----:B------:R-:W4:Y:S01]  /*5370*/  MUFU.EX2 R19, R153 ;  /* 0x0000009900137308 */ /* 0x000f220000000800 */
[----:B------:R-:W-:Y:S01]  /*5380*/  FFMA.FTZ R146, R0, c[0x0][0x29c], -R146 ;  /* 0x0000a70000927a23 */ /* 0x000fe20000010892 */
[----:B---3--:R-:W-:Y:S01]  /*5390*/  F2FP.PACK_AB R5, R147, R148 ;  /* 0x000000949305723e */ /* 0x008fe200000000ff */
[----:B------:R-:W-:Y:S01]  /*53a0*/  FFMA.FTZ R0, -R251, R251, 1 ;  /* 0x3f800000fb007423 */ /* 0x000fe200000101fb */
[----:B------:R-:W-:Y:S01]  /*53b0*/  F2FP.PACK_AB R35, R233, R234 ;  /* 0x000000eae923723e */ /* 0x000fe200000000ff */
[----:B------:R-:W-:Y:S01]  /*53c0*/  FMUL.FTZ R16, R141, R24 ;  /* 0x000000188d107220 */ /* 0x000fe20000410000 */
[----:B-1----:R-:W-:Y:S01]  /*53d0*/  F2FP.PACK_AB R133, R154, R155 ;  /* 0x0000009b9a85723e */ /* 0x002fe200000000ff */
[----:B------:R-:W-:Y:S02]  /*53e0*/  FMUL.FTZ R13, R142, R0 ;  /* 0x000000008e0d7220 */ /* 0x000fe40000410000 */
[----:B------:R-:W-:Y:S01]  /*53f0*/  FMUL.FTZ R12, R149, R25 ;  /* 0x00000019950c7220 */ /* 0x000fe20000410000 */
[----:B------:R-:W1:Y:S01]  /*5400*/  LDS R0, [R238.X4+0xf320] ;  /* 0x00f32000ee007984 */ /* 0x000e620000004800 */
[----:B------:R-:W-:Y:S01]  /*5410*/  FMUL.FTZ R147, R147, R29 ;  /* 0x0000001d93937220 */ /* 0x000fe20000410000 */
[----:B------:R-:W3:Y:S01]  /*5420*/  MUFU.EX2 R7, R159 ;  /* 0x0000009f00077308 */ /* 0x000ee20000000800 */
[----:B------:R-:W-:Y:S01]  /*5430*/  FFMA.FTZ R8, -R249, R249, 1 ;  /* 0x3f800000f9087423 */ /* 0x000fe200000101f9 */
[----:B------:R-:W-:Y:S01]  /*5440*/  STS [R227+0xf480], R150 ;  /* 0x00f48096e3007388 */ /* 0x000fe20000000800 */
[----:B------:R-:W-:Y:S01]  /*5450*/  FFMA.FTZ R3, -R247, R247, 1 ;  /* 0x3f800000f7037423 */ /* 0x000fe200000101f7 */
[----:B------:R-:W-:Y:S01]  /*5460*/  F2FP.PACK_AB R13, R13, R137 ;  /* 0x000000890d0d723e */ /* 0x000fe200000000ff */
[----:B------:R-:W-:Y:S01]  /*5470*/  FFMA.FTZ R2, -R245, R245, 1 ;  /* 0x3f800000f5027423 */ /* 0x000fe200000101f5 */
[----:B------:R-:W-:Y:S01]  /*5480*/  STS [R227+0xf880], R33 ;  /* 0x00f88021e3007388 */ /* 0x000fe20000000800 */
[----:B------:R-:W-:Y:S02]  /*5490*/  FFMA.FTZ R6, -R248, R248, 1 ;  /* 0x3f800000f8067423 */ /* 0x000fe400000101f8 */
[----:B------:R-:W-:Y:S01]  /*54a0*/  FMUL.FTZ R3, R28, R3 ;  /* 0x000000031c037220 */ /* 0x000fe20000410000 */
[----:B------:R-:W-:Y:S01]  /*54b0*/  STS [R228], R140 ;  /* 0x0000008ce4007388 */ /* 0x000fe20000000800 */
[----:B------:R-:W-:Y:S01]  /*54c0*/  FMUL.FTZ R2, R147, R2 ;  /* 0x0000000293027220 */ /* 0x000fe20000410000 */
[----:B------:R-:W5:Y:S01]  /*54d0*/  MUFU.EX2 R146, R146 ;  /* 0x0000009200927308 */ /* 0x000f620000000800 */
[----:B------:R-:W-:Y:S01]  /*54e0*/  FMUL.FTZ R16, R16, R8 ;  /* 0x0000000810107220 */ /* 0x000fe20000410000 */
[----:B------:R-:W-:Y:S01]  /*54f0*/  STS [R228+0x400], R132 ;  /* 0x00040084e4007388 */ /* 0x000fe20000000800 */
[----:B------:R-:W-:Y:S01]  /*5500*/  FMUL.FTZ R12, R12, R6 ;  /* 0x000000060c0c7220 */ /* 0x000fe20000410000 */
[----:B------:R-:W-:Y:S02]  /*5510*/  F2FP.PACK_AB R8, R138, R230 ;  /* 0x000000e68a08723e */ /* 0x000fe400000000ff */
[----:B------:R-:W-:Y:S02]  /*5520*/  STS [R227+0x10480], R17 ;  /* 0x01048011e3007388 */ /* 0x000fe40000000800 */
[----:B------:R-:W-:Y:S02]  /*5530*/  F2FP.PACK_AB R12, R12, R16 ;  /* 0x000000100c0c723e */ /* 0x000fe400000000ff */
[----:B------:R-:W-:Y:S01]  /*5540*/  F2FP.PACK_AB R16, R2, R3 ;  /* 0x000000030210723e */ /* 0x000fe200000000ff */
[----:B------:R-:W3:Y:S01]  /*5550*/  MUFU.EX2 R6, R162 ;  /* 0x000000a200067308 */ /* 0x000ee20000000800 */
[----:B--2---:R-:W-:Y:S02]  /*5560*/  F2FP.PACK_AB R3, R151, R152 ;  /* 0x000000989703723e */ /* 0x004fe400000000ff */
[----:B----4-:R-:W-:Y:S03]  /*5570*/  F2FP.PACK_AB R2, R19, R22 ;  /* 0x000000161302723e */ /* 0x010fe600000000ff */
[----:B------:R2:W-:Y:S04]  /*5580*/  STS [R227+0x10880], R3 ;  /* 0x01088003e3007388 */ /* 0x0005e80000000800 */
[----:B------:R3:W-:Y:S04]  /*5590*/  STS [R228+0x1400], R2 ;  /* 0x00140002e4007388 */ /* 0x0007e80000000800 */
[----:B------:R4:W-:Y:S01]  /*55a0*/  STS [R228+0x1000], R9 ;  /* 0x00100009e4007388 */ /* 0x0009e20000000800 */
[--C-:B-1----:R-:W-:Y:S02]  /*55b0*/  FADD.FTZ R10, R10, -R0.reuse ;  /* 0x800000000a0a7221 */ /* 0x102fe40000010000 */
[--C-:B------:R-:W-:Y:S01]  /*55c0*/  FADD.FTZ R11, R11, -R0.reuse ;  /* 0x800000000b0b7221 */ /* 0x100fe20000010000 */
[----:B------:R-:W-:Y:S01]  /*55d0*/  STS [R227+0x11480], R143 ;  /* 0x0114808fe3007388 */ /* 0x000fe20000000800 */
        /* <DEDUP_REMOVED lines=9> */
[----:B--2---:R-:W-:Y:S02]  /*5670*/  FFMA.FTZ R3, -R240, R240, 1 ;  /* 0x3f800000f0037423 */ /* 0x004fe400000101f0 */
[--C-:B------:R-:W-:Y:S01]  /*5680*/  FADD.FTZ R27, R27, -R0.reuse ;  /* 0x800000001b1b7221 */ /* 0x100fe20000010000 */
[----:B------:R1:W-:Y:S01]  /*5690*/  STS [R227+0x12480], R4 ;  /* 0x01248004e3007388 */ /* 0x0003e20000000800 */
[----:B---3--:R-:W-:Y:S01]  /*56a0*/  F2FP.PACK_AB R2, R7, R21 ;  /* 0x000000150702723e */ /* 0x008fe200000000ff */
[--C-:B------:R-:W-:Y:S02]  /*56b0*/  FADD.FTZ R30, R30, -R0.reuse ;  /* 0x800000001e1e7221 */ /* 0x100fe40000010000 */
[----:B------:R-:W-:Y:S02]  /*56c0*/  FMUL.FTZ R21, R21, R26 ;  /* 0x0000001a15157220 */ /* 0x000fe40000410000 */
[----:B------:R2:W-:Y:S01]  /*56d0*/  STS [R227+0x12880], R2 ;  /* 0x01288002e3007388 */ /* 0x0005e20000000800 */
[----:B----4-:R-:W-:Y:S02]  /*56e0*/  FMUL.FTZ R9, R151, R11 ;  /* 0x0000000b97097220 */ /* 0x010fe40000410000 */
[----:B------:R-:W-:Y:S01]  /*56f0*/  FMUL.FTZ R27, R7, R27 ;  /* 0x0000001b071b7220 */ /* 0x000fe20000410000 */
[----:B------:R3:W-:Y:S01]  /*5700*/  STS [R228+0x3000], R5 ;  /* 0x00300005e4007388 */ /* 0x0007e20000000800 */
[----:B------:R-:W-:Y:S02]  /*5710*/  FMUL.FTZ R9, R9, R3 ;  /* 0x0000000309097220 */ /* 0x000fe40000410000 */
[----:B------:R-:W-:Y:S02]  /*5720*/  FFMA.FTZ R3, -R241, R241, 1 ;  /* 0x3f800000f1037423 */ /* 0x000fe400000101f1 */
[----:B------:R-:W-:Y:S02]  /*5730*/  FADD.FTZ R31, R31, -R0 ;  /* 0x800000001f1f7221 */ /* 0x000fe40000010000 */
[----:B------:R-:W-:Y:S02]  /*5740*/  FMUL.FTZ R3, R14, R3 ;  /* 0x000000030e037220 */ /* 0x000fe40000410000 */
[----:B------:R-:W-:Y:S02]  /*5750*/  FFMA.FTZ R0, -R244, R244, 1 ;  /* 0x3f800000f4007423 */ /* 0x000fe400000101f4 */
[----:B-----5:R-:W-:Y:S02]  /*5760*/  FMUL.FTZ R31, R146, R31 ;  /* 0x0000001f921f7220 */ /* 0x020fe40000410000 */
[----:B------:R-:W-:Y:S02]  /*5770*/  FMUL.FTZ R7, R21, R0 ;  /* 0x0000000015077220 */ /* 0x000fe40000410000 */
[----:B-1----:R-:W-:Y:S02]  /*5780*/  FFMA.FTZ R4, -R239, R239, 1 ;  /* 0x3f800000ef047423 */ /* 0x002fe400000101ef */
[----:B------:R-:W-:Y:S02]  /*5790*/  FFMA.FTZ R0, -R252, R252, 1 ;  /* 0x3f800000fc007423 */ /* 0x000fe400000101fc */
[----:B------:R-:W-:Y:S02]  /*57a0*/  FMUL.FTZ R4, R15, R4 ;  /* 0x000000040f047220 */ /* 0x000fe40000410000 */
[----:B--2---:R-:W-:Y:S03]  /*57b0*/  FFMA.FTZ R2, -R242, R242, 1 ;  /* 0x3f800000f2027423 */ /* 0x004fe600000101f2 */
[----:B------:R-:W-:Y:S01]  /*57c0*/  F2FP.PACK_AB R4, R4, R3 ;  /* 0x000000030404723e */ /* 0x000fe200000000ff */
[----:B------:R-:W-:Y:S01]  /*57d0*/  FMUL.FTZ R10, R10, R2 ;  /* 0x000000020a0a7220 */ /* 0x000fe20000410000 */
[----:B------:R-:W-:Y:S01]  /*57e0*/  F2FP.PACK_AB R2, R146, R6 ;  /* 0x000000069202723e */ /* 0x000fe200000000ff */
[----:B------:R-:W-:Y:S02]  /*57f0*/  FFMA.FTZ R3, -R243, R243, 1 ;  /* 0x3f800000f3037423 */ /* 0x000fe400000101f3 */
[----:B---3--:R-:W-:Y:S02]  /*5800*/  FMUL.FTZ R5, R6, R30 ;  /* 0x0000001e06057220 */ /* 0x008fe40000410000 */
        /* <DEDUP_REMOVED lines=151> */
.L_x_639:
        /* <DEDUP_REMOVED lines=240> */
.L_x_637:
[----:B------:R-:W-:Y:S05]  /*7080*/  @P1 EXIT ;  /* 0x000000000000194d */ /* 0x000fea0003800000 */
[----:B------:R-:W-:Y:S02]  /*7090*/  ULDC.64 UR4, c[0x0][0x360] ;  /* 0x0000d80000047ab9 */ /* 0x000fe40000000a00 */
[----:B------:R-:W-:Y:S02]  /*70a0*/  UISETP.NE.U32.AND UP2, UPT, URZ, UR4, UPT ;  /* 0x000000043f00728c */ /* 0x000fe4000bf45070 */
[----:B------:R-:W-:-:S02]  /*70b0*/  ULDC.64 UR6, c[0x0][0x360] ;  /* 0x0000d80000067ab9 */ /* 0x000fc40000000a00 */
[----:B------:R-:W-:-:S06]  /*70c0*/  UISETP.NE.AND.EX UP2, UPT, URZ, UR5, UPT, UP2 ;  /* 0x000000053f00728c */ /* 0x000fcc000bf45320 */
[----:B------:R-:W-:-:S05]  /*70d0*/  PLOP3.LUT P0, PT, PT, PT, UP2, 0x80, 0x0 ;  /* 0x000000000000781c */ /* 0x000fca0003f0f028 */
[----:B------:R-:W-:Y:S02]  /*70e0*/  @UP2 UMOV UR4, 0x4 ;  /* 0x0000000400042882 */ /* 0x000fe40000000000 */
[----:B------:R-:W-:-:S06]  /*70f0*/  @UP2 UIMAD.WIDE UR4, UR10, UR4, UR6 ;  /* 0x000000040a0422a5 */ /* 0x000fcc000f8e0206 */
[----:B------:R-:W-:Y:S02]  /*7100*/  IMAD.U32 R2, RZ, RZ, UR4 ;  /* 0x00000004ff027e24 */ /* 0x000fe4000f8e00ff */
[----:B------:R-:W-:Y:S01]  /*7110*/  IMAD.U32 R3, RZ, RZ, UR5 ;  /* 0x00000005ff037e24 */ /* 0x000fe2000f8e00ff */
[----:B------:R-:W-:Y:S02]  /*7120*/  UMOV UR6, 0x1 ;  /* 0x0000000100067882 */ /* 0x000fe40000000000 */
[----:B------:R-:W-:Y:S02]  /*7130*/  ULDC.64 UR4, c[0x0][0x338] ;  /* 0x0000ce0000047ab9 */ /* 0x000fe40000000a00 */
[----:B------:R-:W2:Y:S01]  /*7140*/  @P0 LDG.E R0, [R2.64] ;  /* 0x0000001202000981 */ /* 0x000ea2000c1e1900 */
[----:B------:R-:W-:Y:S01]  /*7150*/  UISETP.NE.AND UP0, UPT, UR6, UR4, UPT ;  /* 0x000000040600728c */ /* 0x000fe2000bf05270 */
[----:B------:R-:W-:Y:S01]  /*7160*/  BSSY B0, `(.L_x_641) ;  /* 0x000002e000007945 */ /* 0x000fe20003800000 */
[----:B------:R-:W-:Y:S01]  /*7170*/  UIMAD.WIDE.U32 UR8, UR12, UR5, URZ ;  /* 0x000000050c0872a5 */ /* 0x000fe2000f8e003f */
[----:B------:R-:W1:Y:S01]  /*7180*/  S2R R4, SR_TID.X ;  /* 0x0000000000047919 */ /* 0x000e620000002100 */
[----:B------:R-:W-:-:S02]  /*7190*/  UMOV UR6, UR12 ;  /* 0x0000000c00067c82 */ /* 0x000fc40008000000 */
[----:B------:R-:W-:Y:S02]  /*71a0*/  ULDC UR5, c[0x0][0x340] ;  /* 0x0000d00000057ab9 */ /* 0x000fe40000000800 */
[----:B------:R-:W-:Y:S02]  /*71b0*/  ULDC UR15, c[0x0][0x358] ;  /* 0x0000d600000f7ab9 */ /* 0x000fe40000000800 */
[----:B------:R-:W-:Y:S02]  /*71c0*/  UIMAD UR15, UR11, UR15, URZ ;  /* 0x0000000f0b0f72a4 */ /* 0x000fe4000f8e023f */
[----:B------:R-:W-:Y:S02]  /*71d0*/  @UP0 UMOV UR7, UR9 ;  /* 0x0000000900070c82 */ /* 0x000fe40008000000 */
[----:B------:R-:W-:-:S04]  /*71e0*/  @UP0 USHF.R.U32.HI UR6, URZ, UR5, UR7 ;  /* 0x000000053f060299 */ /* 0x000fc80008011607 */
[----:B------:R-:W-:Y:S02]  /*71f0*/  UIADD3 UR5, -UR6, URZ, URZ ;  /* 0x0000003f06057290 */ /* 0x000fe4000fffe13f */
[----:B------:R-:W-:Y:S02]  /*7200*/  USHF.R.S32.HI UR9, URZ, 0x1f, UR6 ;  /* 0x0000001f3f097899 */ /* 0x000fe40008011406 */
[----:B------:R-:W-:-:S03]  /*7210*/  UIMAD UR12, UR5, UR4, UR12 ;  /* 0x00000004050c72a4 */ /* 0x000fc6000f8e020c */
[----:B------:R-:W-:Y:S02]  /*7220*/  ULDC UR4, c[0x0][0x2f4] ;  /* 0x0000bd0000047ab9 */ /* 0x000fe40000000800 */
[----:B------:R-:W-:Y:S01]  /*7230*/  UIMAD UR15, UR15, UR4, URZ ;  /* 0x000000040f0f72a4 */ /* 0x000fe2000f8e023f */
[----:B------:R-:W-:Y:S01]  /*7240*/  BAR.SYNC.DEFER_BLOCKING 0x1, 0x100 ;  /* 0x0044000000007b1d */ /* 0x000fe20000010000 */
[----:B------:R-:W-:Y:S01]  /*7250*/  UIMAD UR13, UR10, UR4, URZ ;  /* 0x000000040a0d72a4 */ /* 0x000fe2000f8e023f */
[----:B-1----:R-:W-:Y:S01]  /*7260*/  ISETP.NE.AND P2, PT, R4, RZ, PT ;  /* 0x000000ff0400720c */ /* 0x002fe20003f45270 */
[----:B------:R-:W-:Y:S02]  /*7270*/  USHF.R.S32.HI UR8, URZ, 0x1f, UR15 ;  /* 0x0000001f3f087899 */ /* 0x000fe4000801140f */
[----:B------:R-:W-:Y:S02]  /*7280*/  USHF.R.S32.HI UR7, URZ, 0x1f, UR13 ;  /* 0x0000001f3f077899 */ /* 0x000fe4000801140d */
[----:B------:R-:W-:-:S02]  /*7290*/  UIADD3 UR15, UP1, UP0, UR15, UR13, UR6 ;  /* 0x0000000d0f0f7290 */ /* 0x000fc4000f83e006 */
[----:B------:R-:W-:Y:S02]  /*72a0*/  ULDC.64 UR4, c[0x0][0x350] ;  /* 0x0000d40000047ab9 */ /* 0x000fe40000000a00 */
[----:B------:R-:W-:Y:S02]  /*72b0*/  UIADD3.X UR8, UR8, UR7, UR9, UP1, UP0 ;  /* 0x0000000708087290 */ /* 0x000fe40008fe0409 */
[----:B------:R-:W-:Y:S02]  /*72c0*/  USHF.L.U32 UR7, UR15, 0x2, URZ ;  /* 0x000000020f077899 */ /* 0x000fe4000800063f */
[----:B------:R-:W-:Y:S02]  /*72d0*/  USHF.L.U64.HI UR8, UR15, 0x2, UR8 ;  /* 0x000000020f087899 */ /* 0x000fe40008010208 */
[----:B------:R-:W-:Y:S02]  /*72e0*/  USHF.R.S32.HI UR15, URZ, 0x1f, UR10 ;  /* 0x0000001f3f0f7899 */ /* 0x000fe4000801140a */
[----:B------:R-:W-:-:S04]  /*72f0*/  UIADD3 UR4, UP0, UR7, UR4, URZ ;  /* 0x0000000407047290 */ /* 0x000fc8000ff1e03f */
[----:B------:R-:W-:Y:S02]  /*7300*/  UIADD3.X UR5, UR8, UR5, URZ, UP0, !UPT ;  /* 0x0000000508057290 */ /* 0x000fe400087fe43f */
[----:B------:R-:W-:-:S04]  /*7310*/  MOV R4, UR4 ;  /* 0x0000000400047c02 */ /* 0x000fc80008000f00 */
[----:B------:R-:W-:Y:S01]  /*7320*/  IMAD.U32 R5, RZ, RZ, UR5 ;  /* 0x00000005ff057e24 */ /* 0x000fe2000f8e00ff */
[----:B--2---:R-:W1:Y:S02]  /*7330*/  @P0 R2UR UR14, R0 ;  /* 0x00000000000e03c2 */ /* 0x004e6400000e0000 */
[----:B-1----:R-:W-:-:S04]  /*7340*/  @UP2 ULEA UR14, UR10, UR14, 0x7 ;  /* 0x0000000e0a0e2291 */ /* 0x002fc8000f8e383f */
[----:B------:R-:W-:-:S04]  /*7350*/  @UP2 USHF.R.S32.HI UR13, URZ, 0x1f, UR14 ;  /* 0x0000001f3f0d2899 */ /* 0x000fc8000801140e */
[----:B------:R-:W-:Y:S02]  /*7360*/  @UP2 ULEA.HI UR14, UR13, UR14, URZ, 0x7 ;  /* 0x0000000e0d0e2291 */ /* 0x000fe4000f8f383f */
[----:B------:R-:W-:Y:S02]  /*7370*/  USEL UR13, UR10, URZ, !UP2 ;  /* 0x0000003f0a0d7287 */ /* 0x000fe4000d000000 */
[----:B------:R-:W-:Y:S02]  /*7380*/  @UP2 USHF.R.S32.HI UR14, URZ, 0x7, UR14 ;  /* 0x000000073f0e2899 */ /* 0x000fe4000801140e */
[----:B------:R-:W-:Y:S02]  /*7390*/  USEL UR10, UR15, URZ, !UP2 ;  /* 0x0000003f0f0a7287 */ /* 0x000fe4000d000000 */
[----:B------:R-:W-:-:S04]  /*73a0*/  @UP2 UIMAD UR14, UR14, 0x3000, URZ ;  /* 0x000030000e0e28a4 */ /* 0x000fc8000f8e023f */
[----:B------:R-:W-:-:S03]  /*73b0*/  @UP2 USHF.R.S32.HI UR15, URZ, 0x1f, UR14 ;  /* 0x0000001f3f0f2899 */ /* 0x000fc6000801140e */
[----:B------:R-:W-:-:S04]  /*73c0*/  @!UP2 UMOV UR14, URZ ;  /* 0x0000003f000eac82 */ /* 0x000fc80008000000 */
[----:B------:R-:W-:Y:S01]  /*73d0*/  @!UP2 UMOV UR15, URZ ;  /* 0x0000003f000fac82 */ /* 0x000fe20008000000 */
[----:B------:R-:W-:Y:S05]  /*73e0*/  @P2 BRA `(.L_x_642) ;  /* 0x0000005000002947 */ /* 0x000fea0003800000 */
.L_x_643:
[----:B------:R-:W2:Y:S01]  /*73f0*/  LDG.E.STRONG.GPU R0, [R4.64] ;  /* 0x0000001204007981 */ /* 0x000ea2000c1ef900 */
[----:B------:R-:W-:Y:S01]  /*7400*/  YIELD ;  /* 0x0000000000007946 */ /* 0x000fe20003800000 */
[----:B--2---:R-:W-:Y:S01]  /*7410*/  ISETP.NE.AND P0, PT, R0, UR12, PT ;  /* 0x0000000c00007c0c */ /* 0x004fe2000bf05270 */
[----:B------:R-:W-:-:S12]  /*7420*/  CCTL.IVALL ;  /* 0x00000000ff00798f */ /* 0x000fd80002000000 */
[----:B------:R-:W-:Y:S05]  /*7430*/  @P0 BRA `(.L_x_643) ;  /* 0xffffffb000000947 */ /* 0x000fea000383ffff */
.L_x_642:
[----:B------:R-:W-:Y:S05]  /*7440*/  BSYNC B0 ;  /* 0x0000000000007941 */ /* 0x000fea0003800000 */
.L_x_641:
[----:B------:R-:W-:Y:S01]  /*7450*/  MOV R11, 0xffffffff ;  /* 0xffffffff000b7802 */ /* 0x000fe20000000f00 */
[----:B------:R-:W-:Y:S05]  /*7460*/  BRA.CONV ~URZ, `(.L_x_644) ;  /* 0x000000237f007947 */ /* 0x000fea000b800000 */
[----:B------:R-:W-:Y:S02]  /*7470*/  MOV R2, 0x7490 ;  /* 0x0000749000027802 */ /* 0x000fe40000000f00 */
[----:B------:R-:W-:Y:S05]  /*7480*/  CALL.REL.NOINC `($__internal_5_$__cuda_sm70_warpsync) ;  /* 0x00000b6000007944 */ /* 0x000fea0003c00000 */
.L_x_644:
[----:B------:R-:W1:Y:S01]  /*7490*/  S2R R0, SR_TID.X ;  /* 0x0000000000007919 */ /* 0x000e620000002100 */
[----:B------:R-:W-:Y:S01]  /*74a0*/  UIMAD UR5, UR11, 0x3000, URZ ;  /* 0x000030000b0578a4 */ /* 0x000fe2000f8e023f */
[----:B------:R-:W-:Y:S01]  /*74b0*/  IMAD.U32 R10, RZ, RZ, UR13 ;  /* 0x0000000dff0a7e24 */ /* 0x000fe2000f8e00ff */
[----:B------:R-:W-:-:S06]  /*74c0*/  NOP ;  /* 0x0000000000007918 */ /* 0x000fcc0000000000 */
[----:B------:R-:W-:Y:S01]  /*74d0*/  USHF.R.S32.HI UR4, URZ, 0x1f, UR5 ;  /* 0x0000001f3f047899 */ /* 0x000fe20008011405 */
[----:B------:R-:W-:Y:S01]  /*74e0*/  IMAD.U32 R8, RZ, RZ, UR5 ;  /* 0x00000005ff087e24 */ /* 0x000fe2000f8e00ff */
[----:B-1----:R-:W-:-:S04]  /*74f0*/  SHF.R.S32.HI R2, RZ, 0x1f, R0 ;  /* 0x0000001fff027819 */ /* 0x002fc80000011400 */
[----:B------:R-:W-:Y:S01]  /*7500*/  IADD3 R8, P1, P0, R8, UR14, R0 ;  /* 0x0000000e08087c10 */ /* 0x000fe2000f83e000 */
[----:B------:R-:W-:Y:S01]  /*7510*/  IMAD.U32 R0, RZ, RZ, UR4 ;  /* 0x00000004ff007e24 */ /* 0x000fe2000f8e00ff */
[----:B------:R-:W-:Y:S02]  /*7520*/  ULDC.64 UR4, c[0x0][0x328] ;  /* 0x0000ca0000047ab9 */ /* 0x000fe40000000a00 */
[----:B------:R-:W-:Y:S02]  /*7530*/  UIMAD UR4, UR9, UR4, URZ ;  /* 0x00000004090472a4 */ /* 0x000fe4000f8e023f */
[----:B------:R-:W-:Y:S01]  /*7540*/  IADD3.X R9, R0, UR15, R2, P1, P0 ;  /* 0x0000000f00097c10 */ /* 0x000fe20008fe0402 */
[----:B------:R-:W-:Y:S01]  /*7550*/  IMAD.U32 R2, RZ, RZ, UR6 ;  /* 0x00000006ff027e24 */ /* 0x000fe2000f8e00ff */
[----:B------:R-:W-:-:S03]  /*7560*/  UIMAD UR16, UR6, UR5, UR4 ;  /* 0x00000005061072a4 */ /* 0x000fc6000f8e0204 */
[----:B------:R-:W-:Y:S01]  /*7570*/  IMAD.WIDE.U32 R2, R2, c[0x0][0x328], R8 ;  /* 0x0000ca0002027a25 */ /* 0x000fe200078e0008 */
[----:B------:R-:W-:Y:S02]  /*7580*/  ULDC.64 UR4, c[0x0][0x330] ;  /* 0x0000cc0000047ab9 */ /* 0x000fe40000000a00 */
        /* <DEDUP_REMOVED lines=57> */
[----:B------:R-:W-:Y:S05]  /*7920*/  CALL.REL.NOINC `($__internal_5_$__cuda_sm70_warpsync) ;  /* 0x000006c000007944 */ /* 0x000fea0003c00000 */
.L_x_645:
        /* <DEDUP_REMOVED lines=12> */
.L_x_647:
[----:B------:R-:W-:Y:S05]  /*79f0*/  BSYNC B0 ;  /* 0x0000000000007941 */ /* 0x000fea0003800000 */
.L_x_646:
[----:B------:R-:W-:Y:S01]  /*7a00*/  ULDC.64 UR4, c[0x0][0x348] ;  /* 0x0000d20000047ab9 */ /* 0x000fe20000000a00 */
[----:B------:R-:W-:Y:S01]  /*7a10*/  BSSY B0, `(.L_x_648) ;  /* 0x000000b000007945 */ /* 0x000fe20003800000 */
[----:B------:R-:W-:-:S04]  /*7a20*/  UIADD3 UR4, UP0, UR7, UR4, URZ ;  /* 0x0000000407047290 */ /* 0x000fc8000ff1e03f */
[----:B------:R-:W-:Y:S02]  /*7a30*/  UIADD3.X UR5, UR8, UR5, URZ, UP0, !UPT ;  /* 0x0000000508057290 */ /* 0x000fe400087fe43f */
[----:B--2---:R-:W-:-:S04]  /*7a40*/  MOV R4, UR4 ;  /* 0x0000000400047c02 */ /* 0x004fc80008000f00 */
[----:B------:R-:W-:Y:S01]  /*7a50*/  MOV R5, UR5 ;  /* 0x0000000500057c02 */ /* 0x000fe20008000f00 */
[----:B------:R-:W-:Y:S05]  /*7a60*/  @P2 BRA `(.L_x_649) ;  /* 0x0000005000002947 */ /* 0x000fea0003800000 */
.L_x_650:
[----:B------:R-:W2:Y:S01]  /*7a70*/  LDG.E.STRONG.GPU R0, [R4.64] ;  /* 0x0000001204007981 */ /* 0x000ea2000c1ef900 */
[----:B------:R-:W-:Y:S01]  /*7a80*/  YIELD ;  /* 0x0000000000007946 */ /* 0x000fe20003800000 */
[----:B--2---:R-:W-:Y:S01]  /*7a90*/  ISETP.NE.AND P0, PT, R0, UR12, PT ;  /* 0x0000000c00007c0c */ /* 0x004fe2000bf05270 */
[----:B------:R-:W-:-:S12]  /*7aa0*/  CCTL.IVALL ;  /* 0x00000000ff00798f */ /* 0x000fd80002000000 */
[----:B------:R-:W-:Y:S05]  /*7ab0*/  @P0 BRA `(.L_x_650) ;  /* 0xffffffb000000947 */ /* 0x000fea000383ffff */
.L_x_649:
[----:B------:R-:W-:Y:S05]  /*7ac0*/  BSYNC B0 ;  /* 0x0000000000007941 */ /* 0x000fea0003800000 */
.L_x_648:
[----:B------:R-:W-:Y:S05]  /*7ad0*/  BRA.CONV ~URZ, `(.L_x_651) ;  /* 0x000000237f007947 */ /* 0x000fea000b800000 */
[----:B-1----:R-:W-:Y:S02]  /*7ae0*/  MOV R2, 0x7b00 ;  /* 0x00007b0000027802 */ /* 0x002fe40000000f00 */
[----:B------:R-:W-:Y:S05]  /*7af0*/  CALL.REL.NOINC `($__internal_5_$__cuda_sm70_warpsync) ;  /* 0x000004f000007944 */ /* 0x000fea0003c00000 */
.L_x_651:
[----:B------:R-:W-:Y:S01]  /*7b00*/  ULDC.64 UR4, c[0x0][0x300] ;  /* 0x0000c00000047ab9 */ /* 0x000fe20000000a00 */
[----:B-1----:R-:W-:Y:S01]  /*7b10*/  MOV R2, R8 ;  /* 0x0000000800027202 */ /* 0x002fe20000000f00 */
[----:B------:R-:W-:Y:S01]  /*7b20*/  UIMAD UR4, UR9, UR4, URZ ;  /* 0x00000004090472a4 */ /* 0x000fe2000f8e023f */
[----:B------:R-:W-:Y:S02]  /*7b30*/  IMAD.U32 R0, RZ, RZ, UR6 ;  /* 0x00000006ff007e24 */ /* 0x000fe4000f8e00ff */
[----:B------:R-:W-:Y:S01]  /*7b40*/  IMAD.MOV.U32 R3, RZ, RZ, R9 ;  /* 0x000000ffff037224 */ /* 0x000fe200078e0009 */
        /* <DEDUP_REMOVED lines=62> */
.L_x_652:
        /* <DEDUP_REMOVED lines=12> */
        .weak           $__internal_5_$__cuda_sm70_warpsync
        .type           $__internal_5_$__cuda_sm70_warpsync,@function
        .size           $__internal_5_$__cuda_sm70_warpsync,(.L_x_1409 - $__internal_5_$__cuda_sm70_warpsync)
$__internal_5_$__cuda_sm70_warpsync:
[----:B------:R-:W-:Y:S01]  /*7ff0*/  MOV R3, 0x0 ;  /* 0x0000000000037802 */ /* 0x000fe20000000f00 */
[----:B------:R-:W-:Y:S04]  /*8000*/  WARPSYNC R11 ;  /* 0x0000000b00007348 */ /* 0x000fe80003800000 */
[----:B------:R-:W-:Y:S05]  /*8010*/  RET.REL.NODEC R2 `(_ZN7cutlass13device_kernelIN5flash19enable_sm80_to_sm89INS1_16FlashAttnBwdSm80INS1_25CollectiveMainloopBwdSm80ILi2ELi1EN4cute5tupleIJNS5_1CILi64EEENS7_ILi128EEENS7_ILi96EEEEEENS_6half_tEfNS_4arch4Sm80ELb1ELb0ELb1ELb1ELb1ELb0ELb0ELb0ELi2ELi2ELi4ELi2ELb1EEENS1_24CollectiveEpilogueBwdGQAISB_fSE_Li256ELb1ELb1EEENS1_25SingleTileBwdLPTSchedulerILb1ELi128ELb1EEEEEEEEEvNT_6ParamsE) ;  /* 0xffff7fe002007950 */ /* 0x000fea0003c3ffff */
.L_x_653:
        /* <DEDUP_REMOVED lines=14> */
.L_x_1409:


//--------------------- .text._ZN7cutlass13device_kernelIN5flash19enable_sm80_to_sm89INS1_16FlashAttnBwdSm80INS1_25CollectiveMainloopBwdSm80ILi2ELi2EN4cute5tupleIJNS5_1CILi64EEENS7_ILi128EEENS7_ILi96EEEEEENS_6half_tEfNS_4arch4Sm80ELb0ELb0ELb1ELb0ELb0ELb0ELb0ELb0ELi2ELi2ELi4ELi2ELb0EEENS1_21CollectiveEpilogueBwdISB_SC_SE_Li256ELb0ELb0ELi2EEENS1_19SingleTileSchedulerILb0ELb0ELb0ELi128EEEEEEEEEvNT_6ParamsE --------------------------
	.section	.text._ZN7cutlass13device_kernelIN5flash19enable_sm80_to_sm89INS1_16FlashAttnBwdSm80INS1_25CollectiveMainloopBwdSm80ILi2ELi2EN4cute5tupleIJNS5_1CILi64EEENS7_ILi128EEENS7_ILi96EEEEEENS_6half_tEfNS_4arch4Sm80ELb0ELb0ELb1ELb0ELb0ELb0ELb0ELb0ELi2ELi2ELi4ELi2ELb0EEENS1_21CollectiveEpilogueBwdISB_SC_SE_Li256ELb0ELb0ELi2EEENS1_19SingleTileSchedulerILb0ELb0ELb0ELi128EEEEEEEEEvNT_6ParamsE,"ax",@progbits
	.sectioninfo	@"SHI_REGISTERS=255"
	.align	128
.text._ZN7cutlass13device_kernelIN5flash19enable_sm80_to_sm89INS1_16FlashAttnBwdSm80INS1_25CollectiveMainloopBwdSm80ILi2ELi2EN4cute5tupleIJNS5_1CILi64EEENS7_ILi128EEENS7_ILi96EEEEEENS_6half_tEfNS_4arch4Sm80ELb0ELb0ELb1ELb0ELb0ELb0ELb0ELb0ELi2ELi2ELi4ELi2ELb0EEENS1_21CollectiveEpilogueBwdISB_SC_SE_Li256ELb0ELb0ELi2EEENS1_19SingleTileSchedulerILb0ELb0ELb0ELi128EEEEEEEEEvNT_6ParamsE:
        .type           _ZN7cutlass13device_kernelIN5flash19enable_sm80_to_sm89INS1_16FlashAttnBwdSm80INS1_25CollectiveMainloopBwdSm80ILi2ELi2EN4cute5tupleIJNS5_1CILi64EEENS7_ILi128EEENS7_ILi96EEEEEENS_6half_tEfNS_4arch4Sm80ELb0ELb0ELb1ELb0ELb0ELb0ELb0ELb0ELi2ELi2ELi4ELi2ELb0EEENS1_21CollectiveEpilogueBwdISB_SC_SE_Li256ELb0ELb0ELi2EEENS1_19SingleTileSchedulerILb0ELb0ELb0ELi128EEEEEEEEEvNT_6ParamsE,@function
        .size           _ZN7cutlass13device_kernelIN5flash19enable_sm80_to_sm89INS1_16FlashAttnBwdSm80INS1_25CollectiveMainloopBwdSm80ILi2ELi2EN4cute5tupleIJNS5_1CILi64EEENS7_ILi128EEENS7_ILi96EEEEEENS_6half_tEfNS_4arch4Sm80ELb0ELb0ELb1ELb0ELb0ELb0ELb0ELb0ELi2ELi2ELi4ELi2ELb0EEENS1_21CollectiveEpilogueBwdISB_SC_SE_Li256ELb0ELb0ELi2EEENS1_19SingleTileSchedulerILb0ELb0ELb0ELi128EEEEEEEEEvNT_6ParamsE,(.L_x_1411 - _ZN7cutlass13device_kernelIN5flash19enable_sm80_to_sm89INS1_16FlashAttnBwdSm80INS1_25CollectiveMainloopBwdSm80ILi2ELi2EN4cute5tupleIJNS5_1CILi64EEENS7_ILi128EEENS7_ILi96EEEEEENS_6half_tEfNS_4arch4Sm80ELb0ELb0ELb1ELb0ELb0ELb0ELb0ELb0ELi2ELi2ELi4ELi2ELb0EEENS1_21CollectiveEpilogueBwdISB_SC_SE_Li256ELb0ELb0ELi2EEENS1_19SingleTileSchedulerILb0ELb0ELb0ELi128EEEEEEEEEvNT_6ParamsE)
        .other          _ZN7cutlass13device_kernelIN5flash19enable_sm80_to_sm89INS1_16FlashAttnBwdSm80INS1_25CollectiveMainloopBwdSm80ILi2ELi2EN4cute5tupleIJNS5_1CILi64EEENS7_ILi128EEENS7_ILi96EEEEEENS_6half_tEfNS_4arch4Sm80ELb0ELb0ELb1ELb0ELb0ELb0ELb0ELb0ELi2ELi2ELi4ELi2ELb0EEENS1_21CollectiveEpilogueBwdISB_SC_SE_Li256ELb0ELb0ELi2EEENS1_19SingleTileSchedulerILb0ELb0ELb0ELi128EEEEEEEEEvNT_6ParamsE,@"STO_CUDA_ENTRY STV_DEFAULT"
_ZN7cutlass13device_kernelIN5flash19enable_sm80_to_sm89INS1_16FlashAttnBwdSm80INS1_25CollectiveMainloopBwdSm80ILi2ELi2EN4cute5tupleIJNS5_1CILi64EEENS7_ILi128EEENS7_ILi96EEEEEENS_6half_tEfNS_4arch4Sm80ELb0ELb0ELb1ELb0ELb0ELb0ELb0ELb0ELi2ELi2ELi4ELi2ELb0EEENS1_21CollectiveEpilogueBwdISB_SC_SE_Li256ELb0ELb0ELi2EEENS1_19SingleTileSchedulerILb0ELb0ELb0ELi128EEEEEEEEEvNT_6ParamsE:
[----:B------:R-:W-:Y:S02]  /*0000*/  MOV R1, c[0x0][0x28] ;  /* 0x00000a0000017a02 */ /* 0x000fe40000000f00 */
[----:B------:R-:W1:Y:S02]  /*0010*/  S2UR UR20, SR_CTAID.Z ;  /* 0x00000000001479c3 */ /* 0x000e640000002700 */
[----:B-1----:R-:W-:-:S13]  /*0020*/  ISETP.LE.AND P0, PT, RZ, UR20, PT ;  /* 0x00000014ff007c0c */ /* 0x002fda000bf03270 */
[----:B------:R-:W-:Y:S05]  /*0030*/  @!P0 EXIT ;  /* 0x000000000000894d */ /* 0x000fea0003800000 */
[----:B------:R-:W1:Y:S01]  /*0040*/  S2R R12, SR_TID.X ;  /* 0x00000000000c7919 */ /* 0x000e620000002100 */
[----:B------:R-:W-:Y:S01]  /*0050*/  IMAD.MOV.U32 R0, RZ, RZ, c[0x0][0x248] ;  /* 0x00009200ff007624 */ /* 0x000fe200078e00ff */
[----:B------:R-:W-:Y:S01]  /*0060*/  USHF.R.S32.HI UR6, URZ, 0x1f, UR20 ;  /* 0x0000001f3f067899 */ /* 0x000fe20008011414 */
[----:B------:R-:W-:Y:S01]  /*0070*/  IMAD.U32 R20, RZ, RZ, UR20 ;  /* 0x00000014ff147e24 */ /* 0x000fe2000f8e00ff */
        /* <DEDUP_REMOVED lines=8> */
[----:B------:R-:W-:Y:S01]  /*0100*/  IMAD.MOV.U32 R174, RZ, RZ, 0x10 ;  /* 0x00000010ffae7424 */ /* 0x000fe200078e00ff */
[----:B------:R-:W-:-:S02]  /*0110*/  ULDC.64 UR24, c[0x0][0x118] ;  /* 0x0000460000187ab9 */ /* 0x000fc40000000a00 */
[----:B------:R-:W-:Y:S02]  /*0120*/  UIADD3 UR17, UR11, UR17, URZ ;  /* 0x000000110b117290 */ /* 0x000fe4000fffe03f */
[----:B------:R-:W-:Y:S02]  /*0130*/  ULDC.64 UR4, c[0x0][0x188] ;  /* 0x0000620000047ab9 */ /* 0x000fe40000000a00 */
[----:B------:R-:W-:Y:S02]  /*0140*/  UIMAD UR15, UR6, UR4, URZ ;  /* 0x00000004060f72a4 */ /* 0x000fe4000f8e023f */
[----:B------:R-:W-:Y:S02]  /*0150*/  UIMAD.WIDE.U32 UR8, UR20, UR4, URZ ;  /* 0x00000004140872a5 */ /* 0x000fe4000f8e003f */
[----:B------:R-:W-:Y:S01]  /*0160*/  UIMAD UR15, UR20, UR5, UR15 ;  /* 0x00000005140f72a4 */ /* 0x000fe2000f8e020f */
[----:B-1----:R-:W-:Y:S01]  /*0170*/  SHF.R.S32.HI R5, RZ, 0x1f, R12 ;  /* 0x0000001fff057819 */ /* 0x002fe2000001140c */
[----:B------:R-:W-:Y:S01]  /*0180*/  IMAD.SHL.U32 R192, R12, 0x4, RZ ;  /* 0x000000040cc07824 */ /* 0x000fe200078e00ff */
[----:B------:R-:W-:-:S02]  /*0190*/  ULDC.64 UR4, c[0x0][0x1e8] ;  /* 0x00007a0000047ab9 */ /* 0x000fc40000000a00 */
[----:B------:R-:W-:Y:S01]  /*01a0*/  LEA.HI R3, R5, R12, RZ, 0x2 ;  /* 0x0000000c05037211 */ /* 0x000fe200078f10ff */
[----:B--2---:R-:W-:Y:S01]  /*01b0*/  @P0 IMAD.HI.U32 R0, R9, c[0x0][0x24c], RZ ;  /* 0x0000930009000a27 */ /* 0x004fe200078e00ff */
[--C-:B------:R-:W-:Y:S01]  /*01c0*/  SHF.R.S32.HI R2, RZ, 0x1f, R9.reuse ;  /* 0x0000001fff027819 */ /* 0x100fe20000011409 */
[----:B------:R-:W-:Y:S01]  /*01d0*/  UIMAD UR4, UR6, UR4, URZ ;  /* 0x00000004060472a4 */ /* 0x000fe2000f8e023f */
[----:B------:R-:W-:Y:S01]  /*01e0*/  LOP3.LUT R7, R3, 0xfffffffc, RZ, 0xc0, !PT ;  /* 0xfffffffc03077812 */ /* 0x000fe200078ec0ff */
[----:B------:R-:W-:Y:S01]  /*01f0*/  IMAD.MOV.U32 R11, RZ, RZ, R9 ;  /* 0x000000ffff0b7224 */ /* 0x000fe200078e0009 */
[----:B------:R-:W-:Y:S01]  /*0200*/  @P0 SHF.R.U32.HI R11, RZ, c[0x0][0x250], R0 ;  /* 0x00009400ff0b0a19 */ /* 0x000fe20000011600 */
[----:B------:R-:W-:Y:S01]  /*0210*/  IMAD R0, R2, c[0x0][0x270], RZ ;  /* 0x00009c0002007a24 */ /* 0x000fe200078e02ff */
[----:B------:R-:W-:Y:S01]  /*0220*/  SHF.R.S32.HI R193, RZ, 0x1f, R192 ;  /* 0x0000001fffc17819 */ /* 0x000fe200000114c0 */
[----:B------:R-:W-:Y:S01]  /*0230*/  IMAD.IADD R202, R12, 0x1, -R7 ;  /* 0x000000010cca7824 */ /* 0x000fe200078e0a07 */
[----:B------:R-:W-:Y:S01]  /*0240*/  SHF.R.S32.HI R24, RZ, 0x1f, R11 ;  /* 0x0000001fff187819 */ /* 0x000fe2000001140b */
[C---:B------:R-:W-:Y:S01]  /*0250*/  IMAD R0, R9.reuse, c[0x0][0x274], R0 ;  /* 0x00009d0009007a24 */ /* 0x040fe200078e0200 */
[----:B------:R-:W-:Y:S01]  /*0260*/  SHF.R.S32.HI R190, RZ, 0x2, R3 ;  /* 0x00000002ffbe7819 */ /* 0x000fe20000011403 */
[----:B------:R-:W-:Y:S01]  /*0270*/  IMAD.SHL.U32 R204, R202, 0x8, RZ ;  /* 0x00000008cacc7824 */ /* 0x000fe200078e00ff */
[----:B------:R-:W-:Y:S01]  /*0280*/  UIMAD UR7, UR20, UR5, UR4 ;  /* 0x00000005140772a4 */ /* 0x000fe2000f8e0204 */
[----:B------:R-:W-:Y:S01]  /*0290*/  IMAD.WIDE.U32 R14, R9, c[0x0][0x270], R192 ;  /* 0x00009c00090e7a25 */ /* 0x000fe200078e00c0 */
[----:B------:R-:W-:Y:S01]  /*02a0*/  SHF.R.S32.HI R191, RZ, 0x1f, R190 ;  /* 0x0000001fffbf7819 */ /* 0x000fe200000114be */
[----:B------:R-:W-:Y:S01]  /*02b0*/  ULDC.64 UR4, c[0x0][0x1b8] ;  /* 0x00006e0000047ab9 */ /* 0x000fe20000000a00 */
[--C-:B------:R-:W-:Y:S01]  /*02c0*/  SHF.R.S32.HI R205, RZ, 0x1f, R204.reuse ;  /* 0x0000001fffcd7819 */ /* 0x100fe200000114cc */
[----:B------:R-:W-:Y:S01]  /*02d0*/  IMAD R10, R24, c[0x0][0x1e0], RZ ;  /* 0x00007800180a7a24 */ /* 0x000fe200078e02ff */
[----:B------:R-:W-:Y:S01]  /*02e0*/  IADD3 R7, P0, R14, UR10, RZ ;  /* 0x0000000a0e077c10 */ /* 0x000fe2000ff1e0ff */
[----:B------:R-:W-:Y:S01]  /*02f0*/  IMAD R24, R24, c[0x0][0x1b0], RZ ;  /* 0x00006c0018187a24 */ /* 0x000fe200078e02ff */
[----:B------:R-:W-:Y:S01]  /*0300*/  UIMAD UR4, UR6, UR4, URZ ;  /* 0x00000004060472a4 */ /* 0x000fe2000f8e023f */
[----:B------:R-:W-:Y:S01]  /*0310*/  IMAD.WIDE.U32 R16, R11, c[0x0][0x1b0], R204 ;  /* 0x00006c000b107a25 */ /* 0x000fe200078e00cc */
[----:B------:R-:W-:Y:S01]  /*0320*/  IADD3.X R0, R15, UR17, R0, P0, !PT ;  /* 0x000000110f007c10 */ /* 0x000fe200087fe400 */
[----:B------:R-:W-:Y:S01]  /*0330*/  UIADD3 UR15, UR9, UR15, URZ ;  /* 0x0000000f090f7290 */ /* 0x000fe2000fffe03f */
[----:B------:R-:W-:Y:S01]  /*0340*/  ISETP.GE.AND P3, PT, R204, c[0x0][0x1cc], PT ;  /* 0x00007300cc007a0c */ /* 0x000fe20003f66270 */
[C---:B------:R-:W-:Y:S01]  /*0350*/  IMAD R24, R11.reuse, c[0x0][0x1b4], R24 ;  /* 0x00006d000b187a24 */ /* 0x040fe200078e0218 */
[----:B------:R-:W-:Y:S01]  /*0360*/  UIMAD UR5, UR20, UR5, UR4 ;  /* 0x00000005140572a4 */ /* 0x000fe2000f8e0204 */
[----:B------:R-:W-:-:S02]  /*0370*/  IMAD R10, R11, c[0x0][0x1e4], R10 ;  /* 0x000079000b0a7a24 */ /* 0x000fc400078e020a */
[----:B------:R-:W-:-:S04]  /*0380*/  IMAD.WIDE.U32 R14, R11, c[0x0][0x1e0], R204 ;  /* 0x000078000b0e7a25 */ /* 0x000fc800078e00cc */
[----:B------:R-:W-:Y:S02]  /*0390*/  IMAD.IADD R25, R17, 0x1, R24 ;  /* 0x0000000111197824 */ /* 0x000fe400078e0218 */
[----:B------:R-:W-:Y:S02]  /*03a0*/  IMAD.IADD R11, R15, 0x1, R10 ;  /* 0x000000010f0b7824 */ /* 0x000fe400078e020a */
[----:B------:R-:W-:Y:S01]  /*03b0*/  IMAD.MOV.U32 R24, RZ, RZ, R16 ;  /* 0x000000ffff187224 */ /* 0x000fe200078e0010 */
[----:B------:R-:W-:Y:S01]  /*03c0*/  LEA.HI R16, R5, R12, RZ, 0x3 ;  /* 0x0000000c05107211 */ /* 0x000fe200078f18ff */
[----:B------:R-:W-:Y:S01]  /*03d0*/  IMAD.MOV.U32 R10, RZ, RZ, R14 ;  /* 0x000000ffff0a7224 */ /* 0x000fe200078e000e */
[----:B------:R-:W-:Y:S01]  /*03e0*/  IADD3 R14, R204, 0x20, RZ ;  /* 0x00000020cc0e7810 */ /* 0x000fe20007ffe0ff */
[----:B------:R-:W-:Y:S02]  /*03f0*/  IMAD R199, R191, c[0x0][0x178], RZ ;  /* 0x00005e00bfc77a24 */ /* 0x000fe400078e02ff */
[----:B------:R-:W-:Y:S01]  /*0400*/  IMAD.WIDE.U32 R20, R20, c[0x0][0x1e8], R10 ;  /* 0x00007a0014147a25 */ /* 0x000fe200078e000a */
[----:B------:R-:W-:-:S02]  /*0410*/  IADD3 R10, R204, 0x40, RZ ;  /* 0x00000040cc0a7810 */ /* 0x000fc40007ffe0ff */
[----:B------:R-:W-:Y:S01]  /*0420*/  ISETP.GE.AND P2, PT, R14, c[0x0][0x1cc], PT ;  /* 0x000073000e007a0c */ /* 0x000fe20003f46270 */
[----:B------:R-:W-:Y:S01]  /*0430*/  IMAD.SHL.U32 R11, R16, 0x8, RZ ;  /* 0x00000008100b7824 */ /* 0x000fe200078e00ff */
[----:B------:R-:W-:Y:S01]  /*0440*/  IADD3 R21, R21, UR7, RZ ;  /* 0x0000000715157c10 */ /* 0x000fe2000fffe0ff */
[C---:B------:R-:W-:Y:S02]  /*0450*/  IMAD R199, R190.reuse, c[0x0][0x17c], R199 ;  /* 0x00005f00bec77a24 */ /* 0x040fe400078e02c7 */
[----:B------:R-:W-:Y:S01]  /*0460*/  IMAD.WIDE.U32 R206, R190, c[0x0][0x178], R204 ;  /* 0x00005e00bece7a25 */ /* 0x000fe200078e00cc */
[----:B------:R-:W-:-:S03]  /*0470*/  LOP3.LUT R11, R11, 0xc0, RZ, 0xc0, !PT ;  /* 0x000000c00b0b7812 */ /* 0x000fc600078ec0ff */
[----:B------:R-:W-:Y:S01]  /*0480*/  IMAD.IADD R199, R207, 0x1, R199 ;  /* 0x00000001cfc77824 */ /* 0x000fe200078e02c7 */
[----:B------:R-:W-:Y:S01]  /*0490*/  SHF.R.U32.HI R15, RZ, 0x3, R11 ;  /* 0x00000003ff0f7819 */ /* 0x000fe2000001160b */
[----:B------:R-:W-:Y:S01]  /*04a0*/  IMAD.MOV.U32 R198, RZ, RZ, R206 ;  /* 0x000000ffffc67224 */ /* 0x000fe200078e00ce */
[----:B------:R-:W-:Y:S01]  /*04b0*/  LOP3.LUT R6, R11, 0x18, R204, 0xf8, !PT ;  /* 0x000000180b067812 */ /* 0x000fe200078ef8cc */
[----:B------:R-:W-:Y:S02]  /*04c0*/  IMAD R8, R2, c[0x0][0x180], RZ ;  /* 0x0000600002087a24 */ /* 0x000fe400078e02ff */
[----:B------:R-:W-:Y:S01]  /*04d0*/  IMAD.WIDE.U32 R22, R9, c[0x0][0x180], R198 ;  /* 0x0000600009167a25 */ /* 0x000fe200078e00c6 */
[----:B------:R-:W-:-:S03]  /*04e0*/  LOP3.LUT R15, R6, R15, RZ, 0x3c, !PT ;  /* 0x0000000f060f7212 */ /* 0x000fc600078e3cff */
[----:B------:R-:W-:Y:S01]  /*04f0*/  IMAD.WIDE.U32 R24, R4, c[0x0][0x1b8], R24 ;  /* 0x00006e0004187a25 */ /* 0x000fe200078e0018 */
[----:B------:R-:W-:-:S03]  /*0500*/  IADD3 R11, P0, R22, UR8, RZ ;  /* 0x00000008160b7c10 */ /* 0x000fc6000ff1e0ff */
[----:B---3--:R-:W-:Y:S01]  /*0510*/  IMAD.WIDE R18, R185, 0x80, R190 ;  /* 0x00000080b9127825 */ /* 0x008fe200078e02be */
[----:B------:R-:W-:Y:S01]  /*0520*/  IADD3 R25, R25, UR5, RZ ;  /* 0x0000000519197c10 */ /* 0x000fe2000fffe0ff */
[----:B------:R-:W-:Y:S02]  /*0530*/  ULDC.64 UR4, c[0x0][0x290] ;  /* 0x0000a40000047ab9 */ /* 0x000fe40000000a00 */
[----:B------:R-:W-:Y:S01]  /*0540*/  IMAD R8, R9, c[0x0][0x184], R8 ;  /* 0x0000610009087a24 */ /* 0x000fe200078e0208 */
[----:B------:R-:W-:Y:S01]  /*0550*/  UIMAD.WIDE.U32 UR8, UR20, UR4, URZ ;  /* 0x00000004140872a5 */ /* 0x000fe2000f8e003f */
[C---:B------:R-:W-:Y:S01]  /*0560*/  IMAD R6, R19.reuse, c[0x0][0x1d8], RZ ;  /* 0x0000760013067a24 */ /* 0x040fe200078e02ff */
[----:B------:R-:W-:Y:S01]  /*0570*/  UIMAD UR4, UR6, UR4, URZ ;  /* 0x00000004060472a4 */ /* 0x000fe2000f8e023f */
[----:B------:R-:W-:Y:S01]  /*0580*/  IMAD R4, R19, c[0x0][0x1a8], RZ ;  /* 0x00006a0013047a24 */ /* 0x000fe200078e02ff */
[----:B------:R-:W-:Y:S01]  /*0590*/  IADD3.X R8, R23, UR15, R8, P0, !PT ;  /* 0x0000000f17087c10 */ /* 0x000fe200087fe408 */
[C---:B------:R-:W-:Y:S01]  /*05a0*/  IMAD R6, R18.reuse, c[0x0][0x1dc], R6 ;  /* 0x0000770012067a24 */ /* 0x040fe200078e0206 */
[----:B------:R-:W-:Y:S01]  /*05b0*/  LEA R22, P0, R11, c[0x0][0x160], 0x1 ;  /* 0x000058000b167a11 */ /* 0x000fe200078008ff */
[----:B------:R-:W-:Y:S01]  /*05c0*/  IMAD.WIDE.U32 R20, R18, c[0x0][0x1d8], R20 ;  /* 0x0000760012147a25 */ /* 0x000fe200078e0014 */
[----:B------:R-:W-:-:S02]  /*05d0*/  UIMAD UR4, UR20, UR5, UR4 ;  /* 0x00000005140472a4 */ /* 0x000fc4000f8e0204 */
[----:B------:R-:W-:Y:S01]  /*05e0*/  LEA.HI.X R23, R11, c[0x0][0x164], R8, 0x1, P0 ;  /* 0x000059000b177a11 */ /* 0x000fe200000f0c08 */
[----:B------:R-:W-:Y:S01]  /*05f0*/  IMAD R4, R18, c[0x0][0x1ac], R4 ;  /* 0x00006b0012047a24 */ /* 0x000fe200078e0204 */
[----:B------:R-:W-:Y:S01]  /*0600*/  LEA R30, P1, R20, c[0x0][0x1c0], 0x1 ;  /* 0x00007000141e7a11 */ /* 0x000fe200078208ff */
[----:B------:R-:W-:Y:S01]  /*0610*/  IMAD.WIDE.U32 R18, R18, c[0x0][0x1a8], R24 ;  /* 0x00006a0012127a25 */ /* 0x000fe200078e0018 */
[----:B------:R-:W-:-:S03]  /*0620*/  UIADD3 UR18, UR9, UR4, URZ ;  /* 0x0000000409127290 */ /* 0x000fc6000fffe03f */
[----:B------:R-:W-:Y:S01]  /*0630*/  IMAD.IADD R6, R21, 0x1, R6 ;  /* 0x0000000115067824 */ /* 0x000fe200078e0206 */
[----:B------:R-:W-:Y:S01]  /*0640*/  LEA R26, P0, R18, c[0x0][0x190], 0x1 ;  /* 0x00006400121a7a11 */ /* 0x000fe200078008ff */
[----:B------:R-:W-:Y:S01]  /*0650*/  IMAD.MOV.U32 R17, RZ, RZ, c[0x0][0x1d8] ;  /* 0x00007600ff117624 */ /* 0x000fe200078e00ff */
[----:B------:R-:W-:Y:S01]  /*0660*/  ULDC.64 UR4, c[0x0][0x218] ;  /* 0x0000860000047ab9 */ /* 0x000fe20000000a00 */
[----:B------:R-:W-:Y:S01]  /*0670*/  IMAD.IADD R4, R19, 0x1, R4 ;  /* 0x0000000113047824 */ /* 0x000fe200078e0204 */
[----:B------:R-:W-:Y:S01]  /*0680*/  LEA.HI.X R31, R20, c[0x0][0x1c4], R6, 0x1, P1 ;  /* 0x00007100141f7a11 */ /* 0x000fe200008f0c06 */
[----:B------:R-:W-:Y:S01]  /*0690*/  IMAD.MOV.U32 R11, RZ, RZ, c[0x0][0x1dc] ;  /* 0x00007700ff0b7624 */ /* 0x000fe200078e00ff */
[----:B------:R-:W-:Y:S01]  /*06a0*/  LEA R28, P1, R17, R30, 0x7 ;  /* 0x0000001e111c7211 */ /* 0x000fe200078238ff */
[----:B------:R-:W-:Y:S01]  /*06b0*/  IMAD.MOV.U32 R25, RZ, RZ, c[0x0][0x1a8] ;  /* 0x00006a00ff197624 */ /* 0x000fe200078e00ff */
[----:B------:R-:W-:Y:S01]  /*06c0*/  LEA.HI.X R27, R18, c[0x0][0x194], R4, 0x1, P0 ;  /* 0x00006500121b7a11 */ /* 0x000fe200000f0c04 */
[----:B------:R-:W-:Y:S01]  /*06d0*/  IMAD.MOV.U32 R4, RZ, RZ, -0x80 ;  /* 0xffffff80ff047424 */ /* 0x000fe200078e00ff */
[----:B------:R-:W-:Y:S01]  /*06e0*/  LEA.HI R19, R3, R190, RZ, 0x1 ;  /* 0x000000be03137211 */ /* 0x000fe200078f08ff */
[----:B------:R-:W-:Y:S01]  /*06f0*/  IMAD.MOV.U32 R21, RZ, RZ, c[0x0][0x1ac] ;  /* 0x00006b00ff157624 */ /* 0x000fe200078e00ff */
[----:B------:R-:W-:Y:S01]  /*0700*/  LEA.HI.X R29, R17, R31, R11, 0x7, P1 ;  /* 0x0000001f111d7211 */ /* 0x000fe200008f3c0b */
[----:B------:R-:W-:Y:S01]  /*0710*/  IMAD R11, R185, R4, c[0x0][0x198] ;  /* 0x00006600b90b7624 */ /* 0x000fe200078e0204 */
[----:B------:R-:W-:Y:S01]  /*0720*/  LEA.HI R17, R5, R12, RZ, 0x5 ;  /* 0x0000000c05117211 */ /* 0x000fe200078f28ff */
[----:B------:R-:W-:Y:S01]  /*0730*/  IMAD R195, R191, c[0x0][0x208], RZ ;  /* 0x00008200bfc37a24 */ /* 0x000fe200078e02ff */
[----:B------:R-:W-:Y:S01]  /*0740*/  LOP3.LUT R19, R19, 0x7fffffe, RZ, 0xc0, !PT ;  /* 0x07fffffe13137812 */ /* 0x000fe200078ec0ff */
[----:B------:R-:W-:Y:S01]  /*0750*/  IMAD.IADD R4, R11, 0x1, -R190 ;  /* 0x000000010b047824 */ /* 0x000fe200078e0abe */
[----:B------:R-:W-:Y:S01]  /*0760*/  SHF.R.S32.HI R6, RZ, 0x5, R17 ;  /* 0x00000005ff067819 */ /* 0x000fe20000011411 */
[----:B------:R-:W-:Y:S01]  /*0770*/  IMAD R195, R190, c[0x0][0x20c], R195 ;  /* 0x00008300bec37a24 */ /* 0x000fe200078e02c3 */
[----:B------:R-:W-:Y:S01]  /*0780*/  ISETP.GE.AND P1, PT, R10, c[0x0][0x1cc], PT ;  /* 0x000073000a007a0c */ /* 0x000fe20003f26270 */
[----:B------:R-:W-:Y:S01]  /*0790*/  IMAD.IADD R19, R190, 0x1, -R19 ;  /* 0x00000001be137824 */ /* 0x000fe200078e0a13 */
[----:B------:R-:W-:Y:S01]  /*07a0*/  ISETP.LT.OR P6, PT, R4, 0x1, P3 ;  /* 0x000000010400780c */ /* 0x000fe20001fc1670 */
[----:B------:R-:W-:Y:S01]  /*07b0*/  IMAD.WIDE.U32 R196, R190, c[0x0][0x208], R204 ;  /* 0x00008200bec47a25 */ /* 0x000fe200078e00cc */
[C---:B------:R-:W-:Y:S01]  /*07c0*/  ISETP.LT.OR P5, PT, R4.reuse, 0x1, P2 ;  /* 0x000000010400780c */ /* 0x040fe200017a1670 */
[----:B------:R-:W-:Y:S01]  /*07d0*/  UIMAD UR7, UR6, UR4, URZ ;  /* 0x00000004060772a4 */ /* 0x000fe2000f8e023f */
[----:B------:R-:W-:Y:S01]  /*07e0*/  ISETP.LT.OR P4, PT, R4, 0x1, P1 ;  /* 0x000000010400780c */ /* 0x000fe20000f81670 */
[----:B------:R-:W-:Y:S01]  /*07f0*/  IMAD R186, R6, 0x8, R19 ;  /* 0x0000000806ba7824 */ /* 0x000fe200078e0213 */
[C---:B------:R-:W-:Y:S01]  /*0800*/  ISETP.LT.OR P3, PT, R4.reuse, 0x41, P3 ;  /* 0x000000410400780c */ /* 0x040fe20001f61670 */
[----:B------:R-:W-:Y:S01]  /*0810*/  IMAD.WIDE.U32 R18, R9, c[0x0][0x288], R192 ;  /* 0x0000a20009127a25 */ /* 0x000fe200078e00c0 */
[----:B------:R-:W-:Y:S01]  /*0820*/  ISETP.LT.OR P2, PT, R4, 0x41, P2 ;  /* 0x000000410400780c */ /* 0x000fe20001741670 */
[----:B------:R-:W-:Y:S01]  /*0830*/  UIMAD UR5, UR20, UR5, UR7 ;  /* 0x00000005140572a4 */ /* 0x000fe2000f8e0207 */
[----:B------:R-:W-:Y:S01]  /*0840*/  LEA R24, P0, R25, R26, 0x7 ;  /* 0x0000001a19187211 */ /* 0x000fe200078038ff */
[----:B------:R-:W-:Y:S01]  /*0850*/  IMAD.U32 R186, R186, 0x20, R15 ;  /* 0x00000020baba7824 */ /* 0x000fe200078e000f */
[----:B------:R-:W-:Y:S01]  /*0860*/  ISETP.LT.OR P1, PT, R4, 0x41, P1 ;  /* 0x000000410400780c */ /* 0x000fe20000f21670 */
[----:B------:R-:W-:Y:S01]  /*0870*/  IMAD.IADD R195, R197, 0x1, R195 ;  /* 0x00000001c5c37824 */ /* 0x000fe200078e02c3 */
[----:B------:R-:W-:Y:S01]  /*0880*/  LEA.HI.X R25, R25, R27, R21, 0x7, P0 ;  /* 0x0000001b19197211 */ /* 0x000fe200000f3c15 */
[----:B------:R-:W-:Y:S01]  /*0890*/  IMAD.SHL.U32 R186, R186, 0x2, RZ ;  /* 0x00000002baba7824 */ /* 0x000fe200078e00ff */
[C---:B------:R-:W-:Y:S01]  /*08a0*/  LEA R20, P0, R7.reuse, c[0x0][0x258], 0x2 ;  /* 0x0000960007147a11 */ /* 0x040fe200078010ff */
[----:B------:R-:W-:Y:S01]  /*08b0*/  IMAD.MOV.U32 R194, RZ, RZ, R196 ;  /* 0x000000ffffc27224 */ /* 0x000fe200078e00c4 */
[----:B------:R-:W-:Y:S01]  /*08c0*/  SHF.R.S32.HI R3, RZ, 0x1f, R3 ;  /* 0x0000001fff037819 */ /* 0x000fe20000011403 */
[----:B------:R-:W-:Y:S01]  /*08d0*/  ULDC UR7, c[0x0][0x168] ;  /* 0x00005a0000077ab9 */ /* 0x000fe20000000800 */
[----:B------:R1:W-:Y:S01]  /*08e0*/  LDGSTS.E.BYPASS.LTC128B.128 [R186+0x6080], [R30.64], !P6 ;  /* 0x060800001eba7fae */ /* 0x0003e2000f101d58 */
[----:B------:R-:W-:Y:S01]  /*08f0*/  LEA.HI.X R21, R7, c[0x0][0x25c], R0, 0x2, P0 ;  /* 0x0000970007157a11 */ /* 0x000fe200000f1400 */
[----:B------:R-:W-:Y:S01]  /*0900*/  IMAD R0, R2, c[0x0][0x288], RZ ;  /* 0x0000a20002007a24 */ /* 0x000fe200078e02ff */
[----:B------:R-:W-:Y:S01]  /*0910*/  ISETP.GE.AND P6, PT, R204, c[0x0][0x19c], PT ;  /* 0x00006700cc007a0c */ /* 0x000fe20003fc6270 */
[----:B------:R1:W-:Y:S01]  /*0920*/  LDGSTS.E.BYPASS.LTC128B.128 [R186+0x8080], [R30.64+0x40], !P5 ;  /* 0x080800401eba7fae */ /* 0x0003e2000e901d58 */
[----:B------:R-:W-:Y:S01]  /*0930*/  ISETP.GE.AND P0, PT, R14, c[0x0][0x19c], PT ;  /* 0x000067000e007a0c */ /* 0x000fe20003f06270 */
[----:B------:R-:W-:Y:S01]  /*0940*/  IMAD R0, R9, c[0x0][0x28c], R0 ;  /* 0x0000a30009007a24 */ /* 0x000fe200078e0200 */
[----:B------:R-:W-:Y:S01]  /*0950*/  ISETP.GE.AND P5, PT, R10, c[0x0][0x16c], PT ;  /* 0x00005b000a007a0c */ /* 0x000fe20003fa6270 */
[----:B------:R1:W-:Y:S01]  /*0960*/  LDGSTS.E.BYPASS.LTC128B.128 [R186+0xa080], [R30.64+0x80], !P4 ;  /* 0x0a0800801eba7fae */ /* 0x0003e2000e101d58 */
[----:B------:R-:W-:Y:S01]  /*0970*/  ISETP.GE.AND P4, PT, R204, c[0x0][0x16c], PT ;  /* 0x00005b00cc007a0c */ /* 0x000fe20003f86270 */
[----:B------:R-:W-:Y:S01]  /*0980*/  UISETP.GE.AND UP0, UPT, UR7, 0x41, UPT ;  /* 0x000000410700788c */ /* 0x000fe2000bf06270 */
[----:B------:R-:W-:Y:S01]  /*0990*/  SEL R8, RZ, 0x4, P5 ;  /* 0x00000004ff087807 */ /* 0x000fe20002800000 */
[----:B------:R2:W-:Y:S01]  /*09a0*/  LDGSTS.E.BYPASS.LTC128B.128 [R186+0x7080], [R28.64], !P3 ;  /* 0x070800001cba7fae */ /* 0x0005e2000d901d58 */
[----:B------:R-:W-:-:S02]  /*09b0*/  SEL R7, RZ, 0x1, P4 ;  /* 0x00000001ff077807 */ /* 0x000fc40002000000 */
[----:B------:R-:W-:Y:S01]  /*09c0*/  ISETP.GE.AND P4, PT, R10, c[0x0][0x19c], PT ;  /* 0x000067000a007a0c */ /* 0x000fe20003f86270 */
[----:B------:R2:W-:Y:S01]  /*09d0*/  LDGSTS.E.BYPASS.LTC128B.128 [R186+0x9080], [R28.64+0x40], !P2 ;  /* 0x090800401cba7fae */ /* 0x0005e2000d101d58 */
[----:B------:R-:W-:Y:S02]  /*09e0*/  ISETP.GE.AND P2, PT, R14, c[0x0][0x16c], PT ;  /* 0x00005b000e007a0c */ /* 0x000fe40003f46270 */
[----:B------:R-:W-:Y:S01]  /*09f0*/  ISETP.LT.OR P3, PT, R4, 0x1, P6 ;  /* 0x000000010400780c */ /* 0x000fe20003761670 */
[----:B------:R2:W-:Y:S01]  /*0a00*/  LDGSTS.E.BYPASS.LTC128B.128 [R186+0xb080], [R28.64+0x80], !P1 ;  /* 0x0b0800801cba7fae */ /* 0x0005e2000c901d58 */
[----:B------:R-:W-:Y:S01]  /*0a10*/  IADD3 R15, P1, R18, UR8, RZ ;  /* 0x00000008120f7c10 */ /* 0x000fe2000ff3e0ff */
[----:B------:R-:W-:Y:S01]  /*0a20*/  UIMAD.WIDE.U32 UR8, UR20, UR4, URZ ;  /* 0x00000004140872a5 */ /* 0x000fe2000f8e003f */
[----:B------:R-:W-:Y:S02]  /*0a30*/  SEL R18, RZ, 0x2, P2 ;  /* 0x00000002ff127807 */ /* 0x000fe40001000000 */
[----:B------:R-:W-:Y:S01]  /*0a40*/  ISETP.LT.OR P2, PT, R4, 0x1, P0 ;  /* 0x000000010400780c */ /* 0x000fe20000741670 */
[----:B------:R-:W-:Y:S01]  /*0a50*/  UIADD3 UR16, UR9, UR5, URZ ;  /* 0x0000000509107290 */ /* 0x000fe2000fffe03f */
[----:B------:R-:W-:-:S02]  /*0a60*/  IADD3.X R0, R19, UR18, R0, P1, !PT ;  /* 0x0000001213007c10 */ /* 0x000fc40008ffe400 */
[C---:B------:R-:W-:Y:S02]  /*0a70*/  ISETP.LT.OR P5, PT, R4.reuse, 0x1, P4 ;  /* 0x000000010400780c */ /* 0x040fe400027a1670 */
[C---:B------:R-:W-:Y:S01]  /*0a80*/  ISETP.LT.OR P1, PT, R4.reuse, 0x41, P6 ;  /* 0x000000410400780c */ /* 0x040fe20003721670 */
[----:B------:R3:W-:Y:S01]  /*0a90*/  LDGSTS.E.BYPASS.LTC128B.128 [R186+0x80], [R26.64], !P3 ;  /* 0x000800001aba7fae */ /* 0x0007e2000d901d58 */
[----:B------:R-:W-:Y:S02]  /*0aa0*/  ISETP.LT.OR P0, PT, R4, 0x41, P0 ;  /* 0x000000410400780c */ /* 0x000fe40000701670 */
[----:B------:R-:W-:Y:S01]  /*0ab0*/  IADD3 R7, R8, R18, R7 ;  /* 0x0000001208077210 */ /* 0x000fe20007ffe007 */
[----:B------:R-:W-:Y:S01]  /*0ac0*/  IMAD.WIDE.U32 R18, R9, c[0x0][0x210], R194 ;  /* 0x0000840009127a25 */ /* 0x000fe200078e00c2 */
[----:B------:R-:W-:Y:S01]  /*0ad0*/  ISETP.LT.OR P4, PT, R4, 0x41, P4 ;  /* 0x000000410400780c */ /* 0x000fe20002781670 */
[----:B------:R3:W-:Y:S01]  /*0ae0*/  LDGSTS.E.BYPASS.LTC128B.128 [R186+0x2080], [R26.64+0x40], !P2 ;  /* 0x020800401aba7fae */ /* 0x0007e2000d101d58 */
[----:B------:R-:W-:Y:S01]  /*0af0*/  ISETP.GE.AND P6, PT, R204, c[0x0][0x16c], PT ;  /* 0x00005b00cc007a0c */ /* 0x000fe20003fc6270 */
[----:B------:R-:W-:Y:S01]  /*0b00*/  IMAD R4, R2, c[0x0][0x210], RZ ;  /* 0x0000840002047a24 */ /* 0x000fe200078e02ff */
[C---:B------:R-:W-:Y:S01]  /*0b10*/  LOP3.LUT P3, RZ, R7.reuse, 0x2, RZ, 0xc0, !PT ;  /* 0x0000000207ff7812 */ /* 0x040fe2000786c0ff */
[----:B------:R3:W-:Y:S01]  /*0b20*/  LDGSTS.E.BYPASS.LTC128B.128 [R186+0x4080], [R26.64+0x80], !P5 ;  /* 0x040800801aba7fae */ /* 0x0007e2000e901d58 */
[----:B------:R-:W-:Y:S01]  /*0b30*/  LOP3.LUT P2, RZ, R7, 0x4, RZ, 0xc0, !PT ;  /* 0x0000000407ff7812 */ /* 0x000fe2000784c0ff */
[----:B------:R-:W-:Y:S01]  /*0b40*/  IMAD R7, R9, c[0x0][0x214], R4 ;  /* 0x0000850009077a24 */ /* 0x000fe200078e0204 */
[----:B------:R-:W-:Y:S01]  /*0b50*/  ISETP.GE.AND P5, PT, R204, c[0x0][0x1fc], PT ;  /* 0x00007f00cc007a0c */ /* 0x000fe20003fa6270 */
[----:B------:R4:W-:Y:S01]  /*0b60*/  LDGSTS.E.BYPASS.LTC128B.128 [R186+0x1080], [R24.64], !P1 ;  /* 0x0108000018ba7fae */ /* 0x0009e2000c901d58 */
[----:B------:R-:W-:-:S02]  /*0b70*/  ISETP.GE.OR P1, PT, R190, c[0x0][0x168], P6 ;  /* 0x00005a00be007a0c */ /* 0x000fc40003726670 */
[----:B--2---:R-:W-:Y:S01]  /*0b80*/  LEA.HI R29, R5, R12, RZ, 0x4 ;  /* 0x0000000c051d7211 */ /* 0x004fe200078f20ff */
[----:B------:R4:W-:Y:S01]  /*0b90*/  LDGSTS.E.BYPASS.LTC128B.128 [R186+0x3080], [R24.64+0x40], !P0 ;  /* 0x0308004018ba7fae */ /* 0x0009e2000c101d58 */
[----:B------:R-:W-:Y:S02]  /*0ba0*/  ISETP.GE.OR P0, PT, R190, c[0x0][0x168], !P3 ;  /* 0x00005a00be007a0c */ /* 0x000fe40005f06670 */
[----:B------:R-:W-:Y:S01]  /*0bb0*/  LEA.HI R3, R3, R190, RZ, 0x3 ;  /* 0x000000be03037211 */ /* 0x000fe200078f18ff */
[----:B------:R4:W-:Y:S01]  /*0bc0*/  LDGSTS.E.BYPASS.LTC128B.128 [R186+0x5080], [R24.64+0x80], !P4 ;  /* 0x0508008018ba7fae */ /* 0x0009e2000e101d58 */
[----:B------:R-:W-:Y:S02]  /*0bd0*/  ISETP.GE.AND P4, PT, R14, c[0x0][0x1fc], PT ;  /* 0x00007f000e007a0c */ /* 0x000fe40003f86270 */
[----:B------:R-:W-:Y:S01]  /*0be0*/  LOP3.LUT R3, R3, 0xfffffff8, RZ, 0xc0, !PT ;  /* 0xfffffff803037812 */ /* 0x000fe200078ec0ff */
[----:B------:R-:W0:Y:S01]  /*0bf0*/  LDGDEPBAR ;  /* 0x00000000000079af */ /* 0x000e220000000000 */
[----:B------:R-:W-:-:S02]  /*0c00*/  SEL R4, RZ, 0xffffffff, P4 ;  /* 0xffffffffff047807 */ /* 0x000fc40002000000 */
[----:B------:R-:W-:Y:S01]  /*0c10*/  IADD3 R201, R186, 0x12080, RZ ;  /* 0x00012080bac97810 */ /* 0x000fe20007ffe0ff */
[----:B------:R2:W-:Y:S01]  /*0c20*/  LDGSTS.E.BYPASS.LTC128B.128 [R186+0xc080], [R22.64], !P1 ;  /* 0x0c08000016ba7fae */ /* 0x0005e2000c901d58 */
[----:B------:R-:W-:Y:S01]  /*0c30*/  ISETP.GE.OR P1, PT, R190, c[0x0][0x168], !P2 ;  /* 0x00005a00be007a0c */ /* 0x000fe20005726670 */
[----:B------:R-:W-:Y:S02]  /*0c40*/  IMAD.SHL.U32 R4, R4, 0x2, RZ ;  /* 0x0000000204047824 */ /* 0x000fe400078e00ff */
[----:B------:R2:W-:Y:S01]  /*0c50*/  LDGSTS.E.BYPASS.LTC128B.128 [R186+0xd080], [R22.64+0x40], !P0 ;  /* 0x0d08004016ba7fae */ /* 0x0005e2000c101d58 */
[----:B------:R-:W-:Y:S01]  /*0c60*/  IADD3 R8, P0, R18, UR8, RZ ;  /* 0x0000000812087c10 */ /* 0x000fe2000ff1e0ff */
[----:B------:R-:W-:-:S03]  /*0c70*/  IMAD.IADD R188, R190, 0x1, -R3 ;  /* 0x00000001bebc7824 */ /* 0x000fc600078e0a03 */
[----:B------:R-:W-:Y:S02]  /*0c80*/  IADD3.X R7, R19, UR16, R7, P0, !PT ;  /* 0x0000001013077c10 */ /* 0x000fe400087fe407 */
[----:B------:R-:W-:Y:S02]  /*0c90*/  SEL R19, RZ, 0x1, P5 ;  /* 0x00000001ff137807 */ /* 0x000fe40002800000 */
[----:B------:R-:W-:Y:S01]  /*0ca0*/  ISETP.GE.AND P0, PT, R10, c[0x0][0x1fc], PT ;  /* 0x00007f000a007a0c */ /* 0x000fe20003f06270 */
[----:B------:R2:W-:Y:S01]  /*0cb0*/  LDGSTS.E.BYPASS.LTC128B.128 [R186+0xe080], [R22.64+0x80], !P1 ;  /* 0x0e08008016ba7fae */ /* 0x0005e2000c901d58 */
[----:B------:R-:W-:Y:S02]  /*0cc0*/  LOP3.LUT R4, R4, 0x2, R19, 0xe2, !PT ;  /* 0x0000000204047812 */ /* 0x000fe400078ee213 */
[----:B------:R-:W-:Y:S02]  /*0cd0*/  SEL R187, RZ, 0x4, P0 ;  /* 0x00000004ffbb7807 */ /* 0x000fe40000000000 */
[----:B------:R-:W-:-:S02]  /*0ce0*/  LEA R18, P0, R8, c[0x0][0x1f0], 0x1 ;  /* 0x00007c0008127a11 */ /* 0x000fc400078008ff */
[----:B------:R-:W-:Y:S02]  /*0cf0*/  LOP3.LUT R4, R4, R187, RZ, 0xfc, !PT ;  /* 0x000000bb04047212 */ /* 0x000fe400078efcff */
[----:B------:R-:W-:Y:S02]  /*0d00*/  ISETP.GT.AND P1, PT, R12, 0xf, PT ;  /* 0x0000000f0c00780c */ /* 0x000fe40003f24270 */
[----:B------:R-:W-:Y:S02]  /*0d10*/  LEA.HI.X R19, R8, c[0x0][0x1f4], R7, 0x1, P0 ;  /* 0x00007d0008137a11 */ /* 0x000fe400000f0c07 */
[----:B------:R-:W-:Y:S02]  /*0d20*/  ISETP.GE.AND P0, PT, R190, c[0x0][0x168], PT ;  /* 0x00005a00be007a0c */ /* 0x000fe40003f06270 */
[----:B------:R-:W-:Y:S02]  /*0d30*/  LOP3.LUT R7, R4, 0x1, RZ, 0xc0, !PT ;  /* 0x0000000104077812 */ /* 0x000fe400078ec0ff */
[----:B----4-:R-:W-:-:S02]  /*0d40*/  SHF.R.S32.HI R25, RZ, 0x1f, R17 ;  /* 0x0000001fff197819 */ /* 0x010fc40000011411 */
[----:B------:R-:W-:Y:S02]  /*0d50*/  ISETP.NE.U32.OR P0, PT, R7, 0x1, P0 ;  /* 0x000000010700780c */ /* 0x000fe40000705470 */
[-C--:B------:R-:W-:Y:S01]  /*0d60*/  LEA.HI R7, R17, R6.reuse, RZ, 0x1 ;  /* 0x0000000611077211 */ /* 0x080fe200078f08ff */
[----:B------:R-:W-:Y:S01]  /*0d70*/  @!P1 IMAD.SHL.U32 R8, R12, 0x10, RZ ;  /* 0x000000100c089824 */ /* 0x000fe200078e00ff */
[----:B------:R-:W-:Y:S02]  /*0d80*/  LEA.HI R25, R25, R6, RZ, 0x2 ;  /* 0x0000000619197211 */ /* 0x000fe400078f10ff */
[----:B------:R-:W-:Y:S02]  /*0d90*/  LOP3.LUT R7, R7, 0xfffffffe, RZ, 0xc0, !PT ;  /* 0xfffffffe07077812 */ /* 0x000fe400078ec0ff */
[----:B------:R4:W-:Y:S01]  /*0da0*/  @!P1 LDGSTS.E.BYPASS.LTC128B.128 [R8+0x18080], [R20.64] ;  /* 0x1808000014089fae */ /* 0x0009e2000b901d58 */
[----:B------:R-:W-:Y:S02]  /*0db0*/  LOP3.LUT R25, R25, 0xfffffffc, RZ, 0xc0, !PT ;  /* 0xfffffffc19197812 */ /* 0x000fe400078ec0ff */
[C---:B------:R-:W-:Y:S01]  /*0dc0*/  IMAD.IADD R7, R6.reuse, 0x1, -R7 ;  /* 0x0000000106077824 */ /* 0x040fe200078e0a07 */
[----:B------:R-:W0:Y:S01]  /*0dd0*/  LDGDEPBAR ;  /* 0x00000000000079af */ /* 0x000e220000000000 */
[----:B------:R-:W-:Y:S01]  /*0de0*/  LOP3.LUT R17, R17, 0xffffffe0, RZ, 0xc0, !PT ;  /* 0xffffffe011117812 */ /* 0x000fe200078ec0ff */
[----:B------:R-:W-:-:S02]  /*0df0*/  IMAD.IADD R25, R6, 0x1, -R25 ;  /* 0x0000000106197824 */ /* 0x000fc400078e0a19 */
[----:B------:R1:W-:Y:S01]  /*0e00*/  LDGSTS.E.BYPASS.LTC128B.128 [R186+0x12080], [R18.64], !P0 ;  /* 0x1208000012ba7fae */ /* 0x0003e2000c101d58 */
[----:B------:R-:W-:Y:S01]  /*0e10*/  LOP3.LUT P0, RZ, R4, 0x2, RZ, 0xc0, !PT ;  /* 0x0000000204ff7812 */ /* 0x000fe2000780c0ff */
[----:B------:R-:W-:Y:S02]  /*0e20*/  IMAD.SHL.U32 R25, R25, 0x10, RZ ;  /* 0x0000001019197824 */ /* 0x000fe400078e00ff */
[----:B------:R-:W-:Y:S01]  /*0e30*/  IMAD.SHL.U32 R177, R7, 0x400, RZ ;  /* 0x0000040007b17824 */ /* 0x000fe200078e00ff */
[----:B------:R-:W-:-:S03]  /*0e40*/  ISETP.GE.OR P0, PT, R190, c[0x0][0x168], !P0 ;  /* 0x00005a00be007a0c */ /* 0x000fc60004706670 */
[----:B------:R-:W-:-:S10]  /*0e50*/  IMAD R202, R202, 0x2, R177 ;  /* 0x00000002caca7824 */ /* 0x000fd400078e02b1 */
[----:B------:R1:W-:Y:S01]  /*0e60*/  LDGSTS.E.BYPASS.LTC128B.128 [R186+0x13080], [R18.64+0x40], !P0 ;  /* 0x1308004012ba7fae */ /* 0x0003e2000c101d58 */
[----:B------:R-:W-:Y:S02]  /*0e70*/  LOP3.LUT P0, RZ, R4, 0x4, RZ, 0xc0, !PT ;  /* 0x0000000404ff7812 */ /* 0x000fe4000780c0ff */
[----:B------:R-:W-:Y:S02]  /*0e80*/  SHF.R.S32.HI R4, RZ, 0x4, R29 ;  /* 0x00000004ff047819 */ /* 0x000fe4000001141d */
[----:B------:R-:W-:Y:S02]  /*0e90*/  ISETP.GE.OR P0, PT, R190, c[0x0][0x168], !P0 ;  /* 0x00005a00be007a0c */ /* 0x000fe40004706670 */
[C---:B------:R-:W-:Y:S02]  /*0ea0*/  LEA.HI R179, R29.reuse, R4, RZ, 0x1 ;  /* 0x000000041db37211 */ /* 0x040fe400078f08ff */
[----:B------:R-:W-:Y:S02]  /*0eb0*/  LOP3.LUT R29, R29, 0xfffffff0, RZ, 0xc0, !PT ;  /* 0xfffffff01d1d7812 */ /* 0x000fe400078ec0ff */
[----:B----4-:R-:W-:-:S02]  /*0ec0*/  LOP3.LUT R21, R16, 0xfffffff8, RZ, 0xc0, !PT ;  /* 0xfffffff810157812 */ /* 0x010fc400078ec0ff */
[----:B------:R-:W-:Y:S01]  /*0ed0*/  LOP3.LUT R179, R179, 0xfffffffe, RZ, 0xc0, !PT ;  /* 0xfffffffeb3b37812 */ /* 0x000fe200078ec0ff */
[C---:B------:R-:W-:Y:S02]  /*0ee0*/  IMAD.IADD R29, R12.reuse, 0x1, -R29 ;  /* 0x000000010c1d7824 */ /* 0x040fe400078e0a1d */
[----:B------:R-:W-:Y:S02]  /*0ef0*/  IMAD.IADD R6, R12, 0x1, -R21 ;  /* 0x000000010c067824 */ /* 0x000fe400078e0a15 */
[----:B------:R1:W-:Y:S01]  /*0f00*/  LDGSTS.E.BYPASS.LTC128B.128 [R186+0x14080], [R18.64+0x80], !P0 ;  /* 0x1408008012ba7fae */ /* 0x0003e2000c101d58 */
[----:B--2---:R-:W-:Y:S01]  /*0f10*/  LEA R22, P0, R15, c[0x0][0x280], 0x2 ;  /* 0x0000a0000f167a11 */ /* 0x004fe200078010ff */
[----:B------:R-:W-:Y:S01]  /*0f20*/  IMAD.IADD R179, R4, 0x1, -R179 ;  /* 0x0000000104b37824 */ /* 0x000fe200078e0ab3 */
[----:B------:R-:W-:Y:S02]  /*0f30*/  LEA.HI R24, R29, R29, RZ, 0x1 ;  /* 0x0000001d1d187211 */ /* 0x000fe400078f08ff */
[----:B------:R-:W-:Y:S01]  /*0f40*/  LEA.HI.X R23, R15, c[0x0][0x284], R0, 0x2, P0 ;  /* 0x0000a1000f177a11 */ /* 0x000fe200000f1400 */
[----:B------:R-:W-:Y:S01]  /*0f50*/  IMAD.SHL.U32 R184, R179, 0x8, RZ ;  /* 0x00000008b3b87824 */ /* 0x000fe200078e00ff */
[----:B------:R-:W-:-:S02]  /*0f60*/  SHF.R.S32.HI R15, RZ, 0x1, R24 ;  /* 0x00000001ff0f7819 */ /* 0x000fc40000011418 */
[----:B------:R-:W-:Y:S02]  /*0f70*/  SHF.R.S32.HI R0, RZ, 0x1f, R24 ;  /* 0x0000001fff007819 */ /* 0x000fe40000011418 */
[----:B------:R-:W-:Y:S02]  /*0f80*/  LEA.HI R21, R6, R6, RZ, 0x1 ;  /* 0x0000000606157211 */ /* 0x000fe400078f08ff */
[----:B------:R-:W-:Y:S02]  /*0f90*/  LEA.HI R0, R0, R15, RZ, 0x2 ;  /* 0x0000000f00007211 */ /* 0x000fe400078f10ff */
[----:B------:R-:W-:Y:S02]  /*0fa0*/  LEA.HI R4, R5, R12, RZ, 0x6 ;  /* 0x0000000c05047211 */ /* 0x000fe400078f30ff */
[----:B------:R-:W-:Y:S02]  /*0fb0*/  LOP3.LUT R0, R0, 0xfffffffc, RZ, 0xc0, !PT ;  /* 0xfffffffc00007812 */ /* 0x000fe400078ec0ff */
[----:B---3--:R-:W-:-:S02]  /*0fc0*/  LOP3.LUT R27, R21, 0x7fffffe, RZ, 0xc0, !PT ;  /* 0x07fffffe151b7812 */ /* 0x008fc400078ec0ff */
[----:B------:R-:W-:Y:S01]  /*0fd0*/  SHF.R.S32.HI R4, RZ, 0x6, R4 ;  /* 0x00000006ff047819 */ /* 0x000fe20000011404 */
[----:B------:R-:W-:Y:S01]  /*0fe0*/  IMAD.IADD R0, R15, 0x1, -R0 ;  /* 0x000000010f007824 */ /* 0x000fe200078e0a00 */
[----:B------:R-:W-:Y:S01]  /*0ff0*/  SHF.R.S32.HI R8, RZ, 0x1f, R29 ;  /* 0x0000001fff087819 */ /* 0x000fe2000001141d */
[C---:B------:R-:W-:Y:S01]  /*1000*/  IMAD.IADD R27, R6.reuse, 0x1, -R27 ;  /* 0x00000001061b7824 */ /* 0x040fe200078e0a1b */
[----:B------:R-:W-:Y:S01]  /*1010*/  SHF.R.S32.HI R21, RZ, 0x1, R21 ;  /* 0x00000001ff157819 */ /* 0x000fe20000011415 */
[----:B------:R-:W-:Y:S01]  /*1020*/  IMAD.SHL.U32 R6, R6, 0x40, RZ ;  /* 0x0000004006067824 */ /* 0x000fe200078e00ff */
[----:B------:R-:W-:Y:S01]  /*1030*/  LOP3.LUT P0, RZ, R0, 0x2, RZ, 0xc0, !PT ;  /* 0x0000000200ff7812 */ /* 0x000fe2000780c0ff */
[----:B------:R-:W-:Y:S01]  /*1040*/  IMAD R180, R179, 0x4, R4 ;  /* 0x00000004b3b47824 */ /* 0x000fe200078e0204 */
[----:B------:R-:W-:Y:S01]  /*1050*/  LEA.HI R8, R8, R29, RZ, 0x3 ;  /* 0x0000001d08087211 */ /* 0x000fe200078f18ff */
[----:B------:R-:W-:Y:S01]  /*1060*/  IMAD.SHL.U32 R15, R4, 0x8, RZ ;  /* 0x00000008040f7824 */ /* 0x000fe200078e00ff */
[----:B------:R-:W-:Y:S01]  /*1070*/  SEL R181, R174, 0xfffffff0, !P0 ;  /* 0xfffffff0aeb57807 */ /* 0x000fe20004000000 */
[----:B------:R-:W-:Y:S01]  /*1080*/  IMAD R180, R180, 0x8, R27 ;  /* 0x00000008b4b47824 */ /* 0x000fe200078e021b */
[----:B------:R-:W-:-:S02]  /*1090*/  LOP3.LUT R24, R24, 0x7fffffe, RZ, 0xc0, !PT ;  /* 0x07fffffe18187812 */ /* 0x000fc400078ec0ff */
[C---:B------:R-:W-:Y:S01]  /*10a0*/  LOP3.LUT P0, RZ, R21.reuse, 0x2, RZ, 0xc0, !PT ;  /* 0x0000000215ff7812 */ /* 0x040fe2000780c0ff */
[----:B------:R-:W-:Y:S01]  /*10b0*/  IMAD.SHL.U32 R21, R21, 0x40, RZ ;  /* 0x0000004015157824 */ /* 0x000fe200078e00ff */
[----:B------:R-:W-:Y:S01]  /*10c0*/  LOP3.LUT R6, R6, 0x1c0, RZ, 0xc0, !PT ;  /* 0x000001c006067812 */ /* 0x000fe200078ec0ff */
[----:B------:R-:W-:Y:S01]  /*10d0*/  IMAD.IADD R27, R29, 0x1, -R24 ;  /* 0x000000011d1b7824 */ /* 0x000fe200078e0a18 */
[----:B------:R-:W-:Y:S01]  /*10e0*/  LOP3.LUT R20, R8, 0xfffffff8, RZ, 0xc0, !PT ;  /* 0xfffffff808147812 */ /* 0x000fe200078ec0ff */
[----:B------:R-:W-:Y:S01]  /*10f0*/  IMAD.SHL.U32 R24, R179, 0x10, RZ ;  /* 0x00000010b3187824 */ /* 0x000fe200078e00ff */
[----:B------:R-:W-:Y:S02]  /*1100*/  SHF.R.S32.HI R8, RZ, 0x3, R8 ;  /* 0x00000003ff087819 */ /* 0x000fe40000011408 */
[----:B------:R-:W-:Y:S01]  /*1110*/  LOP3.LUT R21, R21, 0xc0, RZ, 0xc0, !PT ;  /* 0x000000c015157812 */ /* 0x000fe200078ec0ff */
[----:B------:R-:W-:Y:S01]  /*1120*/  IMAD.IADD R20, R29, 0x1, -R20 ;  /* 0x000000011d147824 */ /* 0x000fe200078e0a14 */
[----:B------:R-:W-:Y:S01]  /*1130*/  LOP3.LUT R25, R6, 0x30, R25, 0xf8, !PT ;  /* 0x0000003006197812 */ /* 0x000fe200078ef819 */
[----:B------:R-:W-:Y:S01]  /*1140*/  IMAD R178, R8, 0x8, R27 ;  /* 0x0000000808b27824 */ /* 0x000fe200078e021b */
[----:B------:R-:W-:Y:S01]  /*1150*/  SEL R3, R174, 0xfffffff0, !P0 ;  /* 0xfffffff0ae037807 */ /* 0x000fe20004000000 */
[----:B------:R-:W-:Y:S01]  /*1160*/  IMAD R177, R8, 0x200, R177 ;  /* 0x0000020008b17824 */ /* 0x000fe200078e02b1 */
[--C-:B------:R-:W-:Y:S01]  /*1170*/  LOP3.LUT R8, R21, 0x8, R16.reuse, 0xf8, !PT ;  /* 0x0000000815087812 */ /* 0x100fe200078ef810 */
[----:B------:R-:W-:Y:S01]  /*1180*/  IMAD.SHL.U32 R178, R178, 0x20, RZ ;  /* 0x00000020b2b27824 */ /* 0x000fe200078e00ff */
[----:B------:R-:W-:Y:S01]  /*1190*/  LOP3.LUT R25, R25, 0x8, R16, 0xf8, !PT ;  /* 0x0000000819197812 */ /* 0x000fe200078ef810 */
[----:B------:R-:W-:Y:S01]  /*11a0*/  IMAD.SHL.U32 R16, R188, 0x40, RZ ;  /* 0x00000040bc107824 */ /* 0x000fe200078e00ff */
[----:B------:R-:W-:-:S02]  /*11b0*/  SHF.R.U32.HI R21, RZ, 0x3, R21 ;  /* 0x00000003ff157819 */ /* 0x000fc40000011615 */
[----:B------:R-:W-:Y:S02]  /*11c0*/  LOP3.LUT P0, RZ, R20, 0x2, RZ, 0xc0, !PT ;  /* 0x0000000214ff7812 */ /* 0x000fe4000780c0ff */
[----:B------:R-:W-:Y:S02]  /*11d0*/  LOP3.LUT R16, R16, 0x1c0, RZ, 0xc0, !PT ;  /* 0x000001c010107812 */ /* 0x000fe400078ec0ff */
[----:B------:R-:W-:Y:S02]  /*11e0*/  LOP3.LUT R21, R8, R21, RZ, 0x3c, !PT ;  /* 0x0000001508157212 */ /* 0x000fe400078e3cff */
[----:B------:R-:W-:Y:S02]  /*11f0*/  SHF.R.U32.HI R6, RZ, 0x3, R6 ;  /* 0x00000003ff067819 */ /* 0x000fe40000011606 */
[----:B------:R-:W-:Y:S01]  /*1200*/  SEL R174, R174, 0xfffffff0, !P0 ;  /* 0xfffffff0aeae7807 */ /* 0x000fe20004000000 */
[----:B------:R-:W-:Y:S01]  /*1210*/  IMAD.U32 R180, R180, 0x20, R21 ;  /* 0x00000020b4b47824 */ /* 0x000fe200078e0015 */
[----:B------:R-:W-:Y:S01]  /*1220*/  LOP3.LUT R15, R15, 0x18, RZ, 0xc0, !PT ;  /* 0x000000180f0f7812 */ /* 0x000fe200078ec0ff */
[----:B------:R-:W-:Y:S01]  /*1230*/  @!P1 IMAD.SHL.U32 R21, R12, 0x10, RZ ;  /* 0x000000100c159824 */ /* 0x000fe200078e00ff */
[----:B------:R-:W-:-:S02]  /*1240*/  SHF.R.U32.HI R8, RZ, 0x3, R16 ;  /* 0x00000003ff087819 */ /* 0x000fc40000011610 */
[C---:B------:R-:W-:Y:S01]  /*1250*/  LOP3.LUT P0, RZ, R20.reuse, 0x4, RZ, 0xc0, !PT ;  /* 0x0000000414ff7812 */ /* 0x040fe2000780c0ff */
[----:B------:R-:W-:Y:S01]  /*1260*/  IMAD.SHL.U32 R20, R20, 0x40, RZ ;  /* 0x0000004014147824 */ /* 0x000fe200078e00ff */
[----:B------:R-:W-:Y:S01]  /*1270*/  LOP3.LUT R6, R25, R6, RZ, 0x3c, !PT ;  /* 0x0000000619067212 */ /* 0x000fe200078e3cff */
[----:B------:R1:W-:Y:S01]  /*1280*/  @!P1 LDGSTS.E.BYPASS.LTC128B.128 [R21+0x18280], [R22.64] ;  /* 0x1828000016159fae */ /* 0x0003e2000b901d58 */
[----:B------:R-:W-:Y:S01]  /*1290*/  LOP3.LUT R25, R8, R16, R15, 0x1e, !PT ;  /* 0x0000001008197212 */ /* 0x000fe200078e1e0f */
[----:B------:R-:W-:Y:S01]  /*12a0*/  IMAD.IADD R8, R12, 0x1, -R17 ;  /* 0x000000010c087824 */ /* 0x000fe200078e0a11 */
[----:B------:R-:W-:Y:S01]  /*12b0*/  LOP3.LUT R16, R20, 0x1c0, RZ, 0xc0, !PT ;  /* 0x000001c014107812 */ /* 0x000fe200078ec0ff */
[----:B------:R-:W-:Y:S01]  /*12c0*/  IMAD.SHL.U32 R17, R0, 0x40, RZ ;  /* 0x0000004000117824 */ /* 0x000fe200078e00ff */
[----:B------:R-:W-:Y:S01]  /*12d0*/  LOP3.LUT R184, R184, 0x8, RZ, 0xc0, !PT ;  /* 0x00000008b8b87812 */ /* 0x000fe200078ec0ff */
[----:B------:R-:W-:Y:S01]  /*12e0*/  IMAD.IADD R202, R202, 0x1, R25 ;  /* 0x00000001caca7824 */ /* 0x000fe200078e0219 */
[----:B------:R-:W-:Y:S01]  /*12f0*/  SHF.R.U32.HI R25, RZ, 0x3, R16 ;  /* 0x00000003ff197819 */ /* 0x000fe20000011610 */
[----:B------:R-:W-:Y:S01]  /*1300*/  IMAD.MOV.U32 R0, RZ, RZ, 0x20 ;  /* 0x00000020ff007424 */ /* 0x000fe200078e00ff */
[----:B------:R-:W-:Y:S01]  /*1310*/  LEA.HI R5, R5, R12, RZ, 0x7 ;  /* 0x0000000c05057211 */ /* 0x000fe200078f38ff */
[----:B------:R-:W-:Y:S01]  /*1320*/  IMAD R179, R179, 0x200, R6 ;  /* 0x00000200b3b37824 */ /* 0x000fe200078e0206 */
[----:B------:R-:W-:Y:S01]  /*1330*/  LOP3.LUT R16, R25, R16, R184, 0x1e, !PT ;  /* 0x0000001019107212 */ /* 0x000fe200078e1eb8 */
[----:B------:R-:W0:Y:S01]  /*1340*/  LDGDEPBAR ;  /* 0x00000000000079af */ /* 0x000e220000000000 */
[----:B------:R-:W-:Y:S01]  /*1350*/  SHF.R.S32.HI R25, RZ, 0x1f, R8 ;  /* 0x0000001fff197819 */ /* 0x000fe20000011408 */
[----:B------:R-:W-:Y:S01]  /*1360*/  IMAD.SHL.U32 R202, R202, 0x2, RZ ;  /* 0x00000002caca7824 */ /* 0x000fe200078e00ff */
[----:B------:R-:W-:Y:S01]  /*1370*/  SEL R0, R0, 0xffffffe0, !P0 ;  /* 0xffffffe000007807 */ /* 0x000fe20004000000 */
[----:B------:R-:W0:Y:S01]  /*1380*/  LDGDEPBAR ;  /* 0x00000000000079af */ /* 0x000e220000000000 */
[----:B------:R-:W-:Y:S01]  /*1390*/  SHF.R.U32.HI R5, RZ, 0x4, R5 ;  /* 0x00000004ff057819 */ /* 0x000fe20000011605 */
[----:B------:R-:W-:Y:S01]  /*13a0*/  IMAD.IADD R177, R177, 0x1, R16 ;  /* 0x00000001b1b17824 */ /* 0x000fe200078e0210 */
[----:B------:R-:W-:-:S02]  /*13b0*/  LOP3.LUT R24, R24, 0x10, RZ, 0xc0, !PT ;  /* 0x0000001018187812 */ /* 0x000fc400078ec0ff */
[----:B------:R-:W-:Y:S02]  /*13c0*/  PLOP3.LUT P0, PT, PT, PT, UP0, 0x80, 0x0 ;  /* 0x000000000000781c */ /* 0x000fe40003f0f008 */
[----:B------:R-:W-:Y:S02]  /*13d0*/  LOP3.LUT R17, R17, 0xc0, RZ, 0xc0, !PT ;  /* 0x000000c011117812 */ /* 0x000fe400078ec0ff */
[----:B------:R-:W-:Y:S02]  /*13e0*/  LEA.HI R6, R25, R8, RZ, 0x2 ;  /* 0x0000000819067211 */ /* 0x000fe400078f10ff */
[----:B------:R-:W-:Y:S02]  /*13f0*/  LOP3.LUT R5, R24, 0x8, R5, 0xf8, !PT ;  /* 0x0000000818057812 */ /* 0x000fe400078ef805 */
[----:B------:R-:W-:Y:S02]  /*1400*/  SHF.R.U32.HI R24, RZ, 0x3, R17 ;  /* 0x00000003ff187819 */ /* 0x000fe40000011611 */
[----:B------:R-:W-:-:S02]  /*1410*/  SHF.R.S32.HI R20, RZ, 0x2, R6 ;  /* 0x00000002ff147819 */ /* 0x000fc40000011406 */
[C---:B------:R-:W-:Y:S02]  /*1420*/  LOP3.LUT R5, R24.reuse, R5, R17, 0x1e, !PT ;  /* 0x0000000518057212 */ /* 0x040fe400078e1e11 */
[CC--:B------:R-:W-:Y:S01]  /*1430*/  LOP3.LUT R184, R24.reuse, R17.reuse, R184, 0x1e, !PT ;  /* 0x0000001118b87212 */ /* 0x0c0fe200078e1eb8 */
[C---:B------:R-:W-:Y:S01]  /*1440*/  IMAD R189, R7.reuse, 0x10, R20 ;  /* 0x0000001007bd7824 */ /* 0x040fe200078e0214 */
[----:B------:R-:W-:Y:S01]  /*1450*/  LOP3.LUT R15, R24, R17, R15, 0x1e, !PT ;  /* 0x00000011180f7212 */ /* 0x000fe200078e1e0f */
[----:B------:R-:W-:Y:S02]  /*1460*/  IMAD R7, R7, 0x200, R178 ;  /* 0x0000020007077824 */ /* 0x000fe400078e02b2 */
[C---:B------:R-:W-:Y:S02]  /*1470*/  IMAD.IADD R182, R178.reuse, 0x1, R5 ;  /* 0x00000001b2b67824 */ /* 0x040fe400078e0205 */
[----:B------:R-:W-:Y:S02]  /*1480*/  IMAD.IADD R184, R7, 0x1, R184 ;  /* 0x0000000107b87824 */ /* 0x000fe400078e02b8 */
[----:B------:R-:W-:Y:S01]  /*1490*/  IMAD.IADD R178, R178, 0x1, R15 ;  /* 0x00000001b2b27824 */ /* 0x000fe200078e020f */
[----:B------:R-:W-:Y:S05]  /*14a0*/  @!P0 BRA `(.L_x_654) ;  /* 0x0000019000008947 */ /* 0x000fea0003800000 */
[----:B-1----:R-:W-:Y:S01]  /*14b0*/  IMAD.MOV.U32 R16, RZ, RZ, c[0x0][0x208] ;  /* 0x00008200ff107624 */ /* 0x002fe200078e00ff */
[----:B------:R-:W-:Y:S01]  /*14c0*/  P2R R15, PR, RZ, 0x4 ;  /* 0x00000004ff0f7803 */ /* 0x000fe20000000000 */
[----:B------:R-:W-:Y:S01]  /*14d0*/  IMAD.MOV.U32 R5, RZ, RZ, 0x6 ;  /* 0x00000006ff057424 */ /* 0x000fe200078e00ff */
[----:B------:R-:W-:Y:S01]  /*14e0*/  UIADD3 UR4, UR7, -0x40, URZ ;  /* 0xffffffc007047890 */ /* 0x000fe2000fffe03f */
[C---:B------:R-:W-:Y:S01]  /*14f0*/  IMAD.SHL.U32 R7, R16.reuse, 0x40, RZ ;  /* 0x0000004010077824 */ /* 0x040fe200078e00ff */
[----:B------:R-:W-:Y:S02]  /*1500*/  BSSY B0, `(.L_x_654) ;  /* 0x0000013000007945 */ /* 0x000fe40003800000 */
[----:B------:R-:W-:Y:S01]  /*1510*/  SHF.L.U64.HI R16, R16, R5, c[0x0][0x20c] ;  /* 0x0000830010107619 */ /* 0x000fe20000010205 */
[----:B------:R-:W-:-:S03]  /*1520*/  IMAD.SHL.U32 R5, R7, 0x2, RZ ;  /* 0x0000000207057824 */ /* 0x000fc600078e00ff */
[----:B------:R-:W-:Y:S02]  /*1530*/  SHF.L.U64.HI R7, R7, 0x1, R16 ;  /* 0x0000000107077819 */ /* 0x000fe40000010210 */
[----:B------:R-:W-:-:S04]  /*1540*/  IADD3 R16, P2, P0, R5, 0x80, R18 ;  /* 0x0000008005107810 */ /* 0x000fc8000785e012 */
[----:B------:R-:W-:Y:S02]  /*1550*/  IADD3.X R17, R7, RZ, R19, P2, P0 ;  /* 0x000000ff07117210 */ /* 0x000fe400017e0413 */
[----:B------:R-:W-:-:S05]  /*1560*/  IADD3 R18, P0, R5, R18, RZ ;  /* 0x0000001205127210 */ /* 0x000fca0007f1e0ff */
[----:B------:R-:W-:Y:S01]  /*1570*/  IMAD.X R19, R7, 0x1, R19, P0 ;  /* 0x0000000107137824 */ /* 0x000fe200000e0613 */
[----:B------:R-:W-:-:S04]  /*1580*/  ISETP.LT.AND P0, PT, R190, UR4, PT ;  /* 0x00000004be007c0c */ /* 0x000fc8000bf01270 */
[----:B------:R-:W-:-:S13]  /*1590*/  ISETP.GE.OR P2, PT, R204, c[0x0][0x1fc], !P0 ;  /* 0x00007f00cc007a0c */ /* 0x000fda0004746670 */
[----:B------:R1:W-:Y:S01]  /*15a0*/  LDGSTS.E.BYPASS.LTC128B.128 [R186+0x15080], [R18.64], !P2 ;  /* 0x1508000012ba7fae */ /* 0x0003e2000d101d58 */
[----:B------:R-:W-:Y:S02]  /*15b0*/  ISETP.GE.OR P2, PT, R14, c[0x0][0x1fc], !P0 ;  /* 0x00007f000e007a0c */ /* 0x000fe40004746670 */
[----:B------:R-:W-:-:S11]  /*15c0*/  ISETP.GE.OR P0, PT, R10, c[0x0][0x1fc], !P0 ;  /* 0x00007f000a007a0c */ /* 0x000fd60004706670 */
[----:B------:R1:W-:Y:S01]  /*15d0*/  LDGSTS.E.BYPASS.LTC128B.128 [R186+0x16080], [R18.64+0x40], !P2 ;  /* 0x1608004012ba7fae */ /* 0x0003e2000d101d58 */
[----:B------:R-:W-:-:S03]  /*15e0*/  ISETP.NE.AND P2, PT, R15, RZ, PT ;  /* 0x000000ff0f00720c */ /* 0x000fc60003f45270 */
[----:B------:R1:W-:Y:S01]  /*15f0*/  LDGSTS.E.BYPASS.LTC128B.128 [R186+0x17080], [R16.64], !P0 ;  /* 0x1708000010ba7fae */ /* 0x0003e2000c101d58 */
[----:B------:R-:W-:Y:S05]  /*1600*/  @P1 BRA `(.L_x_655) ;  /* 0x0000002000001947 */ /* 0x000fea0003800000 */
[----:B------:R-:W-:-:S05]  /*1610*/  SHF.L.U32 R5, R12, 0x4, RZ ;  /* 0x000000040c057819 */ /* 0x000fca00000006ff */
[----:B------:R2:W-:Y:S02]  /*1620*/  LDGSTS.E.BYPASS.LTC128B.128 [R5+0x18380], [R22.64+0x100] ;  /* 0x1838010016057fae */ /* 0x0005e4000b901d58 */
.L_x_655:
[----:B------:R-:W-:Y:S05]  /*1630*/  BSYNC B0 ;  /* 0x0000000000007941 */ /* 0x000fea0003800000 */
.L_x_654:
[----:B-1----:R-:W-:Y:S01]  /*1640*/  UISETP.GE.AND UP0, UPT, UR7, 0x1, UPT ;  /* 0x000000010700788c */ /* 0x002fe2000bf06270 */
[----:B------:R-:W0:Y:S01]  /*1650*/  LDGDEPBAR ;  /* 0x00000000000079af */ /* 0x000e220000000000 */
        /* <DEDUP_REMOVED lines=50> */
[----:B--2---:R-:W-:Y:S01]  /*1980*/  SHF.R.S32.HI R5, RZ, 0x1f, R4 ;  /* 0x0000001fff057819 */ /* 0x004fe20000011404 */
[----:B------:R-:W-:Y:S01]  /*1990*/  IMAD R2, R2, c[0x0][0x238], RZ ;  /* 0x00008e0002027a24 */ /* 0x000fe200078e02ff */
[----:B------:R-:W-:Y:S01]  /*19a0*/  SHF.R.S32.HI R13, RZ, 0x1f, R12 ;  /* 0x0000001fff0d7819 */ /* 0x000fe2000001140c */
[----:B------:R-:W-:Y:S01]  /*19b0*/  ULDC.64 UR4, c[0x0][0x240] ;  /* 0x0000900000047ab9 */ /* 0x000fe20000000a00 */
[----:B------:R-:W-:Y:S01]  /*19c0*/  LEA.HI R5, R5, R4, RZ, 0x2 ;  /* 0x0000000405057211 */ /* 0x000fe200078f10ff */
[C---:B------:R-:W-:Y:S01]  /*19d0*/  IMAD R2, R9.reuse, c[0x0][0x23c], R2 ;  /* 0x00008f0009027a24 */ /* 0x040fe200078e0202 */
[----:B------:R-:W-:Y:S01]  /*19e0*/  UIMAD UR4, UR6, UR4, URZ ;  /* 0x00000004060472a4 */ /* 0x000fe2000f8e023f */
[----:B------:R-:W-:Y:S01]  /*19f0*/  IMAD.WIDE.U32 R12, R9, c[0x0][0x238], R12 ;  /* 0x00008e00090c7a25 */ /* 0x000fe200078e000c */
[----:B------:R-:W-:Y:S01]  /*1a00*/  LOP3.LUT R5, R5, 0xfffffffc, RZ, 0xc0, !PT ;  /* 0xfffffffc05057812 */ /* 0x000fe200078ec0ff */
[----:B------:R-:W-:Y:S01]  /*1a10*/  UIADD3 UR7, UR7, 0x3f, URZ ;  /* 0x0000003f07077890 */ /* 0x000fe2000fffe03f */
[----:B------:R-:W-:Y:S01]  /*1a20*/  LOP3.LUT R7, R6, 0xfffffffc, RZ, 0xc0, !PT ;  /* 0xfffffffc06077812 */ /* 0x000fe200078ec0ff */
[----:B------:R-:W-:Y:S01]  /*1a30*/  IMAD.U32 R210, RZ, RZ, UR20 ;  /* 0x00000014ffd27e24 */ /* 0x000fe2000f8e00ff */
[----:B------:R-:W-:Y:S01]  /*1a40*/  IADD3 R13, R13, R2, RZ ;  /* 0x000000020d0d7210 */ /* 0x000fe20007ffe0ff */
[----:B------:R-:W-:Y:S01]  /*1a50*/  IMAD.IADD R4, R4, 0x1, -R5 ;  /* 0x0000000104047824 */ /* 0x000fe200078e0a05 */
[----:B------:R-:W-:Y:S01]  /*1a60*/  LEA R177, R177, 0x1c480, 0x1 ;  /* 0x0001c480b1b17811 */ /* 0x000fe200078e08ff */
[----:B------:R-:W-:Y:S01]  /*1a70*/  UIMAD UR4, UR20, UR5, UR4 ;  /* 0x00000005140472a4 */ /* 0x000fe2000f8e0204 */
[----:B------:R-:W-:Y:S01]  /*1a80*/  IMAD.IADD R7, R8, 0x1, -R7 ;  /* 0x0000000108077824 */ /* 0x000fe200078e0a07 */
[----:B------:R-:W-:Y:S01]  /*1a90*/  USHF.R.S32.HI UR6, URZ, 0x1f, UR7 ;  /* 0x0000001f3f067899 */ /* 0x000fe20008011407 */
[----:B------:R-:W-:Y:S01]  /*1aa0*/  IMAD.WIDE.U32 R210, R210, c[0x0][0x240], R12 ;  /* 0x00009000d2d27a25 */ /* 0x000fe200078e000c */
[----:B------:R-:W-:Y:S01]  /*1ab0*/  SHF.L.U32 R180, R180, 0x1, RZ ;  /* 0x00000001b4b47819 */ /* 0x000fe200000006ff */
[----:B------:R-:W-:Y:S01]  /*1ac0*/  CS2R R130, SRZ ;  /* 0x0000000000827805 */ /* 0x000fe2000001ff00 */
[----:B------:R-:W-:Y:S01]  /*1ad0*/  LEA R176, R174, R177, 0x1 ;  /* 0x000000b1aeb07211 */ /* 0x000fe200078e08ff */
[----:B------:R-:W-:Y:S01]  /*1ae0*/  IMAD R4, R4, -0x8, R11 ;  /* 0xfffffff804047824 */ /* 0x000fe200078e020b */
[----:B------:R-:W-:Y:S01]  /*1af0*/  ULEA.HI UR6, UR6, UR7, URZ, 0x6 ;  /* 0x0000000706067291 */ /* 0x000fe2000f8f303f */
[----:B------:R-:W-:Y:S01]  /*1b00*/  IMAD R175, R0, 0x2, R177 ;  /* 0x0000000200af7824 */ /* 0x000fe200078e02b1 */
[----:B------:R-:W-:Y:S01]  /*1b10*/  LEA R178, R178, 0x80, 0x1 ;  /* 0x00000080b2b27811 */ /* 0x000fe200078e08ff */
[----:B------:R-:W-:Y:S01]  /*1b20*/  IMAD R200, R7, -0x2, R4 ;  /* 0xfffffffe07c87824 */ /* 0x000fe200078e0204 */
[----:B------:R-:W-:Y:S01]  /*1b30*/  IADD3 R203, R202, 0x18480, RZ ;  /* 0x00018480cacb7810 */ /* 0x000fe20007ffe0ff */
        /* <DEDUP_REMOVED lines=51> */
[----:B------:R-:W-:Y:S01]  /*1e70*/  IMAD.IADD R173, R184, 0x1, R181 ;  /* 0x00000001b8ad7824 */ /* 0x000fe200078e02b5 */
[----:B------:R-:W-:Y:S01]  /*1e80*/  IADD3 R208, R211, UR4, RZ ;  /* 0x00000004d3d07c10 */ /* 0x000fe2000fffe0ff */
[----:B------:R-:W-:-:S02]  /*1e90*/  ULDC UR12, c[0x0][0x188] ;  /* 0x00006200000c7ab9 */ /* 0x000fc40000000800 */
[----:B------:R-:W-:Y:S02]  /*1ea0*/  ULDC UR11, c[0x0][0x278] ;  /* 0x00009e00000b7ab9 */ /* 0x000fe40000000800 */
[----:B------:R-:W-:Y:S02]  /*1eb0*/  ULDC UR10, c[0x0][0x218] ;  /* 0x00008600000a7ab9 */ /* 0x000fe40000000800 */
[----:B------:R-:W-:Y:S02]  /*1ec0*/  ULDC UR9, c[0x0][0x290] ;  /* 0x0000a40000097ab9 */ /* 0x000fe40000000800 */
[----:B------:R-:W-:Y:S02]  /*1ed0*/  UMOV UR23, 0x1 ;  /* 0x0000000100177882 */ /* 0x000fe40000000000 */
[----:B------:R-:W-:Y:S02]  /*1ee0*/  UMOV UR5, URZ ;  /* 0x0000003f00057c82 */ /* 0x000fe40008000000 */
[----:B------:R-:W-:-:S02]  /*1ef0*/  UMOV UR14, URZ ;  /* 0x0000003f000e7c82 */ /* 0x000fc40008000000 */
[----:B------:R-:W-:Y:S02]  /*1f00*/  UMOV UR22, URZ ;  /* 0x0000003f00167c82 */ /* 0x000fe40008000000 */
[----:B------:R-:W-:Y:S02]  /*1f10*/  ULDC UR13, c[0x0][0x168] ;  /* 0x00005a00000d7ab9 */ /* 0x000fe40000000800 */
[----:B------:R-:W-:Y:S02]  /*1f20*/  UIMAD UR12, UR20, UR12, URZ ;  /* 0x0000000c140c72a4 */ /* 0x000fe4000f8e023f */
[----:B------:R-:W-:Y:S02]  /*1f30*/  UIMAD UR11, UR20, UR11, URZ ;  /* 0x0000000b140b72a4 */ /* 0x000fe4000f8e023f */
[----:B------:R-:W-:Y:S02]  /*1f40*/  UIMAD UR10, UR20, UR10, URZ ;  /* 0x0000000a140a72a4 */ /* 0x000fe4000f8e023f */
[----:B------:R-:W-:-:S02]  /*1f50*/  UIMAD UR9, UR20, UR9, URZ ;  /* 0x00000009140972a4 */ /* 0x000fc4000f8e023f */
[----:B------:R-:W-:Y:S02]  /*1f60*/  USHF.R.S32.HI UR19, URZ, 0x6, UR6 ;  /* 0x000000063f137899 */ /* 0x000fe40008011406 */
[----:B------:R-:W-:Y:S02]  /*1f70*/  ULDC UR8, c[0x0][0x168] ;  /* 0x00005a0000087ab9 */ /* 0x000fe40000000800 */
.L_x_659:
[----:B------:R-:W-:Y:S04]  /*1f80*/  DEPBAR.LE SB0, 0x1 ;  /* 0x000080400000791a */ /* 0x000fe80000000000 */
[----:B------:R-:W-:Y:S01]  /*1f90*/  BAR.SYNC.DEFER_BLOCKING 0x0 ;  /* 0x0000000000007b1d */ /* 0x000fe20000010000 */
[----:B------:R-:W-:Y:S01]  /*1fa0*/  MOV R133, UR5 ;  /* 0x0000000500857c02 */ /* 0x000fe20008000f00 */
[----:B------:R-:W-:Y:S01]  /*1fb0*/  UIADD3 UR21, UR14, 0x1, URZ ;  /* 0x000000010e157890 */ /* 0x000fe2000fffe03f */
[----:B------:R-:W-:Y:S02]  /*1fc0*/  MOV R148, UR5 ;  /* 0x0000000500947c02 */ /* 0x000fe40008000f00 */
[----:B------:R-:W-:Y:S01]  /*1fd0*/  MOV R240, UR5 ;  /* 0x0000000500f07c02 */ /* 0x000fe20008000f00 */
[----:B------:R-:W-:Y:S01]  /*1fe0*/  IMAD R133, R133, 0x1800, R184 ;  /* 0x0000180085857824 */ /* 0x000fe200078e02b8 */
[----:B------:R-:W-:Y:S01]  /*1ff0*/  UISETP.GE.AND UP0, UPT, UR21, UR19, UPT ;  /* 0x000000131500728c */ /* 0x000fe2000bf06270 */
[----:B------:R-:W-:Y:S01]  /*2000*/  IMAD R149, R148, 0x1800, R181 ;  /* 0x0000180094957824 */ /* 0x000fe200078e02b5 */
[----:B------:R-:W-:Y:S02]  /*2010*/  LEA R240, R240, R189, 0x6 ;  /* 0x000000bdf0f07211 */ /* 0x000fe400078e30ff */
        /* <DEDUP_REMOVED lines=12> */
[----:B------:R-:W-:Y:S01]  /*20e0*/  LDSM.16.M88.4 R156, [R172+0x1080] ;  /* 0x00108000ac9c783b */ /* 0x000fe20000000200 */
[C---:B--2---:R-:W-:Y:S07]  /*20f0*/  HMMA.16816.F32 R8, R140.reuse, R136, RZ ;  /* 0x000000888c08723c */ /* 0x044fee00000018ff */
[----:B------:R-:W-:Y:S01]  /*2100*/  LDSM.16.M88.4 R164, [R180+0x2080] ;  /* 0x00208000b4a4783b */ /* 0x000fe20000000200 */
[-C--:B------:R-:W-:Y:S07]  /*2110*/  HMMA.16816.F32 R12, R140, R138.reuse, RZ ;  /* 0x0000008a8c0c723c */ /* 0x080fee00000018ff */
[----:B------:R-:W-:Y:S01]  /*2120*/  LDSM.16.M88.4 R160, [R3+0xd080] ;  /* 0x00d0800003a0783b */ /* 0x000fe20000000200 */
[C---:B------:R-:W-:Y:S07]  /*2130*/  HMMA.16816.F32 R16, R132.reuse, R138, RZ ;  /* 0x0000008a8410723c */ /* 0x040fee00000018ff */
[----:B------:R-:W1:Y:S01]  /*2140*/  LDSM.16.M88.4 R136, [R2+0xc880] ;  /* 0x00c880000288783b */ /* 0x000e620000000200 */
[-C--:B---3--:R-:W-:Y:S07]  /*2150*/  HMMA.16816.F32 R20, R132, R144.reuse, RZ ;  /* 0x000000908414723c */ /* 0x088fee00000018ff */
[----:B------:R-:W-:Y:S01]  /*2160*/  LDSM.16.M88.4 R168, [R172+0x2080] ;  /* 0x00208000aca8783b */ /* 0x000fe20000000200 */
[C---:B------:R-:W-:Y:S07]  /*2170*/  HMMA.16816.F32 R24, R140.reuse, R144, RZ ;  /* 0x000000908c18723c */ /* 0x040fee00000018ff */
[----:B------:R-:W-:Y:S04]  /*2180*/  LDS R247, [R238+0x18080] ;  /* 0x01808000eef77984 */ /* 0x000fe80000000800 */
[----:B------:R-:W-:Y:S01]  /*2190*/  LDS R246, [R238+0x180a0] ;  /* 0x0180a000eef67984 */ /* 0x000fe20000000800 */
[-C--:B------:R-:W-:Y:S03]  /*21a0*/  HMMA.16816.F32 R28, R140, R146.reuse, RZ ;  /* 0x000000928c1c723c */ /* 0x080fe600000018ff */
[----:B------:R-:W-:Y:S04]  /*21b0*/  LDS R245, [R238+0x18100] ;  /* 0x01810000eef57984 */ /* 0x000fe80000000800 */
[----:B------:R-:W-:Y:S01]  /*21c0*/  LDS R242, [R238+0x18120] ;  /* 0x01812000eef27984 */ /* 0x000fe20000000800 */
[----:B------:R-:W-:Y:S01]  /*21d0*/  MOV R140, UR5 ;  /* 0x00000005008c7c02 */ /* 0x000fe20008000f00 */
[----:B------:R-:W-:Y:S02]  /*21e0*/  HMMA.16816.F32 R32, R132, R146, RZ ;  /* 0x000000928420723c */ /* 0x000fe400000018ff */
[----:B------:R-:W2:Y:S02]  /*21f0*/  LDSM.16.M88.4 R132, [R3+0xd880] ;  /* 0x00d880000384783b */ /* 0x000ea40000000200 */
[----:B------:R-:W-:Y:S04]  /*2200*/  IMAD R140, R140, 0x1800, R173 ;  /* 0x000018008c8c7824 */ /* 0x000fe800078e02ad */
[-C--:B----4-:R-:W-:Y:S05]  /*2210*/  HMMA.16816.F32 R4, R148, R152.reuse, R4 ;  /* 0x000000989404723c */ /* 0x090fea0000001804 */
[----:B------:R-:W-:Y:S02]  /*2220*/  SHF.L.U32 R183, R140, 0x1, RZ ;  /* 0x000000018cb77819 */ /* 0x000fe400000006ff */
[----:B------:R-:W3:Y:S01]  /*2230*/  LDSM.16.M88.4 R140, [R180+0x3080] ;  /* 0x00308000b48c783b */ /* 0x000ee20000000200 */
[C---:B-1----:R-:W-:Y:S07]  /*2240*/  HMMA.16816.F32 R8, R136.reuse, R152, R8 ;  /* 0x000000988808723c */ /* 0x042fee0000001808 */
[----:B------:R-:W1:Y:S01]  /*2250*/  LDSM.16.M88.4 R144, [R183+0xd080] ;  /* 0x00d08000b790783b */ /* 0x000e620000000200 */
        /* <DEDUP_REMOVED lines=8> */
[----:B------:R-:W5:Y:S07]  /*22e0*/  LDSM.16.M88.4 R148, [R172+0x3080] ;  /* 0x00308000ac94783b */ /* 0x000f6e0000000200 */
[-C--:B------:R-:W-:Y:S01]  /*22f0*/  HMMA.16816.F32 R4, R160, R164.reuse, R4 ;  /* 0x000000a4a004723c */ /* 0x080fe20000001804 */
[----:B------:R-:W1:Y:S07]  /*2300*/  LDSM.16.M88.4 R156, [R180+0x4080] ;  /* 0x00408000b49c783b */ /* 0x000e6e0000000200 */
[C---:B--2---:R-:W-:Y:S08]  /*2310*/  HMMA.16816.F32 R8, R132.reuse, R164, R8 ;  /* 0x000000a48408723c */ /* 0x044ff00000001808 */
[-C--:B------:R-:W-:Y:S08]  /*2320*/  HMMA.16816.F32 R12, R132, R166.reuse, R12 ;  /* 0x000000a6840c723c */ /* 0x080ff0000000180c */
[C---:B------:R-:W-:Y:S01]  /*2330*/  HMMA.16816.F32 R16, R160.reuse, R166, R16 ;  /* 0x000000a6a010723c */ /* 0x040fe20000001810 */
[----:B------:R-:W-:Y:S07]  /*2340*/  LDSM.16.M88.4 R164, [R172+0x4080] ;  /* 0x00408000aca4783b */ /* 0x000fee0000000200 */
[-C--:B---3--:R-:W-:Y:S08]  /*2350*/  HMMA.16816.F32 R20, R160, R140.reuse, R20 ;  /* 0x0000008ca014723c */ /* 0x088ff00000001814 */
[C---:B------:R-:W-:Y:S08]  /*2360*/  HMMA.16816.F32 R24, R132.reuse, R140, R24 ;  /* 0x0000008c8418723c */ /* 0x040ff00000001818 */
[-C--:B------:R-:W-:Y:S01]  /*2370*/  HMMA.16816.F32 R28, R132, R142.reuse, R28 ;  /* 0x0000008e841c723c */ /* 0x080fe2000000181c */
[----:B------:R-:W2:Y:S07]  /*2380*/  LDSM.16.M88.4 R132, [R3+0xe880] ;  /* 0x00e880000384783b */ /* 0x000eae0000000200 */
[----:B------:R-:W-:Y:S01]  /*2390*/  HMMA.16816.F32 R32, R160, R142, R32 ;  /* 0x0000008ea020723c */ /* 0x000fe20000001820 */
[----:B------:R-:W3:Y:S07]  /*23a0*/  LDSM.16.M88.4 R140, [R180+0x5080] ;  /* 0x00508000b48c783b */ /* 0x000eee0000000200 */
[-C--:B-1----:R-:W-:Y:S01]  /*23b0*/  HMMA.16816.F32 R4, R144, R168.reuse, R4 ;  /* 0x000000a89004723c */ /* 0x082fe20000001804 */
[----:B------:R-:W1:Y:S07]  /*23c0*/  LDSM.16.M88.4 R160, [R183+0xe080] ;  /* 0x00e08000b7a0783b */ /* 0x000e6e0000000200 */
[C---:B----4-:R-:W-:Y:S08]  /*23d0*/  HMMA.16816.F32 R8, R136.reuse, R168, R8 ;  /* 0x000000a88808723c */ /* 0x050ff00000001808 */
[-C--:B------:R-:W-:Y:S08]  /*23e0*/  HMMA.16816.F32 R12, R136, R170.reuse, R12 ;  /* 0x000000aa880c723c */ /* 0x080ff0000000180c */
[C---:B------:R-:W-:Y:S08]  /*23f0*/  HMMA.16816.F32 R16, R144.reuse, R170, R16 ;  /* 0x000000aa9010723c */ /* 0x040ff00000001810 */
[-C--:B-----5:R-:W-:Y:S08]  /*2400*/  HMMA.16816.F32 R20, R144, R148.reuse, R20 ;  /* 0x000000949014723c */ /* 0x0a0ff00000001814 */
[C---:B------:R-:W-:Y:S08]  /*2410*/  HMMA.16816.F32 R24, R136.reuse, R148, R24 ;  /* 0x000000948818723c */ /* 0x040ff00000001818 */
[-C--:B------:R-:W-:Y:S01]  /*2420*/  HMMA.16816.F32 R28, R136, R150.reuse, R28 ;  /* 0x00000096881c723c */ /* 0x080fe2000000181c */
[----:B------:R-:W4:Y:S07]  /*2430*/  LDSM.16.M88.4 R136, [R183+0xe880] ;  /* 0x00e88000b788783b */ /* 0x000f2e0000000200 */
[----:B------:R-:W-:Y:S08]  /*2440*/  HMMA.16816.F32 R32, R144, R150, R32 ;  /* 0x000000969020723c */ /* 0x000ff00000001820 */
[-C--:B------:R-:W-:Y:S08]  /*2450*/  HMMA.16816.F32 R4, R152, R156.reuse, R4 ;  /* 0x0000009c9804723c */ /* 0x080ff00000001804 */
[C---:B--2---:R-:W-:Y:S08]  /*2460*/  HMMA.16816.F32 R8, R132.reuse, R156, R8 ;  /* 0x0000009c8408723c */ /* 0x044ff00000001808 */
[-C--:B------:R-:W-:Y:S08]  /*2470*/  HMMA.16816.F32 R12, R132, R158.reuse, R12 ;  /* 0x0000009e840c723c */ /* 0x080ff0000000180c */
[C---:B------:R-:W-:Y:S08]  /*2480*/  HMMA.16816.F32 R16, R152.reuse, R158, R16 ;  /* 0x0000009e9810723c */ /* 0x040ff00000001810 */
[-C--:B---3--:R-:W-:Y:S08]  /*2490*/  HMMA.16816.F32 R20, R152, R140.reuse, R20 ;  /* 0x0000008c9814723c */ /* 0x088ff00000001814 */
[C---:B------:R-:W-:Y:S08]  /*24a0*/  HMMA.16816.F32 R24, R132.reuse, R140, R24 ;  /* 0x0000008c8418723c */ /* 0x040ff00000001818 */
[-C--:B------:R-:W-:Y:S01]  /*24b0*/  HMMA.16816.F32 R28, R132, R142.reuse, R28 ;  /* 0x0000008e841c723c */ /* 0x080fe2000000181c */
[----:B------:R-:W2:Y:S01]  /*24c0*/  LDSM.16.M88.4 R132, [R172+0x5080] ;  /* 0x00508000ac84783b */ /* 0x000ea20000000200 */
[----:B------:R-:W-:Y:S06]  /*24d0*/  DEPBAR.LE SB0, 0x1 ;  /* 0x000080400000791a */ /* 0x000fec0000000000 */
[----:B------:R-:W-:Y:S01]  /*24e0*/  HMMA.16816.F32 R32, R152, R142, R32 ;  /* 0x0000008e9820723c */ /* 0x000fe20000001820 */
[----:B------:R-:W-:Y:S07]  /*24f0*/  BAR.SYNC.DEFER_BLOCKING 0x0 ;  /* 0x0000000000007b1d */ /* 0x000fee0000010000 */
[-C--:B-1----:R-:W-:Y:S08]  /*2500*/  HMMA.16816.F32 R4, R160, R164.reuse, R4 ;  /* 0x000000a4a004723c */ /* 0x082ff00000001804 */
[C---:B----4-:R-:W-:Y:S08]  /*2510*/  HMMA.16816.F32 R8, R136.reuse, R164, R8 ;  /* 0x000000a48808723c */ /* 0x050ff00000001808 */
[-C--:B------:R-:W-:Y:S08]  /*2520*/  HMMA.16816.F32 R12, R136, R166.reuse, R12 ;  /* 0x000000a6880c723c */ /* 0x080ff0000000180c */
[C---:B------:R-:W-:Y:S04]  /*2530*/  HMMA.16816.F32 R16, R160.reuse, R166, R16 ;  /* 0x000000a6a010723c */ /* 0x040fe80000001810 */
[----:B------:R-:W-:Y:S02]  /*2540*/  FMUL.FTZ R209, R4, c[0x0][0x2b4] ;  /* 0x0000ad0004d17a20 */ /* 0x000fe40000410000 */
[----:B------:R-:W-:Y:S02]  /*2550*/  FMUL.FTZ R212, R5, c[0x0][0x2b4] ;  /* 0x0000ad0005d47a20 */ /* 0x000fe40000410000 */
[-C--:B--2---:R-:W-:Y:S02]  /*2560*/  HMMA.16816.F32 R20, R160, R132.reuse, R20 ;  /* 0x00000084a014723c */ /* 0x084fe40000001814 */
[----:B------:R-:W1:Y:S01]  /*2570*/  MUFU.TANH R209, R209 ;  /* 0x000000d100d17308 */ /* 0x000e620000002400 */
[----:B------:R2:W3:Y:S01]  /*2580*/  LDSM.16.M88.4 R140, [R3+0x12880] ;  /* 0x01288000038c783b */ /* 0x0004e20000000200 */
[----:B------:R-:W-:Y:S02]  /*2590*/  FMUL.FTZ R213, R6, c[0x0][0x2b4] ;  /* 0x0000ad0006d57a20 */ /* 0x000fe40000410000 */
[----:B------:R-:W-:Y:S02]  /*25a0*/  FMUL.FTZ R214, R7, c[0x0][0x2b4] ;  /* 0x0000ad0007d67a20 */ /* 0x000fe40000410000 */
[C---:B------:R-:W-:Y:S03]  /*25b0*/  HMMA.16816.F32 R24, R136.reuse, R132, R24 ;  /* 0x000000848818723c */ /* 0x040fe60000001818 */
[----:B------:R2:W4:Y:S01]  /*25c0*/  LDSM.16.M88.4 R148, [R2+0x12080] ;  /* 0x012080000294783b */ /* 0x0005220000000200 */
[----:B------:R-:W5:Y:S01]  /*25d0*/  MUFU.TANH R212, R212 ;  /* 0x000000d400d47308 */ /* 0x000f620000002400 */
[----:B------:R-:W-:Y:S02]  /*25e0*/  FMUL.FTZ R215, R8, c[0x0][0x2b4] ;  /* 0x0000ad0008d77a20 */ /* 0x000fe40000410000 */
[----:B------:R-:W-:Y:S01]  /*25f0*/  FMUL.FTZ R216, R9, c[0x0][0x2b4] ;  /* 0x0000ad0009d87a20 */ /* 0x000fe20000410000 */
[-C--:B------:R-:W-:Y:S03]  /*2600*/  HMMA.16816.F32 R28, R136, R134.reuse, R28 ;  /* 0x00000086881c723c */ /* 0x080fe6000000181c */
[----:B------:R2:W1:Y:S01]  /*2610*/  LDSM.16.M88.4 R156, [R2+0x12880] ;  /* 0x01288000029c783b */ /* 0x0004620000000200 */
[----:B------:R-:W-:Y:S02]  /*2620*/  FMUL.FTZ R217, R10, c[0x0][0x2b4] ;  /* 0x0000ad000ad97a20 */ /* 0x000fe40000410000 */
[----:B------:R-:W1:Y:S01]  /*2630*/  MUFU.TANH R213, R213 ;  /* 0x000000d500d57308 */ /* 0x000e620000002400 */
[----:B------:R-:W-:Y:S01]  /*2640*/  FMUL.FTZ R218, R11, c[0x0][0x2b4] ;  /* 0x0000ad000bda7a20 */ /* 0x000fe20000410000 */
[----:B------:R-:W-:Y:S03]  /*2650*/  HMMA.16816.F32 R32, R160, R134, R32 ;  /* 0x00000086a020723c */ /* 0x000fe60000001820 */
[----:B------:R2:W1:Y:S01]  /*2660*/  LDSM.16.M88.4 R132, [R3+0x12080] ;  /* 0x012080000384783b */ /* 0x0004620000000200 */
[----:B------:R-:W-:Y:S02]  /*2670*/  FMUL.FTZ R219, R12, c[0x0][0x2b4] ;  /* 0x0000ad000cdb7a20 */ /* 0x000fe40000410000 */
[----:B------:R-:W-:Y:S02]  /*2680*/  FMUL.FTZ R220, R13, c[0x0][0x2b4] ;  /* 0x0000ad000ddc7a20 */ /* 0x000fe40000410000 */
[----:B------:R-:W1:Y:S01]  /*2690*/  MUFU.TANH R214, R214 ;  /* 0x000000d600d67308 */ /* 0x000e620000002400 */
[----:B------:R-:W-:Y:S02]  /*26a0*/  FMUL.FTZ R221, R14, c[0x0][0x2b4] ;  /* 0x0000ad000edd7a20 */ /* 0x000fe40000410000 */
[----:B------:R2:W1:Y:S01]  /*26b0*/  LDSM.16.M88.4 R136, [R180+0x6080] ;  /* 0x00608000b488783b */ /* 0x0004620000000200 */
[----:B------:R-:W-:Y:S02]  /*26c0*/  FMUL.FTZ R222, R15, c[0x0][0x2b4] ;  /* 0x0000ad000fde7a20 */ /* 0x000fe40000410000 */
[----:B------:R-:W-:Y:S02]  /*26d0*/  FMUL.FTZ R223, R16, c[0x0][0x2b4] ;  /* 0x0000ad0010df7a20 */ /* 0x000fe40000410000 */
[----:B------:R-:W-:Y:S02]  /*26e0*/  FMUL.FTZ R224, R17, c[0x0][0x2b4] ;  /* 0x0000ad0011e07a20 */ /* 0x000fe40000410000 */
[----:B------:R-:W1:Y:S01]  /*26f0*/  MUFU.TANH R215, R215 ;  /* 0x000000d700d77308 */ /* 0x000e620000002400 */
[----:B------:R2:W1:Y:S01]  /*2700*/  LDSM.16.M88.4 R144, [R180+0x7080] ;  /* 0x00708000b490783b */ /* 0x0004620000000200 */
[----:B------:R-:W-:Y:S02]  /*2710*/  FMUL.FTZ R225, R18, c[0x0][0x2b4] ;  /* 0x0000ad0012e17a20 */ /* 0x000fe40000410000 */
[----:B------:R-:W-:Y:S02]  /*2720*/  FMUL.FTZ R226, R19, c[0x0][0x2b4] ;  /* 0x0000ad0013e27a20 */ /* 0x000fe40000410000 */
[----:B------:R-:W-:Y:S02]  /*2730*/  FMUL.FTZ R227, R20, c[0x0][0x2b4] ;  /* 0x0000ad0014e37a20 */ /* 0x000fe40000410000 */
[----:B------:R-:W-:Y:S01]  /*2740*/  FMUL.FTZ R228, R21, c[0x0][0x2b4] ;  /* 0x0000ad0015e47a20 */ /* 0x000fe20000410000 */
[----:B------:R2:W1:Y:S01]  /*2750*/  LDSM.16.M88.4 R152, [R172+0x6080] ;  /* 0x00608000ac98783b */ /* 0x0004620000000200 */
[----:B------:R-:W1:Y:S01]  /*2760*/  MUFU.TANH R216, R216 ;  /* 0x000000d800d87308 */ /* 0x000e620000002400 */
[----:B------:R-:W-:Y:S02]  /*2770*/  FMUL.FTZ R229, R22, c[0x0][0x2b4] ;  /* 0x0000ad0016e57a20 */ /* 0x000fe40000410000 */
[----:B------:R-:W-:Y:S02]  /*2780*/  FMUL.FTZ R230, R23, c[0x0][0x2b4] ;  /* 0x0000ad0017e67a20 */ /* 0x000fe40000410000 */
[----:B------:R-:W-:Y:S02]  /*2790*/  FMUL.FTZ R231, R24, c[0x0][0x2b4] ;  /* 0x0000ad0018e77a20 */ /* 0x000fe40000410000 */
[----:B------:R2:W1:Y:S01]  /*27a0*/  LDSM.16.M88.4 R160, [R172+0x7080] ;  /* 0x00708000aca0783b */ /* 0x0004620000000200 */
        /* <DEDUP_REMOVED lines=13> */
[----:B------:R-:W1:Y:S10]  /*2880*/  MUFU.TANH R219, R219 ;  /* 0x000000db00db7308 */ /* 0x000e740000002400 */
        /* <DEDUP_REMOVED lines=22> */
[----:B------:R-:W1:Y:S01]  /*29f0*/  MUFU.TANH R244, R244 ;  /* 0x000000f400f47308 */ /* 0x000e620000002400 */
[----:B------:R-:W-:-:S05]  /*2a00*/  @P0 BRA `(.L_x_657) ;  /* 0x0000032000000947 */ /* 0x000fca0003800000 */
[----:B--2345:R-:W-:Y:S01]  /*2a10*/  IMAD.MOV.U32 R8, RZ, RZ, R206 ;  /* 0x000000ffff087224 */ /* 0x03cfe200078e00ce */
[----:B------:R-:W2:Y:S01]  /*2a20*/  S2R R4, SR_CTAID.Y ;  /* 0x0000000000047919 */ /* 0x000ea20000002600 */
[----:B------:R-:W-:Y:S01]  /*2a30*/  ULDC.64 UR6, c[0x0][0x178] ;  /* 0x00005e0000067ab9 */ /* 0x000fe20000000a00 */
[----:B------:R-:W-:Y:S01]  /*2a40*/  IMAD.MOV.U32 R9, RZ, RZ, R199 ;  /* 0x000000ffff097224 */ /* 0x000fe200078e00c7 */
[----:B------:R-:W-:Y:S02]  /*2a50*/  UIMAD.WIDE.U32 UR26, UR21, UR6, URZ ;  /* 0x00000006151a72a5 */ /* 0x000fe4000f8e003f */
[----:B------:R-:W-:Y:S04]  /*2a60*/  USHF.R.S32.HI UR4, URZ, 0x1f, UR21 ;  /* 0x0000001f3f047899 */ /* 0x000fe80008011415 */
[----:B------:R-:W-:Y:S02]  /*2a70*/  UIMAD UR4, UR4, UR6, URZ ;  /* 0x00000006040472a4 */ /* 0x000fe4000f8e023f */
[----:B------:R-:W-:Y:S02]  /*2a80*/  UIMAD UR6, UR21, -0x40, UR13 ;  /* 0xffffffc0150678a4 */ /* 0x000fe4000f8e020d */
[----:B------:R-:W-:Y:S04]  /*2a90*/  UIMAD UR4, UR21, UR7, UR4 ;  /* 0x00000007150472a4 */ /* 0x000fe8000f8e0204 */
[----:B------:R-:W-:Y:S01]  /*2aa0*/  UIADD3 UR4, UR27, UR4, URZ ;  /* 0x000000041b047290 */ /* 0x000fe2000fffe03f */
[----:B--2---:R-:W-:Y:S01]  /*2ab0*/  SHF.R.S32.HI R3, RZ, 0x1f, R4 ;  /* 0x0000001fff037819 */ /* 0x004fe20000011404 */
[----:B------:R-:W-:Y:S04]  /*2ac0*/  IMAD.WIDE.U32 R8, R4, c[0x0][0x180], R8 ;  /* 0x0000600004087a25 */ /* 0x000fe800078e0008 */
[C---:B------:R-:W-:Y:S01]  /*2ad0*/  IMAD R5, R3.reuse, c[0x0][0x180], RZ ;  /* 0x0000600003057a24 */ /* 0x040fe200078e02ff */
[----:B------:R-:W-:Y:S01]  /*2ae0*/  IADD3 R2, P0, R8, UR12, RZ ;  /* 0x0000000c08027c10 */ /* 0x000fe2000ff1e0ff */
[C---:B------:R-:W-:Y:S04]  /*2af0*/  @!P1 IMAD.WIDE.U32 R6, R4.reuse, c[0x0][0x270], R192 ;  /* 0x00009c0004069a25 */ /* 0x040fe800078e00c0 */
[C---:B------:R-:W-:Y:S02]  /*2b00*/  IMAD R5, R4.reuse, c[0x0][0x184], R5 ;  /* 0x0000610004057a24 */ /* 0x040fe400078e0205 */
[----:B------:R-:W-:Y:S03]  /*2b10*/  @!P1 IMAD R3, R3, c[0x0][0x270], RZ ;  /* 0x00009c0003039a24 */ /* 0x000fe600078e02ff */
[----:B------:R-:W-:Y:S01]  /*2b20*/  IADD3.X R5, R9, UR15, R5, P0, !PT ;  /* 0x0000000f09057c10 */ /* 0x000fe200087fe405 */
[----:B------:R-:W-:Y:S01]  /*2b30*/  @!P1 IMAD R3, R4, c[0x0][0x274], R3 ;  /* 0x00009d0004039a24 */ /* 0x000fe200078e0203 */
[----:B------:R-:W-:Y:S04]  /*2b40*/  @!P1 IADD3 R4, P0, R6, UR11, RZ ;  /* 0x0000000b06049c10 */ /* 0x000fe8000ff1e0ff */
[----:B------:R-:W-:Y:S02]  /*2b50*/  @!P1 IADD3.X R3, R7, UR17, R3, P0, !PT ;  /* 0x0000001107039c10 */ /* 0x000fe400087fe403 */
[C---:B------:R-:W-:Y:S04]  /*2b60*/  LEA R7, P0, R2.reuse, c[0x0][0x160], 0x1 ;  /* 0x0000580002077a11 */ /* 0x040fe800078008ff */
[----:B------:R-:W-:Y:S01]  /*2b70*/  LEA.HI.X R5, R2, c[0x0][0x164], R5, 0x1, P0 ;  /* 0x0000590002057a11 */ /* 0x000fe200000f0c05 */
[----:B------:R-:W-:Y:S01]  /*2b80*/  IMAD.U32 R2, RZ, RZ, UR26 ;  /* 0x0000001aff027e24 */ /* 0x000fe2000f8e00ff */
[C---:B------:R-:W-:Y:S04]  /*2b90*/  @!P1 LEA R8, P0, R4.reuse, c[0x0][0x258], 0x2 ;  /* 0x0000960004089a11 */ /* 0x040fe800078010ff */
[----:B------:R-:W-:Y:S01]  /*2ba0*/  @!P1 LEA.HI.X R9, R4, c[0x0][0x25c], R3, 0x2, P0 ;  /* 0x0000970004099a11 */ /* 0x000fe200000f1403 */
[----:B------:R-:W-:Y:S01]  /*2bb0*/  IMAD.U32 R3, RZ, RZ, UR26 ;  /* 0x0000001aff037e24 */ /* 0x000fe2000f8e00ff */
[----:B------:R-:W-:Y:S02]  /*2bc0*/  LEA R6, P0, R2, R7, 0x7 ;  /* 0x0000000702067211 */ /* 0x000fe400078038ff */
[----:B------:R-:W-:Y:S02]  /*2bd0*/  MOV R2, UR4 ;  /* 0x0000000400027c02 */ /* 0x000fe40008000f00 */
[----:B------:R-:W-:Y:S02]  /*2be0*/  IADD3 R4, R186, 0xc080, RZ ;  /* 0x0000c080ba047810 */ /* 0x000fe40007ffe0ff */
[----:B------:R-:W-:Y:S01]  /*2bf0*/  LEA.HI.X R7, R3, R5, R2, 0x7, P0 ;  /* 0x0000000503077211 */ /* 0x000fe200000f3c02 */
[----:B------:R-:W-:Y:S01]  /*2c00*/  IMAD.U32 R3, RZ, RZ, UR23 ;  /* 0x00000017ff037e24 */ /* 0x000fe2000f8e00ff */
[----:B------:R-:W-:Y:S01]  /*2c10*/  ISETP.GE.OR P0, PT, R190, UR6, P6 ;  /* 0x00000006be007c0c */ /* 0x000fe2000b706670 */
[----:B------:R-:W-:Y:S02]  /*2c20*/  IMAD.U32 R2, RZ, RZ, UR14 ;  /* 0x0000000eff027e24 */ /* 0x000fe4000f8e00ff */
[C---:B------:R-:W-:Y:S01]  /*2c30*/  IMAD R4, R3.reuse, 0x3000, R4 ;  /* 0x0000300003047824 */ /* 0x040fe200078e0204 */
[----:B------:R-:W-:Y:S02]  /*2c40*/  @!P1 LEA R3, R3, R192, 0x6 ;  /* 0x000000c003039211 */ /* 0x000fe400078e30ff */
[----:B------:R-:W-:Y:S03]  /*2c50*/  @!P1 LEA R2, R2, 0x40, 0x6 ;  /* 0x0000004002029811 */ /* 0x000fe600078e30ff */
[----:B------:R-:W-:Y:S02]  /*2c60*/  @!P1 IMAD.SHL.U32 R5, R3, 0x4, RZ ;  /* 0x0000000403059824 */ /* 0x000fe400078e00ff */
[----:B------:R-:W-:Y:S02]  /*2c70*/  @!P1 IMAD.WIDE R8, R2, 0x4, R8 ;  /* 0x0000000402089825 */ /* 0x000fe400078e0208 */
[----:B------:R-:W-:Y:S01]  /*2c80*/  @!PT LDS RZ, [RZ] ;  /* 0x00000000fffff984 */ /* 0x000fe20000000800 */
[----:B------:R-:W-:Y:S01]  /*2c90*/  @!PT LDS RZ, [RZ] ;  /* 0x00000000fffff984 */ /* 0x000fe20000000800 */
[----:B------:R-:W-:Y:S01]  /*2ca0*/  @!PT LDS RZ, [RZ] ;  /* 0x00000000fffff984 */ /* 0x000fe20000000800 */
[----:B------:R2:W-:Y:S01]  /*2cb0*/  LDGSTS.E.BYPASS.LTC128B.128 [R4], [R6.64], !P0 ;  /* 0x0000000006047fae */ /* 0x0005e2000c101d58 */
[C---:B------:R-:W-:Y:S11]  /*2cc0*/  ISETP.GE.OR P0, PT, R190.reuse, UR6, !P3 ;  /* 0x00000006be007c0c */ /* 0x040ff6000df06670 */
[----:B------:R-:W-:Y:S02]  /*2cd0*/  @!UPT UIADD3 URZ, URZ, URZ, URZ ;  /* 0x0000003f3f3ff290 */ /* 0x000fe4000fffe03f */
[----:B------:R2:W-:Y:S01]  /*2ce0*/  LDGSTS.E.BYPASS.LTC128B.128 [R4+0x1000], [R6.64+0x40], !P0 ;  /* 0x0100004006047fae */ /* 0x0005e2000c101d58 */
[----:B------:R-:W-:Y:S11]  /*2cf0*/  ISETP.GE.OR P0, PT, R190, UR6, !P2 ;  /* 0x00000006be007c0c */ /* 0x000ff6000d706670 */
[----:B------:R-:W-:Y:S02]  /*2d00*/  @!UPT UIADD3 URZ, URZ, URZ, URZ ;  /* 0x0000003f3f3ff290 */ /* 0x000fe4000fffe03f */
[----:B------:R2:W-:Y:S07]  /*2d10*/  LDGSTS.E.BYPASS.LTC128B.128 [R4+0x2000], [R6.64+0x80], !P0 ;  /* 0x0200008006047fae */ /* 0x0005ee000c101d58 */
[----:B------:R2:W-:Y:S02]  /*2d20*/  @!P1 LDGSTS.E.BYPASS.LTC128B.128 [R5+0x18080], [R8.64] ;  /* 0x1808000008059fae */ /* 0x0005e4000b901d58 */
.L_x_657:
[-C--:B-12345:R-:W-:Y:S01]  /*2d30*/  HMMA.16816.F32 R4, R132, R136.reuse, RZ ;  /* 0x000000888404723c */ /* 0x0befe200000018ff */
[----:B------:R-:W0:Y:S01]  /*2d40*/  LDGDEPBAR ;  /* 0x00000000000079af */ /* 0x000e220000000000 */
[----:B------:R-:W-:Y:S01]  /*2d50*/  UMOV UR4, 0x1800 ;  /* 0x0000180000047882 */ /* 0x000fe20000000000 */
[----:B------:R-:W-:Y:S01]  /*2d60*/  ISETP.GT.AND P0, PT, R200, RZ, PT ;  /* 0x000000ffc800720c */ /* 0x000fe20003f04270 */
[----:B------:R-:W-:Y:S02]  /*2d70*/  UIMAD UR4, UR5, UR4, 0x800 ;  /* 0x00000800050474a4 */ /* 0x000fe4000f8e0204 */
[----:B------:R-:W-:Y:S01]  /*2d80*/  UIADD3 UR26, UR14, 0x2, URZ ;  /* 0x000000020e1a7890 */ /* 0x000fe2000fffe03f */
[----:B------:R-:W-:Y:S01]  /*2d90*/  FSEL R171, R213, -INF , P0 ;  /* 0xff800000d5ab7808 */ /* 0x000fe20000000000 */
[C---:B------:R-:W-:Y:S02]  /*2da0*/  HMMA.16816.F32 R8, R140.reuse, R136, RZ ;  /* 0x000000888c08723c */ /* 0x040fe400000018ff */
[----:B------:R-:W-:Y:S02]  /*2db0*/  UISETP.GE.AND UP0, UPT, UR26, UR19, UPT ;  /* 0x000000131a00728c */ /* 0x000fe4000bf06270 */
[----:B------:R-:W-:Y:S01]  /*2dc0*/  IADD3 R2, R184, UR4, RZ ;  /* 0x00000004b8027c10 */ /* 0x000fe2000fffe0ff */
[----:B------:R-:W-:Y:S02]  /*2dd0*/  FFMA.FTZ R171, R171, c[0x0][0x29c], -R246 ;  /* 0x0000a700abab7a23 */ /* 0x000fe400000108f6 */
[----:B------:R-:W-:Y:S01]  /*2de0*/  FFMA.FTZ R213, -R213, R213, 1 ;  /* 0x3f800000d5d57423 */ /* 0x000fe200000101d5 */
[-C--:B------:R-:W-:Y:S01]  /*2df0*/  HMMA.16816.F32 R12, R140, R138.reuse, RZ ;  /* 0x0000008a8c0c723c */ /* 0x080fe200000018ff */
[----:B------:R-:W-:Y:S02]  /*2e00*/  SHF.L.U32 R3, R2, 0x1, RZ ;  /* 0x0000000102037819 */ /* 0x000fe400000006ff */
[----:B------:R-:W-:Y:S05]  /*2e10*/  MUFU.EX2 R171, R171 ;  /* 0x000000ab00ab7308 */ /* 0x000fea0000000800 */
[C---:B------:R-:W-:Y:S01]  /*2e20*/  HMMA.16816.F32 R16, R132.reuse, R138, RZ ;  /* 0x0000008a8410723c */ /* 0x040fe200000018ff */
[----:B------:R-:W-:Y:S07]  /*2e30*/  LDSM.16.M88.4 R136, [R180+0x8080] ;  /* 0x00808000b488783b */ /* 0x000fee0000000200 */
[-C--:B------:R-:W-:Y:S08]  /*2e40*/  HMMA.16816.F32 R20, R132, R144.reuse, RZ ;  /* 0x000000908414723c */ /* 0x080ff000000018ff */
[C---:B------:R-:W-:Y:S08]  /*2e50*/  HMMA.16816.F32 R24, R140.reuse, R144, RZ ;  /* 0x000000908c18723c */ /* 0x040ff000000018ff */
[-C--:B------:R-:W-:Y:S01]  /*2e60*/  HMMA.16816.F32 R28, R140, R146.reuse, RZ ;  /* 0x000000928c1c723c */ /* 0x080fe200000018ff */
[----:B------:R-:W-:Y:S07]  /*2e70*/  LDSM.16.M88.4 R140, [R3+0x12880] ;  /* 0x01288000038c783b */ /* 0x000fee0000000200 */
[----:B------:R-:W-:Y:S01]  /*2e80*/  HMMA.16816.F32 R32, R132, R146, RZ ;  /* 0x000000928420723c */ /* 0x000fe200000018ff */
[----:B------:R-:W1:Y:S07]  /*2e90*/  LDSM.16.M88.4 R132, [R3+0x12080] ;  /* 0x012080000384783b */ /* 0x000e6e0000000200 */
[-C--:B------:R-:W-:Y:S01]  /*2ea0*/  HMMA.16816.F32 R4, R148, R152.reuse, R4 ;  /* 0x000000989404723c */ /* 0x080fe20000001804 */
[----:B------:R-:W2:Y:S07]  /*2eb0*/  LDSM.16.M88.4 R144, [R180+0x9080] ;  /* 0x00908000b490783b */ /* 0x000eae0000000200 */
[C---:B------:R-:W-:Y:S07]  /*2ec0*/  HMMA.16816.F32 R8, R156.reuse, R152, R8 ;  /* 0x000000989c08723c */ /* 0x040fee0000001808 */
[----:B------:R-:W-:Y:S01]  /*2ed0*/  IADD3 R152, R184, UR4, R181 ;  /* 0x00000004b8987c10 */ /* 0x000fe2000fffe0b5 */
[-C--:B------:R-:W-:Y:S04]  /*2ee0*/  HMMA.16816.F32 R12, R156, R154.reuse, R12 ;  /* 0x0000009a9c0c723c */ /* 0x080fe8000000180c */
[----:B------:R-:W-:Y:S04]  /*2ef0*/  SHF.L.U32 R2, R152, 0x1, RZ ;  /* 0x0000000198027819 */ /* 0x000fe800000006ff */
[C---:B------:R-:W-:Y:S01]  /*2f00*/  HMMA.16816.F32 R16, R148.reuse, R154, R16 ;  /* 0x0000009a9410723c */ /* 0x040fe20000001810 */
[----:B------:R-:W-:Y:S07]  /*2f10*/  LDSM.16.M88.4 R152, [R2+0x12080] ;  /* 0x012080000298783b */ /* 0x000fee0000000200 */
[-C--:B------:R-:W-:Y:S01]  /*2f20*/  HMMA.16816.F32 R20, R148, R160.reuse, R20 ;  /* 0x000000a09414723c */ /* 0x080fe20000001814 */
[----:B------:R-:W-:Y:S07]  /*2f30*/  LDSM.16.M88.4 R164, [R2+0x12880] ;  /* 0x0128800002a4783b */ /* 0x000fee0000000200 */
[C---:B------:R-:W-:Y:S08]  /*2f40*/  HMMA.16816.F32 R24, R156.reuse, R160, R24 ;  /* 0x000000a09c18723c */ /* 0x040ff00000001818 */
[-C--:B------:R-:W-:Y:S01]  /*2f50*/  HMMA.16816.F32 R28, R156, R162.reuse, R28 ;  /* 0x000000a29c1c723c */ /* 0x080fe2000000181c */
[----:B------:R-:W3:Y:S07]  /*2f60*/  LDSM.16.M88.4 R156, [R172+0x8080] ;  /* 0x00808000ac9c783b */ /* 0x000eee0000000200 */
[----:B------:R-:W-:Y:S01]  /*2f70*/  HMMA.16816.F32 R32, R148, R162, R32 ;  /* 0x000000a29420723c */ /* 0x000fe20000001820 */
[----:B------:R-:W4:Y:S07]  /*2f80*/  LDSM.16.M88.4 R148, [R172+0x9080] ;  /* 0x00908000ac94783b */ /* 0x000f2e0000000200 */
[-C--:B-1----:R-:W-:Y:S08]  /*2f90*/  HMMA.16816.F32 R4, R132, R136.reuse, R4 ;  /* 0x000000888404723c */ /* 0x082ff00000001804 */
[C---:B------:R-:W-:Y:S08]  /*2fa0*/  HMMA.16816.F32 R8, R140.reuse, R136, R8 ;  /* 0x000000888c08723c */ /* 0x040ff00000001808 */
[-C--:B------:R-:W-:Y:S08]  /*2fb0*/  HMMA.16816.F32 R12, R140, R138.reuse, R12 ;  /* 0x0000008a8c0c723c */ /* 0x080ff0000000180c */
[C---:B------:R-:W-:Y:S01]  /*2fc0*/  HMMA.16816.F32 R16, R132.reuse, R138, R16 ;  /* 0x0000008a8410723c */ /* 0x040fe20000001810 */
[----:B------:R-:W-:Y:S07]  /*2fd0*/  LDSM.16.M88.4 R136, [R3+0x13080] ;  /* 0x013080000388783b */ /* 0x000fee0000000200 */
[-C--:B--2---:R-:W-:Y:S08]  /*2fe0*/  HMMA.16816.F32 R20, R132, R144.reuse, R20 ;  /* 0x000000908414723c */ /* 0x084ff00000001814 */
[C---:B------:R-:W-:Y:S07]  /*2ff0*/  HMMA.16816.F32 R24, R140.reuse, R144, R24 ;  /* 0x000000908c18723c */ /* 0x040fee0000001818 */
[C---:B------:R-:W-:Y:S01]  /*3000*/  FSEL R144, R209.reuse, -INF , P0 ;  /* 0xff800000d1907808 */ /* 0x040fe20000000000 */
[-C--:B------:R-:W-:Y:S01]  /*3010*/  HMMA.16816.F32 R28, R140, R146.reuse, R28 ;  /* 0x000000928c1c723c */ /* 0x080fe2000000181c */
[----:B------:R-:W1:Y:S03]  /*3020*/  LDSM.16.M88.4 R140, [R180+0xa080] ;  /* 0x00a08000b48c783b */ /* 0x000e660000000200 */
[----:B------:R-:W-:Y:S04]  /*3030*/  FFMA.FTZ R209, -R209, R209, 1 ;  /* 0x3f800000d1d17423 */ /* 0x000fe800000101d1 */
[----:B------:R-:W-:Y:S01]  /*3040*/  HMMA.16816.F32 R32, R132, R146, R32 ;  /* 0x000000928420723c */ /* 0x000fe20000001820 */
[----:B------:R2:W5:Y:S07]  /*3050*/  LDSM.16.M88.4 R132, [R3+0x13880] ;  /* 0x013880000384783b */ /* 0x00056e0000000200 */
[-C--:B---3--:R-:W-:Y:S08]  /*3060*/  HMMA.16816.F32 R4, R152, R156.reuse, R4 ;  /* 0x0000009c9804723c */ /* 0x088ff00000001804 */
[C---:B------:R-:W-:Y:S07]  /*3070*/  HMMA.16816.F32 R8, R164.reuse, R156, R8 ;  /* 0x0000009ca408723c */ /* 0x040fee0000001808 */
[----:B------:R-:W-:Y:S01]  /*3080*/  FSEL R156, R215, -INF , P0 ;  /* 0xff800000d79c7808 */ /* 0x000fe20000000000 */
[-C--:B------:R-:W-:Y:S04]  /*3090*/  HMMA.16816.F32 R12, R164, R158.reuse, R12 ;  /* 0x0000009ea40c723c */ /* 0x080fe8000000180c */
[----:B--2---:R-:W-:Y:S02]  /*30a0*/  FFMA.FTZ R3, R144, c[0x0][0x29c], -R247 ;  /* 0x0000a70090037a23 */ /* 0x004fe400000108f7 */
[----:B------:R-:W2:Y:S01]  /*30b0*/  LDSM.16.M88.4 R144, [R180+0xb080] ;  /* 0x00b08000b490783b */ /* 0x000ea20000000200 */
[----:B------:R-:W-:Y:S01]  /*30c0*/  FFMA.FTZ R156, R156, c[0x0][0x29c], -R245 ;  /* 0x0000a7009c9c7a23 */ /* 0x000fe200000108f5 */
[C---:B------:R-:W-:Y:S02]  /*30d0*/  HMMA.16816.F32 R16, R152.reuse, R158, R16 ;  /* 0x0000009e9810723c */ /* 0x040fe40000001810 */
[----:B------:R-:W-:Y:S06]  /*30e0*/  MUFU.EX2 R3, R3 ;  /* 0x0000000300037308 */ /* 0x000fec0000000800 */
[-C--:B----4-:R-:W-:Y:S04]  /*30f0*/  HMMA.16816.F32 R20, R152, R148.reuse, R20 ;  /* 0x000000949814723c */ /* 0x090fe80000001814 */
[----:B------:R-:W-:Y:S04]  /*3100*/  MUFU.EX2 R156, R156 ;  /* 0x0000009c009c7308 */ /* 0x000fe80000000800 */
[C---:B------:R-:W-:Y:S08]  /*3110*/  HMMA.16816.F32 R24, R164.reuse, R148, R24 ;  /* 0x00000094a418723c */ /* 0x040ff00000001818 */
[-C--:B------:R-:W-:Y:S08]  /*3120*/  HMMA.16816.F32 R28, R164, R150.reuse, R28 ;  /* 0x00000096a41c723c */ /* 0x080ff0000000181c */
[----:B------:R-:W-:Y:S07]  /*3130*/  HMMA.16816.F32 R32, R152, R150, R32 ;  /* 0x000000969820723c */ /* 0x000fee0000001820 */
[----:B------:R-:W-:Y:S01]  /*3140*/  FSEL R153, R217, -INF , P0 ;  /* 0xff800000d9997808 */ /* 0x000fe20000000000 */
[-C--:B-1----:R-:W-:Y:S05]  /*3150*/  HMMA.16816.F32 R4, R136, R140.reuse, R4 ;  /* 0x0000008c8804723c */ /* 0x082fea0000001804 */
[--C-:B------:R-:W-:Y:S01]  /*3160*/  FFMA.FTZ R153, R153, c[0x0][0x29c], -R242.reuse ;  /* 0x0000a70099997a23 */ /* 0x100fe200000108f2 */
[----:B------:R-:W-:Y:S01]  /*3170*/  ISETP.GT.AND P0, PT, R200, 0x1, PT ;  /* 0x00000001c800780c */ /* 0x000fe20003f04270 */
[----:B------:R-:W-:Y:S01]  /*3180*/  FFMA.FTZ R217, -R217, R217, 1 ;  /* 0x3f800000d9d97423 */ /* 0x000fe200000101d9 */
[C---:B-----5:R-:W-:Y:S03]  /*3190*/  HMMA.16816.F32 R8, R132.reuse, R140, R8 ;  /* 0x0000008c8408723c */ /* 0x060fe60000001808 */
[----:B------:R-:W-:Y:S01]  /*31a0*/  MUFU.EX2 R153, R153 ;  /* 0x0000009900997308 */ /* 0x000fe20000000800 */
[C---:B------:R-:W-:Y:S01]  /*31b0*/  FSEL R148, R212.reuse, -INF , P0 ;  /* 0xff800000d4947808 */ /* 0x040fe20000000000 */
[----:B------:R-:W-:Y:S01]  /*31c0*/  FFMA.FTZ R212, -R212, R212, 1 ;  /* 0x3f800000d4d47423 */ /* 0x000fe200000101d4 */
[C---:B------:R-:W-:Y:S01]  /*31d0*/  FSEL R169, R214.reuse, -INF , P0 ;  /* 0xff800000d6a97808 */ /* 0x040fe20000000000 */
[----:B------:R-:W-:Y:S01]  /*31e0*/  FFMA.FTZ R214, -R214, R214, 1 ;  /* 0x3f800000d6d67423 */ /* 0x000fe200000101d6 */
[-C--:B------:R-:W-:Y:S04]  /*31f0*/  HMMA.16816.F32 R12, R132, R142.reuse, R12 ;  /* 0x0000008e840c723c */ /* 0x080fe8000000180c */
[----:B------:R-:W-:Y:S01]  /*3200*/  FSEL R154, R216, -INF , P0 ;  /* 0xff800000d89a7808 */ /* 0x000fe20000000000 */
[----:B------:R-:W-:Y:S01]  /*3210*/  FFMA.FTZ R152, R148, c[0x0][0x29c], -R247 ;  /* 0x0000a70094987a23 */ /* 0x000fe200000108f7 */
[C---:B------:R-:W-:Y:S01]  /*3220*/  FSEL R155, R218.reuse, -INF , P0 ;  /* 0xff800000da9b7808 */ /* 0x040fe20000000000 */
[----:B------:R-:W-:Y:S01]  /*3230*/  FFMA.FTZ R218, -R218, R218, 1 ;  /* 0x3f800000dada7423 */ /* 0x000fe200000101da */
[C---:B------:R-:W-:Y:S03]  /*3240*/  HMMA.16816.F32 R16, R136.reuse, R142, R16 ;  /* 0x0000008e8810723c */ /* 0x040fe60000001810 */
[----:B------:R-:W-:Y:S01]  /*3250*/  MUFU.EX2 R152, R152 ;  /* 0x0000009800987308 */ /* 0x000fe20000000800 */
[----:B------:R-:W-:Y:S01]  /*3260*/  ISETP.GT.AND P0, PT, R200, 0x20, PT ;  /* 0x00000020c800780c */ /* 0x000fe20003f04270 */
[----:B------:R-:W-:Y:S02]  /*3270*/  FFMA.FTZ R154, R154, c[0x0][0x29c], -R245 ;  /* 0x0000a7009a9a7a23 */ /* 0x000fe400000108f5 */
[--C-:B------:R-:W-:Y:S01]  /*3280*/  FFMA.FTZ R155, R155, c[0x0][0x29c], -R242.reuse ;  /* 0x0000a7009b9b7a23 */ /* 0x100fe200000108f2 */
[-C--:B--2---:R-:W-:Y:S04]  /*3290*/  HMMA.16816.F32 R20, R136, R144.reuse, R20 ;  /* 0x000000908814723c */ /* 0x084fe80000001814 */
[C---:B------:R-:W-:Y:S01]  /*32a0*/  FSEL R148, R223.reuse, -INF , P0 ;  /* 0xff800000df947808 */ /* 0x040fe20000000000 */
[----:B------:R-:W-:Y:S01]  /*32b0*/  FFMA.FTZ R223, -R223, R223, 1 ;  /* 0x3f800000dfdf7423 */ /* 0x000fe200000101df */
[----:B------:R-:W-:Y:S02]  /*32c0*/  FSEL R162, R219, -INF , P0 ;  /* 0xff800000dba27808 */ /* 0x000fe40000000000 */
[C---:B------:R-:W-:Y:S04]  /*32d0*/  HMMA.16816.F32 R24, R132.reuse, R144, R24 ;  /* 0x000000908418723c */ /* 0x040fe80000001818 */
[----:B------:R-:W-:Y:S01]  /*32e0*/  FSEL R249, R225, -INF , P0 ;  /* 0xff800000e1f97808 */ /* 0x000fe20000000000 */
[----:B------:R-:W-:Y:S01]  /*32f0*/  FFMA.FTZ R157, R148, c[0x0][0x29c], -R247 ;  /* 0x0000a700949d7a23 */ /* 0x000fe200000108f7 */
[----:B------:R-:W-:Y:S01]  /*3300*/  FSEL R161, R221, -INF , P0 ;  /* 0xff800000dda17808 */ /* 0x000fe20000000000 */
[----:B------:R-:W-:Y:S01]  /*3310*/  LDSM.16.M88.4 R148, [R172+0xa080] ;  /* 0x00a08000ac94783b */ /* 0x000fe20000000200 */
[-C--:B------:R-:W-:Y:S03]  /*3320*/  HMMA.16816.F32 R28, R132, R146.reuse, R28 ;  /* 0x00000092841c723c */ /* 0x080fe6000000181c */
[----:B------:R-:W-:Y:S01]  /*3330*/  ISETP.GT.AND P0, PT, R200, 0x21, PT ;  /* 0x00000021c800780c */ /* 0x000fe20003f04270 */
[----:B------:R-:W-:Y:S01]  /*3340*/  FFMA.FTZ R162, R162, c[0x0][0x29c], -R245 ;  /* 0x0000a700a2a27a23 */ /* 0x000fe200000108f5 */
[----:B------:R-:W1:Y:S01]  /*3350*/  MUFU.EX2 R157, R157 ;  /* 0x0000009d009d7308 */ /* 0x000e620000000800 */
[----:B------:R-:W-:Y:S01]  /*3360*/  FFMA.FTZ R161, R161, c[0x0][0x29c], -R242 ;  /* 0x0000a700a1a17a23 */ /* 0x000fe200000108f2 */
[----:B------:R-:W-:Y:S01]  /*3370*/  FSEL R140, R224, -INF , P0 ;  /* 0xff800000e08c7808 */ /* 0x000fe20000000000 */
[----:B------:R-:W-:Y:S01]  /*3380*/  HMMA.16816.F32 R32, R136, R146, R32 ;  /* 0x000000928820723c */ /* 0x000fe20000001820 */
[----:B------:R-:W-:Y:S03]  /*3390*/  LDSM.16.M88.4 R132, [R2+0x13880] ;  /* 0x013880000284783b */ /* 0x000fe60000000200 */
[----:B------:R-:W-:Y:S01]  /*33a0*/  FSEL R183, R226, -INF , P0 ;  /* 0xff800000e2b77808 */ /* 0x000fe20000000000 */
[----:B------:R-:W-:Y:S01]  /*33b0*/  FFMA.FTZ R158, R140, c[0x0][0x29c], -R247 ;  /* 0x0000a7008c9e7a23 */ /* 0x000fe200000108f7 */
[----:B------:R-:W-:Y:S01]  /*33c0*/  FSEL R160, R220, -INF , P0 ;  /* 0xff800000dca07808 */ /* 0x000fe20000000000 */
[--C-:B------:R-:W-:Y:S01]  /*33d0*/  FFMA.FTZ R146, R169, c[0x0][0x29c], -R246.reuse ;  /* 0x0000a700a9927a23 */ /* 0x100fe200000108f6 */
[----:B------:R-:W-:Y:S01]  /*33e0*/  FSEL R159, R222, -INF , P0 ;  /* 0xff800000de9f7808 */ /* 0x000fe20000000000 */
[----:B------:R-:W-:Y:S01]  /*33f0*/  LDSM.16.M88.4 R136, [R172+0xb080] ;  /* 0x00b08000ac88783b */ /* 0x000fe20000000200 */
[----:B------:R-:W-:Y:S01]  /*3400*/  ISETP.GT.AND P0, PT, R200, 0x40, PT ;  /* 0x00000040c800780c */ /* 0x000fe20003f04270 */
[----:B------:R-:W2:Y:S01]  /*3410*/  MUFU.EX2 R158, R158 ;  /* 0x0000009e009e7308 */ /* 0x000ea20000000800 */
[----:B------:R-:W-:Y:S02]  /*3420*/  FFMA.FTZ R160, R160, c[0x0][0x29c], -R245 ;  /* 0x0000a700a0a07a23 */ /* 0x000fe400000108f5 */
[----:B------:R-:W-:Y:S01]  /*3430*/  FSEL R140, R227, -INF , P0 ;  /* 0xff800000e38c7808 */ /* 0x000fe20000000000 */
[----:B------:R-:W-:Y:S01]  /*3440*/  FFMA.FTZ R147, R249, c[0x0][0x29c], -R246 ;  /* 0x0000a700f9937a23 */ /* 0x000fe200000108f6 */
[----:B------:R-:W-:Y:S01]  /*3450*/  FSEL R164, R231, -INF , P0 ;  /* 0xff800000e7a47808 */ /* 0x000fe20000000000 */
[--C-:B------:R-:W-:Y:S01]  /*3460*/  FFMA.FTZ R159, R159, c[0x0][0x29c], -R242.reuse ;  /* 0x0000a7009f9f7a23 */ /* 0x100fe200000108f2 */
[----:B------:R-:W-:Y:S01]  /*3470*/  FSEL R165, R233, -INF , P0 ;  /* 0xff800000e9a57808 */ /* 0x000fe20000000000 */
[----:B------:R-:W-:Y:S01]  /*3480*/  FFMA.FTZ R163, R140, c[0x0][0x29c], -R247 ;  /* 0x0000a7008ca37a23 */ /* 0x000fe200000108f7 */
[----:B------:R-:W-:Y:S01]  /*3490*/  FSEL R250, R229, -INF , P0 ;  /* 0xff800000e5fa7808 */ /* 0x000fe20000000000 */
[----:B------:R-:W-:Y:S01]  /*34a0*/  FFMA.FTZ R164, R164, c[0x0][0x29c], -R245 ;  /* 0x0000a700a4a47a23 */ /* 0x000fe200000108f5 */
[----:B------:R-:W-:Y:S01]  /*34b0*/  ISETP.GT.AND P0, PT, R200, 0x41, PT ;  /* 0x00000041c800780c */ /* 0x000fe20003f04270 */
[----:B------:R-:W-:Y:S01]  /*34c0*/  MUFU.EX2 R146, R146 ;  /* 0x0000009200927308 */ /* 0x000fe20000000800 */
[----:B------:R-:W-:Y:S02]  /*34d0*/  FFMA.FTZ R165, R165, c[0x0][0x29c], -R242 ;  /* 0x0000a700a5a57a23 */ /* 0x000fe400000108f2 */
[----:B------:R-:W-:Y:S01]  /*34e0*/  FSEL R140, R228, -INF , P0 ;  /* 0xff800000e48c7808 */ /* 0x000fe20000000000 */
[--C-:B------:R-:W-:Y:S01]  /*34f0*/  FFMA.FTZ R169, R250, c[0x0][0x29c], -R246.reuse ;  /* 0x0000a700faa97a23 */ /* 0x100fe200000108f6 */
[----:B------:R-:W-:Y:S01]  /*3500*/  FSEL R248, R230, -INF , P0 ;  /* 0xff800000e6f87808 */ /* 0x000fe20000000000 */
[----:B------:R-:W-:Y:S01]  /*3510*/  FFMA.FTZ R224, -R224, R224, 1 ;  /* 0x3f800000e0e07423 */ /* 0x000fe200000101e0 */
[----:B------:R-:W-:Y:S01]  /*3520*/  FSEL R166, R232, -INF , P0 ;  /* 0xff800000e8a67808 */ /* 0x000fe20000000000 */
[----:B------:R-:W-:Y:S01]  /*3530*/  FFMA.FTZ R141, R140, c[0x0][0x29c], -R247 ;  /* 0x0000a7008c8d7a23 */ /* 0x000fe200000108f7 */
[----:B------:R-:W-:Y:S01]  /*3540*/  FSEL R167, R234, -INF , P0 ;  /* 0xff800000eaa77808 */ /* 0x000fe20000000000 */
[----:B------:R-:W-:Y:S01]  /*3550*/  MUFU.EX2 R163, R163 ;  /* 0x000000a300a37308 */ /* 0x000fe20000000800 */
[----:B------:R-:W-:Y:S01]  /*3560*/  ISETP.GT.AND P0, PT, R200, 0x60, PT ;  /* 0x00000060c800780c */ /* 0x000fe20003f04270 */
[----:B------:R-:W-:Y:S02]  /*3570*/  FFMA.FTZ R166, R166, c[0x0][0x29c], -R245 ;  /* 0x0000a700a6a67a23 */ /* 0x000fe400000108f5 */
[----:B------:R-:W-:Y:S01]  /*3580*/  FFMA.FTZ R248, R248, c[0x0][0x29c], -R246 ;  /* 0x0000a700f8f87a23 */ /* 0x000fe200000108f6 */
[----:B------:R-:W-:Y:S01]  /*3590*/  FSEL R140, R240, -INF , P0 ;  /* 0xff800000f08c7808 */ /* 0x000fe20000000000 */
[--C-:B------:R-:W-:Y:S01]  /*35a0*/  FFMA.FTZ R167, R167, c[0x0][0x29c], -R242.reuse ;  /* 0x0000a700a7a77a23 */ /* 0x100fe200000108f2 */
[----:B------:R-:W-:Y:S01]  /*35b0*/  FSEL R251, R243, -INF , P0 ;  /* 0xff800000f3fb7808 */ /* 0x000fe20000000000 */
[----:B------:R-:W-:Y:S01]  /*35c0*/  FFMA.FTZ R227, -R227, R227, 1 ;  /* 0x3f800000e3e37423 */ /* 0x000fe200000101e3 */
[----:B------:R-:W-:Y:S01]  /*35d0*/  FSEL R168, R235, -INF , P0 ;  /* 0xff800000eba87808 */ /* 0x000fe20000000000 */
[----:B------:R3:W4:Y:S01]  /*35e0*/  MUFU.EX2 R144, R141 ;  /* 0x0000008d00907308 */ /* 0x0007220000000800 */
[----:B------:R-:W-:Y:S01]  /*35f0*/  FFMA.FTZ R170, R140, c[0x0][0x29c], -R247 ;  /* 0x0000a7008caa7a23 */ /* 0x000fe200000108f7 */
[----:B------:R-:W-:Y:S01]  /*3600*/  FSEL R145, R237, -INF , P0 ;  /* 0xff800000ed917808 */ /* 0x000fe20000000000 */
[----:B------:R-:W-:Y:S01]  /*3610*/  FFMA.FTZ R228, -R228, R228, 1 ;  /* 0x3f800000e4e47423 */ /* 0x000fe200000101e4 */
[----:B------:R-:W-:Y:S01]  /*3620*/  ISETP.GT.AND P0, PT, R200, 0x61, PT ;  /* 0x00000061c800780c */ /* 0x000fe20003f04270 */
[----:B------:R-:W-:Y:S02]  /*3630*/  FFMA.FTZ R168, R168, c[0x0][0x29c], -R245 ;  /* 0x0000a700a8a87a23 */ /* 0x000fe400000108f5 */
[----:B------:R-:W-:Y:S01]  /*3640*/  FFMA.FTZ R145, R145, c[0x0][0x29c], -R242 ;  /* 0x0000a70091917a23 */ /* 0x000fe200000108f2 */
[----:B------:R-:W-:Y:S01]  /*3650*/  FSEL R252, R241, -INF , P0 ;  /* 0xff800000f1fc7808 */ /* 0x000fe20000000000 */
[----:B------:R-:W-:Y:S01]  /*3660*/  FFMA.FTZ R225, -R225, R225, 1 ;  /* 0x3f800000e1e17423 */ /* 0x000fe200000101e1 */
[----:B------:R-:W5:Y:S01]  /*3670*/  MUFU.EX2 R147, R147 ;  /* 0x0000009300937308 */ /* 0x000f620000000800 */
[----:B------:R-:W-:Y:S02]  /*3680*/  FFMA.FTZ R226, -R226, R226, 1 ;  /* 0x3f800000e2e27423 */ /* 0x000fe400000101e2 */
[----:B------:R-:W-:Y:S02]  /*3690*/  FFMA.FTZ R247, R252, c[0x0][0x29c], -R247 ;  /* 0x0000a700fcf77a23 */ /* 0x000fe400000108f7 */
[----:B------:R-:W-:Y:S02]  /*36a0*/  FFMA.FTZ R229, -R229, R229, 1 ;  /* 0x3f800000e5e57423 */ /* 0x000fe400000101e5 */
[----:B------:R-:W-:Y:S02]  /*36b0*/  FFMA.FTZ R230, -R230, R230, 1 ;  /* 0x3f800000e6e67423 */ /* 0x000fe400000101e6 */
[----:B------:R-:W-:Y:S01]  /*36c0*/  FFMA.FTZ R243, -R243, R243, 1 ;  /* 0x3f800000f3f37423 */ /* 0x000fe200000101f3 */
[----:B------:R-:W-:Y:S01]  /*36d0*/  MUFU.EX2 R169, R169 ;  /* 0x000000a900a97308 */ /* 0x000fe20000000800 */
[----:B------:R-:W-:Y:S02]  /*36e0*/  FFMA.FTZ R222, -R222, R222, 1 ;  /* 0x3f800000dede7423 */ /* 0x000fe400000101de */
[----:B------:R-:W-:Y:S01]  /*36f0*/  FFMA.FTZ R221, -R221, R221, 1 ;  /* 0x3f800000dddd7423 */ /* 0x000fe200000101dd */
[----:B---3--:R3:W1:Y:S01]  /*3700*/  LDSM.16.M88.4 R140, [R2+0x13080] ;  /* 0x01308000028c783b */ /* 0x0086620000000200 */
[----:B------:R-:W-:Y:S02]  /*3710*/  FFMA.FTZ R241, -R241, R241, 1 ;  /* 0x3f800000f1f17423 */ /* 0x000fe400000101f1 */
[----:B------:R-:W-:Y:S02]  /*3720*/  FFMA.FTZ R233, -R233, R233, 1 ;  /* 0x3f800000e9e97423 */ /* 0x000fe400000101e9 */
[----:B------:R-:W-:Y:S01]  /*3730*/  FFMA.FTZ R234, -R234, R234, 1 ;  /* 0x3f800000eaea7423 */ /* 0x000fe200000101ea */
[----:B------:R-:W-:Y:S01]  /*3740*/  MUFU.EX2 R145, R145 ;  /* 0x0000009100917308 */ /* 0x000fe20000000800 */
[----:B------:R-:W-:Y:S02]  /*3750*/  FFMA.FTZ R237, -R237, R237, 1 ;  /* 0x3f800000eded7423 */ /* 0x000fe400000101ed */
[----:B------:R-:W-:Y:S07]  /*3760*/  FFMA.FTZ R240, -R240, R240, 1 ;  /* 0x3f800000f0f07423 */ /* 0x000fee00000101f0 */
[----:B------:R-:W-:Y:S01]  /*3770*/  MUFU.EX2 R248, R248 ;  /* 0x000000f800f87308 */ /* 0x000fe20000000800 */
[--C-:B---3--:R-:W-:Y:S09]  /*3780*/  FFMA.FTZ R2, R183, c[0x0][0x29c], -R246.reuse ;  /* 0x0000a700b7027a23 */ /* 0x108ff200000108f6 */
[----:B------:R-:W-:Y:S10]  /*3790*/  MUFU.EX2 R183, R154 ;  /* 0x0000009a00b77308 */ /* 0x000ff40000000800 */
[----:B------:R-:W3:Y:S01]  /*37a0*/  MUFU.EX2 R2, R2 ;  /* 0x0000000200027308 */ /* 0x000ee20000000800 */
[-C--:B-1----:R-:W-:Y:S09]  /*37b0*/  HMMA.16816.F32 R4, R140, R148.reuse, R4 ;  /* 0x000000948c04723c */ /* 0x082ff20000001804 */
[----:B------:R-:W-:Y:S01]  /*37c0*/  MUFU.EX2 R162, R162 ;  /* 0x000000a200a27308 */ /* 0x000fe20000000800 */
[C---:B------:R-:W-:Y:S01]  /*37d0*/  HMMA.16816.F32 R8, R132.reuse, R148, R8 ;  /* 0x000000948408723c */ /* 0x040fe20000001808 */
[----:B------:R-:W1:Y:S06]  /*37e0*/  LDS R148, [R238+0x18280] ;  /* 0x01828000ee947984 */ /* 0x000e6c0000000800 */
[--C-:B------:R-:W-:Y:S01]  /*37f0*/  FFMA.FTZ R149, R251, c[0x0][0x29c], -R246.reuse ;  /* 0x0000a700fb957a23 */ /* 0x100fe200000108f6 */
[-C--:B------:R-:W-:Y:S01]  /*3800*/  HMMA.16816.F32 R12, R132, R150.reuse, R12 ;  /* 0x00000096840c723c */ /* 0x080fe2000000180c */
[----:B------:R-:W-:Y:S07]  /*3810*/  MUFU.EX2 R164, R164 ;  /* 0x000000a400a47308 */ /* 0x000fee0000000800 */
[C---:B------:R-:W-:Y:S03]  /*3820*/  HMMA.16816.F32 R16, R140.reuse, R150, R16 ;  /* 0x000000968c10723c */ /* 0x040fe60000001810 */
[----:B------:R-:W1:Y:S04]  /*3830*/  MUFU.EX2 R149, R149 ;  /* 0x0000009500957308 */ /* 0x000e680000000800 */
[----:B------:R-:W-:Y:S01]  /*3840*/  FSEL R150, R236, -INF , P0 ;  /* 0xff800000ec967808 */ /* 0x000fe20000000000 */
[-C--:B------:R-:W-:Y:S04]  /*3850*/  HMMA.16816.F32 R20, R140, R136.reuse, R20 ;  /* 0x000000888c14723c */ /* 0x080fe80000001814 */
[----:B------:R-:W-:Y:S01]  /*3860*/  FFMA.FTZ R245, R150, c[0x0][0x29c], -R245 ;  /* 0x0000a70096f57a23 */ /* 0x000fe200000108f5 */
[----:B------:R-:W-:Y:S01]  /*3870*/  MUFU.EX2 R161, R161 ;  /* 0x000000a100a17308 */ /* 0x000fe20000000800 */
[----:B------:R-:W3:Y:S01]  /*3880*/  LDS R150, [R238+0x182a0] ;  /* 0x0182a000ee967984 */ /* 0x000ee20000000800 */
[C---:B------:R-:W-:Y:S01]  /*3890*/  FSEL R151, R244.reuse, -INF , P0 ;  /* 0xff800000f4977808 */ /* 0x040fe20000000000 */
[C---:B------:R-:W-:Y:S04]  /*38a0*/  HMMA.16816.F32 R24, R132.reuse, R136, R24 ;  /* 0x000000888418723c */ /* 0x040fe80000001818 */
[----:B------:R-:W-:Y:S01]  /*38b0*/  FFMA.FTZ R246, R151, c[0x0][0x29c], -R246 ;  /* 0x0000a70097f67a23 */ /* 0x000fe200000108f6 */
[----:B------:R-:W-:Y:S01]  /*38c0*/  FSEL R151, R239, -INF , P0 ;  /* 0xff800000ef977808 */ /* 0x000fe20000000000 */
[----:B------:R-:W-:Y:S01]  /*38d0*/  FFMA.FTZ R244, -R244, R244, 1 ;  /* 0x3f800000f4f47423 */ /* 0x000fe200000101f4 */
[----:B------:R-:W-:Y:S01]  /*38e0*/  LOP3.LUT P0, RZ, R188, 0x4, RZ, 0xc0, !PT ;  /* 0x00000004bcff7812 */ /* 0x000fe2000780c0ff */
[-C--:B------:R-:W-:Y:S01]  /*38f0*/  HMMA.16816.F32 R28, R132, R138.reuse, R28 ;  /* 0x0000008a841c723c */ /* 0x080fe2000000181c */
[----:B------:R-:W-:Y:S03]  /*3900*/  MUFU.EX2 R170, R170 ;  /* 0x000000aa00aa7308 */ /* 0x000fe60000000800 */
[----:B-1----:R-:W-:Y:S02]  /*3910*/  FADD.FTZ R250, R4, -R148 ;  /* 0x8000009404fa7221 */ /* 0x002fe40000010000 */
[----:B------:R-:W-:Y:S02]  /*3920*/  FFMA.FTZ R242, R151, c[0x0][0x29c], -R242 ;  /* 0x0000a70097f27a23 */ /* 0x000fe400000108f2 */
[----:B------:R-:W-:Y:S01]  /*3930*/  HMMA.16816.F32 R32, R140, R138, R32 ;  /* 0x0000008a8c20723c */ /* 0x000fe20000001820 */
[----:B------:R-:W1:Y:S02]  /*3940*/  LDS R138, [R238+0x18300] ;  /* 0x01830000ee8a7984 */ /* 0x000e640000000800 */
[----:B------:R-:W1:Y:S01]  /*3950*/  MUFU.EX2 R246, R246 ;  /* 0x000000f600f67308 */ /* 0x000e620000000800 */
[--C-:B------:R-:W-:Y:S01]  /*3960*/  FADD.FTZ R151, R5, -R148.reuse ;  /* 0x8000009405977221 */ /* 0x100fe20000010000 */
[----:B------:R-:W1:Y:S01]  /*3970*/  LDS R238, [R238+0x18320] ;  /* 0x01832000eeee7984 */ /* 0x000e620000000800 */
[--C-:B------:R-:W-:Y:S02]  /*3980*/  FADD.FTZ R21, R21, -R148.reuse ;  /* 0x8000009415157221 */ /* 0x100fe40000010000 */
[--C-:B------:R-:W-:Y:S04]  /*3990*/  FADD.FTZ R16, R16, -R148.reuse ;  /* 0x8000009410107221 */ /* 0x100fe80000010000 */
[--C-:B------:R-:W-:Y:S01]  /*39a0*/  FADD.FTZ R17, R17, -R148.reuse ;  /* 0x8000009411117221 */ /* 0x100fe20000010000 */
[----:B------:R-:W1:Y:S01]  /*39b0*/  MUFU.EX2 R139, R160 ;  /* 0x000000a0008b7308 */ /* 0x000e620000000800 */
[----:B------:R-:W-:Y:S02]  /*39c0*/  FADD.FTZ R20, R20, -R148 ;  /* 0x8000009414147221 */ /* 0x000fe40000010000 */
[----:B------:R-:W-:Y:S01]  /*39d0*/  FMUL.FTZ R16, R157, R16 ;  /* 0x000000109d107220 */ /* 0x000fe20000410000 */
[C---:B--2---:R-:W-:Y:S01]  /*39e0*/  F2FP.PACK_AB R157, R158.reuse, R157 ;  /* 0x0000009d9e9d723e */ /* 0x044fe200000000ff */
[----:B------:R-:W-:Y:S02]  /*39f0*/  FMUL.FTZ R17, R158, R17 ;  /* 0x000000119e117220 */ /* 0x000fe40000410000 */
[----:B----4-:R-:W-:Y:S02]  /*3a00*/  FMUL.FTZ R21, R144, R21 ;  /* 0x0000001590157220 */ /* 0x010fe40000410000 */
[----:B---3--:R-:W-:Y:S01]  /*3a10*/  FADD.FTZ R18, R18, -R150 ;  /* 0x8000009612127221 */ /* 0x008fe20000010000 */
[----:B------:R-:W-:Y:S01]  /*3a20*/  MUFU.EX2 R143, R166 ;  /* 0x000000a6008f7308 */ /* 0x000fe20000000800 */
[----:B------:R-:W-:Y:S02]  /*3a30*/  FADD.FTZ R141, R32, -R148 ;  /* 0x80000094208d7221 */ /* 0x000fe40000010000 */
[----:B------:R-:W-:Y:S02]  /*3a40*/  FADD.FTZ R32, R6, -R150 ;  /* 0x8000009606207221 */ /* 0x000fe40000010000 */
[----:B------:R-:W-:Y:S02]  /*3a50*/  FADD.FTZ R148, R33, -R148 ;  /* 0x8000009421947221 */ /* 0x000fe40000010000 */
[--C-:B------:R-:W-:Y:S02]  /*3a60*/  FADD.FTZ R33, R7, -R150.reuse ;  /* 0x8000009607217221 */ /* 0x100fe40000010000 */
[----:B------:R-:W-:Y:S01]  /*3a70*/  FADD.FTZ R19, R19, -R150 ;  /* 0x8000009613137221 */ /* 0x000fe20000010000 */
[----:B------:R-:W-:Y:S01]  /*3a80*/  MUFU.EX2 R247, R247 ;  /* 0x000000f700f77308 */ /* 0x000fe20000000800 */
[C---:B------:R-:W-:Y:S02]  /*3a90*/  FMUL.FTZ R33, R146.reuse, R33 ;  /* 0x0000002192217220 */ /* 0x040fe40000410000 */
[----:B------:R-:W-:Y:S01]  /*3aa0*/  FMUL.FTZ R32, R171, R32 ;  /* 0x00000020ab207220 */ /* 0x000fe20000410000 */
[----:B------:R-:W-:Y:S01]  /*3ab0*/  F2FP.PACK_AB R171, R146, R171 ;  /* 0x000000ab92ab723e */ /* 0x000fe200000000ff */
[----:B------:R-:W-:Y:S01]  /*3ac0*/  FMUL.FTZ R20, R163, R20 ;  /* 0x00000014a3147220 */ /* 0x000fe20000410000 */
[----:B------:R-:W-:Y:S01]  /*3ad0*/  F2FP.PACK_AB R163, R144, R163 ;  /* 0x000000a390a3723e */ /* 0x000fe200000000ff */
[----:B------:R-:W-:Y:S02]  /*3ae0*/  FMUL.FTZ R16, R16, R223 ;  /* 0x000000df10107220 */ /* 0x000fe40000410000 */
[----:B------:R-:W-:Y:S01]  /*3af0*/  FMUL.FTZ R17, R17, R224 ;  /* 0x000000e011117220 */ /* 0x000fe20000410000 */
[----:B------:R-:W-:Y:S01]  /*3b00*/  MUFU.EX2 R165, R165 ;  /* 0x000000a500a57308 */ /* 0x000fe20000000800 */
[----:B------:R-:W-:Y:S01]  /*3b10*/  FMUL.FTZ R32, R32, R213 ;  /* 0x000000d520207220 */ /* 0x000fe20000410000 */
[----:B------:R-:W-:Y:S01]  /*3b20*/  STS [R202+0x18880], R171 ;  /* 0x018880abca007388 */ /* 0x000fe20000000800 */
[----:B------:R-:W-:Y:S01]  /*3b30*/  FMUL.FTZ R33, R33, R214 ;  /* 0x000000d621217220 */ /* 0x000fe20000410000 */
[----:B------:R-:W-:Y:S01]  /*3b40*/  F2FP.PACK_AB R16, R17, R16 ;  /* 0x000000101110723e */ /* 0x000fe200000000ff */
[----:B-----5:R-:W-:Y:S01]  /*3b50*/  FMUL.FTZ R18, R147, R18 ;  /* 0x0000001293127220 */ /* 0x020fe20000410000 */
[C---:B------:R-:W-:Y:S01]  /*3b60*/  F2FP.PACK_AB R147, R2.reuse, R147 ;  /* 0x000000930293723e */ /* 0x040fe200000000ff */
[----:B------:R-:W-:Y:S01]  /*3b70*/  FMUL.FTZ R19, R2, R19 ;  /* 0x0000001302137220 */ /* 0x000fe20000410000 */
[----:B------:R-:W-:Y:S01]  /*3b80*/  F2FP.PACK_AB R33, R33, R32 ;  /* 0x000000202121723e */ /* 0x000fe200000000ff */
[----:B------:R-:W-:Y:S01]  /*3b90*/  FMUL.FTZ R20, R20, R227 ;  /* 0x000000e314147220 */ /* 0x000fe20000410000 */
[----:B------:R-:W2:Y:S01]  /*3ba0*/  MUFU.EX2 R2, R155 ;  /* 0x0000009b00027308 */ /* 0x000ea20000000800 */
[----:B------:R-:W-:Y:S02]  /*3bb0*/  FMUL.FTZ R21, R21, R228 ;  /* 0x000000e415157220 */ /* 0x000fe40000410000 */
[----:B------:R-:W-:Y:S02]  /*3bc0*/  FMUL.FTZ R18, R18, R225 ;  /* 0x000000e112127220 */ /* 0x000fe40000410000 */
[----:B------:R-:W-:Y:S01]  /*3bd0*/  FMUL.FTZ R19, R19, R226 ;  /* 0x000000e213137220 */ /* 0x000fe20000410000 */
[----:B------:R-:W-:Y:S01]  /*3be0*/  F2FP.PACK_AB R21, R21, R20 ;  /* 0x000000141515723e */ /* 0x000fe200000000ff */
[--C-:B-1----:R-:W-:Y:S02]  /*3bf0*/  FADD.FTZ R17, R8, -R138.reuse ;  /* 0x8000008a08117221 */ /* 0x102fe40000010000 */
[----:B------:R-:W-:Y:S01]  /*3c00*/  FADD.FTZ R8, R9, -R138 ;  /* 0x8000008a09087221 */ /* 0x000fe20000010000 */
[----:B------:R-:W1:Y:S01]  /*3c10*/  MUFU.EX2 R32, R159 ;  /* 0x0000009f00207308 */ /* 0x000e620000000800 */
[--C-:B------:R-:W-:Y:S01]  /*3c20*/  FADD.FTZ R22, R22, -R150.reuse ;  /* 0x8000009616167221 */ /* 0x100fe20000010000 */
[----:B------:R-:W-:Y:S01]  /*3c30*/  F2FP.PACK_AB R18, R19, R18 ;  /* 0x000000121312723e */ /* 0x000fe200000000ff */
[--C-:B------:R-:W-:Y:S01]  /*3c40*/  FADD.FTZ R23, R23, -R150.reuse ;  /* 0x8000009617177221 */ /* 0x100fe20000010000 */
[----:B------:R-:W-:Y:S01]  /*3c50*/  F2FP.PACK_AB R9, R183, R156 ;  /* 0x0000009cb709723e */ /* 0x000fe200000000ff */
[--C-:B------:R-:W-:Y:S02]  /*3c60*/  FADD.FTZ R34, R34, -R150.reuse ;  /* 0x8000009622227221 */ /* 0x100fe40000010000 */
[----:B------:R-:W-:Y:S02]  /*3c70*/  FADD.FTZ R35, R35, -R150 ;  /* 0x8000009623237221 */ /* 0x000fe40000010000 */
[----:B------:R-:W-:Y:S01]  /*3c80*/  FMUL.FTZ R17, R156, R17 ;  /* 0x000000119c117220 */ /* 0x000fe20000410000 */
[----:B------:R-:W-:Y:S01]  /*3c90*/  MUFU.EX2 R168, R168 ;  /* 0x000000a800a87308 */ /* 0x000fe20000000800 */
[----:B------:R-:W-:Y:S02]  /*3ca0*/  FMUL.FTZ R8, R183, R8 ;  /* 0x00000008b7087220 */ /* 0x000fe40000410000 */
[--C-:B------:R-:W-:Y:S02]  /*3cb0*/  FADD.FTZ R19, R12, -R138.reuse ;  /* 0x8000008a0c137221 */ /* 0x100fe40000010000 */
[----:B------:R-:W-:Y:S02]  /*3cc0*/  FFMA.FTZ R12, -R215, R215, 1 ;  /* 0x3f800000d70c7423 */ /* 0x000fe400000101d7 */
[--C-:B------:R-:W-:Y:S02]  /*3cd0*/  FADD.FTZ R20, R13, -R138.reuse ;  /* 0x8000008a0d147221 */ /* 0x100fe40000010000 */
[----:B------:R-:W-:Y:S01]  /*3ce0*/  FFMA.FTZ R13, -R216, R216, 1 ;  /* 0x3f800000d80d7423 */ /* 0x000fe200000101d8 */
[----:B------:R-:W-:Y:S01]  /*3cf0*/  MUFU.EX2 R245, R245 ;  /* 0x000000f500f57308 */ /* 0x000fe20000000800 */
[----:B------:R-:W-:Y:S01]  /*3d00*/  FMUL.FTZ R250, R3, R250 ;  /* 0x000000fa03fa7220 */ /* 0x000fe20000410000 */
[----:B------:R-:W-:Y:S01]  /*3d10*/  F2FP.PACK_AB R3, R152, R3 ;  /* 0x000000039803723e */ /* 0x000fe200000000ff */
[----:B------:R-:W-:Y:S01]  /*3d20*/  FMUL.FTZ R22, R169, R22 ;  /* 0x00000016a9167220 */ /* 0x000fe20000410000 */
[----:B------:R-:W-:Y:S01]  /*3d30*/  F2FP.PACK_AB R169, R248, R169 ;  /* 0x000000a9f8a9723e */ /* 0x000fe200000000ff */
[----:B------:R-:W-:Y:S01]  /*3d40*/  FMUL.FTZ R34, R149, R34 ;  /* 0x0000002295227220 */ /* 0x000fe20000410000 */
[----:B------:R-:W-:Y:S01]  /*3d50*/  F2FP.PACK_AB R149, R246, R149 ;  /* 0x00000095f695723e */ /* 0x000fe200000000ff */
[----:B------:R-:W-:Y:S01]  /*3d60*/  FMUL.FTZ R20, R139, R20 ;  /* 0x000000148b147220 */ /* 0x000fe20000410000 */
[----:B------:R3:W-:Y:S01]  /*3d70*/  STS [R202+0x18480], R3 ;  /* 0x01848003ca007388 */ /* 0x0007e20000000800 */
[----:B------:R-:W-:Y:S01]  /*3d80*/  FMUL.FTZ R12, R17, R12 ;  /* 0x0000000c110c7220 */ /* 0x000fe20000410000 */
[----:B------:R-:W-:Y:S01]  /*3d90*/  MUFU.EX2 R242, R242 ;  /* 0x000000f200f27308 */ /* 0x000fe20000000800 */
[----:B------:R-:W-:Y:S02]  /*3da0*/  FMUL.FTZ R13, R8, R13 ;  /* 0x0000000d080d7220 */ /* 0x000fe40000410000 */
[----:B------:R-:W-:Y:S02]  /*3db0*/  FMUL.FTZ R23, R248, R23 ;  /* 0x00000017f8177220 */ /* 0x000fe40000410000 */
[----:B------:R-:W-:Y:S01]  /*3dc0*/  FMUL.FTZ R35, R246, R35 ;  /* 0x00000023f6237220 */ /* 0x000fe20000410000 */
[----:B------:R-:W-:Y:S01]  /*3dd0*/  F2FP.PACK_AB R13, R13, R12 ;  /* 0x0000000c0d0d723e */ /* 0x000fe200000000ff */
[----:B------:R-:W-:Y:S02]  /*3de0*/  FFMA.FTZ R17, -R220, R220, 1 ;  /* 0x3f800000dc117423 */ /* 0x000fe400000101dc */
[----:B------:R-:W-:Y:S01]  /*3df0*/  FMUL.FTZ R19, R162, R19 ;  /* 0x00000013a2137220 */ /* 0x000fe20000410000 */
[----:B------:R-:W-:Y:S01]  /*3e00*/  F2FP.PACK_AB R162, R139, R162 ;  /* 0x000000a28ba2723e */ /* 0x000fe200000000ff */
[----:B------:R-:W-:Y:S02]  /*3e10*/  FFMA.FTZ R8, -R219, R219, 1 ;  /* 0x3f800000db087423 */ /* 0x000fe400000101db */
[----:B------:R-:W-:Y:S02]  /*3e20*/  FMUL.FTZ R22, R22, R229 ;  /* 0x000000e516167220 */ /* 0x000fe40000410000 */
[----:B------:R-:W-:Y:S02]  /*3e30*/  FMUL.FTZ R23, R23, R230 ;  /* 0x000000e617177220 */ /* 0x000fe40000410000 */
[----:B------:R-:W-:Y:S02]  /*3e40*/  FMUL.FTZ R34, R34, R243 ;  /* 0x000000f322227220 */ /* 0x000fe40000410000 */
[----:B------:R-:W-:Y:S01]  /*3e50*/  FMUL.FTZ R35, R35, R244 ;  /* 0x000000f423237220 */ /* 0x000fe20000410000 */
[----:B------:R-:W-:Y:S01]  /*3e60*/  F2FP.PACK_AB R23, R23, R22 ;  /* 0x000000161717723e */ /* 0x000fe200000000ff */
[----:B------:R-:W-:Y:S02]  /*3e70*/  FMUL.FTZ R17, R20, R17 ;  /* 0x0000001114117220 */ /* 0x000fe40000410000 */
[----:B------:R-:W-:Y:S01]  /*3e80*/  FMUL.FTZ R8, R19, R8 ;  /* 0x0000000813087220 */ /* 0x000fe20000410000 */
[----:B------:R-:W3:Y:S01]  /*3e90*/  MUFU.EX2 R20, R167 ;  /* 0x000000a700147308 */ /* 0x000ee20000000800 */
[--C-:B------:R-:W-:Y:S01]  /*3ea0*/  FADD.FTZ R12, R25, -R138.reuse ;  /* 0x8000008a190c7221 */ /* 0x100fe20000010000 */
[----:B------:R-:W-:Y:S01]  /*3eb0*/  F2FP.PACK_AB R34, R35, R34 ;  /* 0x000000222322723e */ /* 0x000fe200000000ff */
[--C-:B------:R-:W-:Y:S01]  /*3ec0*/  FADD.FTZ R19, R24, -R138.reuse ;  /* 0x8000008a18137221 */ /* 0x100fe20000010000 */
[----:B------:R-:W-:Y:S01]  /*3ed0*/  F2FP.PACK_AB R8, R17, R8 ;  /* 0x000000081108723e */ /* 0x000fe200000000ff */
[--C-:B------:R-:W-:Y:S01]  /*3ee0*/  FADD.FTZ R25, R28, -R138.reuse ;  /* 0x8000008a1c197221 */ /* 0x100fe20000010000 */
[----:B--2---:R-:W-:Y:S01]  /*3ef0*/  F2FP.PACK_AB R17, R2, R153 ;  /* 0x000000990211723e */ /* 0x004fe200000000ff */
[----:B------:R-:W-:Y:S02]  /*3f00*/  FFMA.FTZ R22, -R231, R231, 1 ;  /* 0x3f800000e7167423 */ /* 0x000fe400000101e7 */
[----:B------:R-:W-:Y:S01]  /*3f10*/  FADD.FTZ R138, R29, -R138 ;  /* 0x8000008a1d8a7221 */ /* 0x000fe20000010000 */
[C---:B------:R-:W-:Y:S01]  /*3f20*/  F2FP.PACK_AB R29, R143.reuse, R164 ;  /* 0x000000a48f1d723e */ /* 0x040fe200000000ff */
[----:B------:R-:W-:Y:S02]  /*3f30*/  FMUL.FTZ R19, R164, R19 ;  /* 0x00000013a4137220 */ /* 0x000fe40000410000 */
[----:B------:R-:W-:Y:S02]  /*3f40*/  FFMA.FTZ R35, -R232, R232, 1 ;  /* 0x3f800000e8237423 */ /* 0x000fe400000101e8 */
[----:B------:R-:W-:Y:S01]  /*3f50*/  FMUL.FTZ R12, R143, R12 ;  /* 0x0000000c8f0c7220 */ /* 0x000fe20000410000 */
[----:B------:R-:W-:Y:S01]  /*3f60*/  IADD3 R143, R202, 0x184c0, RZ ;  /* 0x000184c0ca8f7810 */ /* 0x000fe20007ffe0ff */
[----:B------:R-:W-:Y:S01]  /*3f70*/  FMUL.FTZ R19, R19, R22 ;  /* 0x0000001613137220 */ /* 0x000fe20000410000 */
[----:B------:R-:W-:Y:S01]  /*3f80*/  @P0 IADD3 R143, R203, -0x40, RZ ;  /* 0xffffffc0cb8f0810 */ /* 0x000fe20007ffe0ff */
[----:B------:R-:W-:Y:S01]  /*3f90*/  FMUL.FTZ R12, R12, R35 ;  /* 0x000000230c0c7220 */ /* 0x000fe20000410000 */
[----:B------:R-:W-:Y:S01]  /*3fa0*/  PLOP3.LUT P0, PT, PT, PT, UP0, 0x80, 0x0 ;  /* 0x000000000000781c */ /* 0x000fe20003f0f008 */
[----:B------:R-:W-:Y:S01]  /*3fb0*/  FMUL.FTZ R141, R170, R141 ;  /* 0x0000008daa8d7220 */ /* 0x000fe20000410000 */
[----:B------:R-:W-:Y:S01]  /*3fc0*/  F2FP.PACK_AB R170, R247, R170 ;  /* 0x000000aaf7aa723e */ /* 0x000fe200000000ff */
[----:B------:R-:W-:Y:S01]  /*3fd0*/  STS [R143], R157 ;  /* 0x0000009d8f007388 */ /* 0x000fe20000000800 */
[----:B------:R-:W-:Y:S01]  /*3fe0*/  F2FP.PACK_AB R35, R12, R19 ;  /* 0x000000130c23723e */ /* 0x000fe200000000ff */
[--C-:B------:R-:W-:Y:S01]  /*3ff0*/  FADD.FTZ R11, R11, -R238.reuse ;  /* 0x800000ee0b0b7221 */ /* 0x100fe20000010000 */
[----:B-1----:R-:W-:Y:S01]  /*4000*/  F2FP.PACK_AB R12, R32, R161 ;  /* 0x000000a1200c723e */ /* 0x002fe200000000ff */
[----:B------:R-:W-:Y:S01]  /*4010*/  STS [R143+0x400], R147 ;  /* 0x000400938f007388 */ /* 0x000fe20000000800 */
[----:B---3--:R-:W-:Y:S01]  /*4020*/  F2FP.PACK_AB R3, R20, R165 ;  /* 0x000000a51403723e */ /* 0x008fe200000000ff */
[----:B------:R-:W-:Y:S01]  /*4030*/  FMUL.FTZ R25, R168, R25 ;  /* 0x00000019a8197220 */ /* 0x000fe20000410000 */
[----:B------:R-:W-:Y:S01]  /*4040*/  F2FP.PACK_AB R168, R245, R168 ;  /* 0x000000a8f5a8723e */ /* 0x000fe200000000ff */
[----:B------:R-:W-:Y:S01]  /*4050*/  STS [R202+0x19480], R9 ;  /* 0x01948009ca007388 */ /* 0x000fe20000000800 */
[----:B------:R-:W-:Y:S01]  /*4060*/  FMUL.FTZ R11, R2, R11 ;  /* 0x0000000b020b7220 */ /* 0x000fe20000410000 */
[----:B------:R-:W-:Y:S01]  /*4070*/  F2FP.PACK_AB R2, R242, R145 ;  /* 0x00000091f202723e */ /* 0x000fe200000000ff */
[----:B------:R-:W-:Y:S01]  /*4080*/  FMUL.FTZ R151, R152, R151 ;  /* 0x0000009798977220 */ /* 0x000fe20000410000 */
[----:B------:R-:W-:Y:S01]  /*4090*/  STS [R202+0x19880], R17 ;  /* 0x01988011ca007388 */ /* 0x000fe20000000800 */
[--C-:B------:R-:W-:Y:S02]  /*40a0*/  FADD.FTZ R10, R10, -R238.reuse ;  /* 0x800000ee0a0a7221 */ /* 0x100fe40000010000 */
[----:B------:R-:W-:Y:S01]  /*40b0*/  FMUL.FTZ R212, R151, R212 ;  /* 0x000000d497d47220 */ /* 0x000fe20000410000 */
[----:B------:R-:W-:Y:S01]  /*40c0*/  STS [R143+0x1000], R162 ;  /* 0x001000a28f007388 */ /* 0x000fe20000000800 */
[----:B------:R-:W-:Y:S02]  /*40d0*/  FMUL.FTZ R209, R250, R209 ;  /* 0x000000d1fad17220 */ /* 0x000fe40000410000 */
[----:B------:R-:W-:Y:S01]  /*40e0*/  FMUL.FTZ R10, R153, R10 ;  /* 0x0000000a990a7220 */ /* 0x000fe20000410000 */
[----:B------:R-:W-:Y:S01]  /*40f0*/  STS [R143+0x1400], R12 ;  /* 0x0014000c8f007388 */ /* 0x000fe20000000800 */
[--C-:B------:R-:W-:Y:S01]  /*4100*/  FADD.FTZ R15, R15, -R238.reuse ;  /* 0x800000ee0f0f7221 */ /* 0x100fe20000010000 */
[----:B------:R-:W-:Y:S01]  /*4110*/  F2FP.PACK_AB R209, R212, R209 ;  /* 0x000000d1d4d1723e */ /* 0x000fe200000000ff */
[--C-:B------:R-:W-:Y:S01]  /*4120*/  FADD.FTZ R14, R14, -R238.reuse ;  /* 0x800000ee0e0e7221 */ /* 0x100fe20000010000 */
[----:B------:R-:W-:Y:S01]  /*4130*/  STS [R202+0x1a480], R163 ;  /* 0x01a480a3ca007388 */ /* 0x000fe20000000800 */
[----:B------:R-:W-:Y:S02]  /*4140*/  FMUL.FTZ R15, R32, R15 ;  /* 0x0000000f200f7220 */ /* 0x000fe40000410000 */
[----:B------:R-:W-:Y:S01]  /*4150*/  FMUL.FTZ R10, R10, R217 ;  /* 0x000000d90a0a7220 */ /* 0x000fe20000410000 */
[----:B------:R-:W-:Y:S01]  /*4160*/  STS [R202+0x1a880], R169 ;  /* 0x01a880a9ca007388 */ /* 0x000fe20000000800 */
[----:B------:R-:W-:Y:S02]  /*4170*/  FMUL.FTZ R11, R11, R218 ;  /* 0x000000da0b0b7220 */ /* 0x000fe40000410000 */
[----:B------:R-:W-:Y:S01]  /*4180*/  FMUL.FTZ R14, R161, R14 ;  /* 0x0000000ea10e7220 */ /* 0x000fe20000410000 */
[----:B------:R-:W-:Y:S01]  /*4190*/  STS [R143+0x2000], R170 ;  /* 0x002000aa8f007388 */ /* 0x000fe20000000800 */
[----:B------:R-:W-:Y:S01]  /*41a0*/  FMUL.FTZ R15, R15, R222 ;  /* 0x000000de0f0f7220 */ /* 0x000fe20000410000 */
[----:B------:R-:W-:Y:S01]  /*41b0*/  F2FP.PACK_AB R11, R11, R10 ;  /* 0x0000000a0b0b723e */ /* 0x000fe200000000ff */
[----:B------:R-:W-:Y:S01]  /*41c0*/  FMUL.FTZ R14, R14, R221 ;  /* 0x000000dd0e0e7220 */ /* 0x000fe20000410000 */
[----:B------:R-:W-:Y:S01]  /*41d0*/  STS [R143+0x2400], R149 ;  /* 0x002400958f007388 */ /* 0x000fe20000000800 */
[----:B------:R-:W-:Y:S02]  /*41e0*/  FMUL.FTZ R148, R247, R148 ;  /* 0x00000094f7947220 */ /* 0x000fe40000410000 */
[--C-:B------:R-:W-:Y:S01]  /*41f0*/  FADD.FTZ R27, R27, -R238.reuse ;  /* 0x800000ee1b1b7221 */ /* 0x100fe20000010000 */
[----:B------:R-:W-:Y:S01]  /*4200*/  STS [R202+0x1b480], R29 ;  /* 0x01b4801dca007388 */ /* 0x000fe20000000800 */
[--C-:B------:R-:W-:Y:S01]  /*4210*/  FADD.FTZ R26, R26, -R238.reuse ;  /* 0x800000ee1a1a7221 */ /* 0x100fe20000010000 */
[----:B------:R-:W-:Y:S01]  /*4220*/  F2FP.PACK_AB R14, R15, R14 ;  /* 0x0000000e0f0e723e */ /* 0x000fe200000000ff */
[----:B------:R-:W-:Y:S01]  /*4230*/  FMUL.FTZ R148, R148, R241 ;  /* 0x000000f194947220 */ /* 0x000fe20000410000 */
[----:B------:R1:W-:Y:S01]  /*4240*/  STS [R202+0x1b880], R3 ;  /* 0x01b88003ca007388 */ /* 0x0003e20000000800 */
[----:B------:R-:W-:Y:S02]  /*4250*/  FMUL.FTZ R138, R245, R138 ;  /* 0x0000008af58a7220 */ /* 0x000fe40000410000 */
[----:B------:R-:W-:Y:S01]  /*4260*/  FMUL.FTZ R27, R20, R27 ;  /* 0x0000001b141b7220 */ /* 0x000fe20000410000 */
[----:B------:R-:W-:Y:S01]  /*4270*/  STS [R143+0x3000], R168 ;  /* 0x003000a88f007388 */ /* 0x000fe20000000800 */
[----:B------:R-:W-:Y:S02]  /*4280*/  FMUL.FTZ R141, R141, R240 ;  /* 0x000000f08d8d7220 */ /* 0x000fe40000410000 */
[----:B------:R-:W-:Y:S01]  /*4290*/  FFMA.FTZ R24, -R235, R235, 1 ;  /* 0x3f800000eb187423 */ /* 0x000fe200000101eb */
[----:B------:R2:W-:Y:S01]  /*42a0*/  STS [R143+0x3400], R2 ;  /* 0x003400028f007388 */ /* 0x0005e20000000800 */
[----:B------:R-:W-:Y:S01]  /*42b0*/  FFMA.FTZ R139, -R236, R236, 1 ;  /* 0x3f800000ec8b7423 */ /* 0x000fe200000101ec */
[----:B------:R-:W-:Y:S01]  /*42c0*/  F2FP.PACK_AB R141, R148, R141 ;  /* 0x0000008d948d723e */ /* 0x000fe200000000ff */
[--C-:B------:R-:W-:Y:S01]  /*42d0*/  FADD.FTZ R30, R30, -R238.reuse ;  /* 0x800000ee1e1e7221 */ /* 0x100fe20000010000 */
[----:B------:R-:W-:Y:S01]  /*42e0*/  BAR.SYNC.DEFER_BLOCKING 0x0 ;  /* 0x0000000000007b1d */ /* 0x000fe20000010000 */
[----:B------:R-:W-:Y:S02]  /*42f0*/  FMUL.FTZ R26, R165, R26 ;  /* 0x0000001aa51a7220 */ /* 0x000fe40000410000 */
[----:B------:R-:W-:Y:S02]  /*4300*/  FADD.FTZ R31, R31, -R238 ;  /* 0x800000ee1f1f7221 */ /* 0x000fe40000010000 */
[----:B------:R-:W-:Y:S02]  /*4310*/  FMUL.FTZ R24, R25, R24 ;  /* 0x0000001819187220 */ /* 0x000fe40000410000 */
[----:B------:R-:W-:Y:S02]  /*4320*/  FMUL.FTZ R139, R138, R139 ;  /* 0x0000008b8a8b7220 */ /* 0x000fe40000410000 */
[----:B------:R-:W-:Y:S02]  /*4330*/  FMUL.FTZ R30, R145, R30 ;  /* 0x0000001e911e7220 */ /* 0x000fe40000410000 */
[----:B------:R-:W-:Y:S01]  /*4340*/  FMUL.FTZ R26, R26, R233 ;  /* 0x000000e91a1a7220 */ /* 0x000fe20000410000 */
[----:B------:R-:W-:Y:S01]  /*4350*/  F2FP.PACK_AB R140, R139, R24 ;  /* 0x000000188b8c723e */ /* 0x000fe200000000ff */
[----:B------:R-:W-:Y:S01]  /*4360*/  FMUL.FTZ R27, R27, R234 ;  /* 0x000000ea1b1b7220 */ /* 0x000fe20000410000 */
[----:B-1----:R-:W-:Y:S01]  /*4370*/  MOV R3, UR5 ;  /* 0x0000000500037c02 */ /* 0x002fe20008000f00 */
[----:B------:R-:W-:Y:S02]  /*4380*/  FMUL.FTZ R31, R242, R31 ;  /* 0x0000001ff21f7220 */ /* 0x000fe40000410000 */
[----:B------:R-:W-:Y:S01]  /*4390*/  FMUL.FTZ R30, R30, R237 ;  /* 0x000000ed1e1e7220 */ /* 0x000fe20000410000 */
[----:B------:R-:W-:Y:S01]  /*43a0*/  F2FP.PACK_AB R139, R27, R26 ;  /* 0x0000001a1b8b723e */ /* 0x000fe200000000ff */
[----:B------:R-:W-:Y:S02]  /*43b0*/  IMAD R3, R3, 0x1800, R182 ;  /* 0x0000180003037824 */ /* 0x000fe400078e02b6 */
[----:B--2---:R-:W-:Y:S01]  /*43c0*/  FFMA.FTZ R2, -R239, R239, 1 ;  /* 0x3f800000ef027423 */ /* 0x004fe200000101ef */
[----:B------:R-:W-:Y:S03]  /*43d0*/  STS [R202+0x1c480], R209 ;  /* 0x01c480d1ca007388 */ /* 0x000fe60000000800 */
[----:B------:R-:W-:Y:S01]  /*43e0*/  FMUL.FTZ R31, R31, R2 ;  /* 0x000000021f1f7220 */ /* 0x000fe20000410000 */
[----:B------:R-:W-:Y:S01]  /*43f0*/  SHF.L.U32 R160, R3, 0x1, RZ ;  /* 0x0000000103a07819 */ /* 0x000fe200000006ff */
[----:B------:R-:W-:Y:S03]  /*4400*/  STS [R202+0x1c880], R33 ;  /* 0x01c88021ca007388 */ /* 0x000fe60000000800 */
[----:B------:R-:W-:Y:S01]  /*4410*/  F2FP.PACK_AB R2, R31, R30 ;  /* 0x0000001e1f02723e */ /* 0x000fe200000000ff */
        /* <DEDUP_REMOVED lines=70> */
[----:B------:R2:W1:Y:S03]  /*4880*/  LDSM.16.M88.4 R28, [R177] ;  /* 0x00000000b11c783b */ /* 0x0004660000000200 */
[C---:B------:R-:W-:Y:S05]  /*4890*/  HMMA.16816.F32 R72, R8.reuse, R32, R72 ;  /* 0x000000200848723c */ /* 0x040fea0000001848 */
[----:B------:R2:W1:Y:S03]  /*48a0*/  LDSM.16.MT88.2 R32, [R178+0x4000] ;  /* 0x00400000b220783b */ /* 0x0004660000004100 */
[-C--:B------:R-:W-:Y:S03]  /*48b0*/  HMMA.16816.F32 R76, R8, R34.reuse, R76 ;  /* 0x00000022084c723c */ /* 0x080fe6000000184c */
[----:B------:R2:W1:Y:S05]  /*48c0*/  LDSM.16.M88.4 R24, [R177+0x1000] ;  /* 0x00100000b118783b */ /* 0x00046a0000000200 */
[----:B------:R-:W-:Y:S03]  /*48d0*/  HMMA.16816.F32 R80, R16, R34, R80 ;  /* 0x000000221050723c */ /* 0x000fe60000001850 */
[----:B------:R2:W1:Y:S05]  /*48e0*/  LDSM.16.MT88.2 R16, [R178+0x2000] ;  /* 0x00200000b210783b */ /* 0x00046a0000004100 */
[-C--:B------:R-:W-:Y:S01]  /*48f0*/  HMMA.16816.F32 R36, R140, R144.reuse, R36 ;  /* 0x000000908c24723c */ /* 0x080fe20000001824 */
[----:B------:R2:W1:Y:S06]  /*4900*/  LDSM.16.MT88.2 R34, [R178+0x400] ;  /* 0x00040000b222783b */ /* 0x00046c0000004100 */
[----:B------:R2:W1:Y:S01]  /*4910*/  LDSM.16.M88.4 R132, [R176] ;  /* 0x00000000b084783b */ /* 0x0004620000000200 */
[C---:B-----5:R-:W-:Y:S07]  /*4920*/  HMMA.16816.F32 R40, R136.reuse, R144, R40 ;  /* 0x000000908828723c */ /* 0x060fee0000001828 */
[----:B------:R2:W5:Y:S01]  /*4930*/  LDSM.16.MT88.2 R144, [R178+0x2400] ;  /* 0x00240000b290783b */ /* 0x0005620000004100 */
        /* <DEDUP_REMOVED lines=12> */
[----:B-12-45:R-:W1:Y:S01]  /*4a00*/  S2R R5, SR_CTAID.Y ;  /* 0x0000000000057919 */ /* 0x036e620000002600 */
[----:B------:R-:W-:Y:S01]  /*4a10*/  ULDC.64 UR6, c[0x0][0x208] ;  /* 0x0000820000067ab9 */ /* 0x000fe20000000a00 */
[----:B------:R-:W-:Y:S02]  /*4a20*/  IMAD.MOV.U32 R8, RZ, RZ, R196 ;  /* 0x000000ffff087224 */ /* 0x000fe400078e00c4 */
[----:B------:R-:W-:Y:S03]  /*4a30*/  IMAD.MOV.U32 R9, RZ, RZ, R195 ;  /* 0x000000ffff097224 */ /* 0x000fe600078e00c3 */
[----:B------:R-:W-:Y:S02]  /*4a40*/  UIMAD.WIDE.U32 UR28, UR26, UR6, URZ ;  /* 0x000000061a1c72a5 */ /* 0x000fe4000f8e003f */
[----:B------:R-:W-:Y:S04]  /*4a50*/  USHF.R.S32.HI UR4, URZ, 0x1f, UR26 ;  /* 0x0000001f3f047899 */ /* 0x000fe8000801141a */
[----:B------:R-:W-:Y:S04]  /*4a60*/  UIMAD UR4, UR4, UR6, URZ ;  /* 0x00000006040472a4 */ /* 0x000fe8000f8e023f */
[----:B------:R-:W-:Y:S02]  /*4a70*/  UIMAD UR4, UR26, UR7, UR4 ;  /* 0x000000071a0472a4 */ /* 0x000fe4000f8e0204 */
[----:B------:R-:W-:Y:S02]  /*4a80*/  USHF.L.U32 UR26, UR26, 0x6, URZ ;  /* 0x000000061a1a7899 */ /* 0x000fe4000800063f */
[----:B------:R-:W-:Y:S01]  /*4a90*/  UIADD3 UR4, UR29, UR4, URZ ;  /* 0x000000041d047290 */ /* 0x000fe2000fffe03f */
[----:B-1----:R-:W-:Y:S01]  /*4aa0*/  SHF.R.S32.HI R4, RZ, 0x1f, R5 ;  /* 0x0000001fff047819 */ /* 0x002fe20000011405 */
[C---:B------:R-:W-:Y:S04]  /*4ab0*/  IMAD.WIDE.U32 R8, R5.reuse, c[0x0][0x210], R8 ;  /* 0x0000840005087a25 */ /* 0x040fe800078e0008 */
[----:B------:R-:W-:Y:S01]  /*4ac0*/  IMAD R7, R4, c[0x0][0x210], RZ ;  /* 0x0000840004077a24 */ /* 0x000fe200078e02ff */
[----:B------:R-:W-:Y:S01]  /*4ad0*/  IADD3 R8, P0, R8, UR10, RZ ;  /* 0x0000000a08087c10 */ /* 0x000fe2000ff1e0ff */
[C---:B------:R-:W-:Y:S04]  /*4ae0*/  IMAD.WIDE.U32 R10, R5.reuse, c[0x0][0x288], R192 ;  /* 0x0000a200050a7a25 */ /* 0x040fe800078e00c0 */
[----:B------:R-:W-:Y:S02]  /*4af0*/  IMAD R7, R5, c[0x0][0x214], R7 ;  /* 0x0000850005077a24 */ /* 0x000fe400078e0207 */
[----:B------:R-:W-:Y:S03]  /*4b00*/  IMAD R4, R4, c[0x0][0x288], RZ ;  /* 0x0000a20004047a24 */ /* 0x000fe600078e02ff */
[----:B------:R-:W-:Y:S01]  /*4b10*/  IADD3.X R7, R9, UR16, R7, P0, !PT ;  /* 0x0000001009077c10 */ /* 0x000fe200087fe407 */
[----:B------:R-:W-:Y:S01]  /*4b20*/  IMAD R4, R5, c[0x0][0x28c], R4 ;  /* 0x0000a30005047a24 */ /* 0x000fe200078e0204 */
[----:B------:R-:W-:Y:S01]  /*4b30*/  IADD3 R5, P0, R10, UR9, RZ ;  /* 0x000000090a057c10 */ /* 0x000fe2000ff1e0ff */
[----:B------:R-:W-:Y:S03]  /*4b40*/  IMAD.U32 R10, RZ, RZ, UR28 ;  /* 0x0000001cff0a7e24 */ /* 0x000fe6000f8e00ff */
[----:B------:R-:W-:Y:S01]  /*4b50*/  IADD3.X R4, R11, UR18, R4, P0, !PT ;  /* 0x000000120b047c10 */ /* 0x000fe200087fe404 */
[----:B------:R-:W-:Y:S01]  /*4b60*/  IMAD.U32 R11, RZ, RZ, UR29 ;  /* 0x0000001dff0b7e24 */ /* 0x000fe2000f8e00ff */
[C---:B------:R-:W-:Y:S04]  /*4b70*/  LEA R6, P0, R8.reuse, c[0x0][0x1f0], 0x1 ;  /* 0x00007c0008067a11 */ /* 0x040fe800078008ff */
[----:B------:R-:W-:Y:S02]  /*4b80*/  LEA.HI.X R7, R8, c[0x0][0x1f4], R7, 0x1, P0 ;  /* 0x00007d0008077a11 */ /* 0x000fe400000f0c07 */
[C---:B------:R-:W-:Y:S04]  /*4b90*/  LEA R12, P0, R5.reuse, c[0x0][0x280], 0x2 ;  /* 0x0000a000050c7a11 */ /* 0x040fe800078010ff */
[----:B------:R-:W-:Y:S01]  /*4ba0*/  LEA.HI.X R13, R5, c[0x0][0x284], R4, 0x2, P0 ;  /* 0x0000a100050d7a11 */ /* 0x000fe200000f1404 */
[----:B------:R-:W-:Y:S01]  /*4bb0*/  IMAD.U32 R4, RZ, RZ, UR26 ;  /* 0x0000001aff047e24 */ /* 0x000fe2000f8e00ff */
[C---:B------:R-:W-:Y:S01]  /*4bc0*/  LEA R8, P0, R10.reuse, R6, 0x7 ;  /* 0x000000060a087211 */ /* 0x040fe200078038ff */
[----:B------:R-:W-:Y:S01]  /*4bd0*/  IMAD.U32 R6, RZ, RZ, UR4 ;  /* 0x00000004ff067e24 */ /* 0x000fe2000f8e00ff */
[----:B------:R-:W-:Y:S01]  /*4be0*/  UIADD3 UR26, -UR26, UR8, URZ ;  /* 0x000000081a1a7290 */ /* 0x000fe2000fffe13f */
[----:B------:R-:W-:Y:S03]  /*4bf0*/  SEL R5, RZ, 0x2, P4 ;  /* 0x00000002ff057807 */ /* 0x000fe60002000000 */
[----:B------:R-:W-:Y:S02]  /*4c00*/  LEA.HI.X R9, R10, R7, R6, 0x7, P0 ;  /* 0x000000070a097211 */ /* 0x000fe400000f3c06 */
[C---:B------:R-:W-:Y:S02]  /*4c10*/  LEA R10, P0, R4.reuse, R12, 0x2 ;  /* 0x0000000c040a7211 */ /* 0x040fe400078010ff */
[----:B------:R-:W-:Y:S02]  /*4c20*/  SEL R6, RZ, 0x1, P5 ;  /* 0x00000001ff067807 */ /* 0x000fe40002800000 */
[----:B------:R-:W-:Y:S01]  /*4c30*/  LEA.HI.X.SX32 R11, R4, R13, 0x2, P0 ;  /* 0x0000000d040b7211 */ /* 0x000fe200000f16ff */
[----:B------:R-:W-:Y:S01]  /*4c40*/  IMAD.U32 R4, RZ, RZ, UR22 ;  /* 0x00000016ff047e24 */ /* 0x000fe2000f8e00ff */
[----:B------:R-:W-:Y:S02]  /*4c50*/  ISETP.LT.AND P0, PT, R190, UR26, PT ;  /* 0x0000001abe007c0c */ /* 0x000fe4000bf01270 */
[----:B------:R-:W-:Y:S01]  /*4c60*/  IADD3 R5, R187, R5, R6 ;  /* 0x00000005bb057210 */ /* 0x000fe20007ffe006 */
[----:B------:R-:W-:Y:S01]  /*4c70*/  IMAD R7, R4, 0x3000, R201 ;  /* 0x0000300004077824 */ /* 0x000fe200078e02c9 */
[----:B------:R-:W-:Y:S11]  /*4c80*/  ISETP.GE.OR P0, PT, R204, c[0x0][0x1fc], !P0 ;  /* 0x00007f00cc007a0c */ /* 0x000ff60004706670 */
[----:B------:R-:W-:Y:S02]  /*4c90*/  @!UPT UIADD3 URZ, URZ, URZ, URZ ;  /* 0x0000003f3f3ff290 */ /* 0x000fe4000fffe03f */
[----:B------:R-:W-:Y:S01]  /*4ca0*/  @!PT LDS RZ, [RZ] ;  /* 0x00000000fffff984 */ /* 0x000fe20000000800 */
[----:B------:R-:W-:Y:S01]  /*4cb0*/  @!PT LDS RZ, [RZ] ;  /* 0x00000000fffff984 */ /* 0x000fe20000000800 */
[----:B------:R-:W-:Y:S01]  /*4cc0*/  @!PT LDS RZ, [RZ] ;  /* 0x00000000fffff984 */ /* 0x000fe20000000800 */
[----:B------:R1:W-:Y:S01]  /*4cd0*/  LDGSTS.E.BYPASS.LTC128B.128 [R7], [R8.64], !P0 ;  /* 0x0000000008077fae */ /* 0x0003e2000c101d58 */
[C---:B------:R-:W-:Y:S04]  /*4ce0*/  LOP3.LUT P0, RZ, R5.reuse, 0x2, RZ, 0xc0, !PT ;  /* 0x0000000205ff7812 */ /* 0x040fe8000780c0ff */
[C---:B------:R-:W-:Y:S11]  /*4cf0*/  ISETP.GE.OR P0, PT, R190.reuse, UR26, !P0 ;  /* 0x0000001abe007c0c */ /* 0x040ff6000c706670 */
[----:B------:R-:W-:Y:S02]  /*4d00*/  @!UPT UIADD3 URZ, URZ, URZ, URZ ;  /* 0x0000003f3f3ff290 */ /* 0x000fe4000fffe03f */
[----:B------:R1:W-:Y:S01]  /*4d10*/  LDGSTS.E.BYPASS.LTC128B.128 [R7+0x1000], [R8.64+0x40], !P0 ;  /* 0x0100004008077fae */ /* 0x0003e2000c101d58 */
[----:B------:R-:W-:Y:S01]  /*4d20*/  LOP3.LUT P0, RZ, R5, 0x4, RZ, 0xc0, !PT ;  /* 0x0000000405ff7812 */ /* 0x000fe2000780c0ff */
[----:B------:R-:W-:Y:S03]  /*4d30*/  IMAD.U32 R5, RZ, RZ, UR22 ;  /* 0x00000016ff057e24 */ /* 0x000fe6000f8e00ff */
[----:B------:R-:W-:Y:S01]  /*4d40*/  ISETP.GE.OR P0, PT, R190, UR26, !P0 ;  /* 0x0000001abe007c0c */ /* 0x000fe2000c706670 */
[----:B------:R-:W-:Y:S04]  /*4d50*/  @!P1 IMAD R5, R5, 0x40, R192 ;  /* 0x0000004005059824 */ /* 0x000fe800078e02c0 */
[----:B------:R-:W-:Y:S08]  /*4d60*/  @!P1 IMAD.SHL.U32 R4, R5, 0x4, RZ ;  /* 0x0000000405049824 */ /* 0x000ff000078e00ff */
[----:B------:R1:W-:Y:S08]  /*4d70*/  LDGSTS.E.BYPASS.LTC128B.128 [R7+0x2000], [R8.64+0x80], !P0 ;  /* 0x0200008008077fae */ /* 0x0003f0000c101d58 */
[----:B------:R1:W-:Y:S02]  /*4d80*/  @!P1 LDGSTS.E.BYPASS.LTC128B.128 [R4+0x18280], [R10.64] ;  /* 0x182800000a049fae */ /* 0x0003e4000b901d58 */
.L_x_658:
[-C--:B-12-45:R-:W-:Y:S01]  /*4d90*/  HMMA.16816.F32 R4, R28, R2.reuse, RZ ;  /* 0x000000021c04723c */ /* 0x0b6fe200000018ff */
[----:B------:R-:W-:Y:S01]  /*4da0*/  LDSM.16.M88.4 R136, [R175] ;  /* 0x00000000af88783b */ /* 0x000fe20000000200 */
[----:B------:R-:W-:Y:S02]  /*4db0*/  UIMAD UR14, UR14, 0x1800, URZ ;  /* 0x000018000e0e78a4 */ /* 0x000fe4000f8e023f */
[----:B------:R-:W-:Y:S01]  /*4dc0*/  UISETP.GE.AND UP0, UPT, UR21, UR19, UPT ;  /* 0x000000131500728c */ /* 0x000fe2000bf06270 */
[----:B------:R-:W-:Y:S01]  /*4dd0*/  LDSM.16.M88.4 R140, [R175+0x1000] ;  /* 0x00100000af8c783b */ /* 0x000fe20000000200 */
[----:B------:R-:W-:Y:S02]  /*4de0*/  UIADD3 UR7, UR5, 0x1, URZ ;  /* 0x0000000105077890 */ /* 0x000fe4000fffe03f */
[C---:B------:R-:W-:Y:S01]  /*4df0*/  HMMA.16816.F32 R8, R24.reuse, R2, RZ ;  /* 0x000000021808723c */ /* 0x040fe200000018ff */
[----:B------:R-:W1:Y:S01]  /*4e00*/  LDSM.16.MT88.2 R2, [R178+0x800] ;  /* 0x00080000b202783b */ /* 0x000e620000004100 */
[----:B------:R-:W-:Y:S02]  /*4e10*/  UISETP.GE.AND UP3, UPT, UR5, 0x1, UPT ;  /* 0x000000010500788c */ /* 0x000fe4000bf66270 */
[----:B------:R-:W-:Y:S01]  /*4e20*/  UIADD3 UR6, UR23, 0x1, URZ ;  /* 0x0000000117067890 */ /* 0x000fe2000fffe03f */
[----:B------:R-:W2:Y:S01]  /*4e30*/  LDSM.16.MT88.2 R146, [R178+0x2800] ;  /* 0x00280000b292783b */ /* 0x000ea20000004100 */
[----:B------:R-:W-:Y:S02]  /*4e40*/  UISETP.GE.AND UP2, UPT, UR23, 0x1, UPT ;  /* 0x000000011700788c */ /* 0x000fe4000bf46270 */
[-C--:B------:R-:W-:Y:S01]  /*4e50*/  HMMA.16816.F32 R12, R24, R16.reuse, RZ ;  /* 0x00000010180c723c */ /* 0x080fe200000018ff */
[----:B------:R-:W-:Y:S01]  /*4e60*/  LDSM.16.M88.4 R156, [R174+0x1000] ;  /* 0x00100000ae9c783b */ /* 0x000fe20000000200 */
[----:B------:R-:W-:Y:S02]  /*4e70*/  UIADD3 UR4, UR22, 0x1, URZ ;  /* 0x0000000116047890 */ /* 0x000fe4000fffe03f */
[----:B------:R-:W-:Y:S01]  /*4e80*/  UISETP.GE.AND UP1, UPT, UR22, 0x1, UPT ;  /* 0x000000011600788c */ /* 0x000fe2000bf26270 */
[----:B------:R-:W0:Y:S01]  /*4e90*/  LDGDEPBAR ;  /* 0x00000000000079af */ /* 0x000e220000000000 */
[----:B------:R-:W-:Y:S02]  /*4ea0*/  USEL UR5, UR7, URZ, !UP3 ;  /* 0x0000003f07057287 */ /* 0x000fe4000d800000 */
[C---:B------:R-:W-:Y:S01]  /*4eb0*/  HMMA.16816.F32 R16, R28.reuse, R16, RZ ;  /* 0x000000101c10723c */ /* 0x040fe200000018ff */
[----:B------:R-:W-:Y:S02]  /*4ec0*/  USEL UR23, UR6, URZ, !UP2 ;  /* 0x0000003f06177287 */ /* 0x000fe4000d000000 */
[----:B------:R-:W-:Y:S05]  /*4ed0*/  USEL UR22, UR4, URZ, !UP1 ;  /* 0x0000003f04167287 */ /* 0x000fea000c800000 */
[-C--:B------:R-:W-:Y:S01]  /*4ee0*/  HMMA.16816.F32 R20, R28, R32.reuse, RZ ;  /* 0x000000201c14723c */ /* 0x080fe200000018ff */
[----:B------:R-:W3:Y:S04]  /*4ef0*/  LDSM.16.MT88.2 R28, [R178+0x4800] ;  /* 0x00480000b21c783b */ /* 0x000ee80000004100 */
[----:B------:R-:W-:Y:S03]  /*4f00*/  LDSM.16.MT88.2 R30, [R178+0xc00] ;  /* 0x000c0000b21e783b */ /* 0x000fe60000004100 */
[----:B------:R-:W-:Y:S08]  /*4f10*/  HMMA.16816.F32 R24, R24, R32, RZ ;  /* 0x000000201818723c */ /* 0x000ff000000018ff */
[-C--:B------:R-:W-:Y:S08]  /*4f20*/  HMMA.16816.F32 R4, R132, R34.reuse, R4 ;  /* 0x000000228404723c */ /* 0x080ff00000001804 */
[C---:B------:R-:W-:Y:S01]  /*4f30*/  HMMA.16816.F32 R8, R148.reuse, R34, R8 ;  /* 0x000000229408723c */ /* 0x040fe20000001808 */
[----:B------:R-:W4:Y:S07]  /*4f40*/  LDSM.16.M88.4 R32, [R174] ;  /* 0x00000000ae20783b */ /* 0x000f2e0000000200 */
        /* <DEDUP_REMOVED lines=9> */
[C---:B------:R-:W-:Y:S01]  /*4fe0*/  HMMA.16816.F32 R8, R140.reuse, R2, R8 ;  /* 0x000000028c08723c */ /* 0x040fe20000001808 */
[----:B------:R-:W1:Y:S07]  /*4ff0*/  LDSM.16.MT88.2 R2, [R178+0x4c00] ;  /* 0x004c0000b202783b */ /* 0x000e6e0000004100 */
[-C--:B--2---:R-:W-:Y:S08]  /*5000*/  HMMA.16816.F32 R12, R140, R146.reuse, R12 ;  /* 0x000000928c0c723c */ /* 0x084ff0000000180c */
[C---:B------:R-:W-:Y:S01]  /*5010*/  HMMA.16816.F32 R16, R136.reuse, R146, R16 ;  /* 0x000000928810723c */ /* 0x040fe20000001810 */
[----:B------:R-:W2:Y:S07]  /*5020*/  LDSM.16.MT88.2 R146, [R178+0x1000] ;  /* 0x00100000b292783b */ /* 0x000eae0000004100 */
[-C--:B---3--:R-:W-:Y:S01]  /*5030*/  HMMA.16816.F32 R20, R136, R28.reuse, R20 ;  /* 0x0000001c8814723c */ /* 0x088fe20000001814 */
[----:B------:R-:W-:Y:S07]  /*5040*/  LDSM.16.M88.4 R136, [R176+0x2000] ;  /* 0x00200000b088783b */ /* 0x000fee0000000200 */
[----:B------:R-:W-:Y:S01]  /*5050*/  HMMA.16816.F32 R24, R140, R28, R24 ;  /* 0x0000001c8c18723c */ /* 0x000fe20000001818 */
[----:B------:R-:W3:Y:S04]  /*5060*/  LDSM.16.MT88.2 R28, [R178+0x5000] ;  /* 0x00500000b21c783b */ /* 0x000ee80000004100 */
[----:B------:R-:W-:Y:S03]  /*5070*/  LDSM.16.M88.4 R140, [R176+0x3000] ;  /* 0x00300000b08c783b */ /* 0x000fe60000000200 */
[-C--:B----4-:R-:W-:Y:S08]  /*5080*/  HMMA.16816.F32 R4, R32, R30.reuse, R4 ;  /* 0x0000001e2004723c */ /* 0x090ff00000001804 */
[C---:B------:R-:W-:Y:S01]  /*5090*/  HMMA.16816.F32 R8, R156.reuse, R30, R8 ;  /* 0x0000001e9c08723c */ /* 0x040fe20000001808 */
[----:B------:R-:W4:Y:S07]  /*50a0*/  LDSM.16.MT88.2 R30, [R178+0x1400] ;  /* 0x00140000b21e783b */ /* 0x000f2e0000004100 */
[-C--:B-----5:R-:W-:Y:S08]  /*50b0*/  HMMA.16816.F32 R12, R156, R144.reuse, R12 ;  /* 0x000000909c0c723c */ /* 0x0a0ff0000000180c */
[C---:B------:R-:W-:Y:S01]  /*50c0*/  HMMA.16816.F32 R16, R32.reuse, R144, R16 ;  /* 0x000000902010723c */ /* 0x040fe20000001810 */
[----:B------:R-:W5:Y:S07]  /*50d0*/  LDSM.16.MT88.2 R144, [R178+0x3400] ;  /* 0x00340000b290783b */ /* 0x000f6e0000004100 */
[-C--:B-1----:R-:W-:Y:S01]  /*50e0*/  HMMA.16816.F32 R20, R32, R2.reuse, R20 ;  /* 0x000000022014723c */ /* 0x082fe20000001814 */
[----:B------:R-:W-:Y:S07]  /*50f0*/  LDSM.16.M88.4 R32, [R175+0x2000] ;  /* 0x00200000af20783b */ /* 0x000fee0000000200 */
[----:B------:R-:W-:Y:S01]  /*5100*/  HMMA.16816.F32 R24, R156, R2, R24 ;  /* 0x000000029c18723c */ /* 0x000fe20000001818 */
[----:B------:R-:W1:Y:S04]  /*5110*/  LDSM.16.MT88.2 R2, [R178+0x5400] ;  /* 0x00540000b202783b */ /* 0x000e680000004100 */
[----:B------:R-:W-:Y:S03]  /*5120*/  LDSM.16.MT88.2 R156, [R178+0x3800] ;  /* 0x00380000b29c783b */ /* 0x000fe60000004100 */
[-C--:B--2---:R-:W-:Y:S08]  /*5130*/  HMMA.16816.F32 R4, R132, R146.reuse, R4 ;  /* 0x000000928404723c */ /* 0x084ff00000001804 */
[C---:B------:R-:W-:Y:S01]  /*5140*/  HMMA.16816.F32 R8, R148.reuse, R146, R8 ;  /* 0x000000929408723c */ /* 0x040fe20000001808 */
[----:B------:R-:W2:Y:S07]  /*5150*/  LDSM.16.MT88.2 R146, [R178+0x1800] ;  /* 0x00180000b292783b */ /* 0x000eae0000004100 */
[-C--:B------:R-:W-:Y:S08]  /*5160*/  HMMA.16816.F32 R12, R148, R152.reuse, R12 ;  /* 0x00000098940c723c */ /* 0x080ff0000000180c */
[C---:B------:R-:W-:Y:S01]  /*5170*/  HMMA.16816.F32 R16, R132.reuse, R152, R16 ;  /* 0x000000988410723c */ /* 0x040fe20000001810 */
[----:B------:R-:W1:Y:S07]  /*5180*/  LDSM.16.M88.4 R152, [R175+0x3000] ;  /* 0x00300000af98783b */ /* 0x000e6e0000000200 */
        /* <DEDUP_REMOVED lines=12> */
[----:B------:R-:W-:Y:S07]  /*5250*/  LDSM.16.MT88.4 R136, [R179+0x1ec80] ;  /* 0x01ec8000b388783b */ /* 0x000fee0000004200 */
[----:B------:R-:W-:Y:S01]  /*5260*/  HMMA.16816.F32 R24, R140, R2, R24 ;  /* 0x000000028c18723c */ /* 0x000fe20000001818 */
[----:B------:R-:W1:Y:S07]  /*5270*/  LDSM.16.MT88.2 R2, [R178+0x5c00] ;  /* 0x005c0000b202783b */ /* 0x000e6e0000004100 */
[-C--:B--2---:R-:W-:Y:S08]  /*5280*/  HMMA.16816.F32 R4, R32, R146.reuse, R4 ;  /* 0x000000922004723c */ /* 0x084ff00000001804 */
[C---:B------:R-:W-:Y:S08]  /*5290*/  HMMA.16816.F32 R8, R152.reuse, R146, R8 ;  /* 0x000000929808723c */ /* 0x040ff00000001808 */
[-C--:B------:R-:W-:Y:S08]  /*52a0*/  HMMA.16816.F32 R12, R152, R156.reuse, R12 ;  /* 0x0000009c980c723c */ /* 0x080ff0000000180c */
[C---:B------:R-:W-:Y:S08]  /*52b0*/  HMMA.16816.F32 R16, R32.reuse, R156, R16 ;  /* 0x0000009c2010723c */ /* 0x040ff00000001810 */
[-C--:B---3--:R-:W-:Y:S07]  /*52c0*/  HMMA.16816.F32 R20, R32, R28.reuse, R20 ;  /* 0x0000001c2014723c */ /* 0x088fee0000001814 */
[----:B------:R-:W-:Y:S01]  /*52d0*/  IMAD.U32 R35, RZ, RZ, UR14 ;  /* 0x0000000eff237e24 */ /* 0x000fe2000f8e00ff */
[----:B------:R-:W-:Y:S04]  /*52e0*/  HMMA.16816.F32 R24, R152, R28, R24 ;  /* 0x0000001c9818723c */ /* 0x000fe80000001818 */
[----:B------:R-:W-:Y:S01]  /*52f0*/  IADD3 R33, P0, R210, UR14, RZ ;  /* 0x0000000ed2217c10 */ /* 0x000fe2000ff1e0ff */
[----:B------:R-:W-:Y:S03]  /*5300*/  UMOV UR14, UR21 ;  /* 0x00000015000e7c82 */ /* 0x000fe60008000000 */
[-C--:B----4-:R-:W-:Y:S05]  /*5310*/  HMMA.16816.F32 R4, R132, R30.reuse, R4 ;  /* 0x0000001e8404723c */ /* 0x090fea0000001804 */
[----:B------:R-:W-:Y:S02]  /*5320*/  LEA.HI.X.SX32 R32, R35, R208, 0x1, P0 ;  /* 0x000000d023207211 */ /* 0x000fe400000f0eff */
[C---:B------:R-:W-:Y:S01]  /*5330*/  LEA R140, P0, R33.reuse, c[0x0][0x220], 0x2 ;  /* 0x00008800218c7a11 */ /* 0x040fe200078010ff */
[C---:B------:R-:W-:Y:S01]  /*5340*/  HMMA.16816.F32 R8, R148.reuse, R30, R8 ;  /* 0x0000001e9408723c */ /* 0x040fe20000001808 */
[----:B------:R-:W-:Y:S03]  /*5350*/  LDSM.16.MT88.4 R28, [R160+0xd080] ;  /* 0x00d08000a01c783b */ /* 0x000fe60000004200 */
[----:B------:R-:W-:Y:S02]  /*5360*/  LEA.HI.X R141, R33, c[0x0][0x224], R32, 0x2, P0 ;  /* 0x00008900218d7a11 */ /* 0x000fe400000f1420 */
[----:B------:R-:W-:Y:S01]  /*5370*/  LDSM.16.MT88.4 R32, [R160+0xe080] ;  /* 0x00e08000a020783b */ /* 0x000fe20000004200 */
[----:B------:R-:W-:Y:S01]  /*5380*/  PLOP3.LUT P0, PT, PT, PT, UP0, 0x40, 0x0 ;  /* 0x000000000000781c */ /* 0x000fe20003f0e808 */
[-C--:B-----5:R-:W-:Y:S07]  /*5390*/  HMMA.16816.F32 R12, R148, R144.reuse, R12 ;  /* 0x00000090940c723c */ /* 0x0a0fee000000180c */
        /* <DEDUP_REMOVED lines=22> */
[----:B------:R-:W-:Y:S04]  /*5500*/  LDSM.16.MT88.4 R132, [R179+0x1cc80] ;  /* 0x01cc8000b384783b */ /* 0x000fe80000004200 */
[----:B------:R-:W-:Y:S04]  /*5510*/  RED.E.ADD.F32.FTZ.RN.STRONG.GPU [R140.64+0x4000], R20 ;  /* 0x004000148c00798e */ /* 0x000fe8000c10e798 */
[----:B------:R-:W-:Y:S04]  /*5520*/  RED.E.ADD.F32.FTZ.RN.STRONG.GPU [R140.64+0x4400], R21 ;  /* 0x004400158c00798e */ /* 0x000fe8000c10e798 */
[----:B------:R-:W-:Y:S04]  /*5530*/  RED.E.ADD.F32.FTZ.RN.STRONG.GPU [R140.64+0x4800], R22 ;  /* 0x004800168c00798e */ /* 0x000fe8000c10e798 */
[----:B------:R-:W-:Y:S01]  /*5540*/  RED.E.ADD.F32.FTZ.RN.STRONG.GPU [R140.64+0x4c00], R23 ;  /* 0x004c00178c00798e */ /* 0x000fe2000c10e798 */
[-C--:B-1----:R-:W-:Y:S03]  /*5550*/  HMMA.16816.F32 R84, R8, R16.reuse, R84 ;  /* 0x000000100854723c */ /* 0x082fe60000001854 */
[----:B------:R-:W1:Y:S04]  /*5560*/  LDSM.16.MT88.4 R20, [R160+0xc480] ;  /* 0x00c48000a014783b */ /* 0x000e680000004200 */
[----:B------:R-:W-:Y:S04]  /*5570*/  RED.E.ADD.F32.FTZ.RN.STRONG.GPU [R140.64+0x5000], R24 ;  /* 0x005000188c00798e */ /* 0x000fe8000c10e798 */
[----:B------:R-:W-:Y:S04]  /*5580*/  RED.E.ADD.F32.FTZ.RN.STRONG.GPU [R140.64+0x5400], R25 ;  /* 0x005400198c00798e */ /* 0x000fe8000c10e798 */
[----:B------:R-:W-:Y:S01]  /*5590*/  RED.E.ADD.F32.FTZ.RN.STRONG.GPU [R140.64+0x5800], R26 ;  /* 0x0058001a8c00798e */ /* 0x000fe2000c10e798 */
[C---:B--2---:R-:W-:Y:S03]  /*55a0*/  HMMA.16816.F32 R88, R12.reuse, R16, R88 ;  /* 0x000000100c58723c */ /* 0x044fe60000001858 */
[----:B------:R-:W-:Y:S04]  /*55b0*/  RED.E.ADD.F32.FTZ.RN.STRONG.GPU [R140.64+0x5c00], R27 ;  /* 0x005c001b8c00798e */ /* 0x000fe8000c10e798 */
[----:B------:R-:W2:Y:S01]  /*55c0*/  LDSM.16.MT88.4 R24, [R160+0xd480] ;  /* 0x00d48000a018783b */ /* 0x000ea20000004200 */
[-C--:B------:R-:W-:Y:S03]  /*55d0*/  HMMA.16816.F32 R92, R12, R18.reuse, R92 ;  /* 0x000000120c5c723c */ /* 0x080fe6000000185c */
[----:B------:R-:W-:Y:S05]  /*55e0*/  LDSM.16.MT88.4 R140, [R179+0x1fc80] ;  /* 0x01fc8000b38c783b */ /* 0x000fea0000004200 */
[C---:B------:R-:W-:Y:S01]  /*55f0*/  HMMA.16816.F32 R96, R8.reuse, R18, R96 ;  /* 0x000000120860723c */ /* 0x040fe20000001860 */
[----:B------:R-:W3:Y:S07]  /*5600*/  LDSM.16.MT88.4 R16, [R160+0xe480] ;  /* 0x00e48000a010783b */ /* 0x000eee0000004200 */
        /* <DEDUP_REMOVED lines=8> */
[----:B------:R-:W-:Y:S07]  /*5690*/  LDSM.16.MT88.4 R12, [R160+0xc880] ;  /* 0x00c88000a00c783b */ /* 0x000fee0000004200 */
[----:B------:R-:W-:Y:S01]  /*56a0*/  HMMA.16816.F32 R128, R8, R34, R128 ;  /* 0x000000220880723c */ /* 0x000fe20000001880 */
[----:B------:R-:W4:Y:S04]  /*56b0*/  LDSM.16.MT88.4 R8, [R179+0x1d480] ;  /* 0x01d48000b308783b */ /* 0x000f280000004200 */
[----:B------:R-:W5:Y:S03]  /*56c0*/  LDSM.16.MT88.4 R32, [R160+0xd880] ;  /* 0x00d88000a020783b */ /* 0x000f660000004200 */
[-C--:B-1----:R-:W-:Y:S08]  /*56d0*/  HMMA.16816.F32 R84, R132, R20.reuse, R84 ;  /* 0x000000148454723c */ /* 0x082ff00000001854 */
[C---:B------:R-:W-:Y:S08]  /*56e0*/  HMMA.16816.F32 R88, R136.reuse, R20, R88 ;  /* 0x000000148858723c */ /* 0x040ff00000001858 */
[-C--:B------:R-:W-:Y:S08]  /*56f0*/  HMMA.16816.F32 R92, R136, R22.reuse, R92 ;  /* 0x00000016885c723c */ /* 0x080ff0000000185c */
[C---:B------:R-:W-:Y:S01]  /*5700*/  HMMA.16816.F32 R96, R132.reuse, R22, R96 ;  /* 0x000000168460723c */ /* 0x040fe20000001860 */
[----:B------:R-:W1:Y:S07]  /*5710*/  LDSM.16.MT88.4 R20, [R160+0xe880] ;  /* 0x00e88000a014783b */ /* 0x000e6e0000004200 */
[-C--:B--2---:R-:W-:Y:S08]  /*5720*/  HMMA.16816.F32 R100, R132, R24.reuse, R100 ;  /* 0x000000188464723c */ /* 0x084ff00000001864 */
[C---:B------:R-:W-:Y:S08]  /*5730*/  HMMA.16816.F32 R104, R136.reuse, R24, R104 ;  /* 0x000000188868723c */ /* 0x040ff00000001868 */
[-C--:B------:R-:W-:Y:S08]  /*5740*/  HMMA.16816.F32 R108, R136, R26.reuse, R108 ;  /* 0x0000001a886c723c */ /* 0x080ff0000000186c */
[C---:B------:R-:W-:Y:S01]  /*5750*/  HMMA.16816.F32 R112, R132.reuse, R26, R112 ;  /* 0x0000001a8470723c */ /* 0x040fe20000001870 */
[----:B------:R-:W-:Y:S07]  /*5760*/  LDSM.16.MT88.4 R24, [R179+0x1dc80] ;  /* 0x01dc8000b318783b */ /* 0x000fee0000004200 */
[-C--:B---3--:R-:W-:Y:S08]  /*5770*/  HMMA.16816.F32 R116, R132, R16.reuse, R116 ;  /* 0x000000108474723c */ /* 0x088ff00000001874 */
[C---:B------:R-:W-:Y:S08]  /*5780*/  HMMA.16816.F32 R120, R136.reuse, R16, R120 ;  /* 0x000000108878723c */ /* 0x040ff00000001878 */
[-C--:B------:R-:W-:Y:S01]  /*5790*/  HMMA.16816.F32 R124, R136, R18.reuse, R124 ;  /* 0x00000012887c723c */ /* 0x080fe2000000187c */
[----:B------:R-:W2:Y:S07]  /*57a0*/  LDSM.16.MT88.4 R136, [R160+0xcc80] ;  /* 0x00cc8000a088783b */ /* 0x000eae0000004200 */
[----:B------:R-:W-:Y:S01]  /*57b0*/  HMMA.16816.F32 R128, R132, R18, R128 ;  /* 0x000000128480723c */ /* 0x000fe20000001880 */
[----:B------:R-:W3:Y:S04]  /*57c0*/  LDSM.16.MT88.4 R16, [R160+0xdc80] ;  /* 0x00dc8000a010783b */ /* 0x000ee80000004200 */
[----:B------:R-:W1:Y:S03]  /*57d0*/  LDSM.16.MT88.4 R132, [R160+0xec80] ;  /* 0x00ec8000a084783b */ /* 0x000e660000004200 */
        /* <DEDUP_REMOVED lines=13> */
[C---:B------:R-:W-:Y:S08]  /*58b0*/  HMMA.16816.F32 R88, R140.reuse, R136, R88 ;  /* 0x000000888c58723c */ /* 0x040ff00000001858 */
[-C--:B------:R-:W-:Y:S08]  /*58c0*/  HMMA.16816.F32 R92, R140, R138.reuse, R92 ;  /* 0x0000008a8c5c723c */ /* 0x080ff0000000185c */
[C---:B------:R-:W-:Y:S08]  /*58d0*/  HMMA.16816.F32 R96, R24.reuse, R138, R96 ;  /* 0x0000008a1860723c */ /* 0x040ff00000001860 */
[-C--:B---3--:R-:W-:Y:S08]  /*58e0*/  HMMA.16816.F32 R100, R24, R16.reuse, R100 ;  /* 0x000000101864723c */ /* 0x088ff00000001864 */
[C---:B------:R-:W-:Y:S08]  /*58f0*/  HMMA.16816.F32 R104, R140.reuse, R16, R104 ;  /* 0x000000108c68723c */ /* 0x040ff00000001868 */
[-C--:B------:R-:W-:Y:S08]  /*5900*/  HMMA.16816.F32 R108, R140, R18.reuse, R108 ;  /* 0x000000128c6c723c */ /* 0x080ff0000000186c */
[C---:B------:R-:W-:Y:S08]  /*5910*/  HMMA.16816.F32 R112, R24.reuse, R18, R112 ;  /* 0x000000121870723c */ /* 0x040ff00000001870 */
[-C--:B------:R-:W-:Y:S08]  /*5920*/  HMMA.16816.F32 R116, R24, R132.reuse, R116 ;  /* 0x000000841874723c */ /* 0x080ff00000001874 */
[C---:B------:R-:W-:Y:S08]  /*5930*/  HMMA.16816.F32 R120, R140.reuse, R132, R120 ;  /* 0x000000848c78723c */ /* 0x040ff00000001878 */
[-C--:B------:R-:W-:Y:S08]  /*5940*/  HMMA.16816.F32 R124, R140, R134.reuse, R124 ;  /* 0x000000868c7c723c */ /* 0x080ff0000000187c */
[----:B------:R-:W-:Y:S01]  /*5950*/  HMMA.16816.F32 R128, R24, R134, R128 ;  /* 0x000000861880723c */ /* 0x000fe20000001880 */
[----:B------:R-:W-:-:S07]  /*5960*/  @P0 BRA `(.L_x_659) ;  /* 0xffffc61000000947 */ /* 0x000fce000383ffff */
.L_x_656:
[----:B------:R-:W1:Y:S01]  /*5970*/  S2R R0, SR_TID.X ;  /* 0x0000000000007919 */ /* 0x000e620000002100 */
[----:B------:R-:W-:Y:S01]  /*5980*/  LEA.HI R7, R188, R188, RZ, 0x1 ;  /* 0x000000bcbc077211 */ /* 0x000fe200078f08ff */
[----:B------:R-:W-:Y:S01]  /*5990*/  FMUL.FTZ R84, R84, c[0x0][0x298] ;  /* 0x0000a60054547a20 */ /* 0x000fe20000410000 */
[----:B------:R-:W-:Y:S01]  /*59a0*/  F2FP.PACK_AB R36, R37, R36 ;  /* 0x000000242524723e */ /* 0x000fe200000000ff */
[----:B------:R-:W-:Y:S01]  /*59b0*/  BAR.SYNC.DEFER_BLOCKING 0x1, 0x100 ;  /* 0x0044000000007b1d */ /* 0x000fe20000010000 */
[----:B------:R-:W-:Y:S01]  /*59c0*/  SHF.R.S32.HI R9, RZ, 0x1, R7 ;  /* 0x00000001ff097819 */ /* 0x000fe20000011407 */
[----:B------:R-:W-:Y:S01]  /*59d0*/  FMUL.FTZ R85, R85, c[0x0][0x298] ;  /* 0x0000a60055557a20 */ /* 0x000fe20000410000 */
[----:B------:R-:W-:Y:S01]  /*59e0*/  LOP3.LUT R7, R7, 0x3fffffe, RZ, 0xc0, !PT ;  /* 0x03fffffe07077812 */ /* 0x000fe200078ec0ff */
[----:B------:R-:W-:Y:S01]  /*59f0*/  FMUL.FTZ R86, R86, c[0x0][0x298] ;  /* 0x0000a60056567a20 */ /* 0x000fe20000410000 */
[C---:B------:R-:W-:Y:S01]  /*5a00*/  LOP3.LUT P0, RZ, R9.reuse, 0x2, RZ, 0xc0, !PT ;  /* 0x0000000209ff7812 */ /* 0x040fe2000780c0ff */
[----:B------:R-:W-:Y:S01]  /*5a10*/  IMAD.SHL.U32 R8, R9, 0x40, RZ ;  /* 0x0000004009087824 */ /* 0x000fe200078e00ff */
[----:B------:R-:W-:Y:S01]  /*5a20*/  F2FP.PACK_AB R38, R39, R38 ;  /* 0x000000262726723e */ /* 0x000fe200000000ff */
[----:B------:R-:W-:Y:S01]  /*5a30*/  IMAD.IADD R7, R188, 0x1, -R7 ;  /* 0x00000001bc077824 */ /* 0x000fe200078e0a07 */
[----:B------:R-:W-:Y:S01]  /*5a40*/  F2FP.PACK_AB R48, R49, R48 ;  /* 0x000000303130723e */ /* 0x000fe200000000ff */
[----:B------:R-:W-:Y:S01]  /*5a50*/  FMUL.FTZ R87, R87, c[0x0][0x298] ;  /* 0x0000a60057577a20 */ /* 0x000fe20000410000 */
[----:B------:R-:W-:Y:S01]  /*5a60*/  LOP3.LUT R8, R8, 0xc0, RZ, 0xc0, !PT ;  /* 0x000000c008087812 */ /* 0x000fe200078ec0ff */
        /* <DEDUP_REMOVED lines=9> */
[--C-:B-1----:R-:W-:Y:S01]  /*5b00*/  SHF.R.S32.HI R3, RZ, 0x1f, R0.reuse ;  /* 0x0000001fff037819 */ /* 0x102fe20000011400 */
[----:B------:R-:W-:Y:S01]  /*5b10*/  FMUL.FTZ R89, R89, c[0x0][0x298] ;  /* 0x0000a60059597a20 */ /* 0x000fe20000410000 */
[----:B------:R-:W-:Y:S01]  /*5b20*/  SHF.R.S32.HI R11, RZ, 0x1f, R0 ;  /* 0x0000001fff0b7819 */ /* 0x000fe20000011400 */
[----:B------:R-:W-:Y:S01]  /*5b30*/  FMUL.FTZ R90, R90, c[0x0][0x298] ;  /* 0x0000a6005a5a7a20 */ /* 0x000fe20000410000 */
[-C--:B------:R-:W-:Y:S01]  /*5b40*/  LEA.HI R2, R3, R0.reuse, RZ, 0x5 ;  /* 0x0000000003027211 */ /* 0x080fe200078f28ff */
[----:B------:R-:W-:Y:S01]  /*5b50*/  FMUL.FTZ R91, R91, c[0x0][0x298] ;  /* 0x0000a6005b5b7a20 */ /* 0x000fe20000410000 */
[-C--:B------:R-:W-:Y:S01]  /*5b60*/  LEA.HI R6, R11, R0.reuse, RZ, 0x2 ;  /* 0x000000000b067211 */ /* 0x080fe200078f10ff */
[----:B------:R-:W-:Y:S01]  /*5b70*/  FMUL.FTZ R92, R92, c[0x0][0x298] ;  /* 0x0000a6005c5c7a20 */ /* 0x000fe20000410000 */
[--C-:B--2---:R-:W-:Y:S01]  /*5b80*/  SHF.R.S32.HI R5, RZ, 0x5, R2.reuse ;  /* 0x00000005ff057819 */ /* 0x104fe20000011402 */
[----:B------:R-:W-:Y:S01]  /*5b90*/  FMUL.FTZ R93, R93, c[0x0][0x298] ;  /* 0x0000a6005d5d7a20 */ /* 0x000fe20000410000 */
[----:B------:R-:W-:Y:S01]  /*5ba0*/  SHF.R.S32.HI R2, RZ, 0x1f, R2 ;  /* 0x0000001fff027819 */ /* 0x000fe20000011402 */
[----:B------:R-:W-:Y:S01]  /*5bb0*/  FMUL.FTZ R94, R94, c[0x0][0x298] ;  /* 0x0000a6005e5e7a20 */ /* 0x000fe20000410000 */
[----:B------:R-:W-:Y:S01]  /*5bc0*/  LEA.HI R4, R11, R0, RZ, 0x7 ;  /* 0x000000000b047211 */ /* 0x000fe200078f38ff */
[----:B------:R-:W-:Y:S01]  /*5bd0*/  FMUL.FTZ R95, R95, c[0x0][0x298] ;  /* 0x0000a6005f5f7a20 */ /* 0x000fe20000410000 */
[----:B------:R-:W-:Y:S01]  /*5be0*/  LEA.HI R2, R2, R5, RZ, 0x2 ;  /* 0x0000000502027211 */ /* 0x000fe200078f10ff */
[----:B------:R-:W-:Y:S01]  /*5bf0*/  FMUL.FTZ R100, R100, c[0x0][0x298] ;  /* 0x0000a60064647a20 */ /* 0x000fe20000410000 */
[----:B------:R-:W-:Y:S01]  /*5c00*/  LOP3.LUT R11, R6, 0xfffffffc, RZ, 0xc0, !PT ;  /* 0xfffffffc060b7812 */ /* 0x000fe200078ec0ff */
[----:B------:R-:W-:Y:S01]  /*5c10*/  FMUL.FTZ R101, R101, c[0x0][0x298] ;  /* 0x0000a60065657a20 */ /* 0x000fe20000410000 */
[----:B------:R-:W-:Y:S01]  /*5c20*/  LOP3.LUT R2, R2, 0xfffffffc, RZ, 0xc0, !PT ;  /* 0xfffffffc02027812 */ /* 0x000fe200078ec0ff */
[----:B------:R-:W-:Y:S01]  /*5c30*/  FMUL.FTZ R102, R102, c[0x0][0x298] ;  /* 0x0000a60066667a20 */ /* 0x000fe20000410000 */
[----:B------:R-:W-:Y:S01]  /*5c40*/  SHF.R.U32.HI R13, RZ, 0x4, R4 ;  /* 0x00000004ff0d7819 */ /* 0x000fe20000011604 */
[----:B------:R-:W-:Y:S01]  /*5c50*/  IMAD.IADD R11, R0, 0x1, -R11 ;  /* 0x00000001000b7824 */ /* 0x000fe200078e0a0b */
[----:B------:R-:W-:Y:S01]  /*5c60*/  F2FP.PACK_AB R46, R47, R46 ;  /* 0x0000002e2f2e723e */ /* 0x000fe200000000ff */
[----:B------:R-:W-:Y:S01]  /*5c70*/  IMAD.IADD R2, R5, 0x1, -R2 ;  /* 0x0000000105027824 */ /* 0x000fe200078e0a02 */
[----:B------:R-:W-:Y:S01]  /*5c80*/  LOP3.LUT R13, R8, 0x8, R13, 0xf8, !PT ;  /* 0x00000008080d7812 */ /* 0x000fe200078ef80d */
[----:B------:R-:W-:Y:S01]  /*5c90*/  FMUL.FTZ R103, R103, c[0x0][0x298] ;  /* 0x0000a60067677a20 */ /* 0x000fe20000410000 */
[----:B------:R-:W-:Y:S01]  /*5ca0*/  SHF.R.U32.HI R8, RZ, 0x3, R8 ;  /* 0x00000003ff087819 */ /* 0x000fe20000011608 */
[----:B------:R-:W-:Y:S01]  /*5cb0*/  IMAD R2, R2, 0x100, R11 ;  /* 0x0000010002027824 */ /* 0x000fe200078e020b */
[----:B------:R-:W-:Y:S01]  /*5cc0*/  F2FP.PACK_AB R52, R53, R52 ;  /* 0x000000343534723e */ /* 0x000fe200000000ff */
[----:B------:R-:W-:Y:S01]  /*5cd0*/  FMUL.FTZ R112, R112, c[0x0][0x298] ;  /* 0x0000a60070707a20 */ /* 0x000fe20000410000 */
[----:B------:R-:W-:Y:S01]  /*5ce0*/  LOP3.LUT R8, R13, R8, RZ, 0x3c, !PT ;  /* 0x000000080d087212 */ /* 0x000fe200078e3cff */
[----:B------:R-:W-:Y:S01]  /*5cf0*/  IMAD R7, R7, 0x10, R2 ;  /* 0x0000001007077824 */ /* 0x000fe200078e0202 */
[----:B------:R-:W-:Y:S01]  /*5d00*/  F2FP.PACK_AB R54, R55, R54 ;  /* 0x000000363736723e */ /* 0x000fe200000000ff */
[----:B------:R-:W-:Y:S01]  /*5d10*/  FMUL.FTZ R113, R113, c[0x0][0x298] ;  /* 0x0000a60071717a20 */ /* 0x000fe20000410000 */
[----:B------:R-:W-:Y:S01]  /*5d20*/  F2FP.PACK_AB R64, R65, R64 ;  /* 0x000000404140723e */ /* 0x000fe200000000ff */
[----:B------:R-:W-:Y:S01]  /*5d30*/  IMAD.U32 R7, R7, 0x2, R8 ;  /* 0x0000000207077824 */ /* 0x000fe200078e0008 */
[----:B------:R-:W-:Y:S01]  /*5d40*/  F2FP.PACK_AB R66, R67, R66 ;  /* 0x000000424342723e */ /* 0x000fe200000000ff */
[----:B------:R-:W-:Y:S01]  /*5d50*/  FMUL.FTZ R114, R114, c[0x0][0x298] ;  /* 0x0000a60072727a20 */ /* 0x000fe20000410000 */
[----:B------:R-:W-:Y:S01]  /*5d60*/  F2FP.PACK_AB R56, R57, R56 ;  /* 0x000000383938723e */ /* 0x000fe200000000ff */
[----:B------:R-:W-:Y:S01]  /*5d70*/  IMAD.SHL.U32 R7, R7, 0x2, RZ ;  /* 0x0000000207077824 */ /* 0x000fe200078e00ff */
[----:B------:R-:W-:Y:S01]  /*5d80*/  F2FP.PACK_AB R58, R59, R58 ;  /* 0x0000003a3b3a723e */ /* 0x000fe200000000ff */
[----:B------:R-:W-:Y:S01]  /*5d90*/  FMUL.FTZ R115, R115, c[0x0][0x298] ;  /* 0x0000a60073737a20 */ /* 0x000fe20000410000 */
[----:B------:R-:W-:Y:S01]  /*5da0*/  F2FP.PACK_AB R60, R61, R60 ;  /* 0x0000003c3d3c723e */ /* 0x000fe200000000ff */
[----:B------:R-:W-:Y:S01]  /*5db0*/  FMUL.FTZ R104, R104, c[0x0][0x298] ;  /* 0x0000a60068687a20 */ /* 0x000fe20000410000 */
[C---:B------:R-:W-:Y:S01]  /*5dc0*/  IADD3 R5, R7.reuse, 0x20, RZ ;  /* 0x0000002007057810 */ /* 0x040fe20007ffe0ff */
[----:B------:R-:W-:Y:S01]  /*5dd0*/  STS [R7+0x6080], R36 ;  /* 0x0060802407007388 */ /* 0x000fe20000000800 */
[----:B------:R-:W-:Y:S01]  /*5de0*/  @P0 IADD3 R5, R7, -0x20, RZ ;  /* 0xffffffe007050810 */ /* 0x000fe20007ffe0ff */
[----:B------:R-:W-:Y:S01]  /*5df0*/  FMUL.FTZ R105, R105, c[0x0][0x298] ;  /* 0x0000a60069697a20 */ /* 0x000fe20000410000 */
[----:B------:R-:W-:Y:S01]  /*5e00*/  F2FP.PACK_AB R62, R63, R62 ;  /* 0x0000003e3f3e723e */ /* 0x000fe200000000ff */
[----:B------:R-:W-:Y:S01]  /*5e10*/  STS [R7+0x6280], R38 ;  /* 0x0062802607007388 */ /* 0x000fe20000000800 */
[----:B------:R-:W-:Y:S01]  /*5e20*/  F2FP.PACK_AB R68, R69, R68 ;  /* 0x000000444544723e */ /* 0x000fe200000000ff */
        /* <DEDUP_REMOVED lines=27> */
[----:B------:R-:W-:Y:S01]  /*5fe0*/  FMUL.FTZ R117, R117, c[0x0][0x298] ;  /* 0x0000a60075757a20 */ /* 0x000fe20000410000 */
[----:B------:R-:W-:Y:S01]  /*5ff0*/  F2FP.PACK_AB R92, R93, R92 ;  /* 0x0000005c5d5c723e */ /* 0x000fe200000000ff */
[----:B------:R-:W-:Y:S01]  /*6000*/  FMUL.FTZ R118, R118, c[0x0][0x298] ;  /* 0x0000a60076767a20 */ /* 0x000fe20000410000 */
        /* <DEDUP_REMOVED lines=12> */
[----:B------:R1:W-:Y:S01]  /*60d0*/  STS [R7+0x9080], R56 ;  /* 0x0090803807007388 */ /* 0x0003e20000000800 */
[----:B------:R-:W-:Y:S01]  /*60e0*/  FMUL.FTZ R121, R121, c[0x0][0x298] ;  /* 0x0000a60079797a20 */ /* 0x000fe20000410000 */
[----:B------:R-:W-:Y:S01]  /*60f0*/  F2FP.PACK_AB R112, R113, R112 ;  /* 0x000000707170723e */ /* 0x000fe200000000ff */
[----:B------:R-:W-:Y:S01]  /*6100*/  FMUL.FTZ R122, R122, c[0x0][0x298] ;  /* 0x0000a6007a7a7a20 */ /* 0x000fe20000410000 */
[----:B------:R2:W-:Y:S01]  /*6110*/  STS [R7+0x9280], R58 ;  /* 0x0092803a07007388 */ /* 0x0005e20000000800 */
        /* <DEDUP_REMOVED lines=10> */
[----:B------:R-:W3:Y:S01]  /*61c0*/  S2UR UR7, SR_CTAID.X ;  /* 0x00000000000779c3 */ /* 0x000ee20000002500 */
[----:B------:R-:W-:Y:S01]  /*61d0*/  STS [R7+0xa080], R68 ;  /* 0x00a0804407007388 */ /* 0x000fe20000000800 */
[----:B------:R-:W-:Y:S01]  /*61e0*/  F2FP.PACK_AB R108, R109, R108 ;  /* 0x0000006c6d6c723e */ /* 0x000fe200000000ff */
[----:B------:R-:W-:Y:S01]  /*61f0*/  UMOV UR5, 0xffffff80 ;  /* 0xffffff8000057882 */ /* 0x000fe20000000000 */
[----:B------:R-:W-:Y:S01]  /*6200*/  F2FP.PACK_AB R110, R111, R110 ;  /* 0x0000006e6f6e723e */ /* 0x000fe200000000ff */
[----:B------:R-:W-:Y:S01]  /*6210*/  STS [R7+0xa280], R70 ;  /* 0x00a2804607007388 */ /* 0x000fe20000000800 */
[----:B------:R-:W-:Y:S01]  /*6220*/  F2FP.PACK_AB R116, R117, R116 ;  /* 0x000000747574723e */ /* 0x000fe200000000ff */
[----:B------:R-:W-:Y:S01]  /*6230*/  ULDC UR4, c[0x0][0x2f0] ;  /* 0x0000bc0000047ab9 */ /* 0x000fe20000000800 */
[----:B------:R-:W-:Y:S01]  /*6240*/  F2FP.PACK_AB R118, R119, R118 ;  /* 0x000000767776723e */ /* 0x000fe200000000ff */
[----:B------:R-:W-:Y:S01]  /*6250*/  STS [R5+0xa080], R80 ;  /* 0x00a0805005007388 */ /* 0x000fe20000000800 */
[----:B------:R-:W-:Y:S01]  /*6260*/  F2FP.PACK_AB R128, R129, R128 ;  /* 0x000000808180723e */ /* 0x000fe200000000ff */
[--C-:B-1----:R-:W-:Y:S01]  /*6270*/  IMAD.MOV.U32 R56, RZ, RZ, R204.reuse ;  /* 0x000000ffff387224 */ /* 0x102fe200078e00cc */
[----:B------:R-:W-:Y:S01]  /*6280*/  F2FP.PACK_AB R130, R131, R130 ;  /* 0x000000828382723e */ /* 0x000fe200000000ff */
[----:B------:R-:W-:Y:S01]  /*6290*/  STS [R5+0xa280], R82 ;  /* 0x00a2805205007388 */ /* 0x000fe20000000800 */
[----:B------:R-:W-:Y:S01]  /*62a0*/  F2FP.PACK_AB R120, R121, R120 ;  /* 0x000000787978723e */ /* 0x000fe200000000ff */
[----:B------:R-:W-:Y:S01]  /*62b0*/  USHF.R.S32.HI UR6, URZ, 0x1f, UR20 ;  /* 0x0000001f3f067899 */ /* 0x000fe20008011414 */
[----:B------:R-:W-:Y:S01]  /*62c0*/  F2FP.PACK_AB R122, R123, R122 ;  /* 0x0000007a7b7a723e */ /* 0x000fe200000000ff */
[----:B------:R-:W-:Y:S01]  /*62d0*/  STS [R7+0xb080], R72 ;  /* 0x00b0804807007388 */ /* 0x000fe20000000800 */
[----:B------:R-:W-:Y:S01]  /*62e0*/  F2FP.PACK_AB R124, R125, R124 ;  /* 0x0000007c7d7c723e */ /* 0x000fe200000000ff */
[----:B------:R-:W-:Y:S01]  /*62f0*/  BSSY B0, `(.L_x_660) ;  /* 0x000004f000007945 */ /* 0x000fe20003800000 */
[----:B------:R-:W-:Y:S01]  /*6300*/  F2FP.PACK_AB R126, R127, R126 ;  /* 0x0000007e7f7e723e */ /* 0x000fe200000000ff */
[----:B------:R-:W-:Y:S01]  /*6310*/  STS [R7+0xb280], R74 ;  /* 0x00b2804a07007388 */ /* 0x000fe20000000800 */
[----:B------:R-:W-:Y:S01]  /*6320*/  SHF.R.S32.HI R57, RZ, 0x1f, R204 ;  /* 0x0000001fff397819 */ /* 0x000fe200000114cc */
[----:B---3--:R-:W-:-:S02]  /*6330*/  UIMAD UR7, UR7, UR5, UR4 ;  /* 0x00000005070772a4 */ /* 0x008fc4000f8e0204 */
[----:B------:R-:W-:Y:S01]  /*6340*/  STS [R5+0xb080], R76 ;  /* 0x00b0804c05007388 */ /* 0x000fe20000000800 */
[----:B------:R-:W-:Y:S01]  /*6350*/  LEA.HI R0, R3, R0, RZ, 0x2 ;  /* 0x0000000003007211 */ /* 0x000fe200078f10ff */
[----:B------:R-:W-:Y:S02]  /*6360*/  ULDC.64 UR4, c[0x0][0x340] ;  /* 0x0000d00000047ab9 */ /* 0x000fe40000000a00 */
[----:B------:R-:W-:Y:S01]  /*6370*/  STS [R5+0xb280], R78 ;  /* 0x00b2804e05007388 */ /* 0x000fe20000000800 */
[----:B------:R-:W-:Y:S01]  /*6380*/  UISETP.LT.AND UP0, UPT, UR7, 0x80, UPT ;  /* 0x000000800700788c */ /* 0x000fe2000bf01270 */
[----:B--2---:R-:W-:Y:S01]  /*6390*/  SHF.R.S32.HI R58, RZ, 0x2, R0 ;  /* 0x00000002ff3a7819 */ /* 0x004fe20000011400 */
[----:B------:R-:W-:Y:S01]  /*63a0*/  UIMAD UR4, UR6, UR4, URZ ;  /* 0x00000004060472a4 */ /* 0x000fe2000f8e023f */
[----:B------:R-:W-:Y:S01]  /*63b0*/  STS [R7+0x80], R84 ;  /* 0x0000805407007388 */ /* 0x000fe20000000800 */
[----:B------:R-:W-:Y:S01]  /*63c0*/  USEL UR7, UR7, 0x80, UP0 ;  /* 0x0000008007077887 */ /* 0x000fe20008000000 */
[----:B------:R-:W-:Y:S01]  /*63d0*/  IMAD.U32 R0, RZ, RZ, UR20 ;  /* 0x00000014ff007e24 */ /* 0x000fe2000f8e00ff */
[----:B------:R-:W-:Y:S01]  /*63e0*/  UIMAD UR4, UR20, UR5, UR4 ;  /* 0x00000005140472a4 */ /* 0x000fe2000f8e0204 */
[----:B------:R-:W-:Y:S01]  /*63f0*/  STS [R7+0x280], R86 ;  /* 0x0002805607007388 */ /* 0x000fe20000000800 */
[----:B------:R-:W-:-:S02]  /*6400*/  SHF.R.S32.HI R59, RZ, 0x1f, R58 ;  /* 0x0000001fff3b7819 */ /* 0x000fc4000001143a */
[----:B------:R-:W-:Y:S01]  /*6410*/  ISETP.GE.AND P5, PT, R190, UR7, PT ;  /* 0x00000007be007c0c */ /* 0x000fe2000bfa6270 */
[----:B------:R-:W-:Y:S02]  /*6420*/  STS [R5+0x80], R96 ;  /* 0x0000806005007388 */ /* 0x000fe40000000800 */
[----:B------:R-:W-:Y:S02]  /*6430*/  IMAD.WIDE R58, R185, 0x80, R58 ;  /* 0x00000080b93a7825 */ /* 0x000fe400078e023a */
        /* <DEDUP_REMOVED lines=21> */
[----:B------:R-:W-:Y:S06]  /*6590*/  BAR.SYNC.DEFER_BLOCKING 0x1, 0x100 ;  /* 0x0044000000007b1d */ /* 0x000fec0000010000 */
[----:B------:R-:W3:Y:S04]  /*65a0*/  S2R R2, SR_CTAID.Y ;  /* 0x0000000000027919 */ /* 0x000ee80000002600 */
[----:B------:R4:W5:Y:S04]  /*65b0*/  LDS.128 R40, [R186+0x7080] ;  /* 0x00708000ba287984 */ /* 0x0009680000000c00 */
[----:B------:R4:W4:Y:S01]  /*65c0*/  LDS.128 R36, [R186+0x9080] ;  /* 0x00908000ba247984 */ /* 0x0009220000000c00 */
[----:B---3--:R-:W-:Y:S01]  /*65d0*/  SHF.R.S32.HI R4, RZ, 0x1f, R2 ;  /* 0x0000001fff047819 */ /* 0x008fe20000011402 */
[----:B-1----:R-:W-:-:S02]  /*65e0*/  IMAD.WIDE.U32 R6, R2, c[0x0][0x338], R56 ;  /* 0x0000ce0002067a25 */ /* 0x002fc400078e0038 */
[----:B------:R1:W3:Y:S02]  /*65f0*/  LDS.128 R32, [R186+0xb080] ;  /* 0x00b08000ba207984 */ /* 0x0002e40000000c00 */
[----:B--2---:R-:W-:Y:S02]  /*6600*/  IMAD R5, R4, c[0x0][0x338], RZ ;  /* 0x0000ce0004057a24 */ /* 0x004fe400078e02ff */
[----:B------:R1:W2:Y:S02]  /*6610*/  LDS.128 R28, [R186+0x80] ;  /* 0x00008000ba1c7984 */ /* 0x0002a40000000c00 */
[----:B------:R-:W-:Y:S02]  /*6620*/  IMAD R5, R2, c[0x0][0x33c], R5 ;  /* 0x0000cf0002057a24 */ /* 0x000fe400078e0205 */
[----:B------:R1:W1:Y:S02]  /*6630*/  LDS.128 R24, [R186+0x2080] ;  /* 0x00208000ba187984 */ /* 0x0002640000000c00 */
[----:B------:R-:W-:-:S02]  /*6640*/  IMAD.IADD R7, R7, 0x1, R5 ;  /* 0x0000000107077824 */ /* 0x000fc400078e0205 */
[----:B------:R1:W1:Y:S02]  /*6650*/  LDS.128 R20, [R186+0x4080] ;  /* 0x00408000ba147984 */ /* 0x0002640000000c00 */
[----:B------:R-:W-:Y:S02]  /*6660*/  IMAD.WIDE.U32 R60, R0, c[0x0][0x340], R6 ;  /* 0x0000d000003c7a25 */ /* 0x000fe400078e0006 */
[----:B------:R1:W1:Y:S01]  /*6670*/  LDS.128 R16, [R186+0x1080] ;  /* 0x00108000ba107984 */ /* 0x0002620000000c00 */
[----:B------:R-:W-:-:S03]  /*6680*/  IADD3 R0, R204, 0x20, RZ ;  /* 0x00000020cc007810 */ /* 0x000fc60007ffe0ff */
[----:B------:R1:W1:Y:S01]  /*6690*/  LDS.128 R12, [R186+0x3080] ;  /* 0x00308000ba0c7984 */ /* 0x0002620000000c00 */
[----:B------:R-:W-:-:S03]  /*66a0*/  IADD3 R7, R61, UR4, RZ ;  /* 0x000000043d077c10 */ /* 0x000fc6000fffe0ff */
[----:B------:R1:W1:Y:S01]  /*66b0*/  LDS.128 R8, [R186+0x5080] ;  /* 0x00508000ba087984 */ /* 0x0002620000000c00 */
[----:B------:R-:W-:Y:S05]  /*66c0*/  @P5 BRA `(.L_x_661) ;  /* 0x0000011000005947 */ /* 0x000fea0003800000 */
[C---:B------:R-:W-:Y:S01]  /*66d0*/  ISETP.GE.AND P3, PT, R204.reuse, c[0x0][0x324], PT ;  /* 0x0000c900cc007a0c */ /* 0x040fe20003f66270 */
[----:B------:R-:W5:Y:S01]  /*66e0*/  LDS.128 R48, [R186+0x8080] ;  /* 0x00808000ba307984 */ /* 0x000f620000000c00 */
[----:B------:R-:W-:Y:S01]  /*66f0*/  IMAD R5, R59, c[0x0][0x330], RZ ;  /* 0x0000cc003b057a24 */ /* 0x000fe200078e02ff */
[----:B------:R-:W-:Y:S01]  /*6700*/  IADD3 R3, R204, 0x40, RZ ;  /* 0x00000040cc037810 */ /* 0x000fe20007ffe0ff */
[----:B------:R-:W-:Y:S01]  /*6710*/  IMAD.MOV.U32 R6, RZ, RZ, R60 ;  /* 0x000000ffff067224 */ /* 0x000fe200078e003c */
[----:B------:R-:W4:Y:S01]  /*6720*/  LDS.128 R52, [R186+0xa080] ;  /* 0x00a08000ba347984 */ /* 0x000f220000000c00 */
[----:B------:R-:W-:Y:S01]  /*6730*/  IMAD R5, R58, c[0x0][0x334], R5 ;  /* 0x0000cd003a057a24 */ /* 0x000fe200078e0205 */
[----:B------:R-:W-:Y:S01]  /*6740*/  ISETP.GE.AND P2, PT, R0, c[0x0][0x324], PT ;  /* 0x0000c90000007a0c */ /* 0x000fe20003f46270 */
[----:B------:R-:W-:Y:S01]  /*6750*/  IMAD.WIDE.U32 R62, R58, c[0x0][0x330], R6 ;  /* 0x0000cc003a3e7a25 */ /* 0x000fe200078e0006 */
[----:B------:R-:W-:-:S03]  /*6760*/  ISETP.GE.AND P1, PT, R3, c[0x0][0x324], PT ;  /* 0x0000c90003007a0c */ /* 0x000fc60003f26270 */
[----:B------:R-:W-:Y:S01]  /*6770*/  IMAD.IADD R5, R63, 0x1, R5 ;  /* 0x000000013f057824 */ /* 0x000fe200078e0205 */
[----:B------:R-:W3:Y:S01]  /*6780*/  @!P3 LDS.128 R44, [R186+0x6080] ;  /* 0x00608000ba2cb984 */ /* 0x000ee20000000c00 */
[----:B------:R-:W-:-:S04]  /*6790*/  LEA R64, P0, R62, c[0x0][0x318], 0x1 ;  /* 0x0000c6003e407a11 */ /* 0x000fc800078008ff */
[----:B------:R-:W-:-:S05]  /*67a0*/  LEA.HI.X R65, R62, c[0x0][0x31c], R5, 0x1, P0 ;  /* 0x0000c7003e417a11 */ /* 0x000fca00000f0c05 */
[----:B-----5:R5:W-:Y:S04]  /*67b0*/  @!P2 STG.E.128 [R64.64+0x40], R48 ;  /* 0x000040304000a986 */ /* 0x020be8000c101d18 */
[----:B----4-:R5:W-:Y:S04]  /*67c0*/  @!P1 STG.E.128 [R64.64+0x80], R52 ;  /* 0x0000803440009986 */ /* 0x010be8000c101d18 */
[----:B---3--:R5:W-:Y:S02]  /*67d0*/  @!P3 STG.E.128 [R64.64], R44 ;  /* 0x0000002c4000b986 */ /* 0x008be4000c101d18 */
.L_x_661:
[----:B------:R-:W-:Y:S05]  /*67e0*/  BSYNC B0 ;  /* 0x0000000000007941 */ /* 0x000fea0003800000 */
.L_x_660:
[----:B------:R-:W-:Y:S01]  /*67f0*/  IADD3 R190, R190, 0x40, RZ ;  /* 0x00000040bebe7810 */ /* 0x000fe20007ffe0ff */
[----:B------:R-:W-:Y:S03]  /*6800*/  BSSY B0, `(.L_x_662) ;  /* 0x0000014000007945 */ /* 0x000fe60003800000 */
[----:B------:R-:W-:-:S13]  /*6810*/  ISETP.GE.AND P4, PT, R190, UR7, PT ;  /* 0x00000007be007c0c */ /* 0x000fda000bf86270 */
[----:B------:R-:W-:Y:S05]  /*6820*/  @P4 BRA `(.L_x_663) ;  /* 0x0000011000004947 */ /* 0x000fea0003800000 */
[----:B------:R-:W-:Y:S01]  /*6830*/  IADD3 R6, P0, R58, 0x40, RZ ;  /* 0x000000403a067810 */ /* 0x000fe20007f1e0ff */
[----:B-----5:R-:W-:Y:S01]  /*6840*/  IMAD.MOV.U32 R44, RZ, RZ, R60 ;  /* 0x000000ffff2c7224 */ /* 0x020fe200078e003c */
[C---:B------:R-:W-:Y:S01]  /*6850*/  IADD3 R3, R204.reuse, 0x40, RZ ;  /* 0x00000040cc037810 */ /* 0x040fe20007ffe0ff */
[----:B------:R-:W-:Y:S01]  /*6860*/  IMAD.MOV.U32 R45, RZ, RZ, R7 ;  /* 0x000000ffff2d7224 */ /* 0x000fe200078e0007 */
[----:B------:R-:W-:Y:S01]  /*6870*/  ISETP.GE.AND P2, PT, R204, c[0x0][0x324], PT ;  /* 0x0000c900cc007a0c */ /* 0x000fe20003f46270 */
[----:B------:R-:W-:Y:S01]  /*6880*/  IMAD.X R5, RZ, RZ, R59, P0 ;  /* 0x000000ffff057224 */ /* 0x000fe200000e063b */
[----:B------:R-:W-:Y:S01]  /*6890*/  ISETP.GE.AND P0, PT, R3, c[0x0][0x324], PT ;  /* 0x0000c90003007a0c */ /* 0x000fe20003f06270 */
[----:B------:R-:W-:Y:S01]  /*68a0*/  IMAD.WIDE.U32 R44, R6, c[0x0][0x330], R44 ;  /* 0x0000cc00062c7a25 */ /* 0x000fe200078e002c */
[----:B------:R-:W-:-:S03]  /*68b0*/  ISETP.GE.AND P1, PT, R0, c[0x0][0x324], PT ;  /* 0x0000c90000007a0c */ /* 0x000fc60003f26270 */
[----:B------:R-:W-:-:S04]  /*68c0*/  IMAD R5, R5, c[0x0][0x330], RZ ;  /* 0x0000cc0005057a24 */ /* 0x000fc800078e02ff */
[----:B------:R-:W-:Y:S01]  /*68d0*/  IMAD R5, R6, c[0x0][0x334], R5 ;  /* 0x0000cd0006057a24 */ /* 0x000fe200078e0205 */
[----:B------:R-:W-:-:S03]  /*68e0*/  LEA R6, P3, R44, c[0x0][0x318], 0x1 ;  /* 0x0000c6002c067a11 */ /* 0x000fc600078608ff */
[----:B------:R-:W-:-:S05]  /*68f0*/  IMAD.IADD R5, R45, 0x1, R5 ;  /* 0x000000012d057824 */ /* 0x000fca00078e0205 */
[----:B------:R-:W-:-:S05]  /*6900*/  LEA.HI.X R7, R44, c[0x0][0x31c], R5, 0x1, P3 ;  /* 0x0000c7002c077a11 */ /* 0x000fca00018f0c05 */
[----:B------:R5:W-:Y:S04]  /*6910*/  @!P2 STG.E.128 [R6.64], R40 ;  /* 0x000000280600a986 */ /* 0x000be8000c101d18 */
[----:B----4-:R5:W-:Y:S04]  /*6920*/  @!P1 STG.E.128 [R6.64+0x40], R36 ;  /* 0x0000402406009986 */ /* 0x010be8000c101d18 */
[----:B---3--:R5:W-:Y:S02]  /*6930*/  @!P0 STG.E.128 [R6.64+0x80], R32 ;  /* 0x0000802006008986 */ /* 0x008be4000c101d18 */
.L_x_663:
[----:B------:R-:W-:Y:S05]  /*6940*/  BSYNC B0 ;  /* 0x0000000000007941 */ /* 0x000fea0003800000 */
.L_x_662:
[----:B------:R-:W-:Y:S01]  /*6950*/  IMAD R3, R4, c[0x0][0x308], RZ ;  /* 0x0000c20004037a24 */ /* 0x000fe200078e02ff */
[----:B------:R-:W-:Y:S01]  /*6960*/  ULDC.64 UR4, c[0x0][0x310] ;  /* 0x0000c40000047ab9 */ /* 0x000fe20000000a00 */
[C---:B------:R-:W-:Y:S01]  /*6970*/  IMAD.WIDE.U32 R56, R2.reuse, c[0x0][0x308], R56 ;  /* 0x0000c20002387a25 */ /* 0x040fe200078e0038 */
[----:B------:R-:W-:Y:S01]  /*6980*/  UIMAD UR4, UR6, UR4, URZ ;  /* 0x00000004060472a4 */ /* 0x000fe2000f8e023f */
[----:B------:R-:W-:Y:S02]  /*6990*/  BSSY B0, `(.L_x_664) ;  /* 0x0000016000007945 */ /* 0x000fe40003800000 */
[----:B------:R-:W-:Y:S01]  /*69a0*/  IMAD R3, R2, c[0x0][0x30c], R3 ;  /* 0x0000c30002037a24 */ /* 0x000fe200078e0203 */
[----:B------:R-:W-:Y:S01]  /*69b0*/  MOV R2, UR20 ;  /* 0x0000001400027c02 */ /* 0x000fe20008000f00 */
[----:B------:R-:W-:-:S03]  /*69c0*/  UIMAD UR4, UR20, UR5, UR4 ;  /* 0x00000005140472a4 */ /* 0x000fc6000f8e0204 */
[----:B------:R-:W-:-:S05]  /*69d0*/  IADD3 R57, R57, R3, RZ ;  /* 0x0000000339397210 */ /* 0x000fca0007ffe0ff */
[----:B-----5:R-:W-:-:S05]  /*69e0*/  IMAD.WIDE.U32 R6, R2, c[0x0][0x310], R56 ;  /* 0x0000c40002067a25 */ /* 0x020fca00078e0038 */
        /* <DEDUP_REMOVED lines=8> */
[----:B---3--:R-:W-:Y:S01]  /*6a70*/  IMAD.WIDE.U32 R32, R58, c[0x0][0x300], R4 ;  /* 0x0000c0003a207a25 */ /* 0x008fe200078e0004 */
[----:B------:R-:W-:-:S03]  /*6a80*/  ISETP.GE.AND P2, PT, R0, c[0x0][0x2f4], PT ;  /* 0x0000bd0000007a0c */ /* 0x000fc60003f46270 */
[----:B------:R-:W-:Y:S01]  /*6a90*/  IMAD.IADD R3, R33, 0x1, R3 ;  /* 0x0000000121037824 */ /* 0x000fe200078e0203 */
[----:B------:R-:W-:-:S04]  /*6aa0*/  LEA R2, P0, R32, c[0x0][0x2e8], 0x1 ;  /* 0x0000ba0020027a11 */ /* 0x000fc800078008ff */
[----:B------:R-:W-:-:S05]  /*6ab0*/  LEA.HI.X R3, R32, c[0x0][0x2ec], R3, 0x1, P0 ;  /* 0x0000bb0020037a11 */ /* 0x000fca00000f0c03 */
[----:B--2---:R2:W-:Y:S04]  /*6ac0*/  @!P3 STG.E.128 [R2.64], R28 ;  /* 0x0000001c0200b986 */ /* 0x0045e8000c101d18 */
[----:B-1----:R2:W-:Y:S04]  /*6ad0*/  @!P2 STG.E.128 [R2.64+0x40], R24 ;  /* 0x000040180200a986 */ /* 0x0025e8000c101d18 */
[----:B------:R2:W-:Y:S02]  /*6ae0*/  @!P1 STG.E.128 [R2.64+0x80], R20 ;  /* 0x0000801402009986 */ /* 0x0005e4000c101d18 */
.L_x_665:
[----:B------:R-:W-:Y:S05]  /*6af0*/  BSYNC B0 ;  /* 0x0000000000007941 */ /* 0x000fea0003800000 */
.L_x_664:
[----:B------:R-:W-:Y:S05]  /*6b00*/  @P4 EXIT ;  /* 0x000000000000494d */ /* 0x000fea0003800000 */
[----:B--2---:R-:W-:Y:S01]  /*6b10*/  IADD3 R2, P0, R58, 0x40, RZ ;  /* 0x000000403a027810 */ /* 0x004fe20007f1e0ff */
[----:B------:R-:W-:Y:S01]  /*6b20*/  IMAD.MOV.U32 R4, RZ, RZ, R6 ;  /* 0x000000ffff047224 */ /* 0x000fe200078e0006 */
[----:B------:R-:W-:-:S02]  /*6b30*/  ISETP.GE.AND P1, PT, R204, c[0x0][0x2f4], PT ;  /* 0x0000bd00cc007a0c */ /* 0x000fc40003f26270 */
[----:B------:R-:W-:Y:S01]  /*6b40*/  IADD3 R204, R204, 0x40, RZ ;  /* 0x00000040cccc7810 */ /* 0x000fe20007ffe0ff */
[----:B------:R-:W-:Y:S01]  /*6b50*/  IMAD.X R58, RZ, RZ, R59, P0 ;  /* 0x000000ffff3a7224 */ /* 0x000fe200000e063b */
[----:B------:R-:W-:Y:S01]  /*6b60*/  ISETP.GE.AND P0, PT, R0, c[0x0][0x2f4], PT ;  /* 0x0000bd0000007a0c */ /* 0x000fe20003f06270 */
[----:B------:R-:W-:-:S04]  /*6b70*/  IMAD.WIDE.U32 R4, R2, c[0x0][0x300], R4 ;  /* 0x0000c00002047a25 */ /* 0x000fc800078e0004 */
[----:B------:R-:W-:-:S04]  /*6b80*/  IMAD R3, R58, c[0x0][0x300], RZ ;  /* 0x0000c0003a037a24 */ /* 0x000fc800078e02ff */
[----:B------:R-:W-:Y:S01]  /*6b90*/  IMAD R3, R2, c[0x0][0x304], R3 ;  /* 0x0000c10002037a24 */ /* 0x000fe200078e0203 */
[----:B------:R-:W-:-:S03]  /*6ba0*/  LEA R2, P2, R4, c[0x0][0x2e8], 0x1 ;  /* 0x0000ba0004027a11 */ /* 0x000fc600078408ff */
[----:B------:R-:W-:-:S05]  /*6bb0*/  IMAD.IADD R3, R5, 0x1, R3 ;  /* 0x0000000105037824 */ /* 0x000fca00078e0203 */
[----:B------:R-:W-:-:S05]  /*6bc0*/  LEA.HI.X R3, R4, c[0x0][0x2ec], R3, 0x1, P2 ;  /* 0x0000bb0004037a11 */ /* 0x000fca00010f0c03 */
[----:B-1----:R1:W-:Y:S01]  /*6bd0*/  @!P0 STG.E.128 [R2.64+0x40], R12 ;  /* 0x0000400c02008986 */ /* 0x0023e2000c101d18 */
[----:B------:R-:W-:-:S03]  /*6be0*/  ISETP.GE.AND P0, PT, R204, c[0x0][0x2f4], PT ;  /* 0x0000bd00cc007a0c */ /* 0x000fc60003f06270 */
[----:B------:R1:W-:Y:S10]  /*6bf0*/  @!P1 STG.E.128 [R2.64], R16 ;  /* 0x0000001002009986 */ /* 0x0003f4000c101d18 */
[----:B------:R-:W-:Y:S05]  /*6c00*/  @P0 EXIT ;  /* 0x000000000000094d */ /* 0x000fea0003800000 */
[----:B------:R-:W-:Y:S01]  /*6c10*/  STG.E.128 [R2.64+0x80], R8 ;  /* 0x0000800802007986 */ /* 0x000fe2000c101d18 */
[----:B------:R-:W-:Y:S05]  /*6c20*/  EXIT ;  /* 0x000000000000794d */ /* 0x000fea0003800000 */
.L_x_666:
        /* <DEDUP_REMOVED lines=13> */
.L_x_1411:


//--------------------- .text._ZN7cutlass13device_kernelIN5flash19enable_sm80_to_sm89INS1_16FlashAttnBwdSm80INS1_25CollectiveMainloopBwdSm80ILi2ELi2EN4cute5tupleIJNS5_1CILi64EEENS7_ILi128EEENS7_ILi96EEEEEENS_6half_tEfNS_4arch4Sm80ELb0ELb0ELb1ELb0ELb1ELb0ELb0ELb0ELi2ELi2ELi4ELi2ELb0EEENS1_21CollectiveEpilogueBwdISB_SC_SE_Li256ELb0ELb0ELi2EEENS1_19SingleTileSchedulerILb0ELb0ELb0ELi128EEEEEEEEEvNT_6ParamsE --------------------------
	.section	.text._ZN7cutlass13device_kernelIN5flash19enable_sm80_to_sm89INS1_16FlashAttnBwdSm80INS1_25CollectiveMainloopBwdSm80ILi2ELi2EN4cute5tupleIJNS5_1CILi64EEENS7_ILi128EEENS7_ILi96EEEEEENS_6half_tEfNS_4arch4Sm80ELb0ELb0ELb1ELb0ELb1ELb0ELb0ELb0ELi2ELi2ELi4ELi2ELb0EEENS1_21CollectiveEpilogueBwdISB_SC_SE_Li256ELb0ELb0ELi2EEENS1_19SingleTileSchedulerILb0ELb0ELb0ELi128EEEEEEEEEvNT_6ParamsE,"ax",@progbits
	.sectioninfo	@"SHI_REGISTERS=255"
	.align	128
.text._ZN7cutlass13device_kernelIN5flash19enable_sm80_to_sm89INS1_16FlashAttnBwdSm80INS1_25CollectiveMainloopBwdSm80ILi2ELi2EN4cute5tupleIJNS5_1CILi64EEENS7_ILi128EEENS7_ILi96EEEEEENS_6half_tEfNS_4arch4Sm80ELb0ELb0ELb1ELb0ELb1ELb0ELb0ELb0ELi2ELi2ELi4ELi2ELb0EEENS1_21CollectiveEpilogueBwdISB_SC_SE_Li256ELb0ELb0ELi2EEENS1_19SingleTileSchedulerILb0ELb0ELb0ELi128EEEEEEEEEvNT_6ParamsE:
        .type           _ZN7cutlass13device_kernelIN5flash19enable_sm80_to_sm89INS1_16FlashAttnBwdSm80INS1_25CollectiveMainloopBwdSm80ILi2ELi2EN4cute5tupleIJNS5_1CILi64EEENS7_ILi128EEENS7_ILi96EEEEEENS_6half_tEfNS_4arch4Sm80ELb0ELb0ELb1ELb0ELb1ELb0ELb0ELb0ELi2ELi2ELi4ELi2ELb0EEENS1_21CollectiveEpilogueBwdISB_SC_SE_Li256ELb0ELb0ELi2EEENS1_19SingleTileSchedulerILb0ELb0ELb0ELi128EEEEEEEEEvNT_6ParamsE,@function
        .size           _ZN7cutlass13device_kernelIN5flash19enable_sm80_to_sm89INS1_16FlashAttnBwdSm80INS1_25CollectiveMainloopBwdSm80ILi2ELi2EN4cute5tupleIJNS5_1CILi64EEENS7_ILi128EEENS7_ILi96EEEEEENS_6half_tEfNS_4arch4Sm80ELb0ELb0ELb1ELb0ELb1ELb0ELb0ELb0ELi2ELi2ELi4ELi2ELb0EEENS1_21CollectiveEpilogueBwdISB_SC_SE_Li256ELb0ELb0ELi2EEENS1_19SingleTileSchedulerILb0ELb0ELb0ELi128EEEEEEEEEvNT_6ParamsE,(.L_x_1412 - _ZN7cutlass13device_kernelIN5flash19enable_sm80_to_sm89INS1_16FlashAttnBwdSm80INS1_25CollectiveMainloopBwdSm80ILi2ELi2EN4cute5tupleIJNS5_1CILi64EEENS7_ILi128EEENS7_ILi96EEEEEENS_6half_tEfNS_4arch4Sm80ELb0ELb0ELb1ELb0ELb1ELb0ELb0ELb0ELi2ELi2ELi4ELi2ELb0EEENS1_21CollectiveEpilogueBwdISB_SC_SE_Li256ELb0ELb0ELi2EEENS1_19SingleTileSchedulerILb0ELb0ELb0ELi128EEEEEEEEEvNT_6ParamsE)
        .other          _ZN7cutlass13device_kernelIN5flash19enable_sm80_to_sm89INS1_16FlashAttnBwdSm80INS1_25CollectiveMainloopBwdSm80ILi2ELi2EN4cute5tupleIJNS5_1CILi64EEENS7_ILi128EEENS7_ILi96EEEEEENS_6half_tEfNS_4arch4Sm80ELb0ELb0ELb1ELb0ELb1ELb0ELb0ELb0ELi2ELi2ELi4ELi2ELb0EEENS1_21CollectiveEpilogueBwdISB_SC_SE_Li256ELb0ELb0ELi2EEENS1_19SingleTileSchedulerILb0ELb0ELb0ELi128EEEEEEEEEvNT_6ParamsE,@"STO_CUDA_ENTRY STV_DEFAULT"
_ZN7cutlass13device_kernelIN5flash19enable_sm80_to_sm89INS1_16FlashAttnBwdSm80INS1_25CollectiveMainloopBwdSm80ILi2ELi2EN4cute5tupleIJNS5_1CILi64EEENS7_ILi128EEENS7_ILi96EEEEEENS_6half_tEfNS_4arch4Sm80ELb0ELb0ELb1ELb0ELb1ELb0ELb0ELb0ELi2ELi2ELi4ELi2ELb0EEENS1_21CollectiveEpilogueBwdISB_SC_SE_Li256ELb0ELb0ELi2EEENS1_19SingleTileSchedulerILb0ELb0ELb0ELi128EEEEEEEEEvNT_6ParamsE:
        /* <DEDUP_REMOVED lines=355> */
.L_x_668:
[----:B------:R-:W-:Y:S05]  /*1630*/  BSYNC B0 ;  /* 0x0000000000007941 */ /* 0x000fea0003800000 */
.L_x_667:
        /* <DEDUP_REMOVED lines=148> */
.L_x_672:
        /* <DEDUP_REMOVED lines=219> */
.L_x_670:
        /* <DEDUP_REMOVED lines=518> */
.L_x_671:
        /* <DEDUP_REMOVED lines=190> */
.L_x_669:
        /* <DEDUP_REMOVED lines=231> */
.L_x_674:
[----:B------:R-:W-:Y:S05]  /*67e0*/  BSYNC B0 ;  /* 0x0000000000007941 */ /* 0x000fea0003800000 */
.L_x_673:
        /* <DEDUP_REMOVED lines=21> */
.L_x_676:
[----:B------:R-:W-:Y:S05]  /*6940*/  BSYNC B0 ;  /* 0x0000000000007941 */ /* 0x000fea0003800000 */
.L_x_675:
        /* <DEDUP_REMOVED lines=26> */
.L_x_678:
[----:B------:R-:W-:Y:S05]  /*6af0*/  BSYNC B0 ;  /* 0x0000000000007941 */ /* 0x000fea0003800000 */
.L_x_677:
        /* <DEDUP_REMOVED lines=19> */
.L_x_679:
        /* <DEDUP_REMOVED lines=13> */
.L_x_1412:


//--------------------- .text._ZN7cutlass13device_kernelIN5flash19enable_sm80_to_sm89INS1_16FlashAttnBwdSm80INS1_25CollectiveMainloopBwdSm80ILi2ELi2EN4cute5tupleIJNS5_1CILi64EEENS7_ILi128EEENS7_ILi96EEEEEENS_6half_tEfNS_4arch4Sm80ELb0ELb0ELb1ELb0ELb0ELb0ELb0ELb0ELi2ELi2ELi4ELi2ELb0EEENS1_24CollectiveEpilogueBwdGQAISB_fSE_Li256ELb0ELb0EEENS1_19SingleTileSchedulerILb0ELb0ELb0ELi128EEEEEEEEEvNT_6ParamsE --------------------------
	.section	.text._ZN7cutlass13device_kernelIN5flash19enable_sm80_to_sm89INS1_16FlashAttnBwdSm80INS1_25CollectiveMainloopBwdSm80ILi2ELi2EN4cute5tupleIJNS5_1CILi64EEENS7_ILi128EEENS7_ILi96EEEEEENS_6half_tEfNS_4arch4Sm80ELb0ELb0ELb1ELb0ELb0ELb0ELb0ELb0ELi2ELi2ELi4ELi2ELb0EEENS1_24CollectiveEpilogueBwdGQAISB_fSE_Li256ELb0ELb0EEENS1_19SingleTileSchedulerILb0ELb0ELb0ELi128EEEEEEEEEvNT_6ParamsE,"ax",@progbits
	.sectioninfo	@"SHI_REGISTERS=254"
	.align	128
.text._ZN7cutlass13device_kernelIN5flash19enable_sm80_to_sm89INS1_16FlashAttnBwdSm80INS1_25CollectiveMainloopBwdSm80ILi2ELi2EN4cute5tupleIJNS5_1CILi64EEENS7_ILi128EEENS7_ILi96EEEEEENS_6half_tEfNS_4arch4Sm80ELb0ELb0ELb1ELb0ELb0ELb0ELb0ELb0ELi2ELi2ELi4ELi2ELb0EEENS1_24CollectiveEpilogueBwdGQAISB_fSE_Li256ELb0ELb0EEENS1_19SingleTileSchedulerILb0ELb0ELb0ELi128EEEEEEEEEvNT_6ParamsE:
        .type           _ZN7cutlass13device_kernelIN5flash19enable_sm80_to_sm89INS1_16FlashAttnBwdSm80INS1_25CollectiveMainloopBwdSm80ILi2ELi2EN4cute5tupleIJNS5_1CILi64EEENS7_ILi128EEENS7_ILi96EEEEEENS_6half_tEfNS_4arch4Sm80ELb0ELb0ELb1ELb0ELb0ELb0ELb0ELb0ELi2ELi2ELi4ELi2ELb0EEENS1_24CollectiveEpilogueBwdGQAISB_fSE_Li256ELb0ELb0EEENS1_19SingleTileSchedulerILb0ELb0ELb0ELi128EEEEEEEEEvNT_6ParamsE,@function
        .size           _ZN7cutlass13device_kernelIN5flash19enable_sm80_to_sm89INS1_16FlashAttnBwdSm80INS1_25CollectiveMainloopBwdSm80ILi2ELi2EN4cute5tupleIJNS5_1CILi64EEENS7_ILi128EEENS7_ILi96EEEEEENS_6half_tEfNS_4arch4Sm80ELb0ELb0ELb1ELb0ELb0ELb0ELb0ELb0ELi2ELi2ELi4ELi2ELb0EEENS1_24CollectiveEpilogueBwdGQAISB_fSE_Li256ELb0ELb0EEENS1_19SingleTileSchedulerILb0ELb0ELb0ELi128EEEEEEEEEvNT_6ParamsE,(.L_x_1413 - _ZN7cutlass13device_kernelIN5flash19enable_sm80_to_sm89INS1_16FlashAttnBwdSm80INS1_25CollectiveMainloopBwdSm80ILi2ELi2EN4cute5tupleIJNS5_1CILi64EEENS7_ILi128EEENS7_ILi96EEEEEENS_6half_tEfNS_4arch4Sm80ELb0ELb0ELb1ELb0ELb0ELb0ELb0ELb0ELi2ELi2ELi4ELi2ELb0EEENS1_24CollectiveEpilogueBwdGQAISB_fSE_Li256ELb0ELb0EEENS1_19SingleTileSchedulerILb0ELb0ELb0ELi128EEEEEEEEEvNT_6ParamsE)
        .other          _ZN7cutlass13device_kernelIN5flash19enable_sm80_to_sm89INS1_16FlashAttnBwdSm80INS1_25CollectiveMainloopBwdSm80ILi2ELi2EN4cute5tupleIJNS5_1CILi64EEENS7_ILi128EEENS7_ILi96EEEEEENS_6half_tEfNS_4arch4Sm80ELb0ELb0ELb1ELb0ELb0ELb0ELb0ELb0ELi2ELi2ELi4ELi2ELb0EEENS1_24CollectiveEpilogueBwdGQAISB_fSE_Li256ELb0ELb0EEENS1_19SingleTileSchedulerILb0ELb0ELb0ELi128EEEEEEEEEvNT_6ParamsE,@"STO_CUDA_ENTRY STV_DEFAULT"
_ZN7cutlass13device_kernelIN5flash19enable_sm80_to_sm89INS1_16FlashAttnBwdSm80INS1_25CollectiveMainloopBwdSm80ILi2ELi2EN4cute5tupleIJNS5_1CILi64EEENS7_ILi128EEENS7_ILi96EEEEEENS_6half_tEfNS_4arch4Sm80ELb0ELb0ELb1ELb0ELb0ELb0ELb0ELb0ELi2ELi2ELi4ELi2ELb0EEENS1_24CollectiveEpilogueBwdGQAISB_fSE_Li256ELb0ELb0EEENS1_19SingleTileSchedulerILb0ELb0ELb0ELi128EEEEEEEEEvNT_6ParamsE:
[----:B------:R-:W-:Y:S02]  /*0000*/  MOV R1, c[0x0][0x28] ;  /* 0x00000a0000017a02 */ /* 0x000fe40000000f00 */
[----:B------:R-:W1:Y:S02]  /*0010*/  S2UR UR16, SR_CTAID.Z ;  /* 0x00000000001079c3 */ /* 0x000e640000002700 */
[----:B-1----:R-:W-:-:S13]  /*0020*/  ISETP.LE.AND P0, PT, RZ, UR16, PT ;  /* 0x00000010ff007c0c */ /* 0x002fda000bf03270 */
[----:B------:R-:W-:Y:S05]  /*0030*/  @!P0 EXIT ;  /* 0x000000000000894d */ /* 0x000fea0003800000 */
[----:B------:R-:W1:Y:S01]  /*0040*/  S2R R12, SR_TID.X ;  /* 0x00000000000c7919 */ /* 0x000e620000002100 */
[----:B------:R-:W-:Y:S01]  /*0050*/  IMAD.MOV.U32 R0, RZ, RZ, c[0x0][0x248] ;  /* 0x00009200ff007624 */ /* 0x000fe200078e00ff */
[----:B------:R-:W-:Y:S01]  /*0060*/  USHF.R.S32.HI UR15, URZ, 0x1f, UR16 ;  /* 0x0000001f3f0f7899 */ /* 0x000fe20008011410 */
[----:B------:R-:W-:Y:S01]  /*0070*/  IMAD.MOV.U32 R185, RZ, RZ, 0x10 ;  /* 0x00000010ffb97424 */ /* 0x000fe200078e00ff */
[----:B------:R-:W2:Y:S01]  /*0080*/  S2R R11, SR_CTAID.Y ;  /* 0x00000000000b7919 */ /* 0x000ea20000002600 */
[----:B------:R-:W-:Y:S01]  /*0090*/  ULDC.64 UR4, c[0x0][0x278] ;  /* 0x00009e0000047ab9 */ /* 0x000fe20000000a00 */
[----:B------:R-:W-:Y:S01]  /*00a0*/  ISETP.NE.AND P0, PT, R0, 0x1, PT ;  /* 0x000000010000780c */ /* 0x000fe20003f05270 */
[----:B------:R-:W-:Y:S01]  /*00b0*/  UIMAD UR13, UR15, UR4, URZ ;  /* 0x000000040f0d72a4 */ /* 0x000fe2000f8e023f */
[----:B------:R-:W3:Y:S01]  /*00c0*/  S2R R33, SR_CTAID.X ;  /* 0x0000000000217919 */ /* 0x000ee20000002500 */
[----:B------:R-:W-:Y:S02]  /*00d0*/  UIMAD.WIDE.U32 UR6, UR16, UR4, URZ ;  /* 0x00000004100672a5 */ /* 0x000fe4000f8e003f */
[----:B------:R-:W-:-:S02]  /*00e0*/  UIMAD UR13, UR16, UR5, UR13 ;  /* 0x00000005100d72a4 */ /* 0x000fc4000f8e020d */
[----:B------:R-:W-:Y:S02]  /*00f0*/  ULDC.64 UR18, c[0x0][0x118] ;  /* 0x0000460000127ab9 */ /* 0x000fe40000000a00 */
[----:B------:R-:W-:Y:S02]  /*0100*/  ULDC.64 UR4, c[0x0][0x290] ;  /* 0x0000a40000047ab9 */ /* 0x000fe40000000a00 */
[----:B------:R-:W-:Y:S02]  /*0110*/  UIMAD UR8, UR15, UR4, URZ ;  /* 0x000000040f0872a4 */ /* 0x000fe4000f8e023f */
[----:B------:R-:W-:Y:S02]  /*0120*/  UIMAD.WIDE.U32 UR10, UR16, UR4, URZ ;  /* 0x00000004100a72a5 */ /* 0x000fe4000f8e003f */
[----:B------:R-:W-:Y:S02]  /*0130*/  UIMAD UR5, UR16, UR5, UR8 ;  /* 0x00000005100572a4 */ /* 0x000fe4000f8e0208 */
[----:B------:R-:W-:Y:S01]  /*0140*/  UIADD3 UR13, UR7, UR13, URZ ;  /* 0x0000000d070d7290 */ /* 0x000fe2000fffe03f */
[----:B-1----:R-:W-:Y:S01]  /*0150*/  IMAD.SHL.U32 R196, R12, 0x4, RZ ;  /* 0x000000040cc47824 */ /* 0x002fe200078e00ff */
[----:B------:R-:W-:Y:S01]  /*0160*/  SHF.R.S32.HI R23, RZ, 0x1f, R12 ;  /* 0x0000001fff177819 */ /* 0x000fe2000001140c */
[----:B------:R-:W-:Y:S01]  /*0170*/  UIADD3 UR14, UR11, UR5, URZ ;  /* 0x000000050b0e7290 */ /* 0x000fe2000fffe03f */
[----:B--2---:R-:W-:Y:S01]  /*0180*/  @P0 IMAD.HI.U32 R0, R11, c[0x0][0x24c], RZ ;  /* 0x000093000b000a27 */ /* 0x004fe200078e00ff */
[--C-:B------:R-:W-:Y:S01]  /*0190*/  SHF.R.S32.HI R6, RZ, 0x1f, R11.reuse ;  /* 0x0000001fff067819 */ /* 0x100fe2000001140b */
[----:B------:R-:W-:Y:S01]  /*01a0*/  ULDC.64 UR4, c[0x0][0x1e8] ;  /* 0x00007a0000047ab9 */ /* 0x000fe20000000a00 */
[----:B------:R-:W-:Y:S01]  /*01b0*/  SHF.R.S32.HI R197, RZ, 0x1f, R196 ;  /* 0x0000001fffc57819 */ /* 0x000fe200000114c4 */
[----:B------:R-:W-:Y:S01]  /*01c0*/  IMAD.MOV.U32 R19, RZ, RZ, R11 ;  /* 0x000000ffff137224 */ /* 0x000fe200078e000b */
[----:B------:R-:W-:Y:S01]  /*01d0*/  @P0 SHF.R.U32.HI R19, RZ, c[0x0][0x250], R0 ;  /* 0x00009400ff130a19 */ /* 0x000fe20000011600 */
[----:B------:R-:W-:Y:S01]  /*01e0*/  IMAD R0, R6, c[0x0][0x288], RZ ;  /* 0x0000a20006007a24 */ /* 0x000fe200078e02ff */
[----:B------:R-:W-:Y:S01]  /*01f0*/  LEA.HI R21, R23, R12, RZ, 0x2 ;  /* 0x0000000c17157211 */ /* 0x000fe200078f10ff */
[----:B------:R-:W-:Y:S01]  /*0200*/  IMAD.WIDE.U32 R8, R11, c[0x0][0x288], R196 ;  /* 0x0000a2000b087a25 */ /* 0x000fe200078e00c4 */
[----:B------:R-:W-:-:S02]  /*0210*/  UIMAD UR4, UR15, UR4, URZ ;  /* 0x000000040f0472a4 */ /* 0x000fc4000f8e023f */
[----:B------:R-:W-:Y:S01]  /*0220*/  LOP3.LUT R7, R21, 0xfffffffc, RZ, 0xc0, !PT ;  /* 0xfffffffc15077812 */ /* 0x000fe200078ec0ff */
[C---:B------:R-:W-:Y:S01]  /*0230*/  IMAD R3, R11.reuse, c[0x0][0x28c], R0 ;  /* 0x0000a3000b037a24 */ /* 0x040fe200078e0200 */
[----:B------:R-:W-:Y:S01]  /*0240*/  IADD3 R4, P0, R8, UR10, RZ ;  /* 0x0000000a08047c10 */ /* 0x000fe2000ff1e0ff */
[----:B------:R-:W-:Y:S01]  /*0250*/  IMAD.WIDE.U32 R14, R11, c[0x0][0x270], R196 ;  /* 0x00009c000b0e7a25 */ /* 0x000fe200078e00c4 */
[----:B------:R-:W-:Y:S01]  /*0260*/  LEA.HI R0, R23, R12, RZ, 0x4 ;  /* 0x0000000c17007211 */ /* 0x000fe200078f20ff */
[----:B------:R-:W-:Y:S01]  /*0270*/  ULDC UR12, c[0x0][0x168] ;  /* 0x00005a00000c7ab9 */ /* 0x000fe20000000800 */
[----:B------:R-:W-:Y:S01]  /*0280*/  IADD3.X R3, R9, UR14, R3, P0, !PT ;  /* 0x0000000e09037c10 */ /* 0x000fe200087fe403 */
[----:B------:R-:W-:Y:S01]  /*0290*/  IMAD R2, R6, c[0x0][0x270], RZ ;  /* 0x00009c0006027a24 */ /* 0x000fe200078e02ff */
[----:B------:R-:W-:Y:S01]  /*02a0*/  IADD3 R5, P1, R14, UR6, RZ ;  /* 0x000000060e057c10 */ /* 0x000fe2000ff3e0ff */
[----:B------:R-:W-:Y:S01]  /*02b0*/  IMAD.MOV.U32 R8, RZ, RZ, -0x80 ;  /* 0xffffff80ff087424 */ /* 0x000fe200078e00ff */
[----:B------:R-:W-:Y:S01]  /*02c0*/  SHF.R.S32.HI R14, RZ, 0x4, R0 ;  /* 0x00000004ff0e7819 */ /* 0x000fe20000011400 */
[----:B------:R-:W-:Y:S01]  /*02d0*/  IMAD R2, R11, c[0x0][0x274], R2 ;  /* 0x00009d000b027a24 */ /* 0x000fe200078e0202 */
[----:B------:R-:W-:Y:S01]  /*02e0*/  SHF.R.S32.HI R194, RZ, 0x2, R21 ;  /* 0x00000002ffc27819 */ /* 0x000fe20000011415 */
[----:B---3--:R-:W-:Y:S01]  /*02f0*/  IMAD R9, R33, R8, c[0x0][0x198] ;  /* 0x0000660021097624 */ /* 0x008fe200078e0208 */
[----:B------:R-:W-:Y:S01]  /*0300*/  LEA.HI R8, R23, R12, RZ, 0x3 ;  /* 0x0000000c17087211 */ /* 0x000fe200078f18ff */
[----:B------:R-:W-:Y:S01]  /*0310*/  IMAD.IADD R10, R12, 0x1, -R7 ;  /* 0x000000010c0a7824 */ /* 0x000fe200078e0a07 */
[----:B------:R-:W-:Y:S01]  /*0320*/  IADD3.X R2, R15, UR13, R2, P1, !PT ;  /* 0x0000000d0f027c10 */ /* 0x000fe20008ffe402 */
[----:B------:R-:W-:Y:S01]  /*0330*/  UIMAD UR6, UR16, UR5, UR4 ;  /* 0x00000005100672a4 */ /* 0x000fe2000f8e0204 */
[----:B------:R-:W-:Y:S01]  /*0340*/  LEA.HI R183, R0, R14, RZ, 0x1 ;  /* 0x0000000e00b77211 */ /* 0x000fe200078f08ff */
[----:B------:R-:W-:Y:S01]  /*0350*/  IMAD.SHL.U32 R15, R8, 0x8, RZ ;  /* 0x00000008080f7824 */ /* 0x000fe200078e00ff */
[----:B------:R-:W-:Y:S01]  /*0360*/  SHF.R.S32.HI R195, RZ, 0x1f, R194 ;  /* 0x0000001fffc37819 */ /* 0x000fe200000114c2 */
[----:B------:R-:W-:Y:S01]  /*0370*/  IMAD.SHL.U32 R16, R10, 0x8, RZ ;  /* 0x000000080a107824 */ /* 0x000fe200078e00ff */
[----:B------:R-:W-:Y:S01]  /*0380*/  LOP3.LUT R183, R183, 0xfffffffe, RZ, 0xc0, !PT ;  /* 0xfffffffeb7b77812 */ /* 0x000fe200078ec0ff */
[----:B------:R-:W-:Y:S01]  /*0390*/  ULDC.64 UR4, c[0x0][0x1b8] ;  /* 0x00006e0000047ab9 */ /* 0x000fe20000000a00 */
[----:B------:R-:W-:Y:S01]  /*03a0*/  SHF.R.S32.HI R7, RZ, 0x1f, R19 ;  /* 0x0000001fff077819 */ /* 0x000fe20000011413 */
[----:B------:R-:W-:Y:S01]  /*03b0*/  IMAD R25, R195, c[0x0][0x178], RZ ;  /* 0x00005e00c3197a24 */ /* 0x000fe200078e02ff */
[----:B------:R-:W-:Y:S01]  /*03c0*/  LOP3.LUT R15, R15, 0xc0, RZ, 0xc0, !PT ;  /* 0x000000c00f0f7812 */ /* 0x000fe200078ec0ff */
[----:B------:R-:W-:Y:S01]  /*03d0*/  IMAD.IADD R183, R14, 0x1, -R183 ;  /* 0x000000010eb77824 */ /* 0x000fe200078e0ab7 */
[--C-:B------:R-:W-:Y:S01]  /*03e0*/  SHF.R.S32.HI R17, RZ, 0x1f, R16.reuse ;  /* 0x0000001fff117819 */ /* 0x100fe20000011410 */
[C---:B------:R-:W-:Y:S01]  /*03f0*/  IMAD R14, R7.reuse, c[0x0][0x1e0], RZ ;  /* 0x00007800070e7a24 */ /* 0x040fe200078e02ff */
[----:B------:R-:W-:Y:S01]  /*0400*/  SHF.R.U32.HI R20, RZ, 0x3, R15 ;  /* 0x00000003ff147819 */ /* 0x000fe2000001160f */
[----:B------:R-:W-:Y:S01]  /*0410*/  IMAD R7, R7, c[0x0][0x1b0], RZ ;  /* 0x00006c0007077a24 */ /* 0x000fe200078e02ff */
[----:B------:R-:W-:Y:S01]  /*0420*/  LOP3.LUT R15, R15, 0x18, R16, 0xf8, !PT ;  /* 0x000000180f0f7812 */ /* 0x000fe200078ef810 */
[C---:B------:R-:W-:Y:S01]  /*0430*/  IMAD R14, R19.reuse, c[0x0][0x1e4], R14 ;  /* 0x00007900130e7a24 */ /* 0x040fe200078e020e */
[----:B------:R-:W-:Y:S01]  /*0440*/  UIMAD UR4, UR15, UR4, URZ ;  /* 0x000000040f0472a4 */ /* 0x000fe2000f8e023f */
[----:B------:R-:W-:Y:S01]  /*0450*/  IMAD.WIDE.U32 R26, R19, c[0x0][0x1e0], R16 ;  /* 0x00007800131a7a25 */ /* 0x000fe200078e0010 */
[----:B------:R-:W-:Y:S01]  /*0460*/  LOP3.LUT R20, R15, R20, RZ, 0x3c, !PT ;  /* 0x000000140f147212 */ /* 0x000fe200078e3cff */
[----:B------:R-:W-:Y:S01]  /*0470*/  UISETP.GE.AND UP0, UPT, UR12, 0x41, UPT ;  /* 0x000000410c00788c */ /* 0x000fe2000bf06270 */
[----:B------:R-:W-:Y:S01]  /*0480*/  IADD3 R187, R16, 0x40, RZ ;  /* 0x0000004010bb7810 */ /* 0x000fe20007ffe0ff */
[C---:B------:R-:W-:Y:S01]  /*0490*/  IMAD R18, R194.reuse, c[0x0][0x17c], R25 ;  /* 0x00005f00c2127a24 */ /* 0x040fe200078e0219 */
[----:B------:R-:W-:Y:S01]  /*04a0*/  UIMAD UR4, UR16, UR5, UR4 ;  /* 0x00000005100472a4 */ /* 0x000fe2000f8e0204 */
[----:B------:R-:W-:Y:S01]  /*04b0*/  IMAD.WIDE.U32 R30, R194, c[0x0][0x178], R16 ;  /* 0x00005e00c21e7a25 */ /* 0x000fe200078e0010 */
[----:B------:R-:W-:-:S02]  /*04c0*/  ISETP.GE.AND P6, PT, R16, c[0x0][0x1cc], PT ;  /* 0x0000730010007a0c */ /* 0x000fc40003fc6270 */
[----:B------:R-:W-:Y:S01]  /*04d0*/  ISETP.GE.AND P4, PT, R187, c[0x0][0x1cc], PT ;  /* 0x00007300bb007a0c */ /* 0x000fe20003f86270 */
[C---:B------:R-:W-:Y:S02]  /*04e0*/  IMAD R7, R19.reuse, c[0x0][0x1b4], R7 ;  /* 0x00006d0013077a24 */ /* 0x040fe400078e0207 */
[----:B------:R-:W-:-:S04]  /*04f0*/  IMAD.WIDE.U32 R28, R19, c[0x0][0x1b0], R16 ;  /* 0x00006c00131c7a25 */ /* 0x000fc800078e0010 */
[----:B------:R-:W-:Y:S02]  /*0500*/  IMAD R15, R195, c[0x0][0x208], RZ ;  /* 0x00008200c30f7a24 */ /* 0x000fe400078e02ff */
[----:B------:R-:W-:Y:S02]  /*0510*/  IMAD.IADD R27, R27, 0x1, R14 ;  /* 0x000000011b1b7824 */ /* 0x000fe400078e020e */
[----:B------:R-:W-:Y:S02]  /*0520*/  IMAD.IADD R19, R31, 0x1, R18 ;  /* 0x000000011f137824 */ /* 0x000fe400078e0212 */
[----:B------:R-:W-:Y:S02]  /*0530*/  IMAD.IADD R31, R29, 0x1, R7 ;  /* 0x000000011d1f7824 */ /* 0x000fe400078e0207 */
[----:B------:R-:W-:Y:S02]  /*0540*/  IMAD.MOV.U32 R18, RZ, RZ, R30 ;  /* 0x000000ffff127224 */ /* 0x000fe400078e001e */
[----:B------:R-:W-:-:S02]  /*0550*/  IMAD.U32 R14, RZ, RZ, UR16 ;  /* 0x00000010ff0e7e24 */ /* 0x000fc4000f8e00ff */
[C---:B------:R-:W-:Y:S02]  /*0560*/  IMAD R15, R194.reuse, c[0x0][0x20c], R15 ;  /* 0x00008300c20f7a24 */ /* 0x040fe400078e020f */
[----:B------:R-:W-:-:S04]  /*0570*/  IMAD.WIDE.U32 R24, R194, c[0x0][0x208], R16 ;  /* 0x00008200c2187a25 */ /* 0x000fc800078e0010 */
[----:B------:R-:W-:Y:S02]  /*0580*/  IMAD.MOV.U32 R30, RZ, RZ, R28 ;  /* 0x000000ffff1e7224 */ /* 0x000fe400078e001c */
[----:B------:R-:W-:Y:S02]  /*0590*/  IMAD.U32 R7, RZ, RZ, UR16 ;  /* 0x00000010ff077e24 */ /* 0x000fe4000f8e00ff */
[----:B------:R-:W-:-:S04]  /*05a0*/  IMAD.WIDE.U32 R34, R14, c[0x0][0x1e8], R26 ;  /* 0x00007a000e227a25 */ /* 0x000fc800078e001a */
[C---:B------:R-:W-:Y:S02]  /*05b0*/  IMAD R28, R6.reuse, c[0x0][0x180], RZ ;  /* 0x00006000061c7a24 */ /* 0x040fe400078e02ff */
[----:B------:R-:W-:Y:S02]  /*05c0*/  IMAD.IADD R25, R25, 0x1, R15 ;  /* 0x0000000119197824 */ /* 0x000fe400078e020f */
[----:B------:R-:W-:Y:S02]  /*05d0*/  IMAD R14, R6, c[0x0][0x210], RZ ;  /* 0x00008400060e7a24 */ /* 0x000fe400078e02ff */
[----:B------:R-:W-:Y:S01]  /*05e0*/  IMAD.WIDE.U32 R26, R7, c[0x0][0x1b8], R30 ;  /* 0x00006e00071a7a25 */ /* 0x000fe200078e001e */
[----:B------:R-:W-:-:S03]  /*05f0*/  LEA R30, P0, R5, c[0x0][0x258], 0x2 ;  /* 0x00009600051e7a11 */ /* 0x000fc600078010ff */
[----:B------:R-:W-:Y:S01]  /*0600*/  IMAD.WIDE R32, R33, 0x80, R194 ;  /* 0x0000008021207825 */ /* 0x000fe200078e02c2 */
[----:B------:R-:W-:-:S03]  /*0610*/  LEA.HI.X R31, R5, c[0x0][0x25c], R2, 0x2, P0 ;  /* 0x00009700051f7a11 */ /* 0x000fc600000f1402 */
[C---:B------:R-:W-:Y:S02]  /*0620*/  IMAD R28, R11.reuse, c[0x0][0x184], R28 ;  /* 0x000061000b1c7a24 */ /* 0x040fe400078e021c */
[----:B------:R-:W-:Y:S01]  /*0630*/  IMAD.WIDE.U32 R38, R11, c[0x0][0x180], R18 ;  /* 0x000060000b267a25 */ /* 0x000fe200078e0012 */
[----:B------:R-:W-:Y:S01]  /*0640*/  IADD3 R19, R27, UR4, RZ ;  /* 0x000000041b137c10 */ /* 0x000fe2000fffe0ff */
[----:B------:R-:W-:Y:S02]  /*0650*/  ULDC.64 UR4, c[0x0][0x218] ;  /* 0x0000860000047ab9 */ /* 0x000fe40000000a00 */
[C---:B------:R-:W-:Y:S01]  /*0660*/  IMAD R14, R11.reuse, c[0x0][0x214], R14 ;  /* 0x000085000b0e7a24 */ /* 0x040fe200078e020e */
[----:B------:R-:W-:Y:S01]  /*0670*/  UIMAD UR4, UR15, UR4, URZ ;  /* 0x000000040f0472a4 */ /* 0x000fe2000f8e023f */
[----:B------:R-:W-:Y:S01]  /*0680*/  IMAD.WIDE.U32 R36, R11, c[0x0][0x210], R24 ;  /* 0x000084000b247a25 */ /* 0x000fe200078e0018 */
[----:B------:R-:W-:Y:S01]  /*0690*/  IADD3 R25, R35, UR6, RZ ;  /* 0x0000000623197c10 */ /* 0x000fe2000fffe0ff */
[----:B------:R-:W-:-:S02]  /*06a0*/  ULDC.64 UR6, c[0x0][0x188] ;  /* 0x0000620000067ab9 */ /* 0x000fc40000000a00 */
[----:B------:R-:W-:Y:S01]  /*06b0*/  IMAD.MOV.U32 R18, RZ, RZ, R26 ;  /* 0x000000ffff127224 */ /* 0x000fe200078e001a */
[----:B------:R-:W-:Y:S01]  /*06c0*/  UIMAD UR4, UR16, UR5, UR4 ;  /* 0x00000005100472a4 */ /* 0x000fe2000f8e0204 */
[----:B------:R-:W-:Y:S01]  /*06d0*/  IMAD R5, R33, c[0x0][0x1a8], RZ ;  /* 0x00006a0021057a24 */ /* 0x000fe200078e02ff */
[----:B------:R-:W-:Y:S01]  /*06e0*/  UIMAD UR6, UR15, UR6, URZ ;  /* 0x000000060f0672a4 */ /* 0x000fe2000f8e023f */
[----:B------:R-:W-:Y:S02]  /*06f0*/  IMAD.IADD R29, R39, 0x1, R28 ;  /* 0x00000001271d7824 */ /* 0x000fe400078e021c */
[----:B------:R-:W-:Y:S01]  /*0700*/  IMAD.IADD R15, R37, 0x1, R14 ;  /* 0x00000001250f7824 */ /* 0x000fe200078e020e */
[----:B------:R-:W-:Y:S01]  /*0710*/  UIMAD UR6, UR16, UR7, UR6 ;  /* 0x00000007100672a4 */ /* 0x000fe2000f8e0206 */
[----:B------:R-:W-:Y:S02]  /*0720*/  IMAD.MOV.U32 R28, RZ, RZ, R38 ;  /* 0x000000ffff1c7224 */ /* 0x000fe400078e0026 */
[----:B------:R-:W-:-:S02]  /*0730*/  IMAD.U32 R26, RZ, RZ, UR16 ;  /* 0x00000010ff1a7e24 */ /* 0x000fc4000f8e00ff */
[----:B------:R-:W-:Y:S02]  /*0740*/  IMAD.MOV.U32 R14, RZ, RZ, R36 ;  /* 0x000000ffff0e7224 */ /* 0x000fe400078e0024 */
[----:B------:R-:W-:Y:S02]  /*0750*/  IMAD.U32 R2, RZ, RZ, UR16 ;  /* 0x00000010ff027e24 */ /* 0x000fe4000f8e00ff */
[C---:B------:R-:W-:Y:S02]  /*0760*/  IMAD R5, R32.reuse, c[0x0][0x1ac], R5 ;  /* 0x00006b0020057a24 */ /* 0x040fe400078e0205 */
[----:B------:R-:W-:-:S04]  /*0770*/  IMAD.WIDE.U32 R18, R32, c[0x0][0x1a8], R18 ;  /* 0x00006a0020127a25 */ /* 0x000fc800078e0012 */
[----:B------:R-:W-:Y:S01]  /*0780*/  IMAD.MOV.U32 R24, RZ, RZ, R34 ;  /* 0x000000ffff187224 */ /* 0x000fe200078e0022 */
[----:B------:R-:W-:Y:S01]  /*0790*/  LEA R34, P0, R18, c[0x0][0x190], 0x1 ;  /* 0x0000640012227a11 */ /* 0x000fe200078008ff */
[----:B------:R-:W-:Y:S02]  /*07a0*/  IMAD R7, R33, c[0x0][0x1d8], RZ ;  /* 0x0000760021077a24 */ /* 0x000fe400078e02ff */
[----:B------:R-:W-:-:S04]  /*07b0*/  IMAD.WIDE.U32 R26, R26, c[0x0][0x188], R28 ;  /* 0x000062001a1a7a25 */ /* 0x000fc800078e001c */
[----:B------:R-:W-:Y:S01]  /*07c0*/  IMAD.WIDE.U32 R28, R2, c[0x0][0x218], R14 ;  /* 0x00008600021c7a25 */ /* 0x000fe200078e000e */
[----:B------:R-:W-:Y:S02]  /*07d0*/  IADD3 R2, R27, UR6, RZ ;  /* 0x000000061b027c10 */ /* 0x000fe4000fffe0ff */
[----:B------:R-:W-:Y:S01]  /*07e0*/  LEA R200, P3, R26, c[0x0][0x160], 0x1 ;  /* 0x000058001ac87a11 */ /* 0x000fe200078608ff */
[----:B------:R-:W-:Y:S01]  /*07f0*/  IMAD.IADD R14, R19, 0x1, R5 ;  /* 0x00000001130e7824 */ /* 0x000fe200078e0205 */
[----:B------:R-:W-:Y:S01]  /*0800*/  IADD3 R5, R29, UR4, RZ ;  /* 0x000000041d057c10 */ /* 0x000fe2000fffe0ff */
[----:B------:R-:W-:Y:S01]  /*0810*/  IMAD R7, R32, c[0x0][0x1dc], R7 ;  /* 0x0000770020077a24 */ /* 0x000fe200078e0207 */
[----:B------:R-:W-:Y:S01]  /*0820*/  LEA R192, P2, R28, c[0x0][0x1f0], 0x1 ;  /* 0x00007c001cc07a11 */ /* 0x000fe200078408ff */
[----:B------:R-:W-:Y:S01]  /*0830*/  IMAD.WIDE.U32 R24, R32, c[0x0][0x1d8], R24 ;  /* 0x0000760020187a25 */ /* 0x000fe200078e0018 */
[----:B------:R-:W-:Y:S02]  /*0840*/  LEA.HI.X R35, R18, c[0x0][0x194], R14, 0x1, P0 ;  /* 0x0000650012237a11 */ /* 0x000fe400000f0c0e */
[----:B------:R-:W-:Y:S01]  /*0850*/  LEA.HI.X R193, R28, c[0x0][0x1f4], R5, 0x1, P2 ;  /* 0x00007d001cc17a11 */ /* 0x000fe200010f0c05 */
[----:B------:R-:W-:Y:S01]  /*0860*/  IMAD.IADD R7, R25, 0x1, R7 ;  /* 0x0000000119077824 */ /* 0x000fe200078e0207 */
[C---:B------:R-:W-:Y:S01]  /*0870*/  LEA R36, P1, R24.reuse, c[0x0][0x1c0], 0x1 ;  /* 0x0000700018247a11 */ /* 0x040fe200078208ff */
[----:B------:R-:W-:Y:S01]  /*0880*/  IMAD.MOV.U32 R14, RZ, RZ, c[0x0][0x1d8] ;  /* 0x00007600ff0e7624 */ /* 0x000fe200078e00ff */
[----:B------:R-:W-:Y:S01]  /*0890*/  LEA.HI R18, R21, R194, RZ, 0x1 ;  /* 0x000000c215127211 */ /* 0x000fe200078f08ff */
[----:B------:R-:W-:Y:S01]  /*08a0*/  IMAD.MOV.U32 R5, RZ, RZ, c[0x0][0x1dc] ;  /* 0x00007700ff057624 */ /* 0x000fe200078e00ff */
[----:B------:R-:W-:Y:S01]  /*08b0*/  LEA.HI.X R37, R24, c[0x0][0x1c4], R7, 0x1, P1 ;  /* 0x0000710018257a11 */ /* 0x000fe200008f0c07 */
[----:B------:R-:W-:Y:S01]  /*08c0*/  IMAD.IADD R24, R9, 0x1, -R194 ;  /* 0x0000000109187824 */ /* 0x000fe200078e0ac2 */
[----:B------:R-:W-:Y:S01]  /*08d0*/  LEA R28, P1, R14, R36, 0x7 ;  /* 0x000000240e1c7211 */ /* 0x000fe200078238ff */
[----:B------:R-:W-:Y:S01]  /*08e0*/  IMAD.MOV.U32 R15, RZ, RZ, c[0x0][0x1a8] ;  /* 0x00006a00ff0f7624 */ /* 0x000fe200078e00ff */
[----:B------:R-:W-:Y:S01]  /*08f0*/  LEA.HI.X R201, R26, c[0x0][0x164], R2, 0x1, P3 ;  /* 0x000059001ac97a11 */ /* 0x000fe200018f0c02 */
[----:B------:R-:W-:Y:S01]  /*0900*/  IMAD.MOV.U32 R7, RZ, RZ, c[0x0][0x1ac] ;  /* 0x00006b00ff077624 */ /* 0x000fe200078e00ff */
[----:B------:R-:W-:Y:S01]  /*0910*/  LEA.HI.X R29, R14, R37, R5, 0x7, P1 ;  /* 0x000000250e1d7211 */ /* 0x000fe200008f3c05 */
[----:B------:R-:W-:Y:S01]  /*0920*/  IMAD.SHL.U32 R188, R183, 0x8, RZ ;  /* 0x00000008b7bc7824 */ /* 0x000fe200078e00ff */
[----:B------:R-:W-:-:S02]  /*0930*/  LEA.HI R2, R23, R12, RZ, 0x5 ;  /* 0x0000000c17027211 */ /* 0x000fc400078f28ff */
[----:B------:R-:W-:Y:S02]  /*0940*/  LOP3.LUT R5, R18, 0x7fffffe, RZ, 0xc0, !PT ;  /* 0x07fffffe12057812 */ /* 0x000fe400078ec0ff */
[----:B------:R-:W-:Y:S02]  /*0950*/  IADD3 R14, R16, 0x20, RZ ;  /* 0x00000020100e7810 */ /* 0x000fe40007ffe0ff */
[----:B------:R-:W-:Y:S01]  /*0960*/  SHF.R.S32.HI R25, RZ, 0x5, R2 ;  /* 0x00000005ff197819 */ /* 0x000fe20000011402 */
[----:B------:R-:W-:Y:S01]  /*0970*/  IMAD.IADD R22, R194, 0x1, -R5 ;  /* 0x00000001c2167824 */ /* 0x000fe200078e0a05 */
[----:B------:R-:W-:Y:S02]  /*0980*/  ISETP.GE.AND P5, PT, R14, c[0x0][0x1cc], PT ;  /* 0x000073000e007a0c */ /* 0x000fe40003fa6270 */
[C---:B------:R-:W-:Y:S01]  /*0990*/  ISETP.LT.OR P3, PT, R24.reuse, 0x1, P6 ;  /* 0x000000011800780c */ /* 0x040fe20003761670 */
[----:B------:R-:W-:Y:S01]  /*09a0*/  IMAD R5, R25, 0x8, R22 ;  /* 0x0000000819057824 */ /* 0x000fe200078e0216 */
[----:B------:R-:W-:-:S02]  /*09b0*/  ISETP.LT.OR P2, PT, R24, 0x1, P5 ;  /* 0x000000011800780c */ /* 0x000fc40002f41670 */
[C---:B------:R-:W-:Y:S01]  /*09c0*/  ISETP.LT.OR P1, PT, R24.reuse, 0x1, P4 ;  /* 0x000000011800780c */ /* 0x040fe20002721670 */
[----:B------:R-:W-:Y:S01]  /*09d0*/  IMAD.U32 R5, R5, 0x20, R20 ;  /* 0x0000002005057824 */ /* 0x000fe200078e0014 */
[C---:B------:R-:W-:Y:S02]  /*09e0*/  LEA R32, P0, R15.reuse, R34, 0x7 ;  /* 0x000000220f207211 */ /* 0x040fe400078038ff */
[C---:B------:R-:W-:Y:S02]  /*09f0*/  ISETP.LT.OR P6, PT, R24.reuse, 0x41, P6 ;  /* 0x000000411800780c */ /* 0x040fe400037c1670 */
[C---:B------:R-:W-:Y:S02]  /*0a00*/  ISETP.LT.OR P5, PT, R24.reuse, 0x41, P5 ;  /* 0x000000411800780c */ /* 0x040fe40002fa1670 */
[----:B------:R-:W-:Y:S01]  /*0a10*/  LEA.HI.X R33, R15, R35, R7, 0x7, P0 ;  /* 0x000000230f217211 */ /* 0x000fe200000f3c07 */
[----:B------:R-:W-:Y:S01]  /*0a20*/  IMAD.SHL.U32 R15, R5, 0x2, RZ ;  /* 0x00000002050f7824 */ /* 0x000fe200078e00ff */
[----:B------:R-:W-:-:S02]  /*0a30*/  ISETP.LT.OR P4, PT, R24, 0x41, P4 ;  /* 0x000000411800780c */ /* 0x000fc40002781670 */
[----:B------:R-:W-:Y:S02]  /*0a40*/  LEA R18, P0, R4, c[0x0][0x280], 0x2 ;  /* 0x0000a00004127a11 */ /* 0x000fe400078010ff */
[----:B------:R1:W-:Y:S01]  /*0a50*/  LDGSTS.E.BYPASS.LTC128B.128 [R15+0x6080], [R36.64], !P3 ;  /* 0x06080000240f7fae */ /* 0x0003e2000d901d52 */
[----:B------:R-:W-:Y:S02]  /*0a60*/  LOP3.LUT R27, R8, 0xfffffff8, RZ, 0xc0, !PT ;  /* 0xfffffff8081b7812 */ /* 0x000fe400078ec0ff */
[----:B------:R-:W-:Y:S01]  /*0a70*/  LEA.HI.X R19, R4, c[0x0][0x284], R3, 0x2, P0 ;  /* 0x0000a10004137a11 */ /* 0x000fe200000f1403 */
[----:B------:R1:W-:Y:S01]  /*0a80*/  LDGSTS.E.BYPASS.LTC128B.128 [R15+0x8080], [R36.64+0x40], !P2 ;  /* 0x08080040240f7fae */ /* 0x0003e2000d101d52 */
[----:B------:R-:W-:Y:S01]  /*0a90*/  LOP3.LUT R3, R0, 0xfffffff0, RZ, 0xc0, !PT ;  /* 0xfffffff000037812 */ /* 0x000fe200078ec0ff */
[----:B------:R-:W-:Y:S01]  /*0aa0*/  IMAD.IADD R27, R12, 0x1, -R27 ;  /* 0x000000010c1b7824 */ /* 0x000fe200078e0a1b */
[----:B------:R-:W-:Y:S01]  /*0ab0*/  LEA.HI R4, R23, R12, RZ, 0x6 ;  /* 0x0000000c17047211 */ /* 0x000fe200078f30ff */
[----:B------:R1:W-:Y:S01]  /*0ac0*/  LDGSTS.E.BYPASS.LTC128B.128 [R15+0xa080], [R36.64+0x80], !P1 ;  /* 0x0a080080240f7fae */ /* 0x0003e2000c901d52 */
[----:B------:R-:W-:Y:S01]  /*0ad0*/  ISETP.GE.AND P1, PT, R14, c[0x0][0x19c], PT ;  /* 0x000067000e007a0c */ /* 0x000fe20003f26270 */
[----:B------:R-:W-:Y:S01]  /*0ae0*/  IMAD.IADD R20, R12, 0x1, -R3 ;  /* 0x000000010c147824 */ /* 0x000fe200078e0a03 */
[----:B------:R-:W-:Y:S01]  /*0af0*/  LEA.HI R0, R27, R27, RZ, 0x1 ;  /* 0x0000001b1b007211 */ /* 0x000fe200078f08ff */
[----:B------:R2:W-:Y:S01]  /*0b00*/  LDGSTS.E.BYPASS.LTC128B.128 [R15+0x7080], [R28.64], !P6 ;  /* 0x070800001c0f7fae */ /* 0x0005e2000f101d52 */
[----:B------:R-:W-:-:S02]  /*0b10*/  ISETP.LT.OR P2, PT, R24, 0x1, P1 ;  /* 0x000000011800780c */ /* 0x000fc40000f41670 */
[----:B------:R-:W-:Y:S01]  /*0b20*/  SHF.R.S32.HI R3, RZ, 0x1f, R20 ;  /* 0x0000001fff037819 */ /* 0x000fe20000011414 */
[----:B------:R2:W-:Y:S01]  /*0b30*/  LDGSTS.E.BYPASS.LTC128B.128 [R15+0x9080], [R28.64+0x40], !P5 ;  /* 0x090800401c0f7fae */ /* 0x0005e2000e901d52 */
[----:B------:R-:W-:Y:S02]  /*0b40*/  ISETP.GE.AND P5, PT, R16, c[0x0][0x19c], PT ;  /* 0x0000670010007a0c */ /* 0x000fe40003fa6270 */
[----:B------:R-:W-:Y:S01]  /*0b50*/  LEA.HI R5, R20, R20, RZ, 0x1 ;  /* 0x0000001414057211 */ /* 0x000fe200078f08ff */
[----:B------:R2:W-:Y:S01]  /*0b60*/  LDGSTS.E.BYPASS.LTC128B.128 [R15+0xb080], [R28.64+0x80], !P4 ;  /* 0x0b0800801c0f7fae */ /* 0x0005e2000e101d52 */
[----:B------:R-:W-:Y:S02]  /*0b70*/  ISETP.GE.AND P4, PT, R187, c[0x0][0x19c], PT ;  /* 0x00006700bb007a0c */ /* 0x000fe40003f86270 */
[C---:B------:R-:W-:Y:S02]  /*0b80*/  ISETP.LT.OR P3, PT, R24.reuse, 0x1, P5 ;  /* 0x000000011800780c */ /* 0x040fe40002f61670 */
[----:B------:R-:W-:-:S02]  /*0b90*/  ISETP.LT.OR P0, PT, R24, 0x1, P4 ;  /* 0x000000011800780c */ /* 0x000fc40002701670 */
[----:B------:R-:W-:Y:S02]  /*0ba0*/  LEA.HI R22, R3, R20, RZ, 0x3 ;  /* 0x0000001403167211 */ /* 0x000fe400078f18ff */
[----:B------:R-:W-:Y:S02]  /*0bb0*/  LOP3.LUT R26, R0, 0x7fffffe, RZ, 0xc0, !PT ;  /* 0x07fffffe001a7812 */ /* 0x000fe400078ec0ff */
[----:B------:R-:W-:Y:S02]  /*0bc0*/  LOP3.LUT R7, R5, 0x7fffffe, RZ, 0xc0, !PT ;  /* 0x07fffffe05077812 */ /* 0x000fe400078ec0ff */
[----:B------:R-:W-:Y:S02]  /*0bd0*/  LOP3.LUT R3, R22, 0xfffffff8, RZ, 0xc0, !PT ;  /* 0xfffffff816037812 */ /* 0x000fe400078ec0ff */
[----:B------:R-:W-:Y:S01]  /*0be0*/  ISETP.LT.OR P5, PT, R24, 0x41, P5 ;  /* 0x000000411800780c */ /* 0x000fe20002fa1670 */
[----:B------:R1:W-:Y:S01]  /*0bf0*/  LDGSTS.E.BYPASS.LTC128B.128 [R15+0x80], [R34.64], !P3 ;  /* 0x00080000220f7fae */ /* 0x0003e2000d901d52 */
[----:B------:R-:W-:Y:S01]  /*0c00*/  ISETP.GE.AND P3, PT, R187, c[0x0][0x16c], PT ;  /* 0x00005b00bb007a0c */ /* 0x000fe20003f66270 */
[----:B------:R-:W-:Y:S01]  /*0c10*/  IMAD.IADD R182, R20, 0x1, -R7 ;  /* 0x0000000114b67824 */ /* 0x000fe200078e0a07 */
[----:B------:R-:W-:Y:S01]  /*0c20*/  SHF.R.S32.HI R4, RZ, 0x6, R4 ;  /* 0x00000006ff047819 */ /* 0x000fe20000011404 */
[----:B------:R1:W-:Y:S01]  /*0c30*/  LDGSTS.E.BYPASS.LTC128B.128 [R15+0x2080], [R34.64+0x40], !P2 ;  /* 0x02080040220f7fae */ /* 0x0003e2000d101d52 */
[----:B------:R-:W-:Y:S01]  /*0c40*/  ISETP.GE.AND P2, PT, R16, c[0x0][0x16c], PT ;  /* 0x00005b0010007a0c */ /* 0x000fe20003f46270 */
[----:B------:R-:W-:Y:S01]  /*0c50*/  IMAD.IADD R3, R20, 0x1, -R3 ;  /* 0x0000000114037824 */ /* 0x000fe200078e0a03 */
[----:B------:R-:W-:Y:S01]  /*0c60*/  ISETP.LT.OR P1, PT, R24, 0x41, P1 ;  /* 0x000000411800780c */ /* 0x000fe20000f21670 */
[----:B------:R1:W-:Y:S01]  /*0c70*/  LDGSTS.E.BYPASS.LTC128B.128 [R15+0x4080], [R34.64+0x80], !P0 ;  /* 0x04080080220f7fae */ /* 0x0003e2000c101d52 */
[C---:B------:R-:W-:Y:S01]  /*0c80*/  ISETP.GE.AND P0, PT, R14.reuse, c[0x0][0x16c], PT ;  /* 0x00005b000e007a0c */ /* 0x040fe20003f06270 */
[----:B------:R-:W-:Y:S01]  /*0c90*/  IMAD R184, R183, 0x4, R4 ;  /* 0x00000004b7b87824 */ /* 0x000fe200078e0204 */
[----:B------:R-:W-:Y:S01]  /*0ca0*/  SEL R189, RZ, 0x1, P2 ;  /* 0x00000001ffbd7807 */ /* 0x000fe20001000000 */
[C---:B--2---:R-:W-:Y:S01]  /*0cb0*/  IMAD.IADD R29, R27.reuse, 0x1, -R26 ;  /* 0x000000011b1d7824 */ /* 0x044fe200078e0a1a */
[----:B------:R-:W-:Y:S01]  /*0cc0*/  ISETP.GE.AND P2, PT, R14, c[0x0][0x1fc], PT ;  /* 0x00007f000e007a0c */ /* 0x000fe20003f46270 */
[----:B------:R1:W-:Y:S01]  /*0cd0*/  LDGSTS.E.BYPASS.LTC128B.128 [R15+0x1080], [R32.64], !P5 ;  /* 0x01080000200f7fae */ /* 0x0003e2000e901d52 */
[----:B------:R-:W-:Y:S01]  /*0ce0*/  SEL R26, RZ, 0x4, P3 ;  /* 0x00000004ff1a7807 */ /* 0x000fe20001800000 */
[----:B------:R-:W-:Y:S01]  /*0cf0*/  IMAD R184, R184, 0x8, R29 ;  /* 0x00000008b8b87824 */ /* 0x000fe200078e021d */
[----:B------:R-:W-:Y:S01]  /*0d00*/  SEL R20, RZ, 0x2, P0 ;  /* 0x00000002ff147807 */ /* 0x000fe20000000000 */
[----:B------:R-:W-:Y:S01]  /*0d10*/  IMAD.SHL.U32 R27, R27, 0x40, RZ ;  /* 0x000000401b1b7824 */ /* 0x000fe200078e00ff */
[----:B------:R-:W-:Y:S01]  /*0d20*/  ISETP.GE.AND P3, PT, R16, c[0x0][0x1fc], PT ;  /* 0x00007f0010007a0c */ /* 0x000fe20003f66270 */
[----:B------:R1:W-:Y:S01]  /*0d30*/  LDGSTS.E.BYPASS.LTC128B.128 [R15+0x3080], [R32.64+0x40], !P1 ;  /* 0x03080040200f7fae */ /* 0x0003e2000c901d52 */
[----:B------:R-:W-:-:S02]  /*0d40*/  SEL R7, RZ, 0xffffffff, P2 ;  /* 0xffffffffff077807 */ /* 0x000fc40001000000 */
[----:B------:R-:W-:Y:S02]  /*0d50*/  ISETP.GE.AND P2, PT, R187, c[0x0][0x1fc], PT ;  /* 0x00007f00bb007a0c */ /* 0x000fe40003f46270 */
[----:B------:R-:W-:Y:S01]  /*0d60*/  IADD3 R26, R26, R20, R189 ;  /* 0x000000141a1a7210 */ /* 0x000fe20007ffe0bd */
[----:B------:R-:W-:Y:S01]  /*0d70*/  IMAD.SHL.U32 R7, R7, 0x2, RZ ;  /* 0x0000000207077824 */ /* 0x000fe200078e00ff */
[----:B------:R-:W-:Y:S02]  /*0d80*/  ISETP.LT.OR P4, PT, R24, 0x41, P4 ;  /* 0x000000411800780c */ /* 0x000fe40002781670 */
[----:B------:R-:W-:Y:S02]  /*0d90*/  SEL R24, RZ, 0x1, P3 ;  /* 0x00000001ff187807 */ /* 0x000fe40001800000 */
[----:B------:R-:W-:Y:S02]  /*0da0*/  SEL R20, RZ, 0x4, P2 ;  /* 0x00000004ff147807 */ /* 0x000fe40001000000 */
[----:B------:R-:W-:-:S02]  /*0db0*/  LOP3.LUT P3, RZ, R26, 0x1, RZ, 0xc0, !PT ;  /* 0x000000011aff7812 */ /* 0x000fc4000786c0ff */
[C---:B------:R-:W-:Y:S02]  /*0dc0*/  LOP3.LUT P2, RZ, R26.reuse, 0x2, RZ, 0xc0, !PT ;  /* 0x000000021aff7812 */ /* 0x040fe4000784c0ff */
[----:B------:R-:W-:Y:S02]  /*0dd0*/  LOP3.LUT P5, RZ, R26, 0x4, RZ, 0xc0, !PT ;  /* 0x000000041aff7812 */ /* 0x000fe400078ac0ff */
[----:B------:R-:W-:Y:S01]  /*0de0*/  LEA.HI R28, R2, R25, RZ, 0x1 ;  /* 0x00000019021c7211 */ /* 0x000fe200078f08ff */
[----:B------:R1:W-:Y:S01]  /*0df0*/  LDGSTS.E.BYPASS.LTC128B.128 [R15+0x5080], [R32.64+0x80], !P4 ;  /* 0x05080080200f7fae */ /* 0x0003e2000e101d52 */
[C---:B------:R-:W-:Y:S02]  /*0e00*/  ISETP.GE.OR P3, PT, R194.reuse, c[0x0][0x168], !P3 ;  /* 0x00005a00c2007a0c */ /* 0x040fe40005f66670 */
[C---:B------:R-:W-:Y:S01]  /*0e10*/  ISETP.GE.OR P2, PT, R194.reuse, c[0x0][0x168], !P2 ;  /* 0x00005a00c2007a0c */ /* 0x040fe20005746670 */
[----:B------:R-:W0:Y:S01]  /*0e20*/  LDGDEPBAR ;  /* 0x00000000000079af */ /* 0x000e220000000000 */
[----:B------:R-:W-:-:S02]  /*0e30*/  ISETP.GE.OR P5, PT, R194, c[0x0][0x168], !P5 ;  /* 0x00005a00c2007a0c */ /* 0x000fc40006fa6670 */
[----:B------:R-:W-:Y:S02]  /*0e40*/  LOP3.LUT R28, R28, 0xfffffffe, RZ, 0xc0, !PT ;  /* 0xfffffffe1c1c7812 */ /* 0x000fe400078ec0ff */
[----:B------:R-:W-:Y:S02]  /*0e50*/  LOP3.LUT R29, R7, 0x2, R24, 0xe2, !PT ;  /* 0x00000002071d7812 */ /* 0x000fe400078ee218 */
[----:B------:R-:W-:Y:S01]  /*0e60*/  ISETP.GT.AND P1, PT, R12, 0xf, PT ;  /* 0x0000000f0c00780c */ /* 0x000fe20003f24270 */
[----:B------:R-:W-:Y:S01]  /*0e70*/  IMAD.IADD R7, R25, 0x1, -R28 ;  /* 0x0000000119077824 */ /* 0x000fe200078e0a1c */
[----:B------:R-:W-:Y:S01]  /*0e80*/  LOP3.LUT R24, R29, R20, RZ, 0xfc, !PT ;  /* 0x000000141d187212 */ /* 0x000fe200078efcff */
[----:B------:R1:W-:Y:S01]  /*0e90*/  LDGSTS.E.BYPASS.LTC128B.128 [R15+0xc080], [R200.64], !P3 ;  /* 0x0c080000c80f7fae */ /* 0x0003e2000d901d52 */
[----:B------:R-:W-:Y:S01]  /*0ea0*/  SHF.R.S32.HI R22, RZ, 0x3, R22 ;  /* 0x00000003ff167819 */ /* 0x000fe20000011416 */
[----:B------:R-:W-:Y:S01]  /*0eb0*/  IMAD.SHL.U32 R181, R7, 0x400, RZ ;  /* 0x0000040007b57824 */ /* 0x000fe200078e00ff */
[----:B------:R-:W-:Y:S01]  /*0ec0*/  LOP3.LUT P4, RZ, R24, 0x1, RZ, 0xc0, !PT ;  /* 0x0000000118ff7812 */ /* 0x000fe2000788c0ff */
[----:B------:R1:W-:Y:S01]  /*0ed0*/  LDGSTS.E.BYPASS.LTC128B.128 [R15+0xd080], [R200.64+0x40], !P2 ;  /* 0x0d080040c80f7fae */ /* 0x0003e2000d101d52 */
[----:B------:R-:W-:Y:S01]  /*0ee0*/  IMAD.SHL.U32 R25, R25, 0x10, RZ ;  /* 0x0000001019197824 */ /* 0x000fe200078e00ff */
[----:B------:R-:W-:Y:S01]  /*0ef0*/  LOP3.LUT R26, R27, 0x1c0, RZ, 0xc0, !PT ;  /* 0x000001c01b1a7812 */ /* 0x000fe200078ec0ff */
[----:B------:R-:W-:Y:S01]  /*0f00*/  IMAD R203, R10, 0x2, R181 ;  /* 0x000000020acb7824 */ /* 0x000fe200078e02b5 */
[----:B------:R1:W-:Y:S01]  /*0f10*/  LDGSTS.E.BYPASS.LTC128B.128 [R15+0xe080], [R200.64+0x80], !P5 ;  /* 0x0e080080c80f7fae */ /* 0x0003e2000e901d52 */
[----:B------:R-:W-:Y:S01]  /*0f20*/  ISETP.GE.OR P5, PT, R194, c[0x0][0x168], !P4 ;  /* 0x00005a00c2007a0c */ /* 0x000fe200067a6670 */
[----:B------:R-:W-:Y:S01]  /*0f30*/  IMAD R182, R22, 0x8, R182 ;  /* 0x0000000816b67824 */ /* 0x000fe200078e02b6 */
[----:B------:R-:W-:Y:S01]  /*0f40*/  LOP3.LUT R25, R26, 0x30, R25, 0xf8, !PT ;  /* 0x000000301a197812 */ /* 0x000fe200078ef819 */
[----:B------:R-:W-:Y:S01]  /*0f50*/  IMAD R181, R22, 0x200, R181 ;  /* 0x0000020016b57824 */ /* 0x000fe200078e02b5 */
[--C-:B------:R-:W-:Y:S01]  /*0f60*/  SHF.R.S32.HI R22, RZ, 0x1, R5.reuse ;  /* 0x00000001ff167819 */ /* 0x100fe20000011405 */
[----:B------:R-:W-:Y:S01]  /*0f70*/  IMAD.SHL.U32 R182, R182, 0x20, RZ ;  /* 0x00000020b6b67824 */ /* 0x000fe200078e00ff */
[----:B------:R-:W-:-:S02]  /*0f80*/  SHF.R.S32.HI R5, RZ, 0x1f, R5 ;  /* 0x0000001fff057819 */ /* 0x000fc40000011405 */
[----:B------:R-:W-:Y:S01]  /*0f90*/  LEA.HI R10, R23, R12, RZ, 0x7 ;  /* 0x0000000c170a7211 */ /* 0x000fe200078f38ff */
[----:B------:R-:W-:Y:S01]  /*0fa0*/  @!P1 IMAD.SHL.U32 R23, R12, 0x10, RZ ;  /* 0x000000100c179824 */ /* 0x000fe200078e00ff */
[----:B------:R-:W-:Y:S02]  /*0fb0*/  SHF.R.S32.HI R21, RZ, 0x1f, R21 ;  /* 0x0000001fff157819 */ /* 0x000fe40000011415 */
[----:B------:R-:W-:Y:S02]  /*0fc0*/  SHF.R.U32.HI R20, RZ, 0x3, R26 ;  /* 0x00000003ff147819 */ /* 0x000fe4000001161a */
[C---:B------:R-:W-:Y:S01]  /*0fd0*/  LOP3.LUT P3, RZ, R24.reuse, 0x2, RZ, 0xc0, !PT ;  /* 0x0000000218ff7812 */ /* 0x040fe2000786c0ff */
[----:B------:R2:W-:Y:S01]  /*0fe0*/  @!P1 LDGSTS.E.BYPASS.LTC128B.128 [R23+0x18080], [R30.64] ;  /* 0x180800001e179fae */ /* 0x0005e2000b901d52 */
[----:B------:R-:W-:Y:S01]  /*0ff0*/  LEA.HI R26, R5, R22, RZ, 0x2 ;  /* 0x00000016051a7211 */ /* 0x000fe200078f10ff */
[----:B------:R-:W-:Y:S01]  /*1000*/  IMAD.SHL.U32 R5, R183, 0x10, RZ ;  /* 0x00000010b7057824 */ /* 0x000fe200078e00ff */
[----:B------:R-:W-:Y:S01]  /*1010*/  LOP3.LUT R25, R25, 0x8, R8, 0xf8, !PT ;  /* 0x0000000819197812 */ /* 0x000fe200078ef808 */
[----:B------:R-:W0:Y:S01]  /*1020*/  LDGDEPBAR ;  /* 0x00000000000079af */ /* 0x000e220000000000 */
[----:B------:R-:W-:-:S02]  /*1030*/  LOP3.LUT P2, RZ, R24, 0x4, RZ, 0xc0, !PT ;  /* 0x0000000418ff7812 */ /* 0x000fc4000784c0ff */
[----:B------:R-:W-:Y:S01]  /*1040*/  LEA.HI R21, R21, R194, RZ, 0x3 ;  /* 0x000000c215157211 */ /* 0x000fe200078f18ff */
[----:B------:R1:W-:Y:S01]  /*1050*/  LDGSTS.E.BYPASS.LTC128B.128 [R15+0x12080], [R192.64], !P5 ;  /* 0x12080000c00f7fae */ /* 0x0003e2000e901d52 */
[----:B------:R-:W-:Y:S02]  /*1060*/  SEL R24, RZ, 0xffffffff, P0 ;  /* 0xffffffffff187807 */ /* 0x000fe40000000000 */
[----:B------:R-:W-:Y:S02]  /*1070*/  ISETP.GE.OR P0, PT, R194, c[0x0][0x168], !P3 ;  /* 0x00005a00c2007a0c */ /* 0x000fe40005f06670 */
[----:B------:R-:W-:Y:S01]  /*1080*/  LOP3.LUT R20, R25, R20, RZ, 0x3c, !PT ;  /* 0x0000001419147212 */ /* 0x000fe200078e3cff */
[----:B------:R-:W-:Y:S01]  /*1090*/  IMAD.SHL.U32 R24, R24, 0x2, RZ ;  /* 0x0000000218187824 */ /* 0x000fe200078e00ff */
[----:B------:R-:W-:Y:S02]  /*10a0*/  SHF.R.U32.HI R10, RZ, 0x4, R10 ;  /* 0x00000004ff0a7819 */ /* 0x000fe4000001160a */
[----:B------:R-:W-:Y:S01]  /*10b0*/  LOP3.LUT R25, R21, 0xfffffff8, RZ, 0xc0, !PT ;  /* 0xfffffff815197812 */ /* 0x000fe200078ec0ff */
[----:B------:R-:W-:Y:S01]  /*10c0*/  IMAD R183, R183, 0x200, R20 ;  /* 0x00000200b7b77824 */ /* 0x000fe200078e0214 */
[----:B------:R-:W-:-:S02]  /*10d0*/  LOP3.LUT R5, R5, 0x10, RZ, 0xc0, !PT ;  /* 0x0000001005057812 */ /* 0x000fc400078ec0ff */
[C---:B------:R-:W-:Y:S02]  /*10e0*/  ISETP.GE.OR P5, PT, R194.reuse, c[0x0][0x168], !P2 ;  /* 0x00005a00c2007a0c */ /* 0x040fe400057a6670 */
[----:B------:R-:W-:Y:S01]  /*10f0*/  SHF.R.S32.HI R0, RZ, 0x1, R0 ;  /* 0x00000001ff007819 */ /* 0x000fe20000011400 */
[----:B------:R1:W-:Y:S01]  /*1100*/  LDGSTS.E.BYPASS.LTC128B.128 [R15+0x13080], [R192.64+0x40], !P0 ;  /* 0x13080040c00f7fae */ /* 0x0003e2000c101d52 */
[----:B------:R-:W-:Y:S01]  /*1110*/  LOP3.LUT R5, R5, 0x8, R10, 0xf8, !PT ;  /* 0x0000000805057812 */ /* 0x000fe200078ef80a */
[----:B------:R-:W-:Y:S01]  /*1120*/  IMAD.IADD R10, R194, 0x1, -R25 ;  /* 0x00000001c20a7824 */ /* 0x000fe200078e0a19 */
[----:B------:R-:W-:Y:S01]  /*1130*/  LOP3.LUT R21, R26, 0xfffffffc, RZ, 0xc0, !PT ;  /* 0xfffffffc1a157812 */ /* 0x000fe200078ec0ff */
[C---:B--2---:R-:W-:Y:S01]  /*1140*/  IMAD.SHL.U32 R23, R0.reuse, 0x40, RZ ;  /* 0x0000004000177824 */ /* 0x044fe200078e00ff */
[----:B------:R-:W-:Y:S01]  /*1150*/  LOP3.LUT P0, RZ, R0, 0x2, RZ, 0xc0, !PT ;  /* 0x0000000200ff7812 */ /* 0x000fe2000780c0ff */
[----:B------:R-:W-:Y:S01]  /*1160*/  IMAD.SHL.U32 R25, R10, 0x40, RZ ;  /* 0x000000400a197824 */ /* 0x000fe200078e00ff */
[----:B------:R-:W-:Y:S01]  /*1170*/  LOP3.LUT P6, RZ, R3, 0x4, RZ, 0xc0, !PT ;  /* 0x0000000403ff7812 */ /* 0x000fe200078cc0ff */
[----:B------:R-:W-:Y:S01]  /*1180*/  IMAD.SHL.U32 R0, R4, 0x8, RZ ;  /* 0x0000000804007824 */ /* 0x000fe200078e00ff */
[----:B------:R-:W-:Y:S01]  /*1190*/  LOP3.LUT R23, R23, 0xc0, RZ, 0xc0, !PT ;  /* 0x000000c017177812 */ /* 0x000fe200078ec0ff */
[----:B------:R1:W-:Y:S01]  /*11a0*/  LDGSTS.E.BYPASS.LTC128B.128 [R15+0x14080], [R192.64+0x80], !P5 ;  /* 0x14080080c00f7fae */ /* 0x0003e2000e901d52 */
[----:B------:R-:W-:Y:S01]  /*11b0*/  LOP3.LUT R25, R25, 0x1c0, RZ, 0xc0, !PT ;  /* 0x000001c019197812 */ /* 0x000fe200078ec0ff */
[----:B------:R-:W-:Y:S01]  /*11c0*/  IMAD.IADD R21, R22, 0x1, -R21 ;  /* 0x0000000116157824 */ /* 0x000fe200078e0a15 */
[C---:B------:R-:W-:Y:S01]  /*11d0*/  LOP3.LUT P5, RZ, R3.reuse, 0x2, RZ, 0xc0, !PT ;  /* 0x0000000203ff7812 */ /* 0x040fe200078ac0ff */
[----:B------:R-:W-:Y:S01]  /*11e0*/  IMAD.SHL.U32 R3, R3, 0x40, RZ ;  /* 0x0000004003037824 */ /* 0x000fe200078e00ff */
[----:B------:R-:W-:-:S02]  /*11f0*/  LOP3.LUT R22, R23, 0x8, R8, 0xf8, !PT ;  /* 0x0000000817167812 */ /* 0x000fc400078ef808 */
[----:B------:R-:W-:Y:S02]  /*1200*/  LOP3.LUT R0, R0, 0x18, RZ, 0xc0, !PT ;  /* 0x0000001800007812 */ /* 0x000fe400078ec0ff */
[----:B------:R-:W-:Y:S02]  /*1210*/  SHF.R.U32.HI R8, RZ, 0x3, R25 ;  /* 0x00000003ff087819 */ /* 0x000fe40000011619 */
[----:B------:R-:W-:Y:S02]  /*1220*/  LOP3.LUT R3, R3, 0x1c0, RZ, 0xc0, !PT ;  /* 0x000001c003037812 */ /* 0x000fe400078ec0ff */
[----:B------:R-:W-:Y:S02]  /*1230*/  LOP3.LUT R8, R8, R25, R0, 0x1e, !PT ;  /* 0x0000001908087212 */ /* 0x000fe400078e1e00 */
[----:B------:R-:W-:Y:S02]  /*1240*/  LOP3.LUT R25, R2, 0xffffffe0, RZ, 0xc0, !PT ;  /* 0xffffffe002197812 */ /* 0x000fe400078ec0ff */
[----:B------:R-:W-:Y:S01]  /*1250*/  LOP3.LUT R188, R188, 0x8, RZ, 0xc0, !PT ;  /* 0x00000008bcbc7812 */ /* 0x000fe200078ec0ff */
[----:B------:R-:W-:Y:S01]  /*1260*/  IMAD.IADD R203, R203, 0x1, R8 ;  /* 0x00000001cbcb7824 */ /* 0x000fe200078e0208 */
[----:B------:R-:W-:Y:S01]  /*1270*/  SHF.R.U32.HI R20, RZ, 0x3, R3 ;  /* 0x00000003ff147819 */ /* 0x000fe20000011603 */
[----:B------:R-:W-:Y:S01]  /*1280*/  IMAD.IADD R2, R12, 0x1, -R25 ;  /* 0x000000010c027824 */ /* 0x000fe200078e0a19 */
[----:B------:R-:W-:Y:S01]  /*1290*/  SHF.R.U32.HI R23, RZ, 0x3, R23 ;  /* 0x00000003ff177819 */ /* 0x000fe20000011617 */
[----:B------:R-:W-:Y:S01]  /*12a0*/  IMAD.SHL.U32 R203, R203, 0x2, RZ ;  /* 0x00000002cbcb7824 */ /* 0x000fe200078e00ff */
[----:B------:R-:W-:-:S02]  /*12b0*/  LOP3.LUT R20, R20, R3, R188, 0x1e, !PT ;  /* 0x0000000314147212 */ /* 0x000fc400078e1ebc */
[----:B------:R-:W-:Y:S02]  /*12c0*/  SEL R3, R185, 0xfffffff0, !P0 ;  /* 0xfffffff0b9037807 */ /* 0x000fe40004000000 */
[C---:B------:R-:W-:Y:S01]  /*12d0*/  LOP3.LUT P0, RZ, R21.reuse, 0x2, RZ, 0xc0, !PT ;  /* 0x0000000215ff7812 */ /* 0x040fe2000780c0ff */
[----:B------:R-:W-:Y:S01]  /*12e0*/  IMAD.SHL.U32 R21, R21, 0x40, RZ ;  /* 0x0000004015157824 */ /* 0x000fe200078e00ff */
[----:B------:R-:W-:Y:S01]  /*12f0*/  SHF.R.S32.HI R25, RZ, 0x1f, R2 ;  /* 0x0000001fff197819 */ /* 0x000fe20000011402 */
[----:B------:R-:W-:Y:S01]  /*1300*/  IMAD.IADD R181, R181, 0x1, R20 ;  /* 0x00000001b5b57824 */ /* 0x000fe200078e0214 */
[----:B------:R-:W-:Y:S02]  /*1310*/  LOP3.LUT R23, R22, R23, RZ, 0x3c, !PT ;  /* 0x0000001716177212 */ /* 0x000fe400078e3cff */
[----:B------:R-:W-:Y:S02]  /*1320*/  SEL R178, R185, 0xfffffff0, !P5 ;  /* 0xfffffff0b9b27807 */ /* 0x000fe40006800000 */
[----:B------:R-:W-:Y:S01]  /*1330*/  LOP3.LUT R21, R21, 0xc0, RZ, 0xc0, !PT ;  /* 0x000000c015157812 */ /* 0x000fe200078ec0ff */
[----:B------:R-:W-:Y:S01]  /*1340*/  IMAD.U32 R184, R184, 0x20, R23 ;  /* 0x00000020b8b87824 */ /* 0x000fe200078e0017 */
[----:B------:R-:W-:Y:S01]  /*1350*/  PLOP3.LUT P5, PT, PT, PT, UP0, 0x80, 0x0 ;  /* 0x000000000000781c */ /* 0x000fe20003faf008 */
[----:B------:R-:W-:Y:S01]  /*1360*/  @!P1 IMAD.SHL.U32 R23, R12, 0x10, RZ ;  /* 0x000000100c179824 */ /* 0x000fe200078e00ff */
[----:B------:R-:W-:-:S02]  /*1370*/  LEA.HI R8, R25, R2, RZ, 0x2 ;  /* 0x0000000219087211 */ /* 0x000fc400078f10ff */
[--C-:B------:R-:W-:Y:S02]  /*1380*/  SHF.R.U32.HI R22, RZ, 0x3, R21.reuse ;  /* 0x00000003ff167819 */ /* 0x100fe40000011615 */
[----:B------:R-:W-:Y:S01]  /*1390*/  SHF.R.S32.HI R190, RZ, 0x2, R8 ;  /* 0x00000002ffbe7819 */ /* 0x000fe20000011408 */
[----:B------:R1:W-:Y:S01]  /*13a0*/  @!P1 LDGSTS.E.BYPASS.LTC128B.128 [R23+0x18280], [R18.64] ;  /* 0x1828000012179fae */ /* 0x0003e2000b901d52 */
[C---:B------:R-:W-:Y:S02]  /*13b0*/  LOP3.LUT R188, R22.reuse, R21, R188, 0x1e, !PT ;  /* 0x0000001516bc7212 */ /* 0x040fe400078e1ebc */
[C---:B------:R-:W-:Y:S01]  /*13c0*/  LOP3.LUT R5, R22.reuse, R5, R21, 0x1e, !PT ;  /* 0x0000000516057212 */ /* 0x040fe200078e1e15 */
[C---:B------:R-:W-:Y:S01]  /*13d0*/  IMAD R190, R7.reuse, 0x10, R190 ;  /* 0x0000001007be7824 */ /* 0x040fe200078e02be */
[----:B------:R-:W-:Y:S01]  /*13e0*/  LOP3.LUT R21, R22, R21, R0, 0x1e, !PT ;  /* 0x0000001516157212 */ /* 0x000fe200078e1e00 */
[----:B------:R-:W-:Y:S01]  /*13f0*/  IMAD.MOV.U32 R0, RZ, RZ, 0x20 ;  /* 0x00000020ff007424 */ /* 0x000fe200078e00ff */
[----:B------:R-:W0:Y:S01]  /*1400*/  LDGDEPBAR ;  /* 0x00000000000079af */ /* 0x000e220000000000 */
[----:B------:R-:W-:Y:S01]  /*1410*/  IMAD R7, R7, 0x200, R182 ;  /* 0x0000020007077824 */ /* 0x000fe200078e02b6 */
[----:B------:R-:W-:Y:S01]  /*1420*/  LOP3.LUT R189, R24, 0x2, R189, 0xe2, !PT ;  /* 0x0000000218bd7812 */ /* 0x000fe200078ee2bd */
[----:B------:R-:W-:Y:S01]  /*1430*/  IMAD.IADD R186, R182, 0x1, R5 ;  /* 0x00000001b6ba7824 */ /* 0x000fe200078e0205 */
[----:B------:R-:W0:Y:S01]  /*1440*/  LDGDEPBAR ;  /* 0x00000000000079af */ /* 0x000e220000000000 */
[----:B------:R-:W-:Y:S01]  /*1450*/  IMAD.IADD R188, R7, 0x1, R188 ;  /* 0x0000000107bc7824 */ /* 0x000fe200078e02bc */
[----:B------:R-:W-:Y:S01]  /*1460*/  SEL R0, R0, 0xffffffe0, !P6 ;  /* 0xffffffe000007807 */ /* 0x000fe20007000000 */
[----:B------:R-:W-:Y:S01]  /*1470*/  IMAD.IADD R182, R182, 0x1, R21 ;  /* 0x00000001b6b67824 */ /* 0x000fe200078e0215 */
[----:B------:R-:W-:-:S02]  /*1480*/  IADD3 R198, R15, 0xc080, RZ ;  /* 0x0000c0800fc67810 */ /* 0x000fc40007ffe0ff */
[----:B------:R-:W-:Y:S02]  /*1490*/  IADD3 R191, R15, 0x12080, RZ ;  /* 0x000120800fbf7810 */ /* 0x000fe40007ffe0ff */
[----:B------:R-:W-:Y:S01]  /*14a0*/  SEL R185, R185, 0xfffffff0, !P0 ;  /* 0xfffffff0b9b97807 */ /* 0x000fe20004000000 */
[----:B------:R-:W-:Y:S05]  /*14b0*/  @!P5 BRA `(.L_x_680) ;  /* 0x000001700000d947 */ /* 0x000fea0003800000 */
[----:B------:R-:W-:Y:S01]  /*14c0*/  IMAD.MOV.U32 R20, RZ, RZ, c[0x0][0x208] ;  /* 0x00008200ff147624 */ /* 0x000fe200078e00ff */
[----:B------:R-:W-:Y:S01]  /*14d0*/  UIADD3 UR4, UR12, -0x40, URZ ;  /* 0xffffffc00c047890 */ /* 0x000fe2000fffe03f */
[----:B------:R-:W-:Y:S01]  /*14e0*/  IMAD.MOV.U32 R5, RZ, RZ, 0x6 ;  /* 0x00000006ff057424 */ /* 0x000fe200078e00ff */
[----:B------:R-:W-:Y:S01]  /*14f0*/  BSSY B0, `(.L_x_680) ;  /* 0x0000013000007945 */ /* 0x000fe20003800000 */
[----:B------:R-:W-:-:S03]  /*1500*/  IMAD.SHL.U32 R7, R20, 0x40, RZ ;  /* 0x0000004014077824 */ /* 0x000fc600078e00ff */
[----:B------:R-:W-:Y:S01]  /*1510*/  SHF.L.U64.HI R20, R20, R5, c[0x0][0x20c] ;  /* 0x0000830014147619 */ /* 0x000fe20000010205 */
[C---:B------:R-:W-:Y:S01]  /*1520*/  IMAD.SHL.U32 R5, R7.reuse, 0x2, RZ ;  /* 0x0000000207057824 */ /* 0x040fe200078e00ff */
[----:B------:R-:W-:Y:S02]  /*1530*/  ISETP.LT.AND P6, PT, R194, UR4, PT ;  /* 0x00000004c2007c0c */ /* 0x000fe4000bfc1270 */
[----:B------:R-:W-:Y:S02]  /*1540*/  SHF.L.U64.HI R7, R7, 0x1, R20 ;  /* 0x0000000107077819 */ /* 0x000fe40000010214 */
[----:B------:R-:W-:-:S04]  /*1550*/  IADD3 R20, P5, P0, R5, 0x80, R192 ;  /* 0x0000008005147810 */ /* 0x000fc800078be0c0 */
[----:B------:R-:W-:Y:S02]  /*1560*/  IADD3.X R21, R7, RZ, R193, P5, P0 ;  /* 0x000000ff07157210 */ /* 0x000fe40002fe04c1 */
[----:B------:R-:W-:Y:S02]  /*1570*/  IADD3 R22, P0, R5, R192, RZ ;  /* 0x000000c005167210 */ /* 0x000fe40007f1e0ff */
[----:B------:R-:W-:-:S03]  /*1580*/  ISETP.GE.OR P5, PT, R16, c[0x0][0x1fc], !P6 ;  /* 0x00007f0010007a0c */ /* 0x000fc600077a6670 */
[----:B-1----:R-:W-:Y:S01]  /*1590*/  IMAD.X R23, R7, 0x1, R193, P0 ;  /* 0x0000000107177824 */ /* 0x002fe200000e06c1 */
[----:B------:R-:W-:Y:S02]  /*15a0*/  ISETP.GE.OR P0, PT, R14, c[0x0][0x1fc], !P6 ;  /* 0x00007f000e007a0c */ /* 0x000fe40007706670 */
[----:B------:R-:W-:-:S07]  /*15b0*/  ISETP.GE.OR P6, PT, R187, c[0x0][0x1fc], !P6 ;  /* 0x00007f00bb007a0c */ /* 0x000fce00077c6670 */
[----:B------:R1:W-:Y:S04]  /*15c0*/  LDGSTS.E.BYPASS.LTC128B.128 [R15+0x15080], [R22.64], !P5 ;  /* 0x15080000160f7fae */ /* 0x0003e8000e901d52 */
[----:B------:R1:W-:Y:S04]  /*15d0*/  LDGSTS.E.BYPASS.LTC128B.128 [R15+0x16080], [R22.64+0x40], !P0 ;  /* 0x16080040160f7fae */ /* 0x0003e8000c101d52 */
[----:B------:R1:W-:Y:S01]  /*15e0*/  LDGSTS.E.BYPASS.LTC128B.128 [R15+0x17080], [R20.64], !P6 ;  /* 0x17080000140f7fae */ /* 0x0003e2000f101d52 */
[----:B------:R-:W-:Y:S05]  /*15f0*/  @P1 BRA `(.L_x_681) ;  /* 0x0000002000001947 */ /* 0x000fea0003800000 */
[----:B------:R-:W-:-:S05]  /*1600*/  SHF.L.U32 R5, R12, 0x4, RZ ;  /* 0x000000040c057819 */ /* 0x000fca00000006ff */
[----:B------:R2:W-:Y:S02]  /*1610*/  LDGSTS.E.BYPASS.LTC128B.128 [R5+0x18380], [R18.64+0x100] ;  /* 0x1838010012057fae */ /* 0x0005e4000b901d52 */
.L_x_681:
[----:B------:R-:W-:Y:S05]  /*1620*/  BSYNC B0 ;  /* 0x0000000000007941 */ /* 0x000fea0003800000 */
.L_x_680:
[----:B------:R-:W-:Y:S01]  /*1630*/  UISETP.GE.AND UP0, UPT, UR12, 0x1, UPT ;  /* 0x000000010c00788c */ /* 0x000fe2000bf06270 */
        /* <DEDUP_REMOVED lines=49> */
[----:B-1----:R-:W-:Y:S01]  /*1950*/  CS2R R36, SRZ ;  /* 0x0000000000247805 */ /* 0x002fe2000001ff00 */
[----:B------:R-:W-:Y:S05]  /*1960*/  @!P0 BRA `(.L_x_682) ;  /* 0x00003e4000008947 */ /* 0x000fea0003800000 */
[----:B--2---:R-:W-:Y:S01]  /*1970*/  SHF.R.S32.HI R5, RZ, 0x1f, R4 ;  /* 0x0000001fff057819 */ /* 0x004fe20000011404 */
[----:B------:R-:W-:Y:S01]  /*1980*/  IMAD R6, R6, c[0x0][0x238], RZ ;  /* 0x00008e0006067a24 */ /* 0x000fe200078e02ff */
[----:B------:R-:W-:Y:S01]  /*1990*/  SHF.R.S32.HI R13, RZ, 0x1f, R12 ;  /* 0x0000001fff0d7819 */ /* 0x000fe2000001140c */
[----:B------:R-:W-:Y:S01]  /*19a0*/  ULDC.64 UR4, c[0x0][0x240] ;  /* 0x0000900000047ab9 */ /* 0x000fe20000000a00 */
[----:B------:R-:W-:Y:S01]  /*19b0*/  LEA.HI R5, R5, R4, RZ, 0x2 ;  /* 0x0000000405057211 */ /* 0x000fe200078f10ff */
[C---:B------:R-:W-:Y:S01]  /*19c0*/  IMAD R6, R11.reuse, c[0x0][0x23c], R6 ;  /* 0x00008f000b067a24 */ /* 0x040fe200078e0206 */
[----:B------:R-:W-:Y:S01]  /*19d0*/  LOP3.LUT P0, RZ, R10, 0x4, RZ, 0xc0, !PT ;  /* 0x000000040aff7812 */ /* 0x000fe2000780c0ff */
[----:B------:R-:W-:Y:S01]  /*19e0*/  IMAD.WIDE.U32 R12, R11, c[0x0][0x238], R12 ;  /* 0x00008e000b0c7a25 */ /* 0x000fe200078e000c */
[----:B------:R-:W-:Y:S01]  /*19f0*/  LOP3.LUT R11, R5, 0xfffffffc, RZ, 0xc0, !PT ;  /* 0xfffffffc050b7812 */ /* 0x000fe200078ec0ff */
[----:B------:R-:W-:Y:S01]  /*1a00*/  UIMAD UR4, UR15, UR4, URZ ;  /* 0x000000040f0472a4 */ /* 0x000fe2000f8e023f */
[----:B------:R-:W-:Y:S01]  /*1a10*/  MOV R204, UR16 ;  /* 0x0000001000cc7c02 */ /* 0x000fe20008000f00 */
[----:B------:R-:W-:Y:S01]  /*1a20*/  IMAD.IADD R13, R13, 0x1, R6 ;  /* 0x000000010d0d7824 */ /* 0x000fe200078e0206 */
[----:B------:R-:W-:Y:S01]  /*1a30*/  LEA R181, R181, 0x1c480, 0x1 ;  /* 0x0001c480b5b57811 */ /* 0x000fe200078e08ff */
[----:B------:R-:W-:Y:S01]  /*1a40*/  UIADD3 UR7, UR12, 0x3f, URZ ;  /* 0x0000003f0c077890 */ /* 0x000fe2000fffe03f */
[----:B------:R-:W-:Y:S01]  /*1a50*/  LOP3.LUT R7, R8, 0xfffffffc, RZ, 0xc0, !PT ;  /* 0xfffffffc08077812 */ /* 0x000fe200078ec0ff */
[----:B------:R-:W-:Y:S01]  /*1a60*/  IMAD.IADD R4, R4, 0x1, -R11 ;  /* 0x0000000104047824 */ /* 0x000fe200078e0a0b */
[----:B------:R-:W-:Y:S01]  /*1a70*/  UIMAD UR4, UR16, UR5, UR4 ;  /* 0x00000005100472a4 */ /* 0x000fe2000f8e0204 */
[----:B------:R-:W-:Y:S01]  /*1a80*/  IMAD.WIDE.U32 R204, R204, c[0x0][0x240], R12 ;  /* 0x00009000cccc7a25 */ /* 0x000fe200078e000c */
[----:B------:R-:W-:Y:S01]  /*1a90*/  USHF.R.S32.HI UR6, URZ, 0x1f, UR7 ;  /* 0x0000001f3f067899 */ /* 0x000fe20008011407 */
[----:B------:R-:W-:Y:S01]  /*1aa0*/  LEA R180, R178, R181, 0x1 ;  /* 0x000000b5b2b47211 */ /* 0x000fe200078e08ff */
[----:B------:R-:W-:Y:S01]  /*1ab0*/  CS2R R130, SRZ ;  /* 0x0000000000827805 */ /* 0x000fe2000001ff00 */
[----:B------:R-:W-:Y:S01]  /*1ac0*/  IMAD R179, R0, 0x2, R181 ;  /* 0x0000000200b37824 */ /* 0x000fe200078e02b5 */
[C---:B------:R-:W-:Y:S01]  /*1ad0*/  IADD3 R5, R203.reuse, 0x18480, RZ ;  /* 0x00018480cb057810 */ /* 0x040fe20007ffe0ff */
[----:B------:R-:W-:Y:S01]  /*1ae0*/  IMAD.IADD R7, R2, 0x1, -R7 ;  /* 0x0000000102077824 */ /* 0x000fe200078e0a07 */
[----:B------:R-:W-:Y:S01]  /*1af0*/  IADD3 R199, R203, 0x184c0, RZ ;  /* 0x000184c0cbc77810 */ /* 0x000fe20007ffe0ff */
[----:B------:R-:W-:Y:S01]  /*1b00*/  IMAD R4, R4, -0x8, R9 ;  /* 0xfffffff804047824 */ /* 0x000fe200078e0209 */
[----:B------:R-:W-:Y:S01]  /*1b10*/  ULEA.HI UR6, UR6, UR7, URZ, 0x6 ;  /* 0x0000000706067291 */ /* 0x000fe2000f8f303f */
[----:B------:R-:W-:Y:S01]  /*1b20*/  IMAD.SHL.U32 R184, R184, 0x2, RZ ;  /* 0x00000002b8b87824 */ /* 0x000fe200078e00ff */
[----:B------:R-:W-:Y:S01]  /*1b30*/  @P0 IADD3 R199, R5, -0x40, RZ ;  /* 0xffffffc005c70810 */ /* 0x000fe20007ffe0ff */
[----:B------:R-:W-:Y:S01]  /*1b40*/  IMAD R202, R7, -0x2, R4 ;  /* 0xfffffffe07ca7824 */ /* 0x000fe200078e0204 */
[----:B------:R-:W-:Y:S01]  /*1b50*/  LEA R182, R182, 0x80, 0x1 ;  /* 0x00000080b6b67811 */ /* 0x000fe200078e08ff */
        /* <DEDUP_REMOVED lines=51> */
[----:B------:R-:W-:Y:S01]  /*1e90*/  IADD3 R206, R205, UR4, RZ ;  /* 0x00000004cdce7c10 */ /* 0x000fe2000fffe0ff */
[----:B------:R-:W-:Y:S01]  /*1ea0*/  ULDC UR10, c[0x0][0x278] ;  /* 0x00009e00000a7ab9 */ /* 0x000fe20000000800 */
[----:B------:R-:W-:Y:S01]  /*1eb0*/  IADD3 R177, R188, R185, RZ ;  /* 0x000000b9bcb17210 */ /* 0x000fe20007ffe0ff */
[----:B------:R-:W-:-:S02]  /*1ec0*/  ULDC UR9, c[0x0][0x290] ;  /* 0x0000a40000097ab9 */ /* 0x000fc40000000800 */
[----:B------:R-:W-:Y:S02]  /*1ed0*/  UMOV UR5, URZ ;  /* 0x0000003f00057c82 */ /* 0x000fe40008000000 */
[----:B------:R-:W-:Y:S02]  /*1ee0*/  UMOV UR22, 0x1 ;  /* 0x0000000100167882 */ /* 0x000fe40000000000 */
[----:B------:R-:W-:Y:S02]  /*1ef0*/  UMOV UR17, URZ ;  /* 0x0000003f00117c82 */ /* 0x000fe40008000000 */
[----:B------:R-:W-:Y:S02]  /*1f00*/  UMOV UR21, URZ ;  /* 0x0000003f00157c82 */ /* 0x000fe40008000000 */
[----:B------:R-:W-:Y:S02]  /*1f10*/  ULDC UR11, c[0x0][0x168] ;  /* 0x00005a00000b7ab9 */ /* 0x000fe40000000800 */
[----:B------:R-:W-:-:S02]  /*1f20*/  UIMAD UR10, UR16, UR10, URZ ;  /* 0x0000000a100a72a4 */ /* 0x000fc4000f8e023f */
[----:B------:R-:W-:Y:S02]  /*1f30*/  UIMAD UR9, UR16, UR9, URZ ;  /* 0x00000009100972a4 */ /* 0x000fe4000f8e023f */
[----:B------:R-:W-:Y:S02]  /*1f40*/  USHF.R.S32.HI UR20, URZ, 0x6, UR6 ;  /* 0x000000063f147899 */ /* 0x000fe40008011406 */
[----:B------:R-:W-:Y:S02]  /*1f50*/  ULDC UR8, c[0x0][0x168] ;  /* 0x00005a0000087ab9 */ /* 0x000fe40000000800 */
.L_x_685:
        /* <DEDUP_REMOVED lines=169> */
[----:B--2345:R-:W2:Y:S01]  /*29f0*/  @!P1 S2R R3, SR_CTAID.Y ;  /* 0x0000000000039919 */ /* 0x03cea20000002600 */
[----:B------:R-:W-:Y:S02]  /*2a00*/  USHF.R.S32.HI UR4, URZ, 0x1f, UR23 ;  /* 0x0000001f3f047899 */ /* 0x000fe40008011417 */
[----:B------:R-:W-:Y:S02]  /*2a10*/  ULDC.64 UR6, c[0x0][0x178] ;  /* 0x00005e0000067ab9 */ /* 0x000fe40000000a00 */
[----:B------:R-:W-:Y:S02]  /*2a20*/  UIMAD UR4, UR4, UR6, URZ ;  /* 0x00000006040472a4 */ /* 0x000fe4000f8e023f */
[----:B------:R-:W-:Y:S02]  /*2a30*/  UIMAD.WIDE.U32 UR24, UR23, UR6, URZ ;  /* 0x00000006171872a5 */ /* 0x000fe4000f8e003f */
[----:B------:R-:W-:Y:S02]  /*2a40*/  UIMAD UR4, UR23, UR7, UR4 ;  /* 0x00000007170472a4 */ /* 0x000fe4000f8e0204 */
[----:B------:R-:W-:Y:S02]  /*2a50*/  UIMAD UR23, UR23, -0x40, UR11 ;  /* 0xffffffc0171778a4 */ /* 0x000fe4000f8e020b */
[----:B------:R-:W-:Y:S01]  /*2a60*/  IMAD.U32 R9, RZ, RZ, UR24 ;  /* 0x00000018ff097e24 */ /* 0x000fe2000f8e00ff */
[----:B------:R-:W-:Y:S01]  /*2a70*/  UIADD3 UR4, UR25, UR4, URZ ;  /* 0x0000000419047290 */ /* 0x000fe2000fffe03f */
[----:B------:R-:W-:Y:S02]  /*2a80*/  IMAD.U32 R2, RZ, RZ, UR24 ;  /* 0x00000018ff027e24 */ /* 0x000fe4000f8e00ff */
[----:B------:R-:W-:Y:S02]  /*2a90*/  ISETP.LT.AND P6, PT, R194, UR23, PT ;  /* 0x00000017c2007c0c */ /* 0x000fe4000bfc1270 */
[----:B------:R-:W-:Y:S02]  /*2aa0*/  LEA R8, P5, R9, R200, 0x7 ;  /* 0x000000c809087211 */ /* 0x000fe400078a38ff */
[----:B------:R-:W-:Y:S01]  /*2ab0*/  ISETP.GE.OR P6, PT, R187, c[0x0][0x16c], !P6 ;  /* 0x00005b00bb007a0c */ /* 0x000fe200077c6670 */
[C---:B--2---:R-:W-:Y:S01]  /*2ac0*/  @!P1 IMAD.WIDE.U32 R6, R3.reuse, c[0x0][0x270], R196 ;  /* 0x00009c0003069a25 */ /* 0x044fe200078e00c4 */
[----:B------:R-:W-:Y:S04]  /*2ad0*/  @!P1 SHF.R.S32.HI R4, RZ, 0x1f, R3 ;  /* 0x0000001fff049819 */ /* 0x000fe80000011403 */
[----:B------:R-:W-:Y:S01]  /*2ae0*/  @!P1 IADD3 R5, P0, R6, UR10, RZ ;  /* 0x0000000a06059c10 */ /* 0x000fe2000ff1e0ff */
[----:B------:R-:W-:Y:S04]  /*2af0*/  @!P1 IMAD R4, R4, c[0x0][0x270], RZ ;  /* 0x00009c0004049a24 */ /* 0x000fe800078e02ff */
[----:B------:R-:W-:Y:S02]  /*2b00*/  @!P1 IMAD R4, R3, c[0x0][0x274], R4 ;  /* 0x00009d0003049a24 */ /* 0x000fe400078e0204 */
[----:B------:R-:W-:Y:S03]  /*2b10*/  IMAD.U32 R3, RZ, RZ, UR4 ;  /* 0x00000004ff037e24 */ /* 0x000fe6000f8e00ff */
[----:B------:R-:W-:Y:S02]  /*2b20*/  @!P1 IADD3.X R4, R7, UR13, R4, P0, !PT ;  /* 0x0000000d07049c10 */ /* 0x000fe400087fe404 */
[----:B------:R-:W-:Y:S01]  /*2b30*/  LEA.HI.X R9, R2, R201, R3, 0x7, P5 ;  /* 0x000000c902097211 */ /* 0x000fe200028f3c03 */
[----:B------:R-:W-:Y:S01]  /*2b40*/  IMAD.U32 R2, RZ, RZ, UR17 ;  /* 0x00000011ff027e24 */ /* 0x000fe2000f8e00ff */
[----:B------:R-:W-:Y:S01]  /*2b50*/  LOP3.LUT P5, RZ, R189, 0x1, RZ, 0xc0, !PT ;  /* 0x00000001bdff7812 */ /* 0x000fe200078ac0ff */
[----:B------:R-:W-:Y:S01]  /*2b60*/  IMAD.U32 R3, RZ, RZ, UR22 ;  /* 0x00000016ff037e24 */ /* 0x000fe2000f8e00ff */
[----:B------:R-:W-:Y:S02]  /*2b70*/  @!P1 LEA R6, P0, R5, c[0x0][0x258], 0x2 ;  /* 0x0000960005069a11 */ /* 0x000fe400078010ff */
[----:B------:R-:W-:Y:S01]  /*2b80*/  ISETP.GE.OR P5, PT, R194, UR23, !P5 ;  /* 0x00000017c2007c0c */ /* 0x000fe2000efa6670 */
[----:B------:R-:W-:Y:S01]  /*2b90*/  @!P1 IMAD R3, R3, 0x40, R196 ;  /* 0x0000004003039824 */ /* 0x000fe200078e02c4 */
[----:B------:R-:W-:Y:S01]  /*2ba0*/  @!P1 LEA.HI.X R7, R5, c[0x0][0x25c], R4, 0x2, P0 ;  /* 0x0000970005079a11 */ /* 0x000fe200000f1404 */
[----:B------:R-:W-:Y:S01]  /*2bb0*/  IMAD.U32 R5, RZ, RZ, UR22 ;  /* 0x00000016ff057e24 */ /* 0x000fe2000f8e00ff */
[----:B------:R-:W-:Y:S01]  /*2bc0*/  LOP3.LUT P0, RZ, R189, 0x2, RZ, 0xc0, !PT ;  /* 0x00000002bdff7812 */ /* 0x000fe2000780c0ff */
[----:B------:R-:W-:Y:S01]  /*2bd0*/  @!P1 IMAD.SHL.U32 R11, R3, 0x4, RZ ;  /* 0x00000004030b9824 */ /* 0x000fe200078e00ff */
[----:B------:R-:W-:Y:S01]  /*2be0*/  @!P1 LEA R2, R2, 0x40, 0x6 ;  /* 0x0000004002029811 */ /* 0x000fe200078e30ff */
[----:B------:R-:W-:Y:S01]  /*2bf0*/  IMAD R4, R5, 0x3000, R198 ;  /* 0x0000300005047824 */ /* 0x000fe200078e02c6 */
[----:B------:R-:W-:Y:S03]  /*2c00*/  ISETP.GE.OR P0, PT, R194, UR23, !P0 ;  /* 0x00000017c2007c0c */ /* 0x000fe6000c706670 */
[----:B------:R-:W-:Y:S02]  /*2c10*/  @!P1 IMAD.WIDE R6, R2, 0x4, R6 ;  /* 0x0000000402069825 */ /* 0x000fe400078e0206 */
[----:B------:R-:W-:Y:S01]  /*2c20*/  @!PT LDS RZ, [RZ] ;  /* 0x00000000fffff984 */ /* 0x000fe20000000800 */
[----:B------:R-:W-:Y:S01]  /*2c30*/  @!PT LDS RZ, [RZ] ;  /* 0x00000000fffff984 */ /* 0x000fe20000000800 */
[----:B------:R-:W-:Y:S01]  /*2c40*/  @!PT LDS RZ, [RZ] ;  /* 0x00000000fffff984 */ /* 0x000fe20000000800 */
[----:B------:R2:W-:Y:S08]  /*2c50*/  LDGSTS.E.BYPASS.LTC128B.128 [R4], [R8.64], !P5 ;  /* 0x0000000008047fae */ /* 0x0005f0000e901d52 */
[----:B------:R2:W-:Y:S06]  /*2c60*/  LDGSTS.E.BYPASS.LTC128B.128 [R4+0x1000], [R8.64+0x40], !P0 ;  /* 0x0100004008047fae */ /* 0x0005ec000c101d52 */
[----:B------:R2:W-:Y:S06]  /*2c70*/  LDGSTS.E.BYPASS.LTC128B.128 [R4+0x2000], [R8.64+0x80], !P6 ;  /* 0x0200008008047fae */ /* 0x0005ec000f101d52 */
[----:B------:R2:W-:Y:S02]  /*2c80*/  @!P1 LDGSTS.E.BYPASS.LTC128B.128 [R11+0x18080], [R6.64] ;  /* 0x18080000060b9fae */ /* 0x0005e4000b901d52 */
.L_x_683:
[-C--:B-12345:R-:W-:Y:S01]  /*2c90*/  HMMA.16816.F32 R4, R132, R136.reuse, RZ ;  /* 0x000000888404723c */ /* 0x0befe200000018ff */
[----:B------:R-:W-:Y:S01]  /*2ca0*/  LDSM.16.M88.4 R168, [R176+0x8080] ;  /* 0x00808000b0a8783b */ /* 0x000fe20000000200 */
[----:B------:R-:W-:Y:S01]  /*2cb0*/  UIMAD UR4, UR5, 0x1800, URZ ;  /* 0x00001800050478a4 */ /* 0x000fe2000f8e023f */
[C---:B------:R-:W-:Y:S01]  /*2cc0*/  ISETP.GT.AND P5, PT, R202.reuse, RZ, PT ;  /* 0x000000ffca00720c */ /* 0x040fe20003fa4270 */
[----:B------:R-:W-:Y:S01]  /*2cd0*/  UIADD3 UR23, UR17, 0x2, URZ ;  /* 0x0000000211177890 */ /* 0x000fe2000fffe03f */
[C---:B------:R-:W-:Y:S02]  /*2ce0*/  ISETP.GT.AND P0, PT, R202.reuse, 0x1, PT ;  /* 0x00000001ca00780c */ /* 0x040fe40003f04270 */
[----:B------:R-:W-:Y:S01]  /*2cf0*/  ISETP.GT.AND P6, PT, R202, 0x20, PT ;  /* 0x00000020ca00780c */ /* 0x000fe20003fc4270 */
[C---:B------:R-:W-:Y:S01]  /*2d00*/  HMMA.16816.F32 R8, R140.reuse, R136, RZ ;  /* 0x000000888c08723c */ /* 0x040fe200000018ff */
[----:B------:R-:W0:Y:S01]  /*2d10*/  LDGDEPBAR ;  /* 0x00000000000079af */ /* 0x000e220000000000 */
[----:B------:R-:W-:Y:S02]  /*2d20*/  UISETP.GE.AND UP0, UPT, UR23, UR20, UPT ;  /* 0x000000141700728c */ /* 0x000fe4000bf06270 */
[----:B------:R-:W-:Y:S02]  /*2d30*/  MOV R33, UR4 ;  /* 0x0000000400217c02 */ /* 0x000fe40008000f00 */
[C---:B------:R-:W-:Y:S01]  /*2d40*/  FSEL R245, R207.reuse, -INF , P5 ;  /* 0xff800000cff57808 */ /* 0x040fe20002800000 */
[----:B------:R-:W-:Y:S01]  /*2d50*/  FFMA.FTZ R207, -R207, R207, 1 ;  /* 0x3f800000cfcf7423 */ /* 0x000fe200000101cf */
[-C--:B------:R-:W-:Y:S01]  /*2d60*/  HMMA.16816.F32 R12, R140, R138.reuse, RZ ;  /* 0x0000008a8c0c723c */ /* 0x080fe200000018ff */
[----:B------:R-:W-:Y:S03]  /*2d70*/  IADD3 R33, R188, 0x800, R33 ;  /* 0x00000800bc217810 */ /* 0x000fe60007ffe021 */
[C---:B------:R-:W-:Y:S01]  /*2d80*/  FSEL R247, R208.reuse, -INF , P0 ;  /* 0xff800000d0f77808 */ /* 0x040fe20000000000 */
[----:B------:R-:W-:Y:S01]  /*2d90*/  FFMA.FTZ R245, R245, c[0x0][0x29c], -R242 ;  /* 0x0000a700f5f57a23 */ /* 0x000fe200000108f2 */
[----:B------:R-:W-:Y:S01]  /*2da0*/  SHF.L.U32 R3, R33, 0x1, RZ ;  /* 0x0000000121037819 */ /* 0x000fe200000006ff */
[----:B------:R-:W-:Y:S01]  /*2db0*/  FFMA.FTZ R208, -R208, R208, 1 ;  /* 0x3f800000d0d07423 */ /* 0x000fe200000101d0 */
[C---:B------:R-:W-:Y:S01]  /*2dc0*/  HMMA.16816.F32 R16, R132.reuse, R138, RZ ;  /* 0x0000008a8410723c */ /* 0x040fe200000018ff */
[----:B------:R-:W-:Y:S02]  /*2dd0*/  LDSM.16.M88.4 R136, [R184+0x8080] ;  /* 0x00808000b888783b */ /* 0x000fe40000000200 */
[----:B------:R-:W-:Y:S01]  /*2de0*/  MUFU.EX2 R245, R245 ;  /* 0x000000f500f57308 */ /* 0x000fe20000000800 */
[----:B------:R-:W-:Y:S04]  /*2df0*/  FSEL R251, R221, -INF , P6 ;  /* 0xff800000ddfb7808 */ /* 0x000fe80003000000 */
[-C--:B------:R-:W-:Y:S08]  /*2e00*/  HMMA.16816.F32 R20, R132, R144.reuse, RZ ;  /* 0x000000908414723c */ /* 0x080ff000000018ff */
[C---:B------:R-:W-:Y:S07]  /*2e10*/  HMMA.16816.F32 R24, R140.reuse, R144, RZ ;  /* 0x000000908c18723c */ /* 0x040fee00000018ff */
[----:B------:R-:W-:Y:S01]  /*2e20*/  MOV R144, UR4 ;  /* 0x0000000400907c02 */ /* 0x000fe20008000f00 */
[-C--:B------:R-:W-:Y:S01]  /*2e30*/  HMMA.16816.F32 R28, R140, R146.reuse, RZ ;  /* 0x000000928c1c723c */ /* 0x080fe200000018ff */
[----:B------:R-:W-:Y:S03]  /*2e40*/  LDSM.16.M88.4 R140, [R3+0x12880] ;  /* 0x01288000038c783b */ /* 0x000fe60000000200 */
[----:B------:R-:W-:Y:S04]  /*2e50*/  IADD3 R145, R185, 0x800, R144 ;  /* 0x00000800b9917810 */ /* 0x000fe80007ffe090 */
[----:B------:R-:W-:Y:S01]  /*2e60*/  HMMA.16816.F32 R32, R132, R146, RZ ;  /* 0x000000928420723c */ /* 0x000fe200000018ff */
[----:B------:R-:W1:Y:S03]  /*2e70*/  LDSM.16.M88.4 R132, [R3+0x12080] ;  /* 0x012080000384783b */ /* 0x000e660000000200 */
[----:B------:R-:W-:Y:S04]  /*2e80*/  IADD3 R145, R188, R145, RZ ;  /* 0x00000091bc917210 */ /* 0x000fe80007ffe0ff */
[-C--:B------:R-:W-:Y:S05]  /*2e90*/  HMMA.16816.F32 R4, R148, R152.reuse, R4 ;  /* 0x000000989404723c */ /* 0x080fea0000001804 */
[----:B------:R-:W-:Y:S02]  /*2ea0*/  SHF.L.U32 R2, R145, 0x1, RZ ;  /* 0x0000000191027819 */ /* 0x000fe400000006ff */
[----:B------:R-:W2:Y:S01]  /*2eb0*/  LDSM.16.M88.4 R144, [R184+0x9080] ;  /* 0x00908000b890783b */ /* 0x000ea20000000200 */
[C---:B------:R-:W-:Y:S07]  /*2ec0*/  HMMA.16816.F32 R8, R156.reuse, R152, R8 ;  /* 0x000000989c08723c */ /* 0x040fee0000001808 */
[----:B------:R-:W3:Y:S01]  /*2ed0*/  LDSM.16.M88.4 R164, [R2+0x12080] ;  /* 0x0120800002a4783b */ /* 0x000ee20000000200 */
[-C--:B------:R-:W-:Y:S07]  /*2ee0*/  HMMA.16816.F32 R12, R156, R154.reuse, R12 ;  /* 0x0000009a9c0c723c */ /* 0x080fee000000180c */
[----:B------:R-:W4:Y:S01]  /*2ef0*/  LDSM.16.M88.4 R172, [R2+0x12880] ;  /* 0x0128800002ac783b */ /* 0x000f220000000200 */
[C---:B------:R-:W-:Y:S07]  /*2f00*/  HMMA.16816.F32 R16, R148.reuse, R154, R16 ;  /* 0x0000009a9410723c */ /* 0x040fee0000001810 */
[----:B------:R-:W-:Y:S01]  /*2f10*/  LDSM.16.M88.4 R152, [R176+0xa080] ;  /* 0x00a08000b098783b */ /* 0x000fe20000000200 */
[-C--:B------:R-:W-:Y:S08]  /*2f20*/  HMMA.16816.F32 R20, R148, R160.reuse, R20 ;  /* 0x000000a09414723c */ /* 0x080ff00000001814 */
[C---:B------:R-:W-:Y:S08]  /*2f30*/  HMMA.16816.F32 R24, R156.reuse, R160, R24 ;  /* 0x000000a09c18723c */ /* 0x040ff00000001818 */
[-C--:B------:R-:W-:Y:S01]  /*2f40*/  HMMA.16816.F32 R28, R156, R162.reuse, R28 ;  /* 0x000000a29c1c723c */ /* 0x080fe2000000181c */
[----:B------:R-:W-:Y:S07]  /*2f50*/  LDSM.16.M88.4 R156, [R2+0x13880] ;  /* 0x01388000029c783b */ /* 0x000fee0000000200 */
[----:B------:R-:W-:Y:S01]  /*2f60*/  HMMA.16816.F32 R32, R148, R162, R32 ;  /* 0x000000a29420723c */ /* 0x000fe20000001820 */
[----:B------:R-:W5:Y:S06]  /*2f70*/  LDSM.16.M88.4 R148, [R176+0x9080] ;  /* 0x00908000b094783b */ /* 0x000f6c0000000200 */
[----:B------:R-:W-:Y:S01]  /*2f80*/  FSEL R163, R213, -INF , P5 ;  /* 0xff800000d5a37808 */ /* 0x000fe20002800000 */
[-C--:B-1----:R-:W-:Y:S05]  /*2f90*/  HMMA.16816.F32 R4, R132, R136.reuse, R4 ;  /* 0x000000888404723c */ /* 0x082fea0000001804 */
[--C-:B------:R-:W-:Y:S02]  /*2fa0*/  FFMA.FTZ R163, R163, c[0x0][0x29c], -R236.reuse ;  /* 0x0000a700a3a37a23 */ /* 0x100fe400000108ec */
[----:B------:R-:W-:Y:S01]  /*2fb0*/  FFMA.FTZ R213, -R213, R213, 1 ;  /* 0x3f800000d5d57423 */ /* 0x000fe200000101d5 */
[C---:B------:R-:W-:Y:S03]  /*2fc0*/  HMMA.16816.F32 R8, R140.reuse, R136, R8 ;  /* 0x000000888c08723c */ /* 0x040fe60000001808 */
[----:B------:R-:W-:Y:S05]  /*2fd0*/  MUFU.EX2 R163, R163 ;  /* 0x000000a300a37308 */ /* 0x000fea0000000800 */
[-C--:B------:R-:W-:Y:S08]  /*2fe0*/  HMMA.16816.F32 R12, R140, R138.reuse, R12 ;  /* 0x0000008a8c0c723c */ /* 0x080ff0000000180c */
[C---:B------:R-:W-:Y:S07]  /*2ff0*/  HMMA.16816.F32 R16, R132.reuse, R138, R16 ;  /* 0x0000008a8410723c */ /* 0x040fee0000001810 */
[----:B------:R-:W-:Y:S01]  /*3000*/  FSEL R138, R210, -INF , P5 ;  /* 0xff800000d28a7808 */ /* 0x000fe20002800000 */
[-C--:B--2---:R-:W-:Y:S04]  /*3010*/  HMMA.16816.F32 R20, R132, R144.reuse, R20 ;  /* 0x000000908414723c */ /* 0x084fe80000001814 */
[--C-:B------:R-:W-:Y:S02]  /*3020*/  FFMA.FTZ R160, R138, c[0x0][0x29c], -R243.reuse ;  /* 0x0000a7008aa07a23 */ /* 0x100fe400000108f3 */
[----:B------:R-:W-:Y:S01]  /*3030*/  LDSM.16.M88.4 R136, [R184+0xa080] ;  /* 0x00a08000b888783b */ /* 0x000fe20000000200 */
[----:B------:R-:W-:Y:S01]  /*3040*/  FFMA.FTZ R210, -R210, R210, 1 ;  /* 0x3f800000d2d27423 */ /* 0x000fe200000101d2 */
[C---:B------:R-:W-:Y:S02]  /*3050*/  HMMA.16816.F32 R24, R140.reuse, R144, R24 ;  /* 0x000000908c18723c */ /* 0x040fe40000001818 */
[----:B------:R-:W1:Y:S05]  /*3060*/  MUFU.EX2 R160, R160 ;  /* 0x000000a000a07308 */ /* 0x000e6a0000000800 */
[----:B------:R-:W-:Y:S01]  /*3070*/  FSEL R144, R219, -INF , P6 ;  /* 0xff800000db907808 */ /* 0x000fe20003000000 */
[-C--:B------:R-:W-:Y:S04]  /*3080*/  HMMA.16816.F32 R28, R140, R146.reuse, R28 ;  /* 0x000000928c1c723c */ /* 0x080fe8000000181c */
[--C-:B------:R-:W-:Y:S03]  /*3090*/  FFMA.FTZ R162, R144, c[0x0][0x29c], -R243.reuse ;  /* 0x0000a70090a27a23 */ /* 0x100fe600000108f3 */
[C---:B------:R-:W-:Y:S01]  /*30a0*/  FSEL R140, R211.reuse, -INF , P0 ;  /* 0xff800000d38c7808 */ /* 0x040fe20000000000 */
[----:B------:R-:W-:Y:S01]  /*30b0*/  HMMA.16816.F32 R32, R132, R146, R32 ;  /* 0x000000928420723c */ /* 0x000fe20000001820 */
[----:B------:R-:W2:Y:S01]  /*30c0*/  LDSM.16.M88.4 R132, [R3+0x13080] ;  /* 0x013080000384783b */ /* 0x000ea20000000200 */
[----:B------:R-:W-:Y:S02]  /*30d0*/  MUFU.EX2 R162, R162 ;  /* 0x000000a200a27308 */ /* 0x000fe40000000800 */
[----:B------:R-:W-:Y:S02]  /*30e0*/  FFMA.FTZ R161, R140, c[0x0][0x29c], -R243 ;  /* 0x0000a7008ca17a23 */ /* 0x000fe400000108f3 */
[----:B------:R-:W-:Y:S02]  /*30f0*/  FFMA.FTZ R211, -R211, R211, 1 ;  /* 0x3f800000d3d37423 */ /* 0x000fe400000101d3 */
[-C--:B---3--:R-:W-:Y:S01]  /*3100*/  HMMA.16816.F32 R4, R164, R168.reuse, R4 ;  /* 0x000000a8a404723c */ /* 0x088fe20000001804 */
[----:B------:R3:W1:Y:S03]  /*3110*/  LDSM.16.M88.4 R140, [R3+0x13880] ;  /* 0x01388000038c783b */ /* 0x0006660000000200 */
[----:B------:R-:W1:Y:S04]  /*3120*/  MUFU.EX2 R161, R161 ;  /* 0x000000a100a17308 */ /* 0x000e680000000800 */
[C---:B----4-:R-:W-:Y:S07]  /*3130*/  HMMA.16816.F32 R8, R172.reuse, R168, R8 ;  /* 0x000000a8ac08723c */ /* 0x050fee0000001808 */
[----:B------:R-:W-:Y:S01]  /*3140*/  FSEL R168, R209, -INF , P5 ;  /* 0xff800000d1a87808 */ /* 0x000fe20002800000 */
[-C--:B------:R-:W-:Y:S03]  /*3150*/  HMMA.16816.F32 R12, R172, R170.reuse, R12 ;  /* 0x000000aaac0c723c */ /* 0x080fe6000000180c */
[----:B------:R-:W-:Y:S01]  /*3160*/  ISETP.GT.AND P5, PT, R202, 0x21, PT ;  /* 0x00000021ca00780c */ /* 0x000fe20003fa4270 */
[----:B------:R-:W-:Y:S03]  /*3170*/  FFMA.FTZ R168, R168, c[0x0][0x29c], -R239 ;  /* 0x0000a700a8a87a23 */ /* 0x000fe600000108ef */
[----:B------:R-:W-:Y:S01]  /*3180*/  FSEL R144, R220, -INF , P5 ;  /* 0xff800000dc907808 */ /* 0x000fe20002800000 */
[C---:B------:R-:W-:Y:S04]  /*3190*/  HMMA.16816.F32 R16, R164.reuse, R170, R16 ;  /* 0x000000aaa410723c */ /* 0x040fe80000001810 */
[----:B------:R-:W-:Y:S01]  /*31a0*/  FFMA.FTZ R169, R144, c[0x0][0x29c], -R243 ;  /* 0x0000a70090a97a23 */ /* 0x000fe200000108f3 */
[C---:B---3--:R-:W-:Y:S01]  /*31b0*/  FSEL R3, R214.reuse, -INF , P0 ;  /* 0xff800000d6037808 */ /* 0x048fe20000000000 */
[----:B------:R-:W3:Y:S01]  /*31c0*/  LDSM.16.M88.4 R144, [R184+0xb080] ;  /* 0x00b08000b890783b */ /* 0x000ee20000000200 */
[----:B------:R-:W-:Y:S01]  /*31d0*/  FFMA.FTZ R214, -R214, R214, 1 ;  /* 0x3f800000d6d67423 */ /* 0x000fe200000101d6 */
[-C--:B-----5:R-:W-:Y:S02]  /*31e0*/  HMMA.16816.F32 R20, R164, R148.reuse, R20 ;  /* 0x00000094a414723c */ /* 0x0a0fe40000001814 */
[----:B------:R-:W-:Y:S02]  /*31f0*/  MUFU.EX2 R169, R169 ;  /* 0x000000a900a97308 */ /* 0x000fe40000000800 */
[--C-:B------:R-:W-:Y:S01]  /*3200*/  FFMA.FTZ R3, R3, c[0x0][0x29c], -R236.reuse ;  /* 0x0000a70003037a23 */ /* 0x100fe200000108ec */
[----:B------:R-:W-:Y:S02]  /*3210*/  FSEL R249, R222, -INF , P5 ;  /* 0xff800000def97808 */ /* 0x000fe40002800000 */
[----:B------:R-:W-:Y:S01]  /*3220*/  FSEL R170, R212, -INF , P0 ;  /* 0xff800000d4aa7808 */ /* 0x000fe20000000000 */
[C---:B------:R-:W-:Y:S04]  /*3230*/  HMMA.16816.F32 R24, R172.reuse, R148, R24 ;  /* 0x00000094ac18723c */ /* 0x040fe80000001818 */
[----:B------:R-:W-:Y:S01]  /*3240*/  FFMA.FTZ R170, R170, c[0x0][0x29c], -R239 ;  /* 0x0000a700aaaa7a23 */ /* 0x000fe200000108ef */
[----:B------:R-:W-:Y:S03]  /*3250*/  ISETP.GT.AND P0, PT, R202, 0x40, PT ;  /* 0x00000040ca00780c */ /* 0x000fe60003f04270 */
[-C--:B------:R-:W-:Y:S04]  /*3260*/  HMMA.16816.F32 R28, R172, R150.reuse, R28 ;  /* 0x00000096ac1c723c */ /* 0x080fe8000000181c */
[----:B------:R-:W-:Y:S02]  /*3270*/  FSEL R148, R223, -INF , P0 ;  /* 0xff800000df947808 */ /* 0x000fe40000000000 */
[C---:B------:R-:W-:Y:S01]  /*3280*/  FSEL R171, R229.reuse, -INF , P0 ;  /* 0xff800000e5ab7808 */ /* 0x040fe20000000000 */
[----:B------:R-:W-:Y:S01]  /*3290*/  FFMA.FTZ R229, -R229, R229, 1 ;  /* 0x3f800000e5e57423 */ /* 0x000fe200000101e5 */
[----:B------:R-:W-:Y:S04]  /*32a0*/  HMMA.16816.F32 R32, R164, R150, R32 ;  /* 0x00000096a420723c */ /* 0x000fe80000001820 */
[----:B------:R-:W-:Y:S01]  /*32b0*/  FSEL R172, R216, -INF , P5 ;  /* 0xff800000d8ac7808 */ /* 0x000fe20002800000 */
[--C-:B------:R-:W-:Y:S01]  /*32c0*/  FFMA.FTZ R171, R171, c[0x0][0x29c], -R236.reuse ;  /* 0x0000a700abab7a23 */ /* 0x100fe200000108ec */
[----:B------:R-:W-:Y:S01]  /*32d0*/  FSEL R246, R225, -INF , P0 ;  /* 0xff800000e1f67808 */ /* 0x000fe20000000000 */
[----:B------:R-:W-:Y:S01]  /*32e0*/  FFMA.FTZ R164, R148, c[0x0][0x29c], -R243 ;  /* 0x0000a70094a47a23 */ /* 0x000fe200000108f3 */
[-C--:B--2---:R-:W-:Y:S03]  /*32f0*/  HMMA.16816.F32 R4, R132, R136.reuse, R4 ;  /* 0x000000888404723c */ /* 0x084fe60000001804 */
[----:B------:R-:W-:Y:S02]  /*3300*/  MUFU.EX2 R171, R171 ;  /* 0x000000ab00ab7308 */ /* 0x000fe40000000800 */
[C---:B------:R-:W-:Y:S01]  /*3310*/  FSEL R167, R218.reuse, -INF , P5 ;  /* 0xff800000daa77808 */ /* 0x040fe20002800000 */
[----:B------:R-:W-:Y:S01]  /*3320*/  FFMA.FTZ R218, -R218, R218, 1 ;  /* 0x3f800000dada7423 */ /* 0x000fe200000101da */
[C---:B------:R-:W-:Y:S01]  /*3330*/  ISETP.GT.AND P5, PT, R202.reuse, 0x60, PT ;  /* 0x00000060ca00780c */ /* 0x040fe20003fa4270 */
[C---:B-1----:R-:W-:Y:S04]  /*3340*/  HMMA.16816.F32 R8, R140.reuse, R136, R8 ;  /* 0x000000888c08723c */ /* 0x042fe80000001808 */
[----:B------:R-:W-:Y:S01]  /*3350*/  FSEL R166, R215, -INF , P6 ;  /* 0xff800000d7a67808 */ /* 0x000fe20003000000 */
[----:B------:R-:W-:Y:S01]  /*3360*/  MUFU.EX2 R164, R164 ;  /* 0x000000a400a47308 */ /* 0x000fe20000000800 */
[----:B------:R-:W-:Y:S01]  /*3370*/  FSEL R165, R217, -INF , P6 ;  /* 0xff800000d9a57808 */ /* 0x000fe20003000000 */
[--C-:B------:R-:W-:Y:S01]  /*3380*/  FFMA.FTZ R167, R167, c[0x0][0x29c], -R236.reuse ;  /* 0x0000a700a7a77a23 */ /* 0x100fe200000108ec */
[-C--:B------:R-:W-:Y:S03]  /*3390*/  HMMA.16816.F32 R12, R140, R138.reuse, R12 ;  /* 0x0000008a8c0c723c */ /* 0x080fe6000000180c */
[----:B------:R-:W-:Y:S01]  /*33a0*/  ISETP.GT.AND P6, PT, R202, 0x41, PT ;  /* 0x00000041ca00780c */ /* 0x000fe20003fc4270 */
[----:B------:R-:W-:Y:S01]  /*33b0*/  FFMA.FTZ R165, R165, c[0x0][0x29c], -R236 ;  /* 0x0000a700a5a57a23 */ /* 0x000fe200000108ec */
[----:B------:R-:W-:Y:S01]  /*33c0*/  FSEL R174, R227, -INF , P0 ;  /* 0xff800000e3ae7808 */ /* 0x000fe20000000000 */
[----:B------:R-:W-:Y:S01]  /*33d0*/  FFMA.FTZ R166, R166, c[0x0][0x29c], -R239 ;  /* 0x0000a700a6a67a23 */ /* 0x000fe200000108ef */
[----:B------:R-:W-:Y:S01]  /*33e0*/  FSEL R148, R224, -INF , P6 ;  /* 0xff800000e0947808 */ /* 0x000fe20003000000 */
[C---:B------:R-:W-:Y:S01]  /*33f0*/  HMMA.16816.F32 R16, R132.reuse, R138, R16 ;  /* 0x0000008a8410723c */ /* 0x040fe20000001810 */
[----:B------:R-:W-:Y:S01]  /*3400*/  LDSM.16.M88.4 R136, [R176+0xb080] ;  /* 0x00b08000b088783b */ /* 0x000fe20000000200 */
[----:B------:R-:W-:Y:S02]  /*3410*/  MUFU.EX2 R165, R165 ;  /* 0x000000a500a57308 */ /* 0x000fe40000000800 */
[----:B------:R-:W-:Y:S01]  /*3420*/  FFMA.FTZ R173, R148, c[0x0][0x29c], -R243 ;  /* 0x0000a70094ad7a23 */ /* 0x000fe200000108f3 */
[----:B------:R-:W-:Y:S01]  /*3430*/  FSEL R148, R237, -INF , P5 ;  /* 0xff800000ed947808 */ /* 0x000fe20002800000 */
[----:B------:R-:W-:Y:S01]  /*3440*/  FFMA.FTZ R172, R172, c[0x0][0x29c], -R239 ;  /* 0x0000a700acac7a23 */ /* 0x000fe200000108ef */
[----:B------:R-:W-:Y:S01]  /*3450*/  ISETP.GT.AND P0, PT, R202, 0x61, PT ;  /* 0x00000061ca00780c */ /* 0x000fe20003f04270 */
[-C--:B---3--:R-:W-:Y:S04]  /*3460*/  HMMA.16816.F32 R20, R132, R144.reuse, R20 ;  /* 0x000000908414723c */ /* 0x088fe80000001814 */
[----:B------:R-:W-:Y:S01]  /*3470*/  FFMA.FTZ R175, R148, c[0x0][0x29c], -R243 ;  /* 0x0000a70094af7a23 */ /* 0x000fe200000108f3 */
[----:B------:R-:W-:Y:S01]  /*3480*/  MUFU.EX2 R173, R173 ;  /* 0x000000ad00ad7308 */ /* 0x000fe20000000800 */
[----:B------:R1:W2:Y:S01]  /*3490*/  LDSM.16.M88.4 R148, [R2+0x13080] ;  /* 0x013080000294783b */ /* 0x0002a20000000200 */
[----:B------:R-:W-:Y:S01]  /*34a0*/  FFMA.FTZ R174, R174, c[0x0][0x29c], -R239 ;  /* 0x0000a700aeae7a23 */ /* 0x000fe200000108ef */
[C---:B------:R-:W-:Y:S04]  /*34b0*/  HMMA.16816.F32 R24, R140.reuse, R144, R24 ;  /* 0x000000908c18723c */ /* 0x040fe80000001818 */
[C---:B------:R-:W-:Y:S01]  /*34c0*/  FSEL R244, R238.reuse, -INF , P0 ;  /* 0xff800000eef47808 */ /* 0x040fe20000000000 */
[----:B------:R-:W-:Y:S02]  /*34d0*/  FFMA.FTZ R238, -R238, R238, 1 ;  /* 0x3f800000eeee7423 */ /* 0x000fe400000101ee */
[--C-:B------:R-:W-:Y:S01]  /*34e0*/  FFMA.FTZ R144, R247, c[0x0][0x29c], -R242.reuse ;  /* 0x0000a700f7907a23 */ /* 0x100fe200000108f2 */
[-C--:B------:R-:W-:Y:S01]  /*34f0*/  HMMA.16816.F32 R28, R140, R146.reuse, R28 ;  /* 0x000000928c1c723c */ /* 0x080fe2000000181c */
[----:B------:R-:W3:Y:S01]  /*3500*/  LDS R140, [R234+0x18280] ;  /* 0x01828000ea8c7984 */ /* 0x000ee20000000800 */
[----:B------:R-:W-:Y:S02]  /*3510*/  MUFU.EX2 R166, R166 ;  /* 0x000000a600a67308 */ /* 0x000fe40000000800 */
[----:B------:R-:W-:Y:S01]  /*3520*/  FSEL R145, R226, -INF , P6 ;  /* 0xff800000e2917808 */ /* 0x000fe20003000000 */
[----:B------:R-:W-:Y:S02]  /*3530*/  FFMA.FTZ R243, R244, c[0x0][0x29c], -R243 ;  /* 0x0000a700f4f37a23 */ /* 0x000fe400000108f3 */
[--C-:B------:R-:W-:Y:S01]  /*3540*/  FFMA.FTZ R141, R249, c[0x0][0x29c], -R242.reuse ;  /* 0x0000a700f98d7a23 */ /* 0x100fe200000108f2 */
[----:B------:R-:W-:Y:S04]  /*3550*/  HMMA.16816.F32 R32, R132, R146, R32 ;  /* 0x000000928420723c */ /* 0x000fe80000001820 */
[----:B------:R-:W4:Y:S01]  /*3560*/  MUFU.EX2 R144, R144 ;  /* 0x0000009000907308 */ /* 0x000f220000000800 */
[--C-:B------:R-:W-:Y:S01]  /*3570*/  FFMA.FTZ R143, R145, c[0x0][0x29c], -R242.reuse ;  /* 0x0000a700918f7a23 */ /* 0x100fe200000108f2 */
[----:B------:R-:W-:Y:S01]  /*3580*/  FSEL R145, R240, -INF , P5 ;  /* 0xff800000f0917808 */ /* 0x000fe20002800000 */
[--C-:B-1----:R-:W-:Y:S01]  /*3590*/  FFMA.FTZ R2, R251, c[0x0][0x29c], -R242.reuse ;  /* 0x0000a700fb027a23 */ /* 0x102fe200000108f2 */
[----:B------:R-:W-:Y:S01]  /*35a0*/  FSEL R147, R241, -INF , P0 ;  /* 0xff800000f1937808 */ /* 0x000fe20000000000 */
[--C-:B------:R-:W-:Y:S03]  /*35b0*/  FFMA.FTZ R142, R246, c[0x0][0x29c], -R242.reuse ;  /* 0x0000a700f68e7a23 */ /* 0x100fe600000108f2 */
[--C-:B------:R-:W-:Y:S02]  /*35c0*/  FFMA.FTZ R146, R145, c[0x0][0x29c], -R242.reuse ;  /* 0x0000a70091927a23 */ /* 0x100fe400000108f2 */
[----:B------:R-:W1:Y:S01]  /*35d0*/  MUFU.EX2 R141, R141 ;  /* 0x0000008d008d7308 */ /* 0x000e620000000800 */
[----:B------:R-:W-:Y:S02]  /*35e0*/  FFMA.FTZ R242, R147, c[0x0][0x29c], -R242 ;  /* 0x0000a70093f27a23 */ /* 0x000fe400000108f2 */
[----:B------:R-:W-:Y:S02]  /*35f0*/  FFMA.FTZ R217, -R217, R217, 1 ;  /* 0x3f800000d9d97423 */ /* 0x000fe400000101d9 */
[----:B------:R-:W-:Y:S02]  /*3600*/  FFMA.FTZ R225, -R225, R225, 1 ;  /* 0x3f800000e1e17423 */ /* 0x000fe400000101e1 */
[----:B------:R-:W-:Y:S01]  /*3610*/  FFMA.FTZ R237, -R237, R237, 1 ;  /* 0x3f800000eded7423 */ /* 0x000fe200000101ed */
[-C--:B--2---:R-:W-:Y:S02]  /*3620*/  HMMA.16816.F32 R4, R148, R152.reuse, R4 ;  /* 0x000000989404723c */ /* 0x084fe40000001804 */
[----:B------:R-:W2:Y:S06]  /*3630*/  MUFU.EX2 R145, R146 ;  /* 0x0000009200917308 */ /* 0x000eac0000000800 */
[C---:B------:R-:W-:Y:S04]  /*3640*/  HMMA.16816.F32 R8, R156.reuse, R152, R8 ;  /* 0x000000989c08723c */ /* 0x040fe80000001808 */
[----:B------:R-:W5:Y:S03]  /*3650*/  MUFU.EX2 R143, R143 ;  /* 0x0000008f008f7308 */ /* 0x000f660000000800 */
[C---:B------:R-:W-:Y:S01]  /*3660*/  FSEL R152, R232.reuse, -INF , P0 ;  /* 0xff800000e8987808 */ /* 0x040fe20000000000 */
[-C--:B------:R-:W-:Y:S04]  /*3670*/  HMMA.16816.F32 R12, R156, R154.reuse, R12 ;  /* 0x0000009a9c0c723c */ /* 0x080fe8000000180c */
[----:B------:R-:W-:Y:S02]  /*3680*/  FFMA.FTZ R232, -R232, R232, 1 ;  /* 0x3f800000e8e87423 */ /* 0x000fe400000101e8 */
[----:B------:R-:W1:Y:S02]  /*3690*/  MUFU.EX2 R142, R142 ;  /* 0x0000008e008e7308 */ /* 0x000e640000000800 */
[C---:B------:R-:W-:Y:S04]  /*36a0*/  HMMA.16816.F32 R16, R148.reuse, R154, R16 ;  /* 0x0000009a9410723c */ /* 0x040fe80000001810 */
[--C-:B---3--:R-:W-:Y:S03]  /*36b0*/  FADD.FTZ R147, R4, -R140.reuse ;  /* 0x8000008c04937221 */ /* 0x108fe60000010000 */
[----:B------:R-:W-:Y:S01]  /*36c0*/  FSEL R154, R231, -INF , P5 ;  /* 0xff800000e79a7808 */ /* 0x000fe20002800000 */
[-C--:B------:R-:W-:Y:S01]  /*36d0*/  HMMA.16816.F32 R20, R148, R136.reuse, R20 ;  /* 0x000000889414723c */ /* 0x080fe20000001814 */
[----:B------:R3:W1:Y:S03]  /*36e0*/  MUFU.EX2 R146, R168 ;  /* 0x000000a800927308 */ /* 0x0006660000000800 */
[--C-:B------:R-:W-:Y:S02]  /*36f0*/  FFMA.FTZ R153, R154, c[0x0][0x29c], -R239.reuse ;  /* 0x0000a7009a997a23 */ /* 0x100fe400000108ef */
[----:B------:R-:W-:Y:S01]  /*3700*/  FMUL.FTZ R147, R160, R147 ;  /* 0x00000093a0937220 */ /* 0x000fe20000410000 */
[----:B------:R-:W-:Y:S01]  /*3710*/  F2FP.PACK_AB R160, R161, R160 ;  /* 0x000000a0a1a0723e */ /* 0x000fe200000000ff */
[C---:B------:R-:W-:Y:S03]  /*3720*/  HMMA.16816.F32 R24, R156.reuse, R136, R24 ;  /* 0x000000889c18723c */ /* 0x040fe60000001818 */
[----:B------:R-:W-:Y:S01]  /*3730*/  MUFU.EX2 R153, R153 ;  /* 0x0000009900997308 */ /* 0x000fe20000000800 */
[----:B------:R-:W-:Y:S02]  /*3740*/  FMUL.FTZ R147, R147, R210 ;  /* 0x000000d293937220 */ /* 0x000fe40000410000 */
[----:B------:R-:W-:Y:S02]  /*3750*/  FFMA.FTZ R231, -R231, R231, 1 ;  /* 0x3f800000e7e77423 */ /* 0x000fe400000101e7 */
[-C--:B------:R-:W-:Y:S05]  /*3760*/  HMMA.16816.F32 R28, R156, R138.reuse, R28 ;  /* 0x0000008a9c1c723c */ /* 0x080fea000000181c */
[----:B------:R-:W1:Y:S02]  /*3770*/  MUFU.EX2 R155, R170 ;  /* 0x000000aa009b7308 */ /* 0x000e640000000800 */
[----:B------:R-:W-:Y:S01]  /*3780*/  FADD.FTZ R158, R5, -R140 ;  /* 0x8000008c059e7221 */ /* 0x000fe20000010000 */
[----:B------:R-:W-:Y:S01]  /*3790*/  HMMA.16816.F32 R32, R148, R138, R32 ;  /* 0x0000008a9420723c */ /* 0x000fe20000001820 */
[----:B------:R-:W1:Y:S03]  /*37a0*/  LDS R138, [R234+0x182a0] ;  /* 0x0182a000ea8a7984 */ /* 0x000e660000000800 */
[----:B------:R-:W-:Y:S01]  /*37b0*/  FMUL.FTZ R154, R161, R158 ;  /* 0x0000009ea19a7220 */ /* 0x000fe20000410000 */
[----:B------:R-:W-:Y:S01]  /*37c0*/  FSEL R156, R228, -INF , P6 ;  /* 0xff800000e49c7808 */ /* 0x000fe20003000000 */
[----:B---3--:R-:W-:Y:S01]  /*37d0*/  FFMA.FTZ R168, -R241, R241, 1 ;  /* 0x3f800000f1a87423 */ /* 0x008fe200000101f1 */
[----:B------:R-:W-:Y:S01]  /*37e0*/  FSEL R151, R230, -INF , P6 ;  /* 0xff800000e6977808 */ /* 0x000fe20003000000 */
[----:B------:R-:W-:Y:S01]  /*37f0*/  FMUL.FTZ R154, R154, R211 ;  /* 0x000000d39a9a7220 */ /* 0x000fe20000410000 */
[----:B------:R-:W-:Y:S01]  /*3800*/  FSEL R149, R233, -INF , P5 ;  /* 0xff800000e9957808 */ /* 0x000fe20002800000 */
[----:B------:R-:W-:Y:S02]  /*3810*/  MUFU.EX2 R2, R2 ;  /* 0x0000000200027308 */ /* 0x000fe40000000800 */
[----:B------:R-:W-:Y:S01]  /*3820*/  FSEL R139, R235, -INF , P0 ;  /* 0xff800000eb8b7808 */ /* 0x000fe20000000000 */
[--C-:B------:R-:W-:Y:S01]  /*3830*/  FFMA.FTZ R151, R151, c[0x0][0x29c], -R236.reuse ;  /* 0x0000a70097977a23 */ /* 0x100fe200000108ec */
[----:B----4-:R-:W-:Y:S01]  /*3840*/  F2FP.PACK_AB R150, R144, R245 ;  /* 0x000000f59096723e */ /* 0x010fe200000000ff */
[--C-:B------:R-:W-:Y:S01]  /*3850*/  FFMA.FTZ R149, R149, c[0x0][0x29c], -R236.reuse ;  /* 0x0000a70095957a23 */ /* 0x100fe200000108ec */
[----:B------:R-:W-:Y:S01]  /*3860*/  F2FP.PACK_AB R154, R154, R147 ;  /* 0x000000939a9a723e */ /* 0x000fe200000000ff */
[----:B------:R-:W-:Y:S01]  /*3870*/  FFMA.FTZ R236, R139, c[0x0][0x29c], -R236 ;  /* 0x0000a7008bec7a23 */ /* 0x000fe200000108ec */
[----:B------:R-:W-:Y:S01]  /*3880*/  PLOP3.LUT P0, PT, PT, PT, UP0, 0x80, 0x0 ;  /* 0x000000000000781c */ /* 0x000fe20003f0f008 */
[--C-:B------:R-:W-:Y:S01]  /*3890*/  FADD.FTZ R139, R16, -R140.reuse ;  /* 0x8000008c108b7221 */ /* 0x100fe20000010000 */
[----:B------:R-:W-:Y:S01]  /*38a0*/  MUFU.EX2 R174, R174 ;  /* 0x000000ae00ae7308 */ /* 0x000fe20000000800 */
[--C-:B------:R-:W-:Y:S02]  /*38b0*/  FADD.FTZ R16, R17, -R140.reuse ;  /* 0x8000008c11107221 */ /* 0x100fe40000010000 */
[----:B------:R-:W-:Y:S01]  /*38c0*/  FMUL.FTZ R139, R162, R139 ;  /* 0x0000008ba28b7220 */ /* 0x000fe20000410000 */
[----:B------:R-:W-:Y:S01]  /*38d0*/  F2FP.PACK_AB R162, R169, R162 ;  /* 0x000000a2a9a2723e */ /* 0x000fe200000000ff */
[--C-:B------:R-:W-:Y:S02]  /*38e0*/  FADD.FTZ R147, R20, -R140.reuse ;  /* 0x8000008c14937221 */ /* 0x100fe40000010000 */
[----:B------:R-:W-:Y:S02]  /*38f0*/  FADD.FTZ R148, R21, -R140 ;  /* 0x8000008c15947221 */ /* 0x000fe40000010000 */
[----:B------:R-:W-:Y:S01]  /*3900*/  FMUL.FTZ R16, R169, R16 ;  /* 0x00000010a9107220 */ /* 0x000fe20000410000 */
[----:B------:R-:W3:Y:S01]  /*3910*/  MUFU.EX2 R17, R172 ;  /* 0x000000ac00117308 */ /* 0x000ee20000000800 */
[----:B------:R-:W-:Y:S02]  /*3920*/  FFMA.FTZ R20, -R219, R219, 1 ;  /* 0x3f800000db147423 */ /* 0x000fe400000101db */
[----:B------:R-:W-:Y:S02]  /*3930*/  FFMA.FTZ R21, -R220, R220, 1 ;  /* 0x3f800000dc157423 */ /* 0x000fe400000101dc */
[----:B------:R-:W-:Y:S02]  /*3940*/  FMUL.FTZ R20, R139, R20 ;  /* 0x000000148b147220 */ /* 0x000fe40000410000 */
[----:B------:R-:W-:Y:S02]  /*3950*/  FMUL.FTZ R21, R16, R21 ;  /* 0x0000001510157220 */ /* 0x000fe40000410000 */
[----:B------:R-:W-:Y:S01]  /*3960*/  FMUL.FTZ R148, R173, R148 ;  /* 0x00000094ad947220 */ /* 0x000fe20000410000 */
[----:B------:R-:W-:Y:S01]  /*3970*/  MUFU.EX2 R175, R175 ;  /* 0x000000af00af7308 */ /* 0x000fe20000000800 */
[--C-:B-1----:R-:W-:Y:S01]  /*3980*/  FADD.FTZ R157, R7, -R138.reuse ;  /* 0x8000008a079d7221 */ /* 0x102fe20000010000 */
[----:B------:R-:W-:Y:S01]  /*3990*/  F2FP.PACK_AB R20, R21, R20 ;  /* 0x000000141514723e */ /* 0x000fe200000000ff */
[----:B------:R-:W-:Y:S02]  /*39a0*/  FFMA.FTZ R139, -R224, R224, 1 ;  /* 0x3f800000e08b7423 */ /* 0x000fe400000101e0 */
[----:B------:R-:W-:Y:S02]  /*39b0*/  FMUL.FTZ R157, R144, R157 ;  /* 0x0000009d909d7220 */ /* 0x000fe40000410000 */
[----:B------:R-:W1:Y:S01]  /*39c0*/  LDS R144, [R234+0x18300] ;  /* 0x01830000ea907984 */ /* 0x000e620000000800 */
[----:B------:R-:W-:Y:S02]  /*39d0*/  FMUL.FTZ R139, R148, R139 ;  /* 0x0000008b948b7220 */ /* 0x000fe40000410000 */
[--C-:B------:R-:W-:Y:S01]  /*39e0*/  FADD.FTZ R148, R6, -R138.reuse ;  /* 0x8000008a06947221 */ /* 0x100fe20000010000 */
[----:B------:R-:W4:Y:S01]  /*39f0*/  LDS R234, [R234+0x18320] ;  /* 0x01832000eaea7984 */ /* 0x000f220000000800 */
[--C-:B------:R-:W-:Y:S01]  /*3a00*/  FADD.FTZ R21, R18, -R138.reuse ;  /* 0x8000008a12157221 */ /* 0x100fe20000010000 */
[----:B------:R-:W-:Y:S01]  /*3a10*/  MUFU.EX2 R244, R243 ;  /* 0x000000f300f47308 */ /* 0x000fe20000000800 */
[--C-:B------:R-:W-:Y:S01]  /*3a20*/  FADD.FTZ R18, R19, -R138.reuse ;  /* 0x8000008a13127221 */ /* 0x100fe20000010000 */
[----:B------:R-:W-:Y:S01]  /*3a30*/  STS [R203+0x18480], R160 ;  /* 0x018480a0cb007388 */ /* 0x000fe20000000800 */
[--C-:B------:R-:W-:Y:S02]  /*3a40*/  FADD.FTZ R19, R22, -R138.reuse ;  /* 0x8000008a16137221 */ /* 0x100fe40000010000 */
[--C-:B------:R-:W-:Y:S01]  /*3a50*/  FADD.FTZ R22, R23, -R138.reuse ;  /* 0x8000008a17167221 */ /* 0x100fe20000010000 */
[----:B------:R1:W-:Y:S01]  /*3a60*/  STS [R203+0x18880], R150 ;  /* 0x01888096cb007388 */ /* 0x0003e20000000800 */
[--C-:B------:R-:W-:Y:S02]  /*3a70*/  FADD.FTZ R34, R34, -R138.reuse ;  /* 0x8000008a22227221 */ /* 0x100fe40000010000 */
[----:B------:R-:W-:Y:S01]  /*3a80*/  FADD.FTZ R35, R35, -R138 ;  /* 0x8000008a23237221 */ /* 0x000fe20000010000 */
[----:B------:R-:W-:Y:S01]  /*3a90*/  MUFU.EX2 R242, R242 ;  /* 0x000000f200f27308 */ /* 0x000fe20000000800 */
[----:B------:R-:W-:Y:S01]  /*3aa0*/  FMUL.FTZ R147, R164, R147 ;  /* 0x00000093a4937220 */ /* 0x000fe20000410000 */
[----:B------:R-:W-:Y:S01]  /*3ab0*/  STS [R199], R162 ;  /* 0x000000a2c7007388 */ /* 0x000fe20000000800 */
[----:B------:R-:W-:Y:S01]  /*3ac0*/  FFMA.FTZ R16, -R223, R223, 1 ;  /* 0x3f800000df107423 */ /* 0x000fe200000101df */
[----:B------:R-:W-:Y:S01]  /*3ad0*/  F2FP.PACK_AB R164, R173, R164 ;  /* 0x000000a4ada4723e */ /* 0x000fe200000000ff */
[--C-:B------:R-:W-:Y:S02]  /*3ae0*/  FFMA.FTZ R156, R156, c[0x0][0x29c], -R239.reuse ;  /* 0x0000a7009c9c7a23 */ /* 0x100fe400000108ef */
[----:B------:R-:W-:Y:S02]  /*3af0*/  FFMA.FTZ R239, R152, c[0x0][0x29c], -R239 ;  /* 0x0000a70098ef7a23 */ /* 0x000fe400000108ef */
[----:B------:R-:W-:Y:S01]  /*3b00*/  FMUL.FTZ R16, R147, R16 ;  /* 0x0000001093107220 */ /* 0x000fe20000410000 */
[----:B------:R3:W-:Y:S01]  /*3b10*/  MUFU.EX2 R138, R3 ;  /* 0x00000003008a7308 */ /* 0x0007e20000000800 */
[----:B------:R-:W-:Y:S02]  /*3b20*/  FMUL.FTZ R18, R141, R18 ;  /* 0x000000128d127220 */ /* 0x000fe40000410000 */
[----:B------:R-:W-:Y:S01]  /*3b30*/  FFMA.FTZ R23, -R222, R222, 1 ;  /* 0x3f800000de177423 */ /* 0x000fe200000101de */
[----:B------:R-:W-:Y:S01]  /*3b40*/  F2FP.PACK_AB R16, R139, R16 ;  /* 0x000000108b10723e */ /* 0x000fe200000000ff */
[----:B--2---:R-:W-:Y:S02]  /*3b50*/  FMUL.FTZ R34, R145, R34 ;  /* 0x0000002291227220 */ /* 0x004fe40000410000 */
[----:B------:R-:W-:Y:S02]  /*3b60*/  FMUL.FTZ R18, R18, R23 ;  /* 0x0000001712127220 */ /* 0x000fe40000410000 */
[----:B------:R-:W-:Y:S01]  /*3b70*/  FFMA.FTZ R23, -R240, R240, 1 ;  /* 0x3f800000f0177423 */ /* 0x000fe200000101f0 */
[----:B------:R-:W2:Y:S01]  /*3b80*/  MUFU.EX2 R147, R156 ;  /* 0x0000009c00937308 */ /* 0x000ea20000000800 */
[C---:B-----5:R-:W-:Y:S02]  /*3b90*/  FMUL.FTZ R22, R143.reuse, R22 ;  /* 0x000000168f167220 */ /* 0x060fe40000410000 */
[----:B------:R-:W-:Y:S02]  /*3ba0*/  FMUL.FTZ R23, R34, R23 ;  /* 0x0000001722177220 */ /* 0x000fe40000410000 */
[----:B------:R-:W-:Y:S01]  /*3bb0*/  FMUL.FTZ R158, R142, R19 ;  /* 0x000000138e9e7220 */ /* 0x000fe20000410000 */
[----:B------:R-:W-:Y:S01]  /*3bc0*/  F2FP.PACK_AB R142, R143, R142 ;  /* 0x0000008e8f8e723e */ /* 0x000fe200000000ff */
[----:B------:R-:W-:Y:S02]  /*3bd0*/  FFMA.FTZ R19, -R226, R226, 1 ;  /* 0x3f800000e2137423 */ /* 0x000fe400000101e2 */
[--C-:B-1----:R-:W-:Y:S01]  /*3be0*/  FADD.FTZ R29, R29, -R144.reuse ;  /* 0x800000901d1d7221 */ /* 0x102fe20000010000 */
[----:B------:R-:W1:Y:S01]  /*3bf0*/  MUFU.EX2 R152, R239 ;  /* 0x000000ef00987308 */ /* 0x000e620000000800 */
[----:B------:R-:W-:Y:S02]  /*3c00*/  FMUL.FTZ R19, R22, R19 ;  /* 0x0000001316137220 */ /* 0x000fe40000410000 */
[--C-:B------:R-:W-:Y:S02]  /*3c10*/  FADD.FTZ R22, R13, -R144.reuse ;  /* 0x800000900d167221 */ /* 0x100fe40000010000 */
[--C-:B---3--:R-:W-:Y:S02]  /*3c20*/  FADD.FTZ R3, R8, -R144.reuse ;  /* 0x8000009008037221 */ /* 0x108fe40000010000 */
[--C-:B------:R-:W-:Y:S02]  /*3c30*/  FADD.FTZ R8, R9, -R144.reuse ;  /* 0x8000009009087221 */ /* 0x100fe40000010000 */
[----:B------:R-:W-:Y:S01]  /*3c40*/  FMUL.FTZ R3, R146, R3 ;  /* 0x0000000392037220 */ /* 0x000fe20000410000 */
[----:B------:R-:W-:Y:S01]  /*3c50*/  MUFU.EX2 R34, R167 ;  /* 0x000000a700227308 */ /* 0x000fe20000000800 */
[--C-:B------:R-:W-:Y:S01]  /*3c60*/  FADD.FTZ R9, R12, -R144.reuse ;  /* 0x800000900c097221 */ /* 0x100fe20000010000 */
[----:B------:R-:W-:Y:S01]  /*3c70*/  F2FP.PACK_AB R146, R155, R146 ;  /* 0x000000929b92723e */ /* 0x000fe200000000ff */
[----:B------:R-:W-:Y:S02]  /*3c80*/  FFMA.FTZ R12, -R209, R209, 1 ;  /* 0x3f800000d10c7423 */ /* 0x000fe400000101d1 */
[----:B------:R-:W-:Y:S02]  /*3c90*/  FMUL.FTZ R8, R155, R8 ;  /* 0x000000089b087220 */ /* 0x000fe40000410000 */
[----:B------:R-:W-:Y:S02]  /*3ca0*/  FFMA.FTZ R13, -R212, R212, 1 ;  /* 0x3f800000d40d7423 */ /* 0x000fe400000101d4 */
[----:B------:R-:W-:Y:S01]  /*3cb0*/  FMUL.FTZ R9, R166, R9 ;  /* 0x00000009a6097220 */ /* 0x000fe20000410000 */
[----:B------:R-:W-:Y:S01]  /*3cc0*/  F2FP.PACK_AB R166, R17, R166 ;  /* 0x000000a611a6723e */ /* 0x000fe200000000ff */
[----:B------:R-:W-:Y:S01]  /*3cd0*/  FMUL.FTZ R3, R3, R12 ;  /* 0x0000000c03037220 */ /* 0x000fe20000410000 */
[----:B------:R-:W-:Y:S01]  /*3ce0*/  MUFU.EX2 R149, R149 ;  /* 0x0000009500957308 */ /* 0x000fe20000000800 */
[--C-:B------:R-:W-:Y:S02]  /*3cf0*/  FADD.FTZ R12, R25, -R144.reuse ;  /* 0x80000090190c7221 */ /* 0x100fe40000010000 */
[----:B------:R-:W-:Y:S02]  /*3d00*/  FMUL.FTZ R8, R8, R13 ;  /* 0x0000000d08087220 */ /* 0x000fe40000410000 */
[--C-:B------:R-:W-:Y:S02]  /*3d10*/  FADD.FTZ R13, R24, -R144.reuse ;  /* 0x80000090180d7221 */ /* 0x100fe40000010000 */
[----:B------:R-:W-:Y:S01]  /*3d20*/  FMUL.FTZ R22, R17, R22 ;  /* 0x0000001611167220 */ /* 0x000fe20000410000 */
[----:B------:R-:W-:Y:S01]  /*3d30*/  F2FP.PACK_AB R8, R8, R3 ;  /* 0x000000030808723e */ /* 0x000fe200000000ff */
[----:B------:R-:W-:Y:S01]  /*3d40*/  FFMA.FTZ R17, -R216, R216, 1 ;  /* 0x3f800000d8117423 */ /* 0x000fe200000101d8 */
[----:B------:R-:W3:Y:S01]  /*3d50*/  MUFU.EX2 R24, R151 ;  /* 0x0000009700187308 */ /* 0x000ee20000000800 */
[----:B------:R-:W-:Y:S01]  /*3d60*/  FMUL.FTZ R21, R2, R21 ;  /* 0x0000001502157220 */ /* 0x000fe20000410000 */
[----:B------:R-:W-:Y:S01]  /*3d70*/  F2FP.PACK_AB R2, R141, R2 ;  /* 0x000000028d02723e */ /* 0x000fe200000000ff */
[----:B--2---:R-:W-:Y:S01]  /*3d80*/  FMUL.FTZ R12, R147, R12 ;  /* 0x0000000c930c7220 */ /* 0x004fe20000410000 */
[----:B------:R-:W-:Y:S01]  /*3d90*/  MOV R3, UR5 ;  /* 0x0000000500037c02 */ /* 0x000fe20008000f00 */
[----:B------:R-:W-:Y:S02]  /*3da0*/  FMUL.FTZ R22, R22, R17 ;  /* 0x0000001116167220 */ /* 0x000fe40000410000 */
[----:B------:R-:W-:Y:S01]  /*3db0*/  FFMA.FTZ R17, -R228, R228, 1 ;  /* 0x3f800000e4117423 */ /* 0x000fe200000101e4 */
[----:B------:R2:W-:Y:S01]  /*3dc0*/  STS [R199+0x400], R2 ;  /* 0x00040002c7007388 */ /* 0x0005e20000000800 */
[----:B------:R-:W-:Y:S01]  /*3dd0*/  FADD.FTZ R28, R28, -R144 ;  /* 0x800000901c1c7221 */ /* 0x000fe20000010000 */
[----:B-1----:R-:W-:Y:S01]  /*3de0*/  F2FP.PACK_AB R144, R152, R153 ;  /* 0x000000999890723e */ /* 0x002fe200000000ff */
[----:B------:R-:W-:Y:S01]  /*3df0*/  FMUL.FTZ R13, R174, R13 ;  /* 0x0000000dae0d7220 */ /* 0x000fe20000410000 */
[----:B------:R-:W2:Y:S01]  /*3e00*/  MUFU.EX2 R236, R236 ;  /* 0x000000ec00ec7308 */ /* 0x000ea20000000800 */
[----:B------:R-:W-:Y:S01]  /*3e10*/  FMUL.FTZ R29, R152, R29 ;  /* 0x0000001d981d7220 */ /* 0x000fe20000410000 */
[----:B------:R-:W-:Y:S01]  /*3e20*/  STS [R203+0x19480], R146 ;  /* 0x01948092cb007388 */ /* 0x000fe20000000800 */
[----:B------:R-:W-:Y:S01]  /*3e30*/  FFMA.FTZ R152, -R227, R227, 1 ;  /* 0x3f800000e3987423 */ /* 0x000fe200000101e3 */
[----:B------:R-:W-:Y:S01]  /*3e40*/  F2FP.PACK_AB R174, R147, R174 ;  /* 0x000000ae93ae723e */ /* 0x000fe200000000ff */
[----:B------:R-:W-:Y:S02]  /*3e50*/  FMUL.FTZ R28, R153, R28 ;  /* 0x0000001c991c7220 */ /* 0x000fe40000410000 */
[----:B------:R-:W-:Y:S02]  /*3e60*/  FMUL.FTZ R13, R13, R152 ;  /* 0x000000980d0d7220 */ /* 0x000fe40000410000 */
[----:B------:R-:W-:Y:S02]  /*3e70*/  FMUL.FTZ R12, R12, R17 ;  /* 0x000000110c0c7220 */ /* 0x000fe40000410000 */
[----:B------:R-:W-:Y:S01]  /*3e80*/  FMUL.FTZ R29, R29, R232 ;  /* 0x000000e81d1d7220 */ /* 0x000fe20000410000 */
[----:B---3--:R-:W-:Y:S01]  /*3e90*/  F2FP.PACK_AB R150, R24, R171 ;  /* 0x000000ab1896723e */ /* 0x008fe200000000ff */
[----:B------:R-:W-:Y:S01]  /*3ea0*/  FMUL.FTZ R28, R28, R231 ;  /* 0x000000e71c1c7220 */ /* 0x000fe20000410000 */
[----:B------:R-:W-:Y:S01]  /*3eb0*/  F2FP.PACK_AB R152, R12, R13 ;  /* 0x0000000d0c98723e */ /* 0x000fe200000000ff */
[----:B------:R-:W-:Y:S01]  /*3ec0*/  FFMA.FTZ R170, -R215, R215, 1 ;  /* 0x3f800000d7aa7423 */ /* 0x000fe200000101d7 */
[----:B------:R-:W-:Y:S01]  /*3ed0*/  F2FP.PACK_AB R12, R138, R163 ;  /* 0x000000a38a0c723e */ /* 0x000fe200000000ff */
[----:B------:R-:W-:Y:S02]  /*3ee0*/  FFMA.FTZ R156, -R221, R221, 1 ;  /* 0x3f800000dd9c7423 */ /* 0x000fe400000101dd */
[----:B------:R-:W-:Y:S01]  /*3ef0*/  FMUL.FTZ R9, R9, R170 ;  /* 0x000000aa09097220 */ /* 0x000fe20000410000 */
[----:B------:R-:W-:Y:S01]  /*3f00*/  F2FP.PACK_AB R170, R29, R28 ;  /* 0x0000001c1daa723e */ /* 0x000fe200000000ff */
[----:B------:R-:W-:Y:S01]  /*3f10*/  STS [R203+0x19880], R12 ;  /* 0x0198800ccb007388 */ /* 0x000fe20000000800 */
[----:B------:R-:W-:Y:S01]  /*3f20*/  F2FP.PACK_AB R28, R34, R165 ;  /* 0x000000a5221c723e */ /* 0x000fe200000000ff */
[----:B------:R-:W-:Y:S01]  /*3f30*/  FMUL.FTZ R21, R21, R156 ;  /* 0x0000009c15157220 */ /* 0x000fe20000410000 */
[----:B------:R-:W-:Y:S01]  /*3f40*/  F2FP.PACK_AB R156, R242, R145 ;  /* 0x00000091f29c723e */ /* 0x000fe200000000ff */
[----:B------:R-:W-:Y:S01]  /*3f50*/  STS [R199+0x1000], R166 ;  /* 0x001000a6c7007388 */ /* 0x000fe20000000800 */
[--C-:B------:R-:W-:Y:S01]  /*3f60*/  FADD.FTZ R32, R32, -R140.reuse ;  /* 0x8000008c20207221 */ /* 0x100fe20000010000 */
[----:B--2---:R-:W-:Y:S01]  /*3f70*/  F2FP.PACK_AB R2, R236, R149 ;  /* 0x00000095ec02723e */ /* 0x004fe200000000ff */
[----:B------:R-:W-:Y:S01]  /*3f80*/  FADD.FTZ R33, R33, -R140 ;  /* 0x8000008c21217221 */ /* 0x000fe20000010000 */
[----:B------:R-:W-:Y:S01]  /*3f90*/  STS [R199+0x1400], R28 ;  /* 0x0014001cc7007388 */ /* 0x000fe20000000800 */
[----:B------:R-:W-:Y:S01]  /*3fa0*/  F2FP.PACK_AB R140, R244, R175 ;  /* 0x000000aff48c723e */ /* 0x000fe200000000ff */
[----:B------:R-:W-:Y:S01]  /*3fb0*/  FMUL.FTZ R148, R245, R148 ;  /* 0x00000094f5947220 */ /* 0x000fe20000410000 */
[----:B------:R-:W-:Y:S01]  /*3fc0*/  F2FP.PACK_AB R18, R18, R21 ;  /* 0x000000151212723e */ /* 0x000fe200000000ff */
[----:B------:R-:W-:Y:S01]  /*3fd0*/  STS [R203+0x1a480], R164 ;  /* 0x01a480a4cb007388 */ /* 0x000fe20000000800 */
[--C-:B----4-:R-:W-:Y:S01]  /*3fe0*/  FADD.FTZ R11, R11, -R234.reuse ;  /* 0x800000ea0b0b7221 */ /* 0x110fe20000010000 */
[----:B------:R-:W-:Y:S01]  /*3ff0*/  F2FP.PACK_AB R22, R22, R9 ;  /* 0x000000091616723e */ /* 0x000fe200000000ff */
[----:B------:R-:W-:Y:S01]  /*4000*/  FMUL.FTZ R148, R148, R207 ;  /* 0x000000cf94947220 */ /* 0x000fe20000410000 */
[----:B------:R-:W-:Y:S01]  /*4010*/  STS [R203+0x1a880], R142 ;  /* 0x01a8808ecb007388 */ /* 0x000fe20000000800 */
[----:B------:R-:W-:Y:S02]  /*4020*/  FMUL.FTZ R157, R157, R208 ;  /* 0x000000d09d9d7220 */ /* 0x000fe40000410000 */
[--C-:B------:R-:W-:Y:S01]  /*4030*/  FADD.FTZ R10, R10, -R234.reuse ;  /* 0x800000ea0a0a7221 */ /* 0x100fe20000010000 */
[----:B------:R-:W-:Y:S01]  /*4040*/  STS [R199+0x2000], R140 ;  /* 0x0020008cc7007388 */ /* 0x000fe20000000800 */
[----:B------:R-:W-:Y:S01]  /*4050*/  FMUL.FTZ R11, R138, R11 ;  /* 0x0000000b8a0b7220 */ /* 0x000fe20000410000 */
[----:B------:R-:W-:Y:S01]  /*4060*/  F2FP.PACK_AB R148, R157, R148 ;  /* 0x000000949d94723e */ /* 0x000fe200000000ff */
[--C-:B------:R-:W-:Y:S01]  /*4070*/  FADD.FTZ R15, R15, -R234.reuse ;  /* 0x800000ea0f0f7221 */ /* 0x100fe20000010000 */
[----:B------:R-:W-:Y:S01]  /*4080*/  STS [R199+0x2400], R156 ;  /* 0x0024009cc7007388 */ /* 0x000fe20000000800 */
[----:B------:R-:W-:Y:S02]  /*4090*/  FMUL.FTZ R10, R163, R10 ;  /* 0x0000000aa30a7220 */ /* 0x000fe40000410000 */
        /* <DEDUP_REMOVED lines=11> */
[----:B------:R1:W-:Y:S01]  /*4150*/  STS [R199+0x3400], R2 ;  /* 0x00340002c7007388 */ /* 0x0003e20000000800 */
[----:B------:R-:W-:Y:S02]  /*4160*/  FMUL.FTZ R35, R242, R35 ;  /* 0x00000023f2237220 */ /* 0x000fe40000410000 */
[----:B------:R-:W-:Y:S01]  /*4170*/  FMUL.FTZ R33, R244, R33 ;  /* 0x00000021f4217220 */ /* 0x000fe20000410000 */
[----:B------:R-:W-:Y:S01]  /*4180*/  BAR.SYNC.DEFER_BLOCKING 0x0 ;  /* 0x0000000000007b1d */ /* 0x000fe20000010000 */
[----:B------:R-:W-:Y:S01]  /*4190*/  FMUL.FTZ R158, R158, R225 ;  /* 0x000000e19e9e7220 */ /* 0x000fe20000410000 */
[----:B------:R-:W-:Y:S01]  /*41a0*/  F2FP.PACK_AB R14, R15, R14 ;  /* 0x0000000e0f0e723e */ /* 0x000fe200000000ff */
[--C-:B------:R-:W-:Y:S02]  /*41b0*/  FADD.FTZ R27, R27, -R234.reuse ;  /* 0x800000ea1b1b7221 */ /* 0x100fe40000010000 */
[----:B------:R-:W-:Y:S01]  /*41c0*/  FMUL.FTZ R32, R175, R32 ;  /* 0x00000020af207220 */ /* 0x000fe20000410000 */
[----:B------:R-:W-:Y:S01]  /*41d0*/  F2FP.PACK_AB R158, R19, R158 ;  /* 0x0000009e139e723e */ /* 0x000fe200000000ff */
[--C-:B------:R-:W-:Y:S02]  /*41e0*/  FADD.FTZ R26, R26, -R234.reuse ;  /* 0x800000ea1a1a7221 */ /* 0x100fe40000010000 */
[----:B------:R-:W-:Y:S02]  /*41f0*/  FMUL.FTZ R33, R33, R238 ;  /* 0x000000ee21217220 */ /* 0x000fe40000410000 */
[----:B------:R-:W-:Y:S02]  /*4200*/  FMUL.FTZ R168, R35, R168 ;  /* 0x000000a823a87220 */ /* 0x000fe40000410000 */
[----:B------:R-:W-:Y:S02]  /*4210*/  FMUL.FTZ R27, R24, R27 ;  /* 0x0000001b181b7220 */ /* 0x000fe40000410000 */
[----:B------:R-:W-:Y:S01]  /*4220*/  FMUL.FTZ R32, R32, R237 ;  /* 0x000000ed20207220 */ /* 0x000fe20000410000 */
[----:B------:R-:W-:Y:S01]  /*4230*/  F2FP.PACK_AB R168, R168, R23 ;  /* 0x00000017a8a8723e */ /* 0x000fe200000000ff */
[--C-:B------:R-:W-:Y:S02]  /*4240*/  FADD.FTZ R30, R30, -R234.reuse ;  /* 0x800000ea1e1e7221 */ /* 0x100fe40000010000 */
[----:B------:R-:W-:Y:S01]  /*4250*/  FMUL.FTZ R26, R171, R26 ;  /* 0x0000001aab1a7220 */ /* 0x000fe20000410000 */
[----:B------:R-:W-:Y:S01]  /*4260*/  F2FP.PACK_AB R32, R33, R32 ;  /* 0x000000202120723e */ /* 0x000fe200000000ff */
[----:B------:R-:W-:Y:S02]  /*4270*/  FFMA.FTZ R230, -R230, R230, 1 ;  /* 0x3f800000e6e67423 */ /* 0x000fe400000101e6 */
[----:B------:R-:W-:Y:S01]  /*4280*/  FADD.FTZ R31, R31, -R234 ;  /* 0x800000ea1f1f7221 */ /* 0x000fe20000010000 */
[----:B------:R-:W-:Y:S01]  /*4290*/  STS [R203+0x1c480], R154 ;  /* 0x01c4809acb007388 */ /* 0x000fe20000000800 */
[----:B------:R-:W-:Y:S02]  /*42a0*/  FMUL.FTZ R30, R149, R30 ;  /* 0x0000001e951e7220 */ /* 0x000fe40000410000 */
[----:B------:R-:W-:Y:S01]  /*42b0*/  FMUL.FTZ R26, R26, R229 ;  /* 0x000000e51a1a7220 */ /* 0x000fe20000410000 */
[----:B------:R-:W-:Y:S01]  /*42c0*/  STS [R203+0x1c880], R148 ;  /* 0x01c88094cb007388 */ /* 0x000fe20000000800 */
[----:B------:R-:W-:Y:S02]  /*42d0*/  FMUL.FTZ R27, R27, R230 ;  /* 0x000000e61b1b7220 */ /* 0x000fe40000410000 */
[----:B------:R-:W-:Y:S01]  /*42e0*/  FMUL.FTZ R31, R236, R31 ;  /* 0x0000001fec1f7220 */ /* 0x000fe20000410000 */
[----:B------:R-:W-:Y:S01]  /*42f0*/  STS [R199+0x4000], R20 ;  /* 0x00400014c7007388 */ /* 0x000fe20000000800 */
[----:B------:R-:W-:Y:S02]  /*4300*/  FFMA.FTZ R233, -R233, R233, 1 ;  /* 0x3f800000e9e97423 */ /* 0x000fe400000101e9 */
[----:B-1----:R-:W-:Y:S01]  /*4310*/  FFMA.FTZ R2, -R235, R235, 1 ;  /* 0x3f800000eb027423 */ /* 0x002fe200000101eb */
[----:B------:R-:W-:Y:S01]  /*4320*/  STS [R199+0x4400], R18 ;  /* 0x00440012c7007388 */ /* 0x000fe20000000800 */
[----:B------:R-:W-:Y:S02]  /*4330*/  FMUL.FTZ R30, R30, R233 ;  /* 0x000000e91e1e7220 */ /* 0x000fe40000410000 */
[----:B------:R-:W-:Y:S01]  /*4340*/  FMUL.FTZ R31, R31, R2 ;  /* 0x000000021f1f7220 */ /* 0x000fe20000410000 */
[----:B------:R-:W-:Y:S01]  /*4350*/  STS [R203+0x1d480], R8 ;  /* 0x01d48008cb007388 */ /* 0x000fe20000000800 */
[----:B------:R-:W-:Y:S01]  /*4360*/  F2FP.PACK_AB R2, R27, R26 ;  /* 0x0000001a1b02723e */ /* 0x000fe200000000ff */
[----:B------:R-:W-:Y:S02]  /*4370*/  IMAD R3, R3, 0x1800, R186 ;  /* 0x0000180003037824 */ /* 0x000fe400078e02ba */
[----:B------:R-:W-:Y:S01]  /*4380*/  STS [R203+0x1d880], R10 ;  /* 0x01d8800acb007388 */ /* 0x000fe20000000800 */
[----:B------:R-:W-:Y:S02]  /*4390*/  F2FP.PACK_AB R140, R31, R30 ;  /* 0x0000001e1f8c723e */ /* 0x000fe400000000ff */
[----:B------:R-:W-:Y:S01]  /*43a0*/  SHF.L.U32 R160, R3, 0x1, RZ ;  /* 0x0000000103a07819 */ /* 0x000fe200000006ff */
        /* <DEDUP_REMOVED lines=91> */
[----:B------:R-:W-:Y:S02]  /*4960*/  USHF.R.S32.HI UR4, URZ, 0x1f, UR23 ;  /* 0x0000001f3f047899 */ /* 0x000fe40008011417 */
[----:B------:R-:W-:Y:S02]  /*4970*/  ULDC.64 UR6, c[0x0][0x208] ;  /* 0x0000820000067ab9 */ /* 0x000fe40000000a00 */
[----:B------:R-:W-:Y:S02]  /*4980*/  UIMAD UR4, UR4, UR6, URZ ;  /* 0x00000006040472a4 */ /* 0x000fe4000f8e023f */
[----:B------:R-:W-:Y:S02]  /*4990*/  UIMAD.WIDE.U32 UR24, UR23, UR6, URZ ;  /* 0x00000006171872a5 */ /* 0x000fe4000f8e003f */
[----:B------:R-:W-:Y:S02]  /*49a0*/  UIMAD UR4, UR23, UR7, UR4 ;  /* 0x00000007170472a4 */ /* 0x000fe4000f8e0204 */
[----:B------:R-:W-:Y:S02]  /*49b0*/  USHF.L.U32 UR23, UR23, 0x6, URZ ;  /* 0x0000000617177899 */ /* 0x000fe4000800063f */
[----:B------:R-:W-:Y:S02]  /*49c0*/  UIADD3 UR4, UR25, UR4, URZ ;  /* 0x0000000419047290 */ /* 0x000fe4000fffe03f */
[----:B------:R-:W-:Y:S06]  /*49d0*/  UIADD3 UR6, -UR23, UR8, URZ ;  /* 0x0000000817067290 */ /* 0x000fec000fffe13f */
[----:B------:R-:W-:Y:S01]  /*49e0*/  ISETP.GE.OR P6, PT, R194, UR6, !P4 ;  /* 0x00000006c2007c0c */ /* 0x000fe2000e7c6670 */
[C---:B-1----:R-:W-:Y:S01]  /*49f0*/  IMAD.WIDE.U32 R6, R5.reuse, c[0x0][0x288], R196 ;  /* 0x0000a20005067a25 */ /* 0x042fe200078e00c4 */
[----:B------:R-:W-:Y:S05]  /*4a00*/  SHF.R.S32.HI R4, RZ, 0x1f, R5 ;  /* 0x0000001fff047819 */ /* 0x000fea0000011405 */
[----:B------:R-:W-:Y:S04]  /*4a10*/  IMAD R4, R4, c[0x0][0x288], RZ ;  /* 0x0000a20004047a24 */ /* 0x000fe800078e02ff */
[----:B------:R-:W-:Y:S01]  /*4a20*/  IMAD R4, R5, c[0x0][0x28c], R4 ;  /* 0x0000a30005047a24 */ /* 0x000fe200078e0204 */
[----:B------:R-:W-:Y:S01]  /*4a30*/  IADD3 R5, P0, R6, UR9, RZ ;  /* 0x0000000906057c10 */ /* 0x000fe2000ff1e0ff */
[----:B------:R-:W-:Y:S03]  /*4a40*/  IMAD.U32 R6, RZ, RZ, UR24 ;  /* 0x00000018ff067e24 */ /* 0x000fe6000f8e00ff */
[----:B------:R-:W-:Y:S01]  /*4a50*/  IADD3.X R4, R7, UR14, R4, P0, !PT ;  /* 0x0000000e07047c10 */ /* 0x000fe200087fe404 */
[----:B------:R-:W-:Y:S01]  /*4a60*/  IMAD.U32 R7, RZ, RZ, UR25 ;  /* 0x00000019ff077e24 */ /* 0x000fe2000f8e00ff */
[C---:B------:R-:W-:Y:S02]  /*4a70*/  LEA R8, P0, R5.reuse, c[0x0][0x280], 0x2 ;  /* 0x0000a00005087a11 */ /* 0x040fe400078010ff */
[----:B------:R-:W-:Y:S02]  /*4a80*/  LEA R10, P5, R6, R192, 0x7 ;  /* 0x000000c0060a7211 */ /* 0x000fe400078a38ff */
[----:B------:R-:W-:Y:S01]  /*4a90*/  LEA.HI.X R9, R5, c[0x0][0x284], R4, 0x2, P0 ;  /* 0x0000a10005097a11 */ /* 0x000fe200000f1404 */
[----:B------:R-:W-:Y:S02]  /*4aa0*/  IMAD.U32 R4, RZ, RZ, UR23 ;  /* 0x00000017ff047e24 */ /* 0x000fe4000f8e00ff */
[----:B------:R-:W-:Y:S03]  /*4ab0*/  IMAD.U32 R5, RZ, RZ, UR4 ;  /* 0x00000004ff057e24 */ /* 0x000fe6000f8e00ff */
[----:B------:R-:W-:Y:S02]  /*4ac0*/  LEA R8, P0, R4, R8, 0x2 ;  /* 0x0000000804087211 */ /* 0x000fe400078010ff */
[----:B------:R-:W-:Y:S01]  /*4ad0*/  LEA.HI.X R11, R6, R193, R5, 0x7, P5 ;  /* 0x000000c1060b7211 */ /* 0x000fe200028f3c05 */
[----:B------:R-:W-:Y:S01]  /*4ae0*/  IMAD.U32 R5, RZ, RZ, UR21 ;  /* 0x00000015ff057e24 */ /* 0x000fe2000f8e00ff */
[----:B------:R-:W-:Y:S01]  /*4af0*/  LEA.HI.X.SX32 R9, R4, R9, 0x2, P0 ;  /* 0x0000000904097211 */ /* 0x000fe200000f16ff */
[----:B------:R-:W-:Y:S01]  /*4b00*/  IMAD.U32 R4, RZ, RZ, UR21 ;  /* 0x00000015ff047e24 */ /* 0x000fe2000f8e00ff */
[C---:B------:R-:W-:Y:S01]  /*4b10*/  ISETP.GE.OR P5, PT, R194.reuse, UR6, !P3 ;  /* 0x00000006c2007c0c */ /* 0x040fe2000dfa6670 */
[----:B------:R-:W-:Y:S01]  /*4b20*/  @!P1 IMAD R5, R5, 0x40, R196 ;  /* 0x0000004005059824 */ /* 0x000fe200078e02c4 */
[----:B------:R-:W-:Y:S01]  /*4b30*/  ISETP.GE.OR P0, PT, R194, UR6, !P2 ;  /* 0x00000006c2007c0c */ /* 0x000fe2000d706670 */
[----:B------:R-:W-:Y:S02]  /*4b40*/  IMAD R6, R4, 0x3000, R191 ;  /* 0x0000300004067824 */ /* 0x000fe400078e02bf */
[----:B------:R-:W-:Y:S03]  /*4b50*/  @!P1 IMAD.SHL.U32 R7, R5, 0x4, RZ ;  /* 0x0000000405079824 */ /* 0x000fe600078e00ff */
[----:B------:R-:W-:Y:S01]  /*4b60*/  @!PT LDS RZ, [RZ] ;  /* 0x00000000fffff984 */ /* 0x000fe20000000800 */
[----:B------:R-:W-:Y:S01]  /*4b70*/  @!PT LDS RZ, [RZ] ;  /* 0x00000000fffff984 */ /* 0x000fe20000000800 */
[----:B------:R-:W-:Y:S01]  /*4b80*/  @!PT LDS RZ, [RZ] ;  /* 0x00000000fffff984 */ /* 0x000fe20000000800 */
[----:B------:R1:W-:Y:S05]  /*4b90*/  LDGSTS.E.BYPASS.LTC128B.128 [R6], [R10.64], !P6 ;  /* 0x000000000a067fae */ /* 0x0003ea000f101d52 */
[----:B------:R1:W-:Y:S05]  /*4ba0*/  LDGSTS.E.BYPASS.LTC128B.128 [R6+0x1000], [R10.64+0x40], !P5 ;  /* 0x010000400a067fae */ /* 0x0003ea000e901d52 */
[----:B------:R1:W-:Y:S05]  /*4bb0*/  LDGSTS.E.BYPASS.LTC128B.128 [R6+0x2000], [R10.64+0x80], !P0 ;  /* 0x020000800a067fae */ /* 0x0003ea000c101d52 */
[----:B------:R1:W-:Y:S02]  /*4bc0*/  @!P1 LDGSTS.E.BYPASS.LTC128B.128 [R7+0x18280], [R8.64] ;  /* 0x1828000008079fae */ /* 0x0003e4000b901d52 */
.L_x_684:
[-C--:B-12-45:R-:W-:Y:S01]  /*4bd0*/  HMMA.16816.F32 R4, R28, R2.reuse, RZ ;  /* 0x000000021c04723c */ /* 0x0b6fe200000018ff */
[----:B------:R-:W-:Y:S01]  /*4be0*/  LDSM.16.M88.4 R136, [R179] ;  /* 0x00000000b388783b */ /* 0x000fe20000000200 */
[----:B------:R-:W-:Y:S02]  /*4bf0*/  UIMAD UR4, UR17, 0x1800, URZ ;  /* 0x00001800110478a4 */ /* 0x000fe4000f8e023f */
[----:B------:R-:W-:Y:S01]  /*4c00*/  UIADD3 UR17, UR17, 0x1, URZ ;  /* 0x0000000111117890 */ /* 0x000fe2000fffe03f */
[----:B------:R-:W-:Y:S01]  /*4c10*/  LDSM.16.M88.4 R140, [R179+0x1000] ;  /* 0x00100000b38c783b */ /* 0x000fe20000000200 */
[----:B------:R-:W-:Y:S02]  /*4c20*/  UIADD3 UR7, UR5, 0x1, URZ ;  /* 0x0000000105077890 */ /* 0x000fe4000fffe03f */
[C---:B------:R-:W-:Y:S01]  /*4c30*/  HMMA.16816.F32 R8, R24.reuse, R2, RZ ;  /* 0x000000021808723c */ /* 0x040fe200000018ff */
[----:B------:R-:W1:Y:S01]  /*4c40*/  LDSM.16.MT88.2 R2, [R182+0x800] ;  /* 0x00080000b602783b */ /* 0x000e620000004100 */
[----:B------:R-:W-:Y:S02]  /*4c50*/  UISETP.GE.AND UP0, UPT, UR17, UR20, UPT ;  /* 0x000000141100728c */ /* 0x000fe4000bf06270 */
[----:B------:R-:W-:Y:S01]  /*4c60*/  UISETP.GE.AND UP3, UPT, UR5, 0x1, UPT ;  /* 0x000000010500788c */ /* 0x000fe2000bf66270 */
[----:B------:R-:W2:Y:S01]  /*4c70*/  LDSM.16.MT88.2 R146, [R182+0x2800] ;  /* 0x00280000b692783b */ /* 0x000ea20000004100 */
[----:B------:R-:W-:Y:S02]  /*4c80*/  UIADD3 UR6, UR22, 0x1, URZ ;  /* 0x0000000116067890 */ /* 0x000fe4000fffe03f */
[-C--:B------:R-:W-:Y:S01]  /*4c90*/  HMMA.16816.F32 R12, R24, R16.reuse, RZ ;  /* 0x00000010180c723c */ /* 0x080fe200000018ff */
[----:B------:R-:W-:Y:S01]  /*4ca0*/  LDSM.16.M88.4 R156, [R178+0x1000] ;  /* 0x00100000b29c783b */ /* 0x000fe20000000200 */
[----:B------:R-:W-:Y:S02]  /*4cb0*/  UISETP.GE.AND UP2, UPT, UR22, 0x1, UPT ;  /* 0x000000011600788c */ /* 0x000fe4000bf46270 */
[----:B------:R-:W-:Y:S01]  /*4cc0*/  UISETP.GE.AND UP1, UPT, UR21, 0x1, UPT ;  /* 0x000000011500788c */ /* 0x000fe2000bf26270 */
[----:B------:R-:W0:Y:S01]  /*4cd0*/  LDGDEPBAR ;  /* 0x00000000000079af */ /* 0x000e220000000000 */
[----:B------:R-:W-:Y:S02]  /*4ce0*/  USEL UR5, UR7, URZ, !UP3 ;  /* 0x0000003f07057287 */ /* 0x000fe4000d800000 */
[C---:B------:R-:W-:Y:S01]  /*4cf0*/  HMMA.16816.F32 R16, R28.reuse, R16, RZ ;  /* 0x000000101c10723c */ /* 0x040fe200000018ff */
[----:B------:R-:W-:Y:S07]  /*4d00*/  USEL UR22, UR6, URZ, !UP2 ;  /* 0x0000003f06167287 */ /* 0x000fee000d000000 */
        /* <DEDUP_REMOVED lines=66> */
[----:B------:R-:W-:Y:S03]  /*5130*/  UIADD3 UR4, UR21, 0x1, URZ ;  /* 0x0000000115047890 */ /* 0x000fe6000fffe03f */
[-C--:B----4-:R-:W-:Y:S01]  /*5140*/  HMMA.16816.F32 R4, R132, R30.reuse, R4 ;  /* 0x0000001e8404723c */ /* 0x090fe20000001804 */
[----:B------:R-:W-:Y:S04]  /*5150*/  USEL UR21, UR4, URZ, !UP1 ;  /* 0x0000003f04157287 */ /* 0x000fe8000c800000 */
        /* <DEDUP_REMOVED lines=101> */
.L_x_682:
[----:B------:R-:W1:Y:S01]  /*57b0*/  S2R R2, SR_CTAID.Y ;  /* 0x0000000000027919 */ /* 0x000e620000002600 */
[----:B------:R-:W3:Y:S01]  /*57c0*/  S2UR UR5, SR_CTAID.X ;  /* 0x00000000000579c3 */ /* 0x000ee20000002500 */
[----:B------:R-:W-:Y:S01]  /*57d0*/  MOV R3, 0x1 ;  /* 0x0000000100037802 */ /* 0x000fe20000000f00 */
[----:B------:R-:W-:Y:S01]  /*57e0*/  USHF.R.S32.HI UR17, URZ, 0x1f, UR16 ;  /* 0x0000001f3f117899 */ /* 0x000fe20008011410 */
[----:B------:R-:W4:Y:S01]  /*57f0*/  S2R R0, SR_TID.X ;  /* 0x0000000000007919 */ /* 0x000f220000002100 */
[----:B------:R-:W-:Y:S01]  /*5800*/  ULDC.64 UR6, c[0x0][0x330] ;  /* 0x0000cc0000067ab9 */ /* 0x000fe20000000a00 */
[----:B------:R-:W-:Y:S01]  /*5810*/  ISETP.NE.AND P1, PT, R3, c[0x0][0x338], PT ;  /* 0x0000ce0003007a0c */ /* 0x000fe20003f25270 */
[----:B------:R-:W-:-:S04]  /*5820*/  UIMAD UR6, UR17, UR6, URZ ;  /* 0x00000006110672a4 */ /* 0x000fc8000f8e023f */
[----:B------:R-:W-:-:S08]  /*5830*/  UIMAD UR6, UR16, UR7, UR6 ;  /* 0x00000007100672a4 */ /* 0x000fd0000f8e0206 */
[----:B-1----:R-:W-:Y:S01]  /*5840*/  @P1 IMAD.HI.U32 R4, R2, c[0x0][0x33c], RZ ;  /* 0x0000cf0002041a27 */ /* 0x002fe200078e00ff */
[----:B---3--:R-:W-:Y:S01]  /*5850*/  UIMAD UR5, UR5, 0x3000, URZ ;  /* 0x00003000050578a4 */ /* 0x008fe2000f8e023f */
[----:B------:R-:W-:Y:S02]  /*5860*/  SHF.R.S32.HI R9, RZ, 0x1f, R2 ;  /* 0x0000001fff097819 */ /* 0x000fe40000011402 */
[----:B------:R-:W-:Y:S01]  /*5870*/  MOV R8, R2 ;  /* 0x0000000200087202 */ /* 0x000fe20000000f00 */
[----:B------:R-:W-:Y:S01]  /*5880*/  USHF.R.S32.HI UR4, URZ, 0x1f, UR5 ;  /* 0x0000001f3f047899 */ /* 0x000fe20008011405 */
[----:B------:R-:W-:Y:S02]  /*5890*/  @P1 SHF.R.U32.HI R4, RZ, c[0x0][0x340], R4 ;  /* 0x0000d000ff041a19 */ /* 0x000fe40000011604 */
[----:B----4-:R-:W-:Y:S02]  /*58a0*/  IADD3 R6, P0, R0, UR5, RZ ;  /* 0x0000000500067c10 */ /* 0x010fe4000ff1e0ff */
[----:B------:R-:W-:-:S02]  /*58b0*/  @P1 SHF.R.S32.HI R3, RZ, 0x1f, R4 ;  /* 0x0000001fff031819 */ /* 0x000fc40000011404 */
[----:B------:R-:W-:Y:S01]  /*58c0*/  LEA.HI.X.SX32 R7, R0, UR4, 0x1, P0 ;  /* 0x0000000400077c11 */ /* 0x000fe200080f0eff */
[----:B------:R-:W-:Y:S01]  /*58d0*/  ULDC.64 UR4, c[0x0][0x308] ;  /* 0x0000c20000047ab9 */ /* 0x000fe20000000a00 */
[----:B------:R-:W-:Y:S01]  /*58e0*/  @P1 MOV R9, R3 ;  /* 0x0000000300091202 */ /* 0x000fe20000000f00 */
[----:B------:R-:W-:Y:S01]  /*58f0*/  UIMAD UR4, UR17, UR4, URZ ;  /* 0x00000004110472a4 */ /* 0x000fe2000f8e023f */
[----:B------:R-:W-:Y:S02]  /*5900*/  @P1 MOV R8, R4 ;  /* 0x0000000400081202 */ /* 0x000fe40000000f00 */
[----:B------:R-:W-:Y:S01]  /*5910*/  MOV R2, UR16 ;  /* 0x0000001000027c02 */ /* 0x000fe20008000f00 */
[----:B------:R-:W-:Y:S01]  /*5920*/  IMAD R3, R9, c[0x0][0x328], RZ ;  /* 0x0000ca0009037a24 */ /* 0x000fe200078e02ff */
[----:B------:R-:W-:Y:S01]  /*5930*/  UIMAD UR4, UR16, UR5, UR4 ;  /* 0x00000005100472a4 */ /* 0x000fe2000f8e0204 */
[----:B--2---:R-:W-:-:S04]  /*5940*/  IMAD.WIDE.U32 R4, R8, c[0x0][0x328], R6 ;  /* 0x0000ca0008047a25 */ /* 0x004fc800078e0006 */
[C---:B------:R-:W-:Y:S02]  /*5950*/  IMAD R0, R8.reuse, c[0x0][0x32c], R3 ;  /* 0x0000cb0008007a24 */ /* 0x040fe400078e0203 */
[----:B------:R-:W-:Y:S02]  /*5960*/  IMAD R3, R9, c[0x0][0x300], RZ ;  /* 0x0000c00009037a24 */ /* 0x000fe400078e02ff */
[C---:B------:R-:W-:Y:S01]  /*5970*/  IMAD.WIDE.U32 R6, R8.reuse, c[0x0][0x300], R6 ;  /* 0x0000c00008067a25 */ /* 0x040fe200078e0006 */
[----:B------:R-:W-:Y:S02]  /*5980*/  IADD3 R5, R5, R0, RZ ;  /* 0x0000000005057210 */ /* 0x000fe40007ffe0ff */
[----:B------:R-:W-:Y:S01]  /*5990*/  MOV R0, UR16 ;  /* 0x0000001000007c02 */ /* 0x000fe20008000f00 */
[----:B------:R-:W-:-:S04]  /*59a0*/  IMAD R3, R8, c[0x0][0x304], R3 ;  /* 0x0000c10008037a24 */ /* 0x000fc800078e0203 */
[----:B------:R-:W-:Y:S01]  /*59b0*/  IMAD.WIDE.U32 R4, R0, c[0x0][0x330], R4 ;  /* 0x0000cc0000047a25 */ /* 0x000fe200078e0004 */
[----:B------:R-:W-:-:S04]  /*59c0*/  IADD3 R7, R7, R3, RZ ;  /* 0x0000000307077210 */ /* 0x000fc80007ffe0ff */
[----:B------:R-:W-:Y:S01]  /*59d0*/  IADD3 R3, R5, UR6, RZ ;  /* 0x0000000605037c10 */ /* 0x000fe2000fffe0ff */
[----:B------:R-:W-:Y:S01]  /*59e0*/  IMAD.WIDE.U32 R6, R2, c[0x0][0x308], R6 ;  /* 0x0000c20002067a25 */ /* 0x000fe200078e0006 */
[----:B------:R-:W-:-:S03]  /*59f0*/  LEA R8, P1, R4, c[0x0][0x310], 0x2 ;  /* 0x0000c40004087a11 */ /* 0x000fc600078210ff */
[----:B------:R-:W-:Y:S01]  /*5a00*/  FMUL.FTZ R5, R84, c[0x0][0x298] ;  /* 0x0000a60054057a20 */ /* 0x000fe20000410000 */
[----:B------:R-:W-:Y:S01]  /*5a10*/  LEA.HI.X R9, R4, c[0x0][0x314], R3, 0x2, P1 ;  /* 0x0000c50004097a11 */ /* 0x000fe200008f1403 */
[----:B------:R-:W-:Y:S01]  /*5a20*/  BAR.SYNC.DEFER_BLOCKING 0x1, 0x100 ;  /* 0x0044000000007b1d */ /* 0x000fe20000010000 */
[----:B------:R-:W-:Y:S02]  /*5a30*/  IADD3 R0, R7, UR4, RZ ;  /* 0x0000000407007c10 */ /* 0x000fe4000fffe0ff */
[----:B------:R-:W-:-:S03]  /*5a40*/  LEA R2, P0, R6, c[0x0][0x2e8], 0x2 ;  /* 0x0000ba0006027a11 */ /* 0x000fc600078010ff */
        /* <DEDUP_REMOVED lines=55> */
[----:B------:R1:W-:Y:S01]  /*5dc0*/  RED.E.ADD.F32.FTZ.RN.STRONG.GPU [R8.64+0xbc00], R79 ;  /* 0x00bc004f0800798e */ /* 0x0003e2000c10e792 */
[----:B------:R-:W-:-:S03]  /*5dd0*/  FMUL.FTZ R15, R96, c[0x0][0x298] ;  /* 0x0000a600600f7a20 */ /* 0x000fc60000410000 */
[----:B------:R-:W-:Y:S01]  /*5de0*/  RED.E.ADD.F32.FTZ.RN.STRONG.GPU [R2.64], R5 ;  /* 0x000000050200798e */ /* 0x000fe2000c10e792 */
[----:B------:R-:W-:-:S03]  /*5df0*/  FMUL.FTZ R97, R97, c[0x0][0x298] ;  /* 0x0000a60061617a20 */ /* 0x000fc60000410000 */
[----:B------:R-:W-:Y:S01]  /*5e00*/  RED.E.ADD.F32.FTZ.RN.STRONG.GPU [R2.64+0x400], R85 ;  /* 0x000400550200798e */ /* 0x000fe2000c10e792 */
[----:B------:R-:W-:-:S03]  /*5e10*/  FMUL.FTZ R17, R98, c[0x0][0x298] ;  /* 0x0000a60062117a20 */ /* 0x000fc60000410000 */
[----:B------:R-:W-:Y:S01]  /*5e20*/  RED.E.ADD.F32.FTZ.RN.STRONG.GPU [R2.64+0x800], R7 ;  /* 0x000800070200798e */ /* 0x000fe2000c10e792 */
[----:B------:R-:W-:-:S03]  /*5e30*/  FMUL.FTZ R99, R99, c[0x0][0x298] ;  /* 0x0000a60063637a20 */ /* 0x000fc60000410000 */
[----:B------:R-:W-:Y:S04]  /*5e40*/  RED.E.ADD.F32.FTZ.RN.STRONG.GPU [R2.64+0xc00], R87 ;  /* 0x000c00570200798e */ /* 0x000fe8000c10e792 */
[----:B------:R-:W-:Y:S01]  /*5e50*/  RED.E.ADD.F32.FTZ.RN.STRONG.GPU [R2.64+0x1000], R11 ;  /* 0x0010000b0200798e */ /* 0x000fe2000c10e792 */
[----:B------:R-:W-:-:S03]  /*5e60*/  FMUL.FTZ R93, R93, c[0x0][0x298] ;  /* 0x0000a6005d5d7a20 */ /* 0x000fc60000410000 */
[----:B------:R-:W-:Y:S01]  /*5e70*/  RED.E.ADD.F32.FTZ.RN.STRONG.GPU [R2.64+0x1400], R89 ;  /* 0x001400590200798e */ /* 0x000fe2000c10e792 */
[----:B------:R-:W-:Y:S02]  /*5e80*/  FMUL.FTZ R19, R94, c[0x0][0x298] ;  /* 0x0000a6005e137a20 */ /* 0x000fe40000410000 */
[----:B-1----:R-:W-:Y:S01]  /*5e90*/  FMUL.FTZ R9, R92, c[0x0][0x298] ;  /* 0x0000a6005c097a20 */ /* 0x002fe20000410000 */
        /* <DEDUP_REMOVED lines=76> */
.L_x_686:
        /* <DEDUP_REMOVED lines=10> */
.L_x_1413:


//--------------------- .text._ZN7cutlass13device_kernelIN5flash19enable_sm80_to_sm89INS1_16FlashAttnBwdSm80INS1_25CollectiveMainloopBwdSm80ILi2ELi2EN4cute5tupleIJNS5_1CILi64EEENS7_ILi128EEENS7_ILi96EEEEEENS_6half_tEfNS_4arch4Sm80ELb0ELb0ELb1ELb0ELb1ELb0ELb0ELb0ELi2ELi2ELi4ELi2ELb0EEENS1_24CollectiveEpilogueBwdGQAISB_fSE_Li256ELb0ELb1EEENS1_19SingleTileSchedulerILb0ELb0ELb0ELi128EEEEEEEEEvNT_6ParamsE --------------------------
	.section	.text._ZN7cutlass13device_kernelIN5flash19enable_sm80_to_sm89INS1_16FlashAttnBwdSm80INS1_25CollectiveMainloopBwdSm80ILi2ELi2EN4cute5tupleIJNS5_1CILi64EEENS7_ILi128EEENS7_ILi96EEEEEENS_6half_tEfNS_4arch4Sm80ELb0ELb0ELb1ELb0ELb1ELb0ELb0ELb0ELi2ELi2ELi4ELi2ELb0EEENS1_24CollectiveEpilogueBwdGQAISB_fSE_Li256ELb0ELb1EEENS1_19SingleTileSchedulerILb0ELb0ELb0ELi128EEEEEEEEEvNT_6ParamsE,"ax",@progbits
	.sectioninfo	@"SHI_REGISTERS=254"
	.align	128
.text._ZN7cutlass13device_kernelIN5flash19enable_sm80_to_sm89INS1_16FlashAttnBwdSm80INS1_25CollectiveMainloopBwdSm80ILi2ELi2EN4cute5tupleIJNS5_1CILi64EEENS7_ILi128EEENS7_ILi96EEEEEENS_6half_tEfNS_4arch4Sm80ELb0ELb0ELb1ELb0ELb1ELb0ELb0ELb0ELi2ELi2ELi4ELi2ELb0EEENS1_24CollectiveEpilogueBwdGQAISB_fSE_Li256ELb0ELb1EEENS1_19SingleTileSchedulerILb0ELb0ELb0ELi128EEEEEEEEEvNT_6ParamsE:
        .type           _ZN7cutlass13device_kernelIN5flash19enable_sm80_to_sm89INS1_16FlashAttnBwdSm80INS1_25CollectiveMainloopBwdSm80ILi2ELi2EN4cute5tupleIJNS5_1CILi64EEENS7_ILi128EEENS7_ILi96EEEEEENS_6half_tEfNS_4arch4Sm80ELb0ELb0ELb1ELb0ELb1ELb0ELb0ELb0ELi2ELi2ELi4ELi2ELb0EEENS1_24CollectiveEpilogueBwdGQAISB_fSE_Li256ELb0ELb1EEENS1_19SingleTileSchedulerILb0ELb0ELb0ELi128EEEEEEEEEvNT_6ParamsE,@function
        .size           _ZN7cutlass13device_kernelIN5flash19enable_sm80_to_sm89INS1_16FlashAttnBwdSm80INS1_25CollectiveMainloopBwdSm80ILi2ELi2EN4cute5tupleIJNS5_1CILi64EEENS7_ILi128EEENS7_ILi96EEEEEENS_6half_tEfNS_4arch4Sm80ELb0ELb0ELb1ELb0ELb1ELb0ELb0ELb0ELi2ELi2ELi4ELi2ELb0EEENS1_24CollectiveEpilogueBwdGQAISB_fSE_Li256ELb0ELb1EEENS1_19SingleTileSchedulerILb0ELb0ELb0ELi128EEEEEEEEEvNT_6ParamsE,(.L_x_1414 - _ZN7cutlass13device_kernelIN5flash19enable_sm80_to_sm89INS1_16FlashAttnBwdSm80INS1_25CollectiveMainloopBwdSm80ILi2ELi2EN4cute5tupleIJNS5_1CILi64EEENS7_ILi128EEENS7_ILi96EEEEEENS_6half_tEfNS_4arch4Sm80ELb0ELb0ELb1ELb0ELb1ELb0ELb0ELb0ELi2ELi2ELi4ELi2ELb0EEENS1_24CollectiveEpilogueBwdGQAISB_fSE_Li256ELb0ELb1EEENS1_19SingleTileSchedulerILb0ELb0ELb0ELi128EEEEEEEEEvNT_6ParamsE)
        .other          _ZN7cutlass13device_kernelIN5flash19enable_sm80_to_sm89INS1_16FlashAttnBwdSm80INS1_25CollectiveMainloopBwdSm80ILi2ELi2EN4cute5tupleIJNS5_1CILi64EEENS7_ILi128EEENS7_ILi96EEEEEENS_6half_tEfNS_4arch4Sm80ELb0ELb0ELb1ELb0ELb1ELb0ELb0ELb0ELi2ELi2ELi4ELi2ELb0EEENS1_24CollectiveEpilogueBwdGQAISB_fSE_Li256ELb0ELb1EEENS1_19SingleTileSchedulerILb0ELb0ELb0ELi128EEEEEEEEEvNT_6ParamsE,@"STO_CUDA_ENTRY STV_DEFAULT"
_ZN7cutlass13device_kernelIN5flash19enable_sm80_to_sm89INS1_16FlashAttnBwdSm80INS1_25CollectiveMainloopBwdSm80ILi2ELi2EN4cute5tupleIJNS5_1CILi64EEENS7_ILi128EEENS7_ILi96EEEEEENS_6half_tEfNS_4arch4Sm80ELb0ELb0ELb1ELb0ELb1ELb0ELb0ELb0ELi2ELi2ELi4ELi2ELb0EEENS1_24CollectiveEpilogueBwdGQAISB_fSE_Li256ELb0ELb1EEENS1_19SingleTileSchedulerILb0ELb0ELb0ELi128EEEEEEEEEvNT_6ParamsE:
        /* <DEDUP_REMOVED lines=15> */
[----:B------:R-:W-:Y:S02]  /*00f0*/  ULDC UR10, c[0x0][0x168] ;  /* 0x00005a00000a7ab9 */ /* 0x000fe40000000800 */
        /* <DEDUP_REMOVED lines=23> */
[----:B------:R-:W-:Y:S01]  /*0270*/  UIMAD UR7, UR11, UR5, UR4 ;  /* 0x000000050b0772a4 */ /* 0x000fe2000f8e0204 */
        /* <DEDUP_REMOVED lines=11> */
[----:B------:R-:W-:Y:S01]  /*0330*/  ULDC.64 UR4, c[0x0][0x1b8] ;  /* 0x00006e0000047ab9 */ /* 0x000fe20000000a00 */
[----:B------:R-:W-:Y:S01]  /*0340*/  LEA.HI R183, R0, R14, RZ, 0x1 ;  /* 0x0000000e00b77211 */ /* 0x000fe200078f08ff */
[----:B------:R-:W-:Y:S01]  /*0350*/  IMAD.SHL.U32 R15, R8, 0x8, RZ ;  /* 0x00000008080f7824 */ /* 0x000fe200078e00ff */
[----:B------:R-:W-:Y:S01]  /*0360*/  SHF.R.S32.HI R195, RZ, 0x1f, R194 ;  /* 0x0000001fffc37819 */ /* 0x000fe200000114c2 */
[----:B------:R-:W-:Y:S01]  /*0370*/  IMAD.SHL.U32 R16, R10, 0x8, RZ ;  /* 0x000000080a107824 */ /* 0x000fe200078e00ff */
[----:B------:R-:W-:Y:S01]  /*0380*/  LOP3.LUT R183, R183, 0xfffffffe, RZ, 0xc0, !PT ;  /* 0xfffffffeb7b77812 */ /* 0x000fe200078ec0ff */
[----:B------:R-:W-:Y:S01]  /*0390*/  UIMAD UR4, UR6, UR4, URZ ;  /* 0x00000004060472a4 */ /* 0x000fe2000f8e023f */
        /* <DEDUP_REMOVED lines=10> */
[----:B------:R-:W-:Y:S01]  /*0440*/  UIMAD UR4, UR11, UR5, UR4 ;  /* 0x000000050b0472a4 */ /* 0x000fe2000f8e0204 */
[----:B------:R-:W-:Y:S01]  /*0450*/  IMAD.WIDE.U32 R26, R19, c[0x0][0x1e0], R16 ;  /* 0x00007800131a7a25 */ /* 0x000fe200078e0010 */
[----:B------:R-:W-:Y:S01]  /*0460*/  LOP3.LUT R20, R15, R20, RZ, 0x3c, !PT ;  /* 0x000000140f147212 */ /* 0x000fe200078e3cff */
[----:B------:R-:W-:Y:S01]  /*0470*/  ULDC.64 UR8, c[0x0][0x188] ;  /* 0x0000620000087ab9 */ /* 0x000fe20000000a00 */
[----:B------:R-:W-:Y:S01]  /*0480*/  IADD3 R187, R16, 0x40, RZ ;  /* 0x0000004010bb7810 */ /* 0x000fe20007ffe0ff */
[C---:B------:R-:W-:Y:S01]  /*0490*/  IMAD R18, R194.reuse, c[0x0][0x17c], R25 ;  /* 0x00005f00c2127a24 */ /* 0x040fe200078e0219 */
[----:B------:R-:W-:Y:S01]  /*04a0*/  UIMAD UR8, UR6, UR8, URZ ;  /* 0x00000008060872a4 */ /* 0x000fe2000f8e023f */
[----:B------:R-:W-:Y:S01]  /*04b0*/  IMAD.WIDE.U32 R30, R194, c[0x0][0x178], R16 ;  /* 0x00005e00c21e7a25 */ /* 0x000fe200078e0010 */
[----:B------:R-:W-:Y:S01]  /*04c0*/  ISETP.GE.AND P6, PT, R16, c[0x0][0x1cc], PT ;  /* 0x0000730010007a0c */ /* 0x000fe20003fc6270 */
[----:B------:R-:W-:Y:S01]  /*04d0*/  UISETP.GE.AND UP0, UPT, UR10, 0x41, UPT ;  /* 0x000000410a00788c */ /* 0x000fe2000bf06270 */
[----:B------:R-:W-:Y:S01]  /*04e0*/  ISETP.GE.AND P4, PT, R187, c[0x0][0x1cc], PT ;  /* 0x00007300bb007a0c */ /* 0x000fe20003f86270 */
[C---:B------:R-:W-:Y:S01]  /*04f0*/  IMAD R7, R19.reuse, c[0x0][0x1b4], R7 ;  /* 0x00006d0013077a24 */ /* 0x040fe200078e0207 */
[----:B------:R-:W-:Y:S01]  /*0500*/  UIMAD UR8, UR11, UR9, UR8 ;  /* 0x000000090b0872a4 */ /* 0x000fe2000f8e0208 */
        /* <DEDUP_REMOVED lines=26> */
[----:B------:R-:W-:Y:S02]  /*06b0*/  IADD3 R25, R35, UR7, RZ ;  /* 0x0000000723197c10 */ /* 0x000fe4000fffe0ff */
[----:B------:R-:W-:Y:S01]  /*06c0*/  UIMAD UR4, UR11, UR5, UR4 ;  /* 0x000000050b0472a4 */ /* 0x000fe2000f8e0204 */
[----:B------:R-:W-:-:S02]  /*06d0*/  IMAD.MOV.U32 R18, RZ, RZ, R26 ;  /* 0x000000ffff127224 */ /* 0x000fc400078e001a */
[----:B------:R-:W-:Y:S02]  /*06e0*/  IMAD R5, R33, c[0x0][0x1a8], RZ ;  /* 0x00006a0021057a24 */ /* 0x000fe400078e02ff */
[----:B------:R-:W-:Y:S02]  /*06f0*/  IMAD.IADD R29, R39, 0x1, R28 ;  /* 0x00000001271d7824 */ /* 0x000fe400078e021c */
[----:B------:R-:W-:Y:S02]  /*0700*/  IMAD.IADD R15, R37, 0x1, R14 ;  /* 0x00000001250f7824 */ /* 0x000fe400078e020e */
[----:B------:R-:W-:Y:S02]  /*0710*/  IMAD.MOV.U32 R28, RZ, RZ, R38 ;  /* 0x000000ffff1c7224 */ /* 0x000fe400078e0026 */
[----:B------:R-:W-:Y:S02]  /*0720*/  IMAD.U32 R26, RZ, RZ, UR11 ;  /* 0x0000000bff1a7e24 */ /* 0x000fe4000f8e00ff */
[----:B------:R-:W-:-:S02]  /*0730*/  IMAD.MOV.U32 R14, RZ, RZ, R36 ;  /* 0x000000ffff0e7224 */ /* 0x000fc400078e0024 */
        /* <DEDUP_REMOVED lines=8> */
[----:B------:R-:W-:Y:S01]  /*07c0*/  IADD3 R2, R27, UR8, RZ ;  /* 0x000000081b027c10 */ /* 0x000fe2000fffe0ff */
[----:B------:R-:W-:Y:S01]  /*07d0*/  ULDC.64 UR8, c[0x0][0x118] ;  /* 0x0000460000087ab9 */ /* 0x000fe20000000a00 */
        /* <DEDUP_REMOVED lines=228> */
.L_x_688:
[----:B------:R-:W-:Y:S05]  /*1620*/  BSYNC B0 ;  /* 0x0000000000007941 */ /* 0x000fea0003800000 */
.L_x_687:
        /* <DEDUP_REMOVED lines=61> */
[----:B------:R-:W-:Y:S01]  /*1a00*/  UIADD3 UR10, UR10, 0x3f, URZ ;  /* 0x0000003f0a0a7890 */ /* 0x000fe2000fffe03f */
[----:B------:R-:W-:Y:S01]  /*1a10*/  MOV R204, UR11 ;  /* 0x0000000b00cc7c02 */ /* 0x000fe20008000f00 */
[----:B------:R-:W-:Y:S01]  /*1a20*/  UIMAD UR4, UR6, UR4, URZ ;  /* 0x00000004060472a4 */ /* 0x000fe2000f8e023f */
[----:B------:R-:W-:Y:S01]  /*1a30*/  LEA R181, R181, 0x1c480, 0x1 ;  /* 0x0001c480b5b57811 */ /* 0x000fe200078e08ff */
[----:B------:R-:W-:Y:S01]  /*1a40*/  IMAD.IADD R13, R13, 0x1, R6 ;  /* 0x000000010d0d7824 */ /* 0x000fe200078e0206 */
[----:B------:R-:W-:Y:S01]  /*1a50*/  LOP3.LUT R7, R8, 0xfffffffc, RZ, 0xc0, !PT ;  /* 0xfffffffc08077812 */ /* 0x000fe200078ec0ff */
[----:B------:R-:W-:Y:S01]  /*1a60*/  IMAD.IADD R4, R4, 0x1, -R11 ;  /* 0x0000000104047824 */ /* 0x000fe200078e0a0b */
[----:B------:R-:W-:Y:S01]  /*1a70*/  USHF.R.S32.HI UR7, URZ, 0x1f, UR10 ;  /* 0x0000001f3f077899 */ /* 0x000fe2000801140a */
[----:B------:R-:W-:Y:S01]  /*1a80*/  IMAD.WIDE.U32 R204, R204, c[0x0][0x240], R12 ;  /* 0x00009000cccc7a25 */ /* 0x000fe200078e000c */
[----:B------:R-:W-:Y:S01]  /*1a90*/  UIMAD UR4, UR11, UR5, UR4 ;  /* 0x000000050b0472a4 */ /* 0x000fe2000f8e0204 */
[----:B------:R-:W-:Y:S01]  /*1aa0*/  LEA R180, R178, R181, 0x1 ;  /* 0x000000b5b2b47211 */ /* 0x000fe200078e08ff */
[----:B------:R-:W-:Y:S01]  /*1ab0*/  ULEA.HI UR7, UR7, UR10, URZ, 0x6 ;  /* 0x0000000a07077291 */ /* 0x000fe2000f8f303f */
[----:B------:R-:W-:Y:S01]  /*1ac0*/  IMAD R179, R0, 0x2, R181 ;  /* 0x0000000200b37824 */ /* 0x000fe200078e02b5 */
[C---:B------:R-:W-:Y:S01]  /*1ad0*/  IADD3 R5, R203.reuse, 0x18480, RZ ;  /* 0x00018480cb057810 */ /* 0x040fe20007ffe0ff */
[----:B------:R-:W-:Y:S01]  /*1ae0*/  IMAD.IADD R7, R2, 0x1, -R7 ;  /* 0x0000000102077824 */ /* 0x000fe200078e0a07 */
[----:B------:R-:W-:Y:S01]  /*1af0*/  IADD3 R199, R203, 0x184c0, RZ ;  /* 0x000184c0cbc77810 */ /* 0x000fe20007ffe0ff */
[----:B------:R-:W-:Y:S01]  /*1b00*/  IMAD R4, R4, -0x8, R9 ;  /* 0xfffffff804047824 */ /* 0x000fe200078e0209 */
[----:B------:R-:W-:Y:S01]  /*1b10*/  @P0 IADD3 R199, R5, -0x40, RZ ;  /* 0xffffffc005c70810 */ /* 0x000fe20007ffe0ff */
[----:B------:R-:W-:Y:S01]  /*1b20*/  IMAD.SHL.U32 R184, R184, 0x2, RZ ;  /* 0x00000002b8b87824 */ /* 0x000fe200078e00ff */
[----:B------:R-:W-:Y:S01]  /*1b30*/  LEA R182, R182, 0x80, 0x1 ;  /* 0x00000080b6b67811 */ /* 0x000fe200078e08ff */
        /* <DEDUP_REMOVED lines=57> */
[----:B------:R-:W-:Y:S02]  /*1ed0*/  USHF.R.S32.HI UR18, URZ, 0x6, UR7 ;  /* 0x000000063f127899 */ /* 0x000fe40008011407 */
[----:B------:R-:W-:Y:S02]  /*1ee0*/  UMOV UR5, URZ ;  /* 0x0000003f00057c82 */ /* 0x000fe40008000000 */
[----:B------:R-:W-:Y:S02]  /*1ef0*/  UMOV UR20, 0x1 ;  /* 0x0000000100147882 */ /* 0x000fe40000000000 */
[----:B------:R-:W-:Y:S02]  /*1f00*/  UMOV UR15, URZ ;  /* 0x0000003f000f7c82 */ /* 0x000fe40008000000 */
[----:B------:R-:W-:Y:S02]  /*1f10*/  UMOV UR19, URZ ;  /* 0x0000003f00137c82 */ /* 0x000fe40008000000 */
[----:B------:R-:W-:-:S02]  /*1f20*/  ULDC UR14, c[0x0][0x168] ;  /* 0x00005a00000e7ab9 */ /* 0x000fc40000000800 */
[----:B------:R-:W-:Y:S02]  /*1f30*/  UIMAD UR13, UR11, UR13, URZ ;  /* 0x0000000d0b0d72a4 */ /* 0x000fe4000f8e023f */
[----:B------:R-:W-:Y:S02]  /*1f40*/  UIMAD UR12, UR11, UR12, URZ ;  /* 0x0000000c0b0c72a4 */ /* 0x000fe4000f8e023f */
[----:B------:R-:W-:Y:S02]  /*1f50*/  ULDC UR7, c[0x0][0x168] ;  /* 0x00005a0000077ab9 */ /* 0x000fe40000000800 */
.L_x_692:
        /* <DEDUP_REMOVED lines=101> */
[----:B------:R-:W1:Y:S01]  /*25b0*/  MUFU.TANH R211, R211 ;  /* 0x000000d300d37308 */ /* 0x000e620000002400 */
        /* <DEDUP_REMOVED lines=67> */
[----:B--234-:R-:W2:Y:S01]  /*29f0*/  @!P1 S2R R3, SR_CTAID.Y ;  /* 0x0000000000039919 */ /* 0x01cea20000002600 */
        /* <DEDUP_REMOVED lines=41> */
.L_x_690:
[-C--:B-1234-:R-:W-:Y:S01]  /*2c90*/  HMMA.16816.F32 R4, R132, R136.reuse, RZ ;  /* 0x000000888404723c */ /* 0x09efe200000018ff */
        /* <DEDUP_REMOVED lines=459> */
[----:B-12-4-:R-:W1:Y:S01]  /*4950*/  S2R R5, SR_CTAID.Y ;  /* 0x0000000000057919 */ /* 0x016e620000002600 */
        /* <DEDUP_REMOVED lines=39> */
.L_x_691:
[-C--:B-12-4-:R-:W-:Y:S01]  /*4bd0*/  HMMA.16816.F32 R4, R28, R2.reuse, RZ ;  /* 0x000000021c04723c */ /* 0x096fe200000018ff */
        /* <DEDUP_REMOVED lines=189> */
.L_x_689:
[----:B------:R-:W1:Y:S01]  /*57b0*/  S2UR UR13, SR_CTAID.Y ;  /* 0x00000000000d79c3 */ /* 0x000e620000002600 */
[----:B------:R-:W-:Y:S01]  /*57c0*/  UMOV UR4, 0x1 ;  /* 0x0000000100047882 */ /* 0x000fe20000000000 */
[----:B------:R-:W3:Y:S01]  /*57d0*/  S2R R0, SR_TID.X ;  /* 0x0000000000007919 */ /* 0x000ee20000002100 */
[----:B------:R-:W-:Y:S01]  /*57e0*/  ULDC.64 UR16, c[0x0][0x338] ;  /* 0x0000ce0000107ab9 */ /* 0x000fe20000000a00 */
[----:B------:R-:W-:Y:S01]  /*57f0*/  BSSY B0, `(.L_x_693) ;  /* 0x0000057000007945 */ /* 0x000fe20003800000 */
[----:B------:R-:W-:Y:S01]  /*5800*/  UISETP.NE.AND UP0, UPT, UR4, UR16, UPT ;  /* 0x000000100400728c */ /* 0x000fe2000bf05270 */
[----:B------:R-:W-:Y:S01]  /*5810*/  FMUL.FTZ R84, R84, c[0x0][0x298] ;  /* 0x0000a60054547a20 */ /* 0x000fe20000410000 */
[----:B------:R-:W-:Y:S01]  /*5820*/  ULDC UR11, c[0x0][0x340] ;  /* 0x0000d000000b7ab9 */ /* 0x000fe20000000800 */
[----:B------:R-:W4:Y:S01]  /*5830*/  S2UR UR10, SR_CTAID.X ;  /* 0x00000000000a79c3 */ /* 0x000f220000002500 */
[----:B------:R-:W-:Y:S01]  /*5840*/  ULDC UR4, c[0x0][0x358] ;  /* 0x0000d60000047ab9 */ /* 0x000fe20000000800 */
[----:B------:R-:W-:Y:S01]  /*5850*/  FMUL.FTZ R85, R85, c[0x0][0x298] ;  /* 0x0000a60055557a20 */ /* 0x000fe20000410000 */
[----:B------:R-:W-:Y:S01]  /*5860*/  ULDC UR5, c[0x0][0x2f4] ;  /* 0x0000bd0000057ab9 */ /* 0x000fe20000000800 */
[----:B------:R-:W-:-:S02]  /*5870*/  FMUL.FTZ R86, R86, c[0x0][0x298] ;  /* 0x0000a60056567a20 */ /* 0x000fc40000410000 */
[----:B------:R-:W-:Y:S02]  /*5880*/  FMUL.FTZ R87, R87, c[0x0][0x298] ;  /* 0x0000a60057577a20 */ /* 0x000fe40000410000 */
[----:B------:R-:W5:Y:S01]  /*5890*/  S2UR UR7, SR_CTAID.Z ;  /* 0x00000000000779c3 */ /* 0x000f620000002700 */
[----:B------:R-:W-:Y:S02]  /*58a0*/  FMUL.FTZ R88, R88, c[0x0][0x298] ;  /* 0x0000a60058587a20 */ /* 0x000fe40000410000 */
[----:B------:R-:W-:Y:S02]  /*58b0*/  FMUL.FTZ R89, R89, c[0x0][0x298] ;  /* 0x0000a60059597a20 */ /* 0x000fe40000410000 */
[----:B------:R-:W-:Y:S02]  /*58c0*/  FMUL.FTZ R90, R90, c[0x0][0x298] ;  /* 0x0000a6005a5a7a20 */ /* 0x000fe40000410000 */
[----:B------:R-:W-:Y:S01]  /*58d0*/  FMUL.FTZ R91, R91, c[0x0][0x298] ;  /* 0x0000a6005b5b7a20 */ /* 0x000fe20000410000 */
[----:B-1----:R-:W-:Y:S01]  /*58e0*/  UIMAD.WIDE.U32 UR18, UR13, UR17, URZ ;  /* 0x000000110d1272a5 */ /* 0x002fe2000f8e003f */
[----:B------:R-:W-:Y:S01]  /*58f0*/  FMUL.FTZ R96, R96, c[0x0][0x298] ;  /* 0x0000a60060607a20 */ /* 0x000fe20000410000 */
[----:B------:R-:W-:Y:S01]  /*5900*/  USHF.R.S32.HI UR15, URZ, 0x1f, UR13 ;  /* 0x0000001f3f0f7899 */ /* 0x000fe2000801140d */
[----:B---3--:R-:W-:Y:S01]  /*5910*/  ISETP.NE.AND P1, PT, R0, RZ, PT ;  /* 0x000000ff0000720c */ /* 0x008fe20003f25270 */
[----:B------:R-:W-:Y:S01]  /*5920*/  UMOV UR17, UR13 ;  /* 0x0000000d00117c82 */ /* 0x000fe20008000000 */
[----:B------:R-:W-:Y:S01]  /*5930*/  FMUL.FTZ R97, R97, c[0x0][0x298] ;  /* 0x0000a60061617a20 */ /* 0x000fe20000410000 */
[----:B------:R-:W-:Y:S01]  /*5940*/  @UP0 USHF.R.U32.HI UR17, URZ, UR11, UR19 ;  /* 0x0000000b3f110299 */ /* 0x000fe20008011613 */
[----:B------:R-:W-:Y:S01]  /*5950*/  FMUL.FTZ R98, R98, c[0x0][0x298] ;  /* 0x0000a60062627a20 */ /* 0x000fe20000410000 */
[----:B----4-:R-:W-:Y:S01]  /*5960*/  UIMAD UR11, UR10, UR4, URZ ;  /* 0x000000040a0b72a4 */ /* 0x010fe2000f8e023f */
[----:B------:R-:W-:Y:S01]  /*5970*/  FMUL.FTZ R99, R99, c[0x0][0x298] ;  /* 0x0000a60063637a20 */ /* 0x000fe20000410000 */
[----:B------:R-:W-:Y:S01]  /*5980*/  @UP0 USHF.R.S32.HI UR4, URZ, 0x1f, UR17 ;  /* 0x0000001f3f040899 */ /* 0x000fe20008011411 */
[----:B------:R-:W-:Y:S01]  /*5990*/  FMUL.FTZ R92, R92, c[0x0][0x298] ;  /* 0x0000a6005c5c7a20 */ /* 0x000fe20000410000 */
[----:B------:R-:W-:Y:S01]  /*59a0*/  UMOV UR14, UR13 ;  /* 0x0000000d000e7c82 */ /* 0x000fe20008000000 */
[----:B------:R-:W-:Y:S01]  /*59b0*/  FMUL.FTZ R93, R93, c[0x0][0x298] ;  /* 0x0000a6005d5d7a20 */ /* 0x000fe20000410000 */
[----:B------:R-:W-:Y:S01]  /*59c0*/  @UP0 UMOV UR14, UR17 ;  /* 0x00000011000e0c82 */ /* 0x000fe20008000000 */
[----:B------:R-:W-:Y:S01]  /*59d0*/  FMUL.FTZ R94, R94, c[0x0][0x298] ;  /* 0x0000a6005e5e7a20 */ /* 0x000fe20000410000 */
[----:B-----5:R-:W-:Y:S01]  /*59e0*/  UIMAD UR12, UR7, UR5, URZ ;  /* 0x00000005070c72a4 */ /* 0x020fe2000f8e023f */
        /* <DEDUP_REMOVED lines=47> */
[----:B------:R-:W-:Y:S01]  /*5ce0*/  FMUL.FTZ R127, R127, c[0x0][0x298] ;  /* 0x0000a6007f7f7a20 */ /* 0x000fe20000410000 */
[----:B------:R-:W-:Y:S06]  /*5cf0*/  BAR.SYNC.DEFER_BLOCKING 0x1, 0x100 ;  /* 0x0044000000007b1d */ /* 0x000fec0000010000 */
[----:B------:R-:W-:Y:S05]  /*5d00*/  @P1 BRA `(.L_x_694) ;  /* 0x0000005000001947 */ /* 0x000fea0003800000 */
.L_x_695:
[----:B------:R-:W3:Y:S01]  /*5d10*/  LDG.E.STRONG.GPU R4, [R2.64] ;  /* 0x0000000802047981 */ /* 0x000ee2000c1ef900 */
[----:B------:R-:W-:Y:S01]  /*5d20*/  YIELD ;  /* 0x0000000000007946 */ /* 0x000fe20003800000 */
[----:B---3--:R-:W-:Y:S01]  /*5d30*/  ISETP.NE.AND P0, PT, R4, UR13, PT ;  /* 0x0000000d04007c0c */ /* 0x008fe2000bf05270 */
[----:B------:R-:W-:-:S12]  /*5d40*/  CCTL.IVALL ;  /* 0x00000000ff00798f */ /* 0x000fd80002000000 */
[----:B------:R-:W-:Y:S05]  /*5d50*/  @P0 BRA `(.L_x_695) ;  /* 0xffffffb000000947 */ /* 0x000fea000383ffff */
.L_x_694:
[----:B------:R-:W-:Y:S05]  /*5d60*/  BSYNC B0 ;  /* 0x0000000000007941 */ /* 0x000fea0003800000 */
.L_x_693:
[----:B--2---:R-:W-:Y:S01]  /*5d70*/  MOV R5, 0xffffffff ;  /* 0xffffffff00057802 */ /* 0x004fe20000000f00 */
[----:B------:R-:W-:Y:S05]  /*5d80*/  BRA.CONV ~URZ, `(.L_x_696) ;  /* 0x000000237f007947 */ /* 0x000fea000b800000 */
[----:B------:R-:W-:Y:S02]  /*5d90*/  MOV R6, 0x5db0 ;  /* 0x00005db000067802 */ /* 0x000fe40000000f00 */
[----:B------:R-:W-:Y:S05]  /*5da0*/  CALL.REL.NOINC `($__internal_6_$__cuda_sm70_warpsync) ;  /* 0x00000b2000007944 */ /* 0x000fea0003c00000 */
.L_x_696:
[----:B------:R-:W-:Y:S01]  /*5db0*/  UIMAD UR4, UR10, 0x3000, URZ ;  /* 0x000030000a0478a4 */ /* 0x000fe2000f8e023f */
[----:B------:R-:W1:Y:S01]  /*5dc0*/  S2R R4, SR_CTAID.Z ;  /* 0x0000000000047919 */ /* 0x000e620000002700 */
[----:B------:R-:W-:Y:S01]  /*5dd0*/  IMAD.U32 R6, RZ, RZ, UR14 ;  /* 0x0000000eff067e24 */ /* 0x000fe2000f8e00ff */
[----:B------:R-:W-:-:S06]  /*5de0*/  NOP ;  /* 0x0000000000007918 */ /* 0x000fcc0000000000 */
[----:B------:R-:W-:Y:S01]  /*5df0*/  USHF.R.S32.HI UR16, URZ, 0x1f, UR4 ;  /* 0x0000001f3f107899 */ /* 0x000fe20008011404 */
[C---:B------:R-:W-:Y:S01]  /*5e00*/  IADD3 R8, P0, R0.reuse, UR4, RZ ;  /* 0x0000000400087c10 */ /* 0x040fe2000ff1e0ff */
[----:B------:R-:W-:Y:S01]  /*5e10*/  IMAD.U32 R7, RZ, RZ, UR15 ;  /* 0x0000000fff077e24 */ /* 0x000fe2000f8e00ff */
[----:B------:R-:W-:Y:S02]  /*5e20*/  ULDC.64 UR4, c[0x0][0x328] ;  /* 0x0000ca0000047ab9 */ /* 0x000fe40000000a00 */
[----:B------:R-:W-:Y:S01]  /*5e30*/  UIMAD UR4, UR15, UR4, URZ ;  /* 0x000000040f0472a4 */ /* 0x000fe2000f8e023f */
[----:B------:R-:W-:-:S03]  /*5e40*/  LEA.HI.X.SX32 R9, R0, UR16, 0x1, P0 ;  /* 0x0000001000097c11 */ /* 0x000fc600080f0eff */
[----:B------:R-:W-:Y:S02]  /*5e50*/  UIMAD UR16, UR14, UR5, UR4 ;  /* 0x000000050e1072a4 */ /* 0x000fe4000f8e0204 */
[----:B------:R-:W-:Y:S01]  /*5e60*/  IMAD.WIDE.U32 R6, R6, c[0x0][0x328], R8 ;  /* 0x0000ca0006067a25 */ /* 0x000fe200078e0008 */
[----:B------:R-:W-:Y:S02]  /*5e70*/  ULDC.64 UR4, c[0x0][0x330] ;  /* 0x0000cc0000047ab9 */ /* 0x000fe40000000a00 */
        /* <DEDUP_REMOVED lines=57> */
[----:B-1----:R-:W-:Y:S05]  /*6210*/  CALL.REL.NOINC `($__internal_6_$__cuda_sm70_warpsync) ;  /* 0x000006b000007944 */ /* 0x002fea0003c00000 */
.L_x_697:
        /* <DEDUP_REMOVED lines=12> */
.L_x_699:
[----:B------:R-:W-:Y:S05]  /*62e0*/  BSYNC B0 ;  /* 0x0000000000007941 */ /* 0x000fea0003800000 */
.L_x_698:
[----:B------:R-:W-:Y:S01]  /*62f0*/  ULDC.64 UR4, c[0x0][0x348] ;  /* 0x0000d20000047ab9 */ /* 0x000fe20000000a00 */
[----:B------:R-:W-:Y:S01]  /*6300*/  BSSY B0, `(.L_x_700) ;  /* 0x000000b000007945 */ /* 0x000fe20003800000 */
[----:B------:R-:W-:-:S04]  /*6310*/  UIADD3 UR4, UP0, UR11, UR4, URZ ;  /* 0x000000040b047290 */ /* 0x000fc8000ff1e03f */
[----:B------:R-:W-:Y:S02]  /*6320*/  UIADD3.X UR5, UR12, UR5, URZ, UP0, !UPT ;  /* 0x000000050c057290 */ /* 0x000fe400087fe43f */
[----:B--2---:R-:W-:-:S04]  /*6330*/  MOV R2, UR4 ;  /* 0x0000000400027c02 */ /* 0x004fc80008000f00 */
[----:B------:R-:W-:Y:S01]  /*6340*/  MOV R3, UR5 ;  /* 0x0000000500037c02 */ /* 0x000fe20008000f00 */
[----:B------:R-:W-:Y:S05]  /*6350*/  @P1 BRA `(.L_x_701) ;  /* 0x0000005000001947 */ /* 0x000fea0003800000 */
.L_x_702:
[----:B------:R-:W2:Y:S01]  /*6360*/  LDG.E.STRONG.GPU R0, [R2.64] ;  /* 0x0000000802007981 */ /* 0x000ea2000c1ef900 */
[----:B------:R-:W-:Y:S01]  /*6370*/  YIELD ;  /* 0x0000000000007946 */ /* 0x000fe20003800000 */
[----:B--2---:R-:W-:Y:S01]  /*6380*/  ISETP.NE.AND P0, PT, R0, UR13, PT ;  /* 0x0000000d00007c0c */ /* 0x004fe2000bf05270 */
[----:B------:R-:W-:-:S12]  /*6390*/  CCTL.IVALL ;  /* 0x00000000ff00798f */ /* 0x000fd80002000000 */
[----:B------:R-:W-:Y:S05]  /*63a0*/  @P0 BRA `(.L_x_702) ;  /* 0xffffffb000000947 */ /* 0x000fea000383ffff */
.L_x_701:
[----:B------:R-:W-:Y:S05]  /*63b0*/  BSYNC B0 ;  /* 0x0000000000007941 */ /* 0x000fea0003800000 */
.L_x_700:
[----:B------:R-:W-:Y:S05]  /*63c0*/  BRA.CONV ~URZ, `(.L_x_703) ;  /* 0x000000237f007947 */ /* 0x000fea000b800000 */
[----:B------:R-:W-:Y:S02]  /*63d0*/  MOV R6, 0x63f0 ;  /* 0x000063f000067802 */ /* 0x000fe40000000f00 */
[----:B-1----:R-:W-:Y:S05]  /*63e0*/  CALL.REL.NOINC `($__internal_6_$__cuda_sm70_warpsync) ;  /* 0x000004e000007944 */ /* 0x002fea0003c00000 */
.L_x_703:
[----:B------:R-:W-:Y:S01]  /*63f0*/  ULDC.64 UR4, c[0x0][0x300] ;  /* 0x0000c00000047ab9 */ /* 0x000fe20000000a00 */
[----:B------:R-:W-:Y:S01]  /*6400*/  IMAD.U32 R6, RZ, RZ, UR14 ;  /* 0x0000000eff067e24 */ /* 0x000fe2000f8e00ff */
        /* <DEDUP_REMOVED lines=63> */
[----:B-12---:R-:W-:Y:S05]  /*6800*/  CALL.REL.NOINC `($__internal_6_$__cuda_sm70_warpsync) ;  /* 0x000000c000007944 */ /* 0x006fea0003c00000 */
.L_x_704:
        /* <DEDUP_REMOVED lines=12> */
        .weak           $__internal_6_$__cuda_sm70_warpsync
        .type           $__internal_6_$__cuda_sm70_warpsync,@function
        .size           $__internal_6_$__cuda_sm70_warpsync,(.L_x_1414 - $__internal_6_$__cuda_sm70_warpsync)
$__internal_6_$__cuda_sm70_warpsync:
[----:B------:R-:W-:Y:S01]  /*68d0*/  MOV R7, 0x0 ;  /* 0x0000000000077802 */ /* 0x000fe20000000f00 */
[----:B------:R-:W-:Y:S04]  /*68e0*/  WARPSYNC R5 ;  /* 0x0000000500007348 */ /* 0x000fe80003800000 */
[----:B------:R-:W-:Y:S05]  /*68f0*/  RET.REL.NODEC R6 `(_ZN7cutlass13device_kernelIN5flash19enable_sm80_to_sm89INS1_16FlashAttnBwdSm80INS1_25CollectiveMainloopBwdSm80ILi2ELi2EN4cute5tupleIJNS5_1CILi64EEENS7_ILi128EEENS7_ILi96EEEEEENS_6half_tEfNS_4arch4Sm80ELb0ELb0ELb1ELb0ELb1ELb0ELb0ELb0ELi2ELi2ELi4ELi2ELb0EEENS1_24CollectiveEpilogueBwdGQAISB_fSE_Li256ELb0ELb1EEENS1_19SingleTileSchedulerILb0ELb0ELb0ELi128EEEEEEEEEvNT_6ParamsE) ;  /* 0xffff970006007950 */ /* 0x000fea0003c3ffff */
.L_x_705:
        /* <DEDUP_REMOVED lines=16> */
.L_x_1414:


//--------------------- .text._ZN7cutlass13device_kernelIN5flash19enable_sm80_to_sm89INS1_16FlashAttnBwdSm80INS1_25CollectiveMainloopBwdSm80ILi2ELi2EN4cute5tupleIJNS5_1CILi64EEENS7_ILi128EEENS7_ILi96EEEEEENS_6half_tEfNS_4arch4Sm80ELb0ELb0ELb1ELb1ELb0ELb0ELb0ELb0ELi2ELi2ELi4ELi2ELb0EEENS1_21CollectiveEpilogueBwdISB_SC_SE_Li256ELb1ELb0ELi2EEENS1_19SingleTileSchedulerILb1ELb0ELb0ELi128EEEEEEEEEvNT_6ParamsE --------------------------
	.section	.text._ZN7cutlass13device_kernelIN5flash19enable_sm80_to_sm89INS1_16FlashAttnBwdSm80INS1_25CollectiveMainloopBwdSm80ILi2ELi2EN4cute5tupleIJNS5_1CILi64EEENS7_ILi128EEENS7_ILi96EEEEEENS_6half_tEfNS_4arch4Sm80ELb0ELb0ELb1ELb1ELb0ELb0ELb0ELb0ELi2ELi2ELi4ELi2ELb0EEENS1_21CollectiveEpilogueBwdISB_SC_SE_Li256ELb1ELb0ELi2EEENS1_19SingleTileSchedulerILb1ELb0ELb0ELi128EEEEEEEEEvNT_6ParamsE,"ax",@progbits
	.sectioninfo	@"SHI_REGISTERS=255"
	.align	128
.text._ZN7cutlass13device_kernelIN5flash19enable_sm80_to_sm89INS1_16FlashAttnBwdSm80INS1_25CollectiveMainloopBwdSm80ILi2ELi2EN4cute5tupleIJNS5_1CILi64EEENS7_ILi128EEENS7_ILi96EEEEEENS_6half_tEfNS_4arch4Sm80ELb0ELb0ELb1ELb1ELb0ELb0ELb0ELb0ELi2ELi2ELi4ELi2ELb0EEENS1_21CollectiveEpilogueBwdISB_SC_SE_Li256ELb1ELb0ELi2EEENS1_19SingleTileSchedulerILb1ELb0ELb0ELi128EEEEEEEEEvNT_6ParamsE:
        .type           _ZN7cutlass13device_kernelIN5flash19enable_sm80_to_sm89INS1_16FlashAttnBwdSm80INS1_25CollectiveMainloopBwdSm80ILi2ELi2EN4cute5tupleIJNS5_1CILi64EEENS7_ILi128EEENS7_ILi96EEEEEENS_6half_tEfNS_4arch4Sm80ELb0ELb0ELb1ELb1ELb0ELb0ELb0ELb0ELi2ELi2ELi4ELi2ELb0EEENS1_21CollectiveEpilogueBwdISB_SC_SE_Li256ELb1ELb0ELi2EEENS1_19SingleTileSchedulerILb1ELb0ELb0ELi128EEEEEEEEEvNT_6ParamsE,@function
        .size           _ZN7cutlass13device_kernelIN5flash19enable_sm80_to_sm89INS1_16FlashAttnBwdSm80INS1_25CollectiveMainloopBwdSm80ILi2ELi2EN4cute5tupleIJNS5_1CILi64EEENS7_ILi128EEENS7_ILi96EEEEEENS_6half_tEfNS_4arch4Sm80ELb0ELb0ELb1ELb1ELb0ELb0ELb0ELb0ELi2ELi2ELi4ELi2ELb0EEENS1_21CollectiveEpilogueBwdISB_SC_SE_Li256ELb1ELb0ELi2EEENS1_19SingleTileSchedulerILb1ELb0ELb0ELi128EEEEEEEEEvNT_6ParamsE,(.L_x_1416 - _ZN7cutlass13device_kernelIN5flash19enable_sm80_to_sm89INS1_16FlashAttnBwdSm80INS1_25CollectiveMainloopBwdSm80ILi2ELi2EN4cute5tupleIJNS5_1CILi64EEENS7_ILi128EEENS7_ILi96EEEEEENS_6half_tEfNS_4arch4Sm80ELb0ELb0ELb1ELb1ELb0ELb0ELb0ELb0ELi2ELi2ELi4ELi2ELb0EEENS1_21CollectiveEpilogueBwdISB_SC_SE_Li256ELb1ELb0ELi2EEENS1_19SingleTileSchedulerILb1ELb0ELb0ELi128EEEEEEEEEvNT_6ParamsE)
        .other          _ZN7cutlass13device_kernelIN5flash19enable_sm80_to_sm89INS1_16FlashAttnBwdSm80INS1_25CollectiveMainloopBwdSm80ILi2ELi2EN4cute5tupleIJNS5_1CILi64EEENS7_ILi128EEENS7_ILi96EEEEEENS_6half_tEfNS_4arch4Sm80ELb0ELb0ELb1ELb1ELb0ELb0ELb0ELb0ELi2ELi2ELi4ELi2ELb0EEENS1_21CollectiveEpilogueBwdISB_SC_SE_Li256ELb1ELb0ELi2EEENS1_19SingleTileSchedulerILb1ELb0ELb0ELi128EEEEEEEEEvNT_6ParamsE,@"STO_CUDA_ENTRY STV_DEFAULT"
_ZN7cutlass13device_kernelIN5flash19enable_sm80_to_sm89INS1_16FlashAttnBwdSm80INS1_25CollectiveMainloopBwdSm80ILi2ELi2EN4cute5tupleIJNS5_1CILi64EEENS7_ILi128EEENS7_ILi96EEEEEENS_6half_tEfNS_4arch4Sm80ELb0ELb0ELb1ELb1ELb0ELb0ELb0ELb0ELi2ELi2ELi4ELi2ELb0EEENS1_21CollectiveEpilogueBwdISB_SC_SE_Li256ELb1ELb0ELi2EEENS1_19SingleTileSchedulerILb1ELb0ELb0ELi128EEEEEEEEEvNT_6ParamsE:
[----:B------:R-:W-:Y:S02]  /*0000*/  MOV R1, c[0x0][0x28] ;  /* 0x00000a0000017a02 */ /* 0x000fe40000000f00 */
[----:B------:R-:W1:Y:S01]  /*0010*/  S2R R2, SR_TID.X ;  /* 0x0000000000027919 */ /* 0x000e620000002100 */
[----:B------:R-:W-:Y:S01]  /*0020*/  MOV R10, 0x4 ;  /* 0x00000004000a7802 */ /* 0x000fe20000000f00 */
[----:B------:R-:W-:Y:S02]  /*0030*/  ULDC.64 UR14, c[0x0][0x118] ;  /* 0x00004600000e7ab9 */ /* 0x000fe40000000a00 */
[----:B------:R-:W2:Y:S04]  /*0040*/  S2R R193, SR_CTAID.Z ;  /* 0x0000000000c17919 */ /* 0x000ea80000002700 */
[----:B------:R-:W3:Y:S04]  /*0050*/  S2R R3, SR_CTAID.X ;  /* 0x0000000000037919 */ /* 0x000ee80000002500 */
[----:B------:R-:W4:Y:S01]  /*0060*/  S2R R0, SR_CTAID.Y ;  /* 0x0000000000007919 */ /* 0x000f220000002600 */
[----:B-1----:R-:W-:-:S05]  /*0070*/  SHF.R.U32.HI R6, RZ, 0x5, R2 ;  /* 0x00000005ff067819 */ /* 0x002fca0000011602 */
[----:B------:R-:W1:Y:S02]  /*0080*/  SHFL.IDX PT, R4, R6, RZ, 0x1f ;  /* 0x00001fff06047589 */ /* 0x000e6400000e0000 */
[----:B-1----:R-:W-:Y:S01]  /*0090*/  ISETP.NE.AND P0, PT, R4, RZ, PT ;  /* 0x000000ff0400720c */ /* 0x002fe20003f05270 */
[----:B--2---:R-:W-:-:S12]  /*00a0*/  IMAD.WIDE R4, R193, R10, c[0x0][0x3c0] ;  /* 0x0000f000c1047625 */ /* 0x004fd800078e020a */
[----:B------:R-:W-:Y:S05]  /*00b0*/  @!P0 BRA `(.L_x_706) ;  /* 0x0000012000008947 */ /* 0x000fea0003800000 */
[----:B---34-:R-:W-:-:S04]  /*00c0*/  ISETP.NE.U32.AND P0, PT, RZ, c[0x0][0x3c0], PT ;  /* 0x0000f000ff007a0c */ /* 0x018fc80003f05070 */
[----:B------:R-:W-:-:S13]  /*00d0*/  ISETP.NE.AND.EX P0, PT, RZ, c[0x0][0x3c4], PT, P0 ;  /* 0x0000f100ff007a0c */ /* 0x000fda0003f05300 */
[----:B------:R-:W-:Y:S05]  /*00e0*/  @!P0 BRA `(.L_x_707) ;  /* 0x0000002000008947 */ /* 0x000fea0003800000 */
[----:B------:R1:W5:Y:S01]  /*00f0*/  LDG.E R5, [R4.64] ;  /* 0x0000000e04057981 */ /* 0x000362000c1e1900 */
[----:B------:R-:W-:Y:S05]  /*0100*/  BRA `(.L_x_708) ;  /* 0x0000009000007947 */ /* 0x000fea0003800000 */
.L_x_707:
        /* <DEDUP_REMOVED lines=8> */
.L_x_709:
[----:B------:R-:W-:Y:S02]  /*0190*/  MOV R5, c[0x0][0x3a4] ;  /* 0x0000e90000057a02 */ /* 0x000fe40000000f00 */
.L_x_708:
[----:B-1----:R-:W-:-:S05]  /*01a0*/  IMAD.SHL.U32 R4, R3, 0x80, RZ ;  /* 0x0000008003047824 */ /* 0x002fca00078e00ff */
[----:B-----5:R-:W-:-:S04]  /*01b0*/  ISETP.GE.AND P0, PT, R4, R5, PT ;  /* 0x000000050400720c */ /* 0x020fc80003f06270 */
[----:B------:R-:W-:Y:S01]  /*01c0*/  SEL R193, R193, 0xffffffff, !P0 ;  /* 0xffffffffc1c17807 */ /* 0x000fe20004000000 */
[----:B------:R-:W-:Y:S05]  /*01d0*/  BRA `(.L_x_710) ;  /* 0x0000011000007947 */ /* 0x000fea0003800000 */
.L_x_706:
[----:B---34-:R-:W-:-:S04]  /*01e0*/  ISETP.NE.U32.AND P0, PT, RZ, c[0x0][0x3c0], PT ;  /* 0x0000f000ff007a0c */ /* 0x018fc80003f05070 */
[----:B------:R-:W-:-:S13]  /*01f0*/  ISETP.NE.AND.EX P0, PT, RZ, c[0x0][0x3c4], PT, P0 ;  /* 0x0000f100ff007a0c */ /* 0x000fda0003f05300 */
[----:B------:R-:W-:Y:S05]  /*0200*/  @!P0 BRA `(.L_x_711) ;  /* 0x0000002000008947 */ /* 0x000fea0003800000 */
[----:B------:R1:W5:Y:S01]  /*0210*/  LDG.E R5, [R4.64] ;  /* 0x0000000e04057981 */ /* 0x000362000c1e1900 */
[----:B------:R-:W-:Y:S05]  /*0220*/  BRA `(.L_x_712) ;  /* 0x0000009000007947 */ /* 0x000fea0003800000 */
.L_x_711:
        /* <DEDUP_REMOVED lines=8> */
.L_x_713:
[----:B------:R-:W-:Y:S02]  /*02b0*/  MOV R5, c[0x0][0x3a4] ;  /* 0x0000e90000057a02 */ /* 0x000fe40000000f00 */
.L_x_712:
[----:B-1----:R-:W-:-:S05]  /*02c0*/  IMAD.SHL.U32 R4, R3, 0x80, RZ ;  /* 0x0000008003047824 */ /* 0x002fca00078e00ff */
[----:B-----5:R-:W-:-:S04]  /*02d0*/  ISETP.GE.AND P0, PT, R4, R5, PT ;  /* 0x000000050400720c */ /* 0x020fc80003f06270 */
[----:B------:R-:W-:-:S04]  /*02e0*/  SEL R193, R193, 0xffffffff, !P0 ;  /* 0xffffffffc1c17807 */ /* 0x000fc80004000000 */
.L_x_710:
[----:B------:R-:W-:-:S13]  /*02f0*/  ISETP.GE.AND P0, PT, R193, RZ, PT ;  /* 0x000000ffc100720c */ /* 0x000fda0003f06270 */
        /* <DEDUP_REMOVED lines=8> */
[----:B------:R-:W2:Y:S02]  /*0380*/  @P4 LDG.E R4, [R14.64] ;  /* 0x0000000e0e044981 */ /* 0x000ea4000c1e1900 */
[----:B------:R-:W-:Y:S01]  /*0390*/  @P0 IMAD.WIDE R8, R193, R10, c[0x0][0x2d8] ;  /* 0x0000b600c1080625 */ /* 0x000fe200078e020a */
[----:B------:R-:W-:-:S03]  /*03a0*/  CS2R R6, SRZ ;  /* 0x0000000000067805 */ /* 0x000fc6000001ff00 */
[----:B------:R-:W-:Y:S02]  /*03b0*/  IMAD.MOV.U32 R5, RZ, RZ, RZ ;  /* 0x000000ffff057224 */ /* 0x000fe400078e00ff */
[----:B------:R2:W3:Y:S01]  /*03c0*/  @P0 LDG.E R8, [R8.64] ;  /* 0x0000000e08080981 */ /* 0x0004e2000c1e1900 */
[----:B------:R-:W-:-:S03]  /*03d0*/  IMAD.WIDE R12, R193, R10, c[0x0][0x2d0] ;  /* 0x0000b400c10c7625 */ /* 0x000fc600078e020a */
[----:B------:R1:W5:Y:S04]  /*03e0*/  @P4 LDG.E R5, [R14.64] ;  /* 0x0000000e0e054981 */ /* 0x000368000c1e1900 */
[----:B------:R1:W5:Y:S01]  /*03f0*/  @P3 LDG.E R7, [R12.64] ;  /* 0x0000000e0c073981 */ /* 0x000362000c1e1900 */
[----:B------:R-:W-:Y:S01]  /*0400*/  ULDC UR12, c[0x0][0x168] ;  /* 0x00005a00000c7ab9 */ /* 0x000fe20000000800 */
[----:B--2---:R-:W-:-:S05]  /*0410*/  @P4 IMAD R9, R193, 0x40, R4 ;  /* 0x00000040c1094824 */ /* 0x004fca00078e0204 */
[----:B------:R-:W-:-:S04]  /*0420*/  @P4 SHF.R.S32.HI R4, RZ, 0x1f, R9 ;  /* 0x0000001fff044819 */ /* 0x000fc80000011409 */
[----:B------:R-:W-:Y:S01]  /*0430*/  @P4 LEA.HI R4, R4, R9, RZ, 0x6 ;  /* 0x0000000904044211 */ /* 0x000fe200078f30ff */
[----:B---3--:R1:W2:Y:S03]  /*0440*/  @P0 R2UR UR12, R8 ;  /* 0x00000000080c03c2 */ /* 0x0082a600000e0000 */
[----:B------:R-:W-:Y:S01]  /*0450*/  @P4 LOP3.LUT R6, R4, 0xffffffc0, RZ, 0xc0, !PT ;  /* 0xffffffc004064812 */ /* 0x000fe200078ec0ff */
[----:B------:R-:W-:Y:S01]  /*0460*/  IMAD.MOV.U32 R4, RZ, RZ, c[0x0][0x198] ;  /* 0x00006600ff047624 */ /* 0x000fe200078e00ff */
[----:B------:R-:W-:Y:S05]  /*0470*/  @P0 BRA `(.L_x_714) ;  /* 0x0000006000000947 */ /* 0x000fea0003800000 */
[----:B------:R-:W-:Y:S05]  /*0480*/  @!P4 BRA `(.L_x_714) ;  /* 0x000000500000c947 */ /* 0x000fea0003800000 */
[----:B------:R-:W3:Y:S04]  /*0490*/  LDG.E R9, [R14.64] ;  /* 0x0000000e0e097981 */ /* 0x000ee8000c1e1900 */
[----:B-1----:R-:W4:Y:S01]  /*04a0*/  LDG.E R8, [R14.64+0x4] ;  /* 0x0000040e0e087981 */ /* 0x002f22000c1e1900 */
[----:B--23--:R-:W1:Y:S08]  /*04b0*/  R2UR UR12, R9 ;  /* 0x00000000090c73c2 */ /* 0x00ce7000000e0000 */
[----:B----4-:R-:W1:Y:S02]  /*04c0*/  R2UR UR4, R8 ;  /* 0x00000000080473c2 */ /* 0x010e6400000e0000 */
[----:B-1----:R-:W-:-:S06]  /*04d0*/  UIADD3 UR12, -UR12, UR4, URZ ;  /* 0x000000040c0c7290 */ /* 0x002fcc000fffe13f */
.L_x_714:
[----:B------:R-:W-:-:S04]  /*04e0*/  ISETP.NE.U32.AND P0, PT, RZ, c[0x0][0x2e0], PT ;  /* 0x0000b800ff007a0c */ /* 0x000fc80003f05070 */
[----:B------:R-:W-:-:S13]  /*04f0*/  ISETP.NE.AND.EX P0, PT, RZ, c[0x0][0x2e4], PT, P0 ;  /* 0x0000b900ff007a0c */ /* 0x000fda0003f05300 */
[----:B------:R-:W-:Y:S05]  /*0500*/  @!P0 BRA `(.L_x_715) ;  /* 0x0000003000008947 */ /* 0x000fea0003800000 */
[----:B------:R-:W-:-:S05]  /*0510*/  IMAD.WIDE R10, R193, R10, c[0x0][0x2e0] ;  /* 0x0000b800c10a7625 */ /* 0x000fca00078e020a */
[----:B------:R3:W5:Y:S01]  /*0520*/  LDG.E R4, [R10.64] ;  /* 0x0000000e0a047981 */ /* 0x000762000c1e1900 */
[----:B------:R-:W-:Y:S05]  /*0530*/  BRA `(.L_x_716) ;  /* 0x0000004000007947 */ /* 0x000fea0003800000 */
.L_x_715:
[----:B------:R-:W-:Y:S05]  /*0540*/  @!P3 BRA `(.L_x_716) ;  /* 0x000000300000b947 */ /* 0x000fea0003800000 */
[----:B------:R-:W3:Y:S04]  /*0550*/  LDG.E R4, [R12.64] ;  /* 0x0000000e0c047981 */ /* 0x000ee8000c1e1900 */
[----:B------:R-:W3:Y:S02]  /*0560*/  LDG.E R9, [R12.64+0x4] ;  /* 0x0000040e0c097981 */ /* 0x000ee4000c1e1900 */
[----:B---3--:R-:W-:Y:S02]  /*0570*/  IADD3 R4, -R4, R9, RZ ;  /* 0x0000000904047210 */ /* 0x008fe40007ffe1ff */
.L_x_716:
[----:B--2---:R-:W-:Y:S01]  /*0580*/  UISETP.GE.AND UP0, UPT, UR12, 0x1, UPT ;  /* 0x000000010c00788c */ /* 0x004fe2000bf06270 */
        /* <DEDUP_REMOVED lines=51> */
[----:B---3--:R-:W-:Y:S01]  /*08c0*/  IMAD R10, R6, 0x60, RZ ;  /* 0x00000060060a7824 */ /* 0x008fe200078e02ff */
[----:B-1----:R-:W-:Y:S01]  /*08d0*/  SHF.R.S32.HI R15, RZ, 0x1f, R0 ;  /* 0x0000001fff0f7819 */ /* 0x002fe20000011400 */
[----:B------:R-:W-:Y:S01]  /*08e0*/  IMAD.SHL.U32 R191, R2, 0x4, RZ ;  /* 0x0000000402bf7824 */ /* 0x000fe200078e00ff */
[--C-:B------:R-:W-:Y:S01]  /*08f0*/  SHF.R.S32.HI R9, RZ, 0x1f, R2.reuse ;  /* 0x0000001fff097819 */ /* 0x100fe20000011402 */
[----:B------:R-:W-:Y:S01]  /*0900*/  IMAD.MOV.U32 R11, RZ, RZ, c[0x0][0x248] ;  /* 0x00009200ff0b7624 */ /* 0x000fe200078e00ff */
[CC--:B------:R-:W-:Y:S01]  /*0910*/  IADD3 R8, P0, R10.reuse, R2.reuse, RZ ;  /* 0x000000020a087210 */ /* 0x0c0fe20007f1e0ff */
[----:B------:R-:W-:Y:S01]  /*0920*/  IMAD R13, R15, c[0x0][0x270], RZ ;  /* 0x00009c000f0d7a24 */ /* 0x000fe200078e02ff */
[----:B------:R-:W-:Y:S01]  /*0930*/  SHF.R.S32.HI R17, RZ, 0x1f, R2 ;  /* 0x0000001fff117819 */ /* 0x000fe20000011402 */
[----:B------:R-:W-:Y:S01]  /*0940*/  IMAD.MOV.U32 R185, RZ, RZ, 0x10 ;  /* 0x00000010ffb97424 */ /* 0x000fe200078e00ff */
[----:B------:R-:W-:Y:S01]  /*0950*/  LEA.HI.X.SX32 R9, R10, R9, 0x1, P0 ;  /* 0x000000090a097211 */ /* 0x000fe200000f0eff */
[C---:B------:R-:W-:Y:S01]  /*0960*/  IMAD R32, R0.reuse, c[0x0][0x274], R13 ;  /* 0x00009d0000207a24 */ /* 0x040fe200078e020d */
[----:B------:R-:W-:Y:S01]  /*0970*/  LEA.HI R10, R17, R2, RZ, 0x4 ;  /* 0x00000002110a7211 */ /* 0x000fe200078f20ff */
[----:B------:R-:W-:Y:S01]  /*0980*/  UISETP.GE.AND UP0, UPT, UR12, 0x41, UPT ;  /* 0x000000410c00788c */ /* 0x000fe2000bf06270 */
[----:B------:R-:W-:Y:S01]  /*0990*/  SHF.R.S32.HI R12, RZ, 0x1f, R6 ;  /* 0x0000001fff0c7819 */ /* 0x000fe20000011406 */
[----:B------:R-:W-:Y:S01]  /*09a0*/  IMAD.WIDE.U32 R8, R0, c[0x0][0x238], R8 ;  /* 0x00008e0000087a25 */ /* 0x000fe200078e0008 */
[----:B------:R-:W-:-:S02]  /*09b0*/  IADD3 R22, P0, R191, R6, RZ ;  /* 0x00000006bf167210 */ /* 0x000fc40007f1e0ff */
[----:B------:R-:W-:Y:S02]  /*09c0*/  LEA.HI R19, R17, R2, RZ, 0x2 ;  /* 0x0000000211137211 */ /* 0x000fe400078f10ff */
[----:B------:R-:W-:Y:S02]  /*09d0*/  SHF.R.S32.HI R13, RZ, 0x4, R10 ;  /* 0x00000004ff0d7819 */ /* 0x000fe4000001140a */
[----:B------:R-:W-:Y:S01]  /*09e0*/  ISETP.NE.AND P2, PT, R11, 0x1, PT ;  /* 0x000000010b00780c */ /* 0x000fe20003f45270 */
[----:B------:R-:W-:Y:S01]  /*09f0*/  IMAD.MOV.U32 R11, RZ, RZ, R0 ;  /* 0x000000ffff0b7224 */ /* 0x000fe200078e0000 */
[----:B------:R-:W-:Y:S02]  /*0a00*/  LEA.HI.X.SX32 R23, R191, R12, 0x1, P0 ;  /* 0x0000000cbf177211 */ /* 0x000fe400000f0eff */
[----:B------:R-:W-:Y:S02]  /*0a10*/  SHF.R.S32.HI R192, RZ, 0x2, R19 ;  /* 0x00000002ffc07819 */ /* 0x000fe40000011413 */
[----:B------:R-:W-:Y:S01]  /*0a20*/  LEA.HI R12, R10, R13, RZ, 0x1 ;  /* 0x0000000d0a0c7211 */ /* 0x000fe200078f08ff */
[----:B------:R-:W-:Y:S01]  /*0a30*/  IMAD.WIDE.U32 R20, R0, c[0x0][0x270], R22 ;  /* 0x00009c0000147a25 */ /* 0x000fe200078e0016 */
[----:B------:R-:W-:-:S02]  /*0a40*/  SHF.R.S32.HI R6, RZ, 0x1f, R192 ;  /* 0x0000001fff067819 */ /* 0x000fc400000114c0 */
[----:B-----5:R-:W-:Y:S01]  /*0a50*/  IADD3 R43, P1, R192, R5, RZ ;  /* 0x00000005c02b7210 */ /* 0x020fe20007f3e0ff */
[----:B------:R-:W-:Y:S01]  /*0a60*/  IMAD.IADD R33, R21, 0x1, R32 ;  /* 0x0000000115217824 */ /* 0x000fe200078e0220 */
[----:B------:R-:W-:Y:S01]  /*0a70*/  LOP3.LUT R12, R12, 0xfffffffe, RZ, 0xc0, !PT ;  /* 0xfffffffe0c0c7812 */ /* 0x000fe200078ec0ff */
[----:B------:R-:W-:Y:S01]  /*0a80*/  @P2 IMAD.HI.U32 R14, R0, c[0x0][0x24c], RZ ;  /* 0x00009300000e2a27 */ /* 0x000fe200078e00ff */
[-C--:B------:R-:W-:Y:S02]  /*0a90*/  LEA.HI.X.SX32 R38, R5, R6.reuse, 0x1, P1 ;  /* 0x0000000605267211 */ /* 0x080fe400008f0eff */
[----:B------:R-:W-:Y:S01]  /*0aa0*/  IADD3 R28, P0, R192, R7, RZ ;  /* 0x00000007c01c7210 */ /* 0x000fe20007f1e0ff */
[----:B------:R-:W-:Y:S01]  /*0ab0*/  IMAD.IADD R5, R13, 0x1, -R12 ;  /* 0x000000010d057824 */ /* 0x000fe200078e0a0c */
[----:B------:R-:W-:Y:S01]  /*0ac0*/  LOP3.LUT R13, R19, 0xfffffffc, RZ, 0xc0, !PT ;  /* 0xfffffffc130d7812 */ /* 0x000fe200078ec0ff */
[----:B------:R-:W-:Y:S01]  /*0ad0*/  IMAD.MOV.U32 R32, RZ, RZ, R20 ;  /* 0x000000ffff207224 */ /* 0x000fe200078e0014 */
[----:B------:R-:W-:Y:S01]  /*0ae0*/  LEA.HI.X.SX32 R29, R7, R6, 0x1, P0 ;  /* 0x00000006071d7211 */ /* 0x000fe200000f0eff */
[----:B------:R-:W-:Y:S01]  /*0af0*/  IMAD R7, R15, c[0x0][0x238], RZ ;  /* 0x00008e000f077a24 */ /* 0x000fe200078e02ff */
[----:B------:R-:W-:Y:S01]  /*0b00*/  @P2 SHF.R.U32.HI R11, RZ, c[0x0][0x250], R14 ;  /* 0x00009400ff0b2a19 */ /* 0x000fe2000001160e */
[----:B------:R-:W-:Y:S01]  /*0b10*/  IMAD.IADD R6, R2, 0x1, -R13 ;  /* 0x0000000102067824 */ /* 0x000fe200078e0a0d */
[-C--:B------:R-:W-:Y:S01]  /*0b20*/  LEA.HI R18, R17, R2.reuse, RZ, 0x3 ;  /* 0x0000000211127211 */ /* 0x080fe200078f18ff */
[----:B------:R-:W-:Y:S01]  /*0b30*/  IMAD R21, R15, c[0x0][0x288], RZ ;  /* 0x0000a2000f157a24 */ /* 0x000fe200078e02ff */
[----:B------:R-:W-:Y:S01]  /*0b40*/  SHF.R.S32.HI R20, RZ, 0x1f, R11 ;  /* 0x0000001fff147819 */ /* 0x000fe2000001140b */
[----:B------:R-:W-:Y:S01]  /*0b50*/  IMAD R194, R0, c[0x0][0x23c], R7 ;  /* 0x00008f0000c27a24 */ /* 0x000fe200078e0207 */
[----:B------:R-:W-:Y:S01]  /*0b60*/  LEA.HI R16, R17, R2, RZ, 0x5 ;  /* 0x0000000211107211 */ /* 0x000fe200078f28ff */
[----:B------:R-:W-:-:S02]  /*0b70*/  IMAD.SHL.U32 R12, R6, 0x8, RZ ;  /* 0x00000008060c7824 */ /* 0x000fc400078e00ff */
[C---:B------:R-:W-:Y:S01]  /*0b80*/  IMAD R24, R0.reuse, c[0x0][0x28c], R21 ;  /* 0x0000a30000187a24 */ /* 0x040fe200078e0215 */
[----:B------:R-:W-:Y:S01]  /*0b90*/  SHF.R.S32.HI R37, RZ, 0x5, R16 ;  /* 0x00000005ff257819 */ /* 0x000fe20000011410 */
[----:B------:R-:W-:Y:S01]  /*0ba0*/  IMAD.WIDE.U32 R22, R0, c[0x0][0x288], R22 ;  /* 0x0000a20000167a25 */ /* 0x000fe200078e0016 */
[----:B------:R-:W-:Y:S02]  /*0bb0*/  SHF.R.S32.HI R13, RZ, 0x1f, R12 ;  /* 0x0000001fff0d7819 */ /* 0x000fe4000001140c */
[----:B------:R-:W-:Y:S01]  /*0bc0*/  SEL R21, R193, RZ, !P4 ;  /* 0x000000ffc1157207 */ /* 0x000fe20006000000 */
[----:B------:R-:W-:Y:S01]  /*0bd0*/  IMAD.SHL.U32 R7, R18, 0x8, RZ ;  /* 0x0000000812077824 */ /* 0x000fe200078e00ff */
[----:B------:R-:W-:Y:S01]  /*0be0*/  IADD3 R187, R12, 0x40, RZ ;  /* 0x000000400cbb7810 */ /* 0x000fe20007ffe0ff */
[----:B------:R-:W-:Y:S02]  /*0bf0*/  IMAD.IADD R195, R9, 0x1, R194 ;  /* 0x0000000109c37824 */ /* 0x000fe400078e02c2 */
[----:B------:R-:W-:Y:S01]  /*0c00*/  IMAD R9, R3, -0x80, R4 ;  /* 0xffffff8003097824 */ /* 0x000fe200078e0204 */
[----:B------:R-:W-:Y:S01]  /*0c10*/  LOP3.LUT R7, R7, 0xc0, RZ, 0xc0, !PT ;  /* 0x000000c007077812 */ /* 0x000fe200078ec0ff */
[----:B------:R-:W-:Y:S01]  /*0c20*/  IMAD.WIDE R28, R3, 0x80, R28 ;  /* 0x00000080031c7825 */ /* 0x000fe200078e021c */
[----:B------:R-:W-:-:S02]  /*0c30*/  LEA.HI R3, R19, R192, RZ, 0x1 ;  /* 0x000000c013037211 */ /* 0x000fc400078f08ff */
[----:B------:R-:W-:Y:S01]  /*0c40*/  SHF.R.U32.HI R14, RZ, 0x3, R7 ;  /* 0x00000003ff0e7819 */ /* 0x000fe20000011607 */
[----:B------:R-:W-:Y:S01]  /*0c50*/  IMAD R26, R20, c[0x0][0x1e0], RZ ;  /* 0x00007800141a7a24 */ /* 0x000fe200078e02ff */
[----:B------:R-:W-:Y:S01]  /*0c60*/  LOP3.LUT R3, R3, 0x7fffffe, RZ, 0xc0, !PT ;  /* 0x07fffffe03037812 */ /* 0x000fe200078ec0ff */
[----:B------:R-:W-:Y:S01]  /*0c70*/  IMAD.IADD R25, R23, 0x1, R24 ;  /* 0x0000000117197824 */ /* 0x000fe200078e0218 */
[----:B------:R-:W-:Y:S01]  /*0c80*/  LOP3.LUT R7, R7, 0x18, R12, 0xf8, !PT ;  /* 0x0000001807077812 */ /* 0x000fe200078ef80c */
[----:B------:R-:W-:Y:S01]  /*0c90*/  IMAD.MOV.U32 R24, RZ, RZ, R22 ;  /* 0x000000ffff187224 */ /* 0x000fe200078e0016 */
[----:B------:R-:W-:Y:S01]  /*0ca0*/  SHF.R.S32.HI R19, RZ, 0x1f, R19 ;  /* 0x0000001fff137819 */ /* 0x000fe20000011413 */
[----:B------:R-:W-:Y:S01]  /*0cb0*/  IMAD R26, R11, c[0x0][0x1e4], R26 ;  /* 0x000079000b1a7a24 */ /* 0x000fe200078e021a */
[----:B------:R-:W-:Y:S01]  /*0cc0*/  LOP3.LUT R14, R7, R14, RZ, 0x3c, !PT ;  /* 0x0000000e070e7212 */ /* 0x000fe200078e3cff */
[----:B------:R-:W-:Y:S01]  /*0cd0*/  IMAD.WIDE.U32 R22, R11, c[0x0][0x1e0], R12 ;  /* 0x000078000b167a25 */ /* 0x000fe200078e000c */
[----:B------:R-:W-:-:S03]  /*0ce0*/  LEA.HI R19, R19, R192, RZ, 0x3 ;  /* 0x000000c013137211 */ /* 0x000fc600078f18ff */
[----:B------:R-:W-:Y:S01]  /*0cf0*/  IMAD.MOV.U32 R194, RZ, RZ, R8 ;  /* 0x000000ffffc27224 */ /* 0x000fe200078e0008 */
[----:B------:R-:W-:Y:S01]  /*0d00*/  SHF.R.S32.HI R8, RZ, 0x1f, R193 ;  /* 0x0000001fff087819 */ /* 0x000fe200000114c1 */
[----:B------:R-:W-:Y:S01]  /*0d10*/  IMAD.IADD R27, R23, 0x1, R26 ;  /* 0x00000001171b7824 */ /* 0x000fe200078e021a */
[----:B------:R-:W-:Y:S01]  /*0d20*/  LOP3.LUT R19, R19, 0xfffffff8, RZ, 0xc0, !PT ;  /* 0xfffffff813137812 */ /* 0x000fe200078ec0ff */
[----:B------:R-:W-:Y:S02]  /*0d30*/  IMAD R20, R20, c[0x0][0x1b0], RZ ;  /* 0x00006c0014147a24 */ /* 0x000fe400078e02ff */
[----:B------:R-:W-:Y:S01]  /*0d40*/  IMAD.MOV.U32 R26, RZ, RZ, R22 ;  /* 0x000000ffff1a7224 */ /* 0x000fe200078e0016 */
[----:B------:R-:W-:Y:S01]  /*0d50*/  SEL R22, R8, RZ, !P4 ;  /* 0x000000ff08167207 */ /* 0x000fe20006000000 */
[----:B------:R-:W-:Y:S01]  /*0d60*/  IMAD.IADD R30, R192, 0x1, -R3 ;  /* 0x00000001c01e7824 */ /* 0x000fe200078e0a03 */
[----:B------:R-:W-:Y:S01]  /*0d70*/  SEL R8, R8, RZ, !P3 ;  /* 0x000000ff08087207 */ /* 0x000fe20005800000 */
[----:B------:R-:W-:Y:S01]  /*0d80*/  IMAD R20, R11, c[0x0][0x1b4], R20 ;  /* 0x00006d000b147a24 */ /* 0x000fe200078e0214 */
[----:B------:R-:W-:Y:S01]  /*0d90*/  SEL R3, R193, RZ, !P3 ;  /* 0x000000ffc1037207 */ /* 0x000fe20005800000 */
[----:B------:R-:W-:Y:S01]  /*0da0*/  IMAD.WIDE.U32 R34, R11, c[0x0][0x1b0], R12 ;  /* 0x00006c000b227a25 */ /* 0x000fe200078e000c */
[----:B------:R-:W-:-:S03]  /*0db0*/  ISETP.GE.AND P3, PT, R12, c[0x0][0x1cc], PT ;  /* 0x000073000c007a0c */ /* 0x000fc60003f66270 */
[----:B------:R-:W-:Y:S02]  /*0dc0*/  IMAD R11, R37, 0x8, R30 ;  /* 0x00000008250b7824 */ /* 0x000fe400078e021e */
[C---:B------:R-:W-:Y:S02]  /*0dd0*/  IMAD R4, R22.reuse, c[0x0][0x278], RZ ;  /* 0x00009e0016047a24 */ /* 0x040fe400078e02ff */
[----:B------:R-:W-:Y:S02]  /*0de0*/  IMAD.U32 R11, R11, 0x20, R14 ;  /* 0x000000200b0b7824 */ /* 0x000fe400078e000e */
[----:B------:R-:W-:Y:S02]  /*0df0*/  IMAD R14, R22, c[0x0][0x290], RZ ;  /* 0x0000a400160e7a24 */ /* 0x000fe400078e02ff */
[C---:B------:R-:W-:Y:S02]  /*0e00*/  IMAD R7, R21.reuse, c[0x0][0x27c], R4 ;  /* 0x00009f0015077a24 */ /* 0x040fe400078e0204 */
[----:B------:R-:W-:-:S04]  /*0e10*/  IMAD.WIDE.U32 R32, R21, c[0x0][0x278], R32 ;  /* 0x00009e0015207a25 */ /* 0x000fc800078e0020 */
[----:B------:R-:W-:Y:S01]  /*0e20*/  IMAD R4, R8, c[0x0][0x1e8], RZ ;  /* 0x00007a0008047a24 */ /* 0x000fe200078e02ff */
[----:B------:R-:W-:Y:S01]  /*0e30*/  LEA R198, P0, R32, c[0x0][0x258], 0x2 ;  /* 0x0000960020c67a11 */ /* 0x000fe200078010ff */
[C---:B------:R-:W-:Y:S02]  /*0e40*/  IMAD R14, R21.reuse, c[0x0][0x294], R14 ;  /* 0x0000a500150e7a24 */ /* 0x040fe400078e020e */
[----:B------:R-:W-:-:S04]  /*0e50*/  IMAD.WIDE.U32 R24, R21, c[0x0][0x290], R24 ;  /* 0x0000a40015187a25 */ /* 0x000fc800078e0018 */
[----:B------:R-:W-:Y:S01]  /*0e60*/  IMAD.IADD R7, R33, 0x1, R7 ;  /* 0x0000000121077824 */ /* 0x000fe200078e0207 */
[----:B------:R-:W-:Y:S01]  /*0e70*/  LEA R196, P1, R24, c[0x0][0x280], 0x2 ;  /* 0x0000a00018c47a11 */ /* 0x000fe200078210ff */
[C---:B------:R-:W-:Y:S02]  /*0e80*/  IMAD R4, R3.reuse, c[0x0][0x1ec], R4 ;  /* 0x00007b0003047a24 */ /* 0x040fe400078e0204 */
[----:B------:R-:W-:Y:S01]  /*0e90*/  IMAD.WIDE.U32 R26, R3, c[0x0][0x1e8], R26 ;  /* 0x00007a00031a7a25 */ /* 0x000fe200078e001a */
[----:B------:R-:W-:-:S03]  /*0ea0*/  LEA.HI.X R199, R32, c[0x0][0x25c], R7, 0x2, P0 ;  /* 0x0000970020c77a11 */ /* 0x000fc600000f1407 */
[----:B------:R-:W-:Y:S02]  /*0eb0*/  IMAD.IADD R14, R25, 0x1, R14 ;  /* 0x00000001190e7824 */ /* 0x000fe400078e020e */
[----:B------:R-:W-:Y:S02]  /*0ec0*/  IMAD.IADD R35, R35, 0x1, R20 ;  /* 0x0000000123237824 */ /* 0x000fe400078e0214 */
[----:B------:R-:W-:Y:S01]  /*0ed0*/  IMAD R8, R8, c[0x0][0x1b8], RZ ;  /* 0x00006e0008087a24 */ /* 0x000fe200078e02ff */
[----:B------:R-:W-:Y:S01]  /*0ee0*/  LEA.HI.X R197, R24, c[0x0][0x284], R14, 0x2, P1 ;  /* 0x0000a10018c57a11 */ /* 0x000fe200008f140e */
[----:B------:R-:W-:Y:S01]  /*0ef0*/  IMAD.IADD R27, R27, 0x1, R4 ;  /* 0x000000011b1b7824 */ /* 0x000fe200078e0204 */
[----:B------:R-:W-:Y:S01]  /*0f00*/  IADD3 R4, R12, 0x20, RZ ;  /* 0x000000200c047810 */ /* 0x000fe20007ffe0ff */
[----:B------:R-:W-:Y:S01]  /*0f10*/  IMAD R7, R29, c[0x0][0x1d8], RZ ;  /* 0x000076001d077a24 */ /* 0x000fe200078e02ff */
[----:B------:R-:W-:Y:S01]  /*0f20*/  ISETP.GE.AND P1, PT, R187, c[0x0][0x1cc], PT ;  /* 0x00007300bb007a0c */ /* 0x000fe20003f26270 */
[C---:B------:R-:W-:Y:S01]  /*0f30*/  IMAD R8, R3.reuse, c[0x0][0x1bc], R8 ;  /* 0x00006f0003087a24 */ /* 0x040fe200078e0208 */
[----:B------:R-:W-:Y:S01]  /*0f40*/  ISETP.GE.AND P2, PT, R4, c[0x0][0x1cc], PT ;  /* 0x0000730004007a0c */ /* 0x000fe20003f46270 */
[----:B------:R-:W-:-:S04]  /*0f50*/  IMAD.WIDE.U32 R34, R3, c[0x0][0x1b8], R34 ;  /* 0x00006e0003227a25 */ /* 0x000fc800078e0022 */
[----:B------:R-:W-:Y:S02]  /*0f60*/  IMAD.IADD R14, R9, 0x1, -R192 ;  /* 0x00000001090e7824 */ /* 0x000fe400078e0ac0 */
[C---:B------:R-:W-:Y:S02]  /*0f70*/  IMAD R7, R28.reuse, c[0x0][0x1dc], R7 ;  /* 0x000077001c077a24 */ /* 0x040fe400078e0207 */
[----:B------:R-:W-:Y:S01]  /*0f80*/  IMAD.WIDE.U32 R30, R28, c[0x0][0x1d8], R26 ;  /* 0x000076001c1e7a25 */ /* 0x000fe200078e001a */
[C---:B------:R-:W-:Y:S02]  /*0f90*/  ISETP.LT.OR P6, PT, R14.reuse, 0x1, P3 ;  /* 0x000000010e00780c */ /* 0x040fe40001fc1670 */
[----:B------:R-:W-:Y:S01]  /*0fa0*/  ISETP.LT.OR P5, PT, R14, 0x1, P2 ;  /* 0x000000010e00780c */ /* 0x000fe200017a1670 */
[----:B------:R-:W-:Y:S01]  /*0fb0*/  IMAD R3, R29, c[0x0][0x1a8], RZ ;  /* 0x00006a001d037a24 */ /* 0x000fe200078e02ff */
[----:B------:R-:W-:Y:S01]  /*0fc0*/  LEA R26, P0, R30, c[0x0][0x1c0], 0x1 ;  /* 0x000070001e1a7a11 */ /* 0x000fe200078008ff */
[----:B------:R-:W-:Y:S01]  /*0fd0*/  IMAD.IADD R35, R35, 0x1, R8 ;  /* 0x0000000123237824 */ /* 0x000fe200078e0208 */
[C---:B------:R-:W-:Y:S01]  /*0fe0*/  ISETP.LT.OR P4, PT, R14.reuse, 0x1, P1 ;  /* 0x000000010e00780c */ /* 0x040fe20000f81670 */
[----:B------:R-:W-:Y:S01]  /*0ff0*/  IMAD.IADD R7, R31, 0x1, R7 ;  /* 0x000000011f077824 */ /* 0x000fe200078e0207 */
[C---:B------:R-:W-:Y:S01]  /*1000*/  ISETP.LT.OR P3, PT, R14.reuse, 0x41, P3 ;  /* 0x000000410e00780c */ /* 0x040fe20001f61670 */
[----:B------:R-:W-:Y:S01]  /*1010*/  IMAD.MOV.U32 R23, RZ, RZ, c[0x0][0x1d8] ;  /* 0x00007600ff177624 */ /* 0x000fe200078e00ff */
[----:B------:R-:W-:Y:S01]  /*1020*/  ISETP.LT.OR P2, PT, R14, 0x41, P2 ;  /* 0x000000410e00780c */ /* 0x000fe20001741670 */
[----:B------:R-:W-:Y:S01]  /*1030*/  IMAD R3, R28, c[0x0][0x1ac], R3 ;  /* 0x00006b001c037a24 */ /* 0x000fe200078e0203 */
[----:B------:R-:W-:Y:S01]  /*1040*/  LEA.HI.X R27, R30, c[0x0][0x1c4], R7, 0x1, P0 ;  /* 0x000071001e1b7a11 */ /* 0x000fe200000f0c07 */
[----:B------:R-:W-:Y:S01]  /*1050*/  IMAD.WIDE.U32 R28, R28, c[0x0][0x1a8], R34 ;  /* 0x00006a001c1c7a25 */ /* 0x000fe200078e0022 */
[----:B------:R-:W-:-:S02]  /*1060*/  ISETP.LT.OR P1, PT, R14, 0x41, P1 ;  /* 0x000000410e00780c */ /* 0x000fc40000f21670 */
[----:B------:R-:W-:Y:S01]  /*1070*/  LEA R24, P0, R23, R26, 0x7 ;  /* 0x0000001a17187211 */ /* 0x000fe200078038ff */
[----:B------:R-:W-:Y:S01]  /*1080*/  IMAD.MOV.U32 R7, RZ, RZ, c[0x0][0x1dc] ;  /* 0x00007700ff077624 */ /* 0x000fe200078e00ff */
[----:B------:R-:W-:Y:S01]  /*1090*/  LEA.HI R8, R17, R2, RZ, 0x6 ;  /* 0x0000000211087211 */ /* 0x000fe200078f30ff */
[----:B------:R-:W-:Y:S01]  /*10a0*/  IMAD.IADD R3, R29, 0x1, R3 ;  /* 0x000000011d037824 */ /* 0x000fe200078e0203 */
[----:B------:R-:W-:Y:S01]  /*10b0*/  LOP3.LUT R29, R18, 0xfffffff8, RZ, 0xc0, !PT ;  /* 0xfffffff8121d7812 */ /* 0x000fe200078ec0ff */
[----:B------:R-:W-:Y:S01]  /*10c0*/  IMAD.SHL.U32 R11, R11, 0x2, RZ ;  /* 0x000000020b0b7824 */ /* 0x000fe200078e00ff */
[----:B------:R-:W-:Y:S01]  /*10d0*/  LEA.HI.X R25, R23, R27, R7, 0x7, P0 ;  /* 0x0000001b17197211 */ /* 0x000fe200000f3c07 */
[----:B------:R-:W-:Y:S01]  /*10e0*/  IMAD.MOV.U32 R7, RZ, RZ, c[0x0][0x1a8] ;  /* 0x00006a00ff077624 */ /* 0x000fe200078e00ff */
[----:B------:R-:W-:Y:S01]  /*10f0*/  LEA R34, P0, R28, c[0x0][0x190], 0x1 ;  /* 0x000064001c227a11 */ /* 0x000fe200078008ff */
[----:B------:R-:W-:Y:S01]  /*1100*/  IMAD.IADD R29, R2, 0x1, -R29 ;  /* 0x00000001021d7824 */ /* 0x000fe200078e0a1d */
[----:B------:R-:W-:Y:S01]  /*1110*/  @!PT LDS RZ, [RZ] ;  /* 0x00000000fffff984 */ /* 0x000fe20000000800 */
[----:B------:R-:W-:Y:S01]  /*1120*/  @!PT LDS RZ, [RZ] ;  /* 0x00000000fffff984 */ /* 0x000fe20000000800 */
[----:B------:R-:W-:Y:S01]  /*1130*/  @!PT LDS RZ, [RZ] ;  /* 0x00000000fffff984 */ /* 0x000fe20000000800 */
[----:B------:R1:W-:Y:S01]  /*1140*/  LDGSTS.E.BYPASS.LTC128B.128 [R11+0x6080], [R26.64], !P6 ;  /* 0x060800001a0b7fae */ /* 0x0003e2000f101d4e */
[----:B------:R-:W-:Y:S01]  /*1150*/  SHF.R.S32.HI R8, RZ, 0x6, R8 ;  /* 0x00000006ff087819 */ /* 0x000fe20000011408 */
[----:B------:R-:W-:Y:S01]  /*1160*/  IMAD R40, R38, c[0x0][0x178], RZ ;  /* 0x00005e0026287a24 */ /* 0x000fe200078e02ff */
[----:B------:R-:W-:Y:S01]  /*1170*/  LEA.HI.X R35, R28, c[0x0][0x194], R3, 0x1, P0 ;  /* 0x000065001c237a11 */ /* 0x000fe200000f0c03 */
[----:B------:R1:W-:Y:S01]  /*1180*/  LDGSTS.E.BYPASS.LTC128B.128 [R11+0x8080], [R26.64+0x40], !P5 ;  /* 0x080800401a0b7fae */ /* 0x0003e2000e901d4e */
[----:B------:R-:W-:Y:S01]  /*1190*/  LEA.HI R20, R29, R29, RZ, 0x1 ;  /* 0x0000001d1d147211 */ /* 0x000fe200078f08ff */
[----:B------:R-:W-:Y:S01]  /*11a0*/  IMAD.MOV.U32 R3, RZ, RZ, c[0x0][0x1ac] ;  /* 0x00006b00ff037624 */ /* 0x000fe200078e00ff */
[----:B------:R-:W-:Y:S01]  /*11b0*/  ISETP.GE.AND P0, PT, R12, c[0x0][0x19c], PT ;  /* 0x000067000c007a0c */ /* 0x000fe20003f06270 */
[----:B------:R1:W-:Y:S01]  /*11c0*/  LDGSTS.E.BYPASS.LTC128B.128 [R11+0xa080], [R26.64+0x80], !P4 ;  /* 0x0a0800801a0b7fae */ /* 0x0003e2000e101d4e */
[----:B------:R-:W-:Y:S01]  /*11d0*/  ISETP.GE.AND P5, PT, R4, c[0x0][0x19c], PT ;  /* 0x0000670004007a0c */ /* 0x000fe20003fa6270 */
[----:B------:R-:W-:Y:S01]  /*11e0*/  IMAD R184, R5, 0x4, R8 ;  /* 0x0000000405b87824 */ /* 0x000fe200078e0208 */
[----:B------:R-:W-:Y:S01]  /*11f0*/  ISETP.GE.AND P4, PT, R187, c[0x0][0x19c], PT ;  /* 0x00006700bb007a0c */ /* 0x000fe20003f86270 */
[----:B------:R2:W-:Y:S01]  /*1200*/  LDGSTS.E.BYPASS.LTC128B.128 [R11+0x7080], [R24.64], !P3 ;  /* 0x07080000180b7fae */ /* 0x0005e2000d901d4e */
[----:B------:R-:W-:Y:S01]  /*1210*/  ISETP.LT.OR P6, PT, R14, 0x1, P0 ;  /* 0x000000010e00780c */ /* 0x000fe200007c1670 */
[----:B------:R-:W-:Y:S01]  /*1220*/  IMAD R38, R38, c[0x0][0x208], RZ ;  /* 0x0000820026267a24 */ /* 0x000fe200078e02ff */
[C---:B------:R-:W-:Y:S01]  /*1230*/  ISETP.LT.OR P3, PT, R14.reuse, 0x1, P5 ;  /* 0x000000010e00780c */ /* 0x040fe20002f61670 */
[----:B------:R2:W-:Y:S01]  /*1240*/  LDGSTS.E.BYPASS.LTC128B.128 [R11+0x9080], [R24.64+0x40], !P2 ;  /* 0x09080040180b7fae */ /* 0x0005e2000d101d4e */
[C---:B------:R-:W-:Y:S01]  /*1250*/  ISETP.LT.OR P2, PT, R14.reuse, 0x1, P4 ;  /* 0x000000010e00780c */ /* 0x040fe20002741670 */
[C---:B------:R-:W-:Y:S01]  /*1260*/  IMAD R40, R43.reuse, c[0x0][0x17c], R40 ;  /* 0x00005f002b287a24 */ /* 0x040fe200078e0228 */
[C---:B------:R-:W-:Y:S01]  /*1270*/  ISETP.LT.OR P0, PT, R14.reuse, 0x41, P0 ;  /* 0x000000410e00780c */ /* 0x040fe20000701670 */
[----:B------:R2:W-:Y:S01]  /*1280*/  LDGSTS.E.BYPASS.LTC128B.128 [R11+0xb080], [R24.64+0x80], !P1 ;  /* 0x0b080080180b7fae */ /* 0x0005e2000c901d4e */
[C---:B------:R-:W-:Y:S01]  /*1290*/  ISETP.LT.OR P5, PT, R14.reuse, 0x41, P5 ;  /* 0x000000410e00780c */ /* 0x040fe20002fa1670 */
[C---:B------:R-:W-:Y:S01]  /*12a0*/  IMAD R38, R43.reuse, c[0x0][0x20c], R38 ;  /* 0x000083002b267a24 */ /* 0x040fe200078e0226 */
[----:B------:R-:W-:Y:S01]  /*12b0*/  ISETP.LT.OR P4, PT, R14, 0x41, P4 ;  /* 0x000000410e00780c */ /* 0x000fe20002781670 */
[--C-:B------:R-:W-:Y:S01]  /*12c0*/  IMAD.WIDE.U32 R44, R43, c[0x0][0x178], R12.reuse ;  /* 0x00005e002b2c7a25 */ /* 0x100fe200078e000c */
[----:B------:R-:W-:Y:S01]  /*12d0*/  IADD3 R204, R11, 0xc080, RZ ;  /* 0x0000c0800bcc7810 */ /* 0x000fe20007ffe0ff */
[----:B------:R3:W-:Y:S01]  /*12e0*/  LDGSTS.E.BYPASS.LTC128B.128 [R11+0x80], [R34.64], !P6 ;  /* 0x00080000220b7fae */ /* 0x0007e2000f101d4e */
[----:B------:R-:W-:Y:S01]  /*12f0*/  ISETP.GE.AND P6, PT, R187, c[0x0][0x1fc], PT ;  /* 0x00007f00bb007a0c */ /* 0x000fe20003fc6270 */
[----:B------:R-:W-:Y:S01]  /*1300*/  IMAD.WIDE.U32 R42, R43, c[0x0][0x208], R12 ;  /* 0x000082002b2a7a25 */ /* 0x000fe200078e000c */
[----:B------:R-:W-:Y:S01]  /*1310*/  IADD3 R201, R11, 0x12080, RZ ;  /* 0x000120800bc97810 */ /* 0x000fe20007ffe0ff */
[----:B------:R3:W-:Y:S02]  /*1320*/  LDGSTS.E.BYPASS.LTC128B.128 [R11+0x2080], [R34.64+0x40], !P3 ;  /* 0x02080040220b7fae */ /* 0x0007e4000d901d4e */
[----:B------:R-:W-:-:S02]  /*1330*/  IMAD.SHL.U32 R28, R37, 0x10, RZ ;  /* 0x00000010251c7824 */ /* 0x000fc400078e00ff */
[----:B------:R-:W-:Y:S01]  /*1340*/  IMAD.IADD R41, R45, 0x1, R40 ;  /* 0x000000012d297824 */ /* 0x000fe200078e0228 */
[----:B-1----:R-:W-:Y:S01]  /*1350*/  LOP3.LUT R26, R20, 0x7fffffe, RZ, 0xc0, !PT ;  /* 0x07fffffe141a7812 */ /* 0x002fe200078ec0ff */
[----:B------:R-:W-:Y:S01]  /*1360*/  IMAD.IADD R39, R43, 0x1, R38 ;  /* 0x000000012b277824 */ /* 0x000fe200078e0226 */
[----:B------:R3:W-:Y:S01]  /*1370*/  LDGSTS.E.BYPASS.LTC128B.128 [R11+0x4080], [R34.64+0x80], !P2 ;  /* 0x04080080220b7fae */ /* 0x0007e2000d101d4e */
[----:B------:R-:W-:Y:S01]  /*1380*/  IMAD.MOV.U32 R40, RZ, RZ, R44 ;  /* 0x000000ffff287224 */ /* 0x000fe200078e002c */
[----:B------:R-:W-:Y:S01]  /*1390*/  SHF.R.S32.HI R20, RZ, 0x1, R20 ;  /* 0x00000001ff147819 */ /* 0x000fe20000011414 */
[C---:B------:R-:W-:Y:S01]  /*13a0*/  IMAD.IADD R23, R29.reuse, 0x1, -R26 ;  /* 0x000000011d177824 */ /* 0x040fe200078e0a1a */
[----:B------:R-:W-:Y:S01]  /*13b0*/  LEA.HI R26, R16, R37, RZ, 0x1 ;  /* 0x00000025101a7211 */ /* 0x000fe200078f08ff */
[----:B------:R-:W-:Y:S02]  /*13c0*/  IMAD.SHL.U32 R29, R29, 0x40, RZ ;  /* 0x000000401d1d7824 */ /* 0x000fe400078e00ff */
[----:B------:R-:W-:Y:S01]  /*13d0*/  IMAD R184, R184, 0x8, R23 ;  /* 0x00000008b8b87824 */ /* 0x000fe200078e0217 */
[----:B------:R-:W-:Y:S01]  /*13e0*/  LOP3.LUT R26, R26, 0xfffffffe, RZ, 0xc0, !PT ;  /* 0xfffffffe1a1a7812 */ /* 0x000fe200078ec0ff */
[----:B------:R-:W-:Y:S01]  /*13f0*/  IMAD.MOV.U32 R38, RZ, RZ, R42 ;  /* 0x000000ffff267224 */ /* 0x000fe200078e002a */
[----:B--2---:R-:W-:Y:S01]  /*1400*/  LEA R24, P1, R7, R34, 0x7 ;  /* 0x0000002207187211 */ /* 0x004fe200078238ff */
[----:B------:R-:W-:Y:S01]  /*1410*/  IMAD.WIDE.U32 R40, R0, c[0x0][0x180], R40 ;  /* 0x0000600000287a25 */ /* 0x000fe200078e0028 */
[----:B------:R-:W-:-:S02]  /*1420*/  LOP3.LUT R29, R29, 0x1c0, RZ, 0xc0, !PT ;  /* 0x000001c01d1d7812 */ /* 0x000fc400078ec0ff */
[----:B------:R-:W-:Y:S01]  /*1430*/  LEA.HI.X R25, R7, R35, R3, 0x7, P1 ;  /* 0x0000002307197211 */ /* 0x000fe200008f3c03 */
[----:B------:R-:W-:Y:S01]  /*1440*/  IMAD.IADD R7, R37, 0x1, -R26 ;  /* 0x0000000125077824 */ /* 0x000fe200078e0a1a */
[----:B------:R-:W-:Y:S01]  /*1450*/  LOP3.LUT R3, R10, 0xfffffff0, RZ, 0xc0, !PT ;  /* 0xfffffff00a037812 */ /* 0x000fe200078ec0ff */
[----:B------:R-:W-:Y:S01]  /*1460*/  IMAD.WIDE.U32 R38, R0, c[0x0][0x210], R38 ;  /* 0x0000840000267a25 */ /* 0x000fe200078e0026 */
[----:B------:R-:W-:Y:S01]  /*1470*/  ISETP.GE.AND P1, PT, R12, c[0x0][0x16c], PT ;  /* 0x00005b000c007a0c */ /* 0x000fe20003f26270 */
[----:B------:R1:W-:Y:S02]  /*1480*/  LDGSTS.E.BYPASS.LTC128B.128 [R11+0x1080], [R24.64], !P0 ;  /* 0x01080000180b7fae */ /* 0x0003e4000c101d4e */
[----:B------:R-:W-:Y:S01]  /*1490*/  IMAD.IADD R14, R2, 0x1, -R3 ;  /* 0x00000001020e7824 */ /* 0x000fe200078e0a03 */
[----:B------:R-:W-:Y:S01]  /*14a0*/  SEL R189, RZ, 0x1, P1 ;  /* 0x00000001ffbd7807 */ /* 0x000fe20000800000 */
[----:B------:R-:W-:Y:S01]  /*14b0*/  IMAD.SHL.U32 R181, R7, 0x400, RZ ;  /* 0x0000040007b57824 */ /* 0x000fe200078e00ff */
[----:B------:R-:W-:Y:S01]  /*14c0*/  ISETP.GE.AND P1, PT, R187, c[0x0][0x16c], PT ;  /* 0x00005b00bb007a0c */ /* 0x000fe20003f26270 */
[----:B------:R-:W-:Y:S01]  /*14d0*/  IMAD R30, R22, c[0x0][0x218], RZ ;  /* 0x00008600161e7a24 */ /* 0x000fe200078e02ff */
[----:B------:R-:W-:Y:S01]  /*14e0*/  SHF.R.S32.HI R3, RZ, 0x1f, R14 ;  /* 0x0000001fff037819 */ /* 0x000fe2000001140e */
[----:B------:R-:W-:Y:S01]  /*14f0*/  IMAD R6, R6, 0x2, R181 ;  /* 0x0000000206067824 */ /* 0x000fe200078e02b5 */
[----:B------:R-:W-:Y:S01]  /*1500*/  SEL R10, RZ, 0x4, P1 ;  /* 0x00000004ff0a7807 */ /* 0x000fe20000800000 */
[----:B------:R1:W-:Y:S01]  /*1510*/  LDGSTS.E.BYPASS.LTC128B.128 [R11+0x3080], [R24.64+0x40], !P5 ;  /* 0x03080040180b7fae */ /* 0x0003e2000e901d4e */
[----:B------:R-:W-:Y:S01]  /*1520*/  ISETP.GE.AND P1, PT, R12, c[0x0][0x1fc], PT ;  /* 0x00007f000c007a0c */ /* 0x000fe20003f26270 */
[----:B------:R-:W-:Y:S01]  /*1530*/  IMAD.WIDE.U32 R194, R21, c[0x0][0x240], R194 ;  /* 0x0000900015c27a25 */ /* 0x000fe200078e00c2 */
[-C--:B------:R-:W-:Y:S01]  /*1540*/  LEA.HI R31, R14, R14.reuse, RZ, 0x1 ;  /* 0x0000000e0e1f7211 */ /* 0x080fe200078f08ff */
[----:B------:R1:W-:Y:S01]  /*1550*/  LDGSTS.E.BYPASS.LTC128B.128 [R11+0x5080], [R24.64+0x80], !P4 ;  /* 0x05080080180b7fae */ /* 0x0003e2000e101d4e */
[----:B------:R-:W-:Y:S01]  /*1560*/  LEA.HI R26, R3, R14, RZ, 0x3 ;  /* 0x0000000e031a7211 */ /* 0x000fe200078f18ff */
[----:B------:R-:W-:Y:S01]  /*1570*/  IMAD.SHL.U32 R188, R5, 0x8, RZ ;  /* 0x0000000805bc7824 */ /* 0x000fe200078e00ff */
[----:B------:R-:W-:Y:S01]  /*1580*/  SEL R23, RZ, 0x1, P1 ;  /* 0x00000001ff177807 */ /* 0x000fe20000800000 */
[----:B------:R-:W0:Y:S01]  /*1590*/  LDGDEPBAR ;  /* 0x00000000000079af */ /* 0x000e220000000000 */
[----:B------:R-:W-:-:S02]  /*15a0*/  LOP3.LUT R33, R31, 0x7fffffe, RZ, 0xc0, !PT ;  /* 0x07fffffe1f217812 */ /* 0x000fc400078ec0ff */
[----:B------:R-:W-:Y:S02]  /*15b0*/  ISETP.GE.AND P1, PT, R4, c[0x0][0x1fc], PT ;  /* 0x00007f0004007a0c */ /* 0x000fe40003f26270 */
[----:B------:R-:W-:Y:S01]  /*15c0*/  LOP3.LUT R3, R26, 0xfffffff8, RZ, 0xc0, !PT ;  /* 0xfffffff81a037812 */ /* 0x000fe200078ec0ff */
[C---:B------:R-:W-:Y:S01]  /*15d0*/  IMAD.IADD R33, R14.reuse, 0x1, -R33 ;  /* 0x000000010e217824 */ /* 0x040fe200078e0a21 */
[----:B------:R-:W-:Y:S02]  /*15e0*/  SHF.R.S32.HI R26, RZ, 0x3, R26 ;  /* 0x00000003ff1a7819 */ /* 0x000fe4000001141a */
[----:B------:R-:W-:Y:S01]  /*15f0*/  SEL R27, RZ, 0xffffffff, P1 ;  /* 0xffffffffff1b7807 */ /* 0x000fe20000800000 */
[----:B------:R-:W-:Y:S01]  /*1600*/  IMAD.IADD R3, R14, 0x1, -R3 ;  /* 0x000000010e037824 */ /* 0x000fe200078e0a03 */
[----:B------:R-:W-:Y:S01]  /*1610*/  ISETP.GE.AND P1, PT, R4, c[0x0][0x16c], PT ;  /* 0x00005b0004007a0c */ /* 0x000fe20003f26270 */
[----:B------:R-:W-:Y:S01]  /*1620*/  IMAD R182, R26, 0x8, R33 ;  /* 0x000000081ab67824 */ /* 0x000fe200078e0221 */
[----:B------:R-:W-:Y:S01]  /*1630*/  LOP3.LUT R188, R188, 0x8, RZ, 0xc0, !PT ;  /* 0x00000008bcbc7812 */ /* 0x000fe200078ec0ff */
[----:B------:R-:W-:Y:S01]  /*1640*/  IMAD R181, R26, 0x200, R181 ;  /* 0x000002001ab57824 */ /* 0x000fe200078e02b5 */
[----:B------:R-:W-:Y:S01]  /*1650*/  SEL R14, RZ, 0x2, P1 ;  /* 0x00000002ff0e7807 */ /* 0x000fe20000800000 */
[C---:B------:R-:W-:Y:S01]  /*1660*/  IMAD R33, R15.reuse, c[0x0][0x180], RZ ;  /* 0x000060000f217a24 */ /* 0x040fe200078e02ff */
[--C-:B------:R-:W-:Y:S01]  /*1670*/  SHF.R.S32.HI R26, RZ, 0x1, R31.reuse ;  /* 0x00000001ff1a7819 */ /* 0x100fe2000001141f */
[----:B------:R-:W-:Y:S01]  /*1680*/  IMAD R15, R15, c[0x0][0x210], RZ ;  /* 0x000084000f0f7a24 */ /* 0x000fe200078e02ff */
[----:B------:R-:W-:Y:S01]  /*1690*/  SHF.R.S32.HI R31, RZ, 0x1f, R31 ;  /* 0x0000001fff1f7819 */ /* 0x000fe2000001141f */
[----:B------:R-:W-:Y:S01]  /*16a0*/  IMAD.SHL.U32 R182, R182, 0x20, RZ ;  /* 0x00000020b6b67824 */ /* 0x000fe200078e00ff */
[----:B------:R-:W-:Y:S01]  /*16b0*/  IADD3 R10, R10, R14, R189 ;  /* 0x0000000e0a0a7210 */ /* 0x000fe20007ffe0bd */
[C---:B------:R-:W-:Y:S01]  /*16c0*/  IMAD R14, R0.reuse, c[0x0][0x184], R33 ;  /* 0x00006100000e7a24 */ /* 0x040fe200078e0221 */
[----:B------:R-:W-:Y:S01]  /*16d0*/  LOP3.LUT R33, R29, 0x30, R28, 0xf8, !PT ;  /* 0x000000301d217812 */ /* 0x000fe200078ef81c */
[----:B------:R-:W-:Y:S01]  /*16e0*/  IMAD R15, R0, c[0x0][0x214], R15 ;  /* 0x00008500000f7a24 */ /* 0x000fe200078e020f */
[----:B------:R-:W-:Y:S01]  /*16f0*/  LEA.HI R31, R31, R26, RZ, 0x2 ;  /* 0x0000001a1f1f7211 */ /* 0x000fe200078f10ff */
[----:B------:R-:W-:Y:S01]  /*1700*/  IMAD.SHL.U32 R28, R27, 0x2, RZ ;  /* 0x000000021b1c7824 */ /* 0x000fe200078e00ff */
[----:B------:R-:W-:Y:S01]  /*1710*/  SHF.R.U32.HI R29, RZ, 0x3, R29 ;  /* 0x00000003ff1d7819 */ /* 0x000fe2000001161d */
[----:B------:R-:W-:Y:S01]  /*1720*/  IMAD.IADD R41, R41, 0x1, R14 ;  /* 0x0000000129297824 */ /* 0x000fe200078e020e */
[----:B------:R-:W-:Y:S01]  /*1730*/  LOP3.LUT R0, R33, 0x8, R18, 0xf8, !PT ;  /* 0x0000000821007812 */ /* 0x000fe200078ef812 */
[----:B------:R-:W-:Y:S01]  /*1740*/  IMAD.IADD R39, R39, 0x1, R15 ;  /* 0x0000000127277824 */ /* 0x000fe200078e020f */
[----:B------:R-:W-:Y:S01]  /*1750*/  LOP3.LUT R31, R31, 0xfffffffc, RZ, 0xc0, !PT ;  /* 0xfffffffc1f1f7812 */ /* 0x000fe200078ec0ff */
[----:B------:R-:W-:Y:S01]  /*1760*/  IMAD.WIDE.U32 R40, R21, c[0x0][0x188], R40 ;  /* 0x0000620015287a25 */ /* 0x000fe200078e0028 */
[----:B------:R-:W-:-:S02]  /*1770*/  LOP3.LUT R14, R0, R29, RZ, 0x3c, !PT ;  /* 0x0000001d000e7212 */ /* 0x000fc400078e3cff */
[----:B------:R-:W-:Y:S01]  /*1780*/  LOP3.LUT R23, R28, 0x2, R23, 0xe2, !PT ;  /* 0x000000021c177812 */ /* 0x000fe200078ee217 */
[----:B------:R-:W-:Y:S01]  /*1790*/  IMAD.IADD R0, R26, 0x1, -R31 ;  /* 0x000000011a007824 */ /* 0x000fe200078e0a1f */
[----:B------:R-:W-:Y:S01]  /*17a0*/  LEA R208, P3, R40, c[0x0][0x160], 0x1 ;  /* 0x0000580028d07a11 */ /* 0x000fe200078608ff */
[----:B------:R-:W-:Y:S01]  /*17b0*/  IMAD R26, R22, c[0x0][0x188], RZ ;  /* 0x00006200161a7a24 */ /* 0x000fe200078e02ff */
[----:B------:R-:W-:Y:S01]  /*17c0*/  LOP3.LUT P0, RZ, R10, 0x4, RZ, 0xc0, !PT ;  /* 0x000000040aff7812 */ /* 0x000fe2000780c0ff */
[----:B------:R-:W-:Y:S02]  /*17d0*/  IMAD R28, R22, c[0x0][0x240], RZ ;  /* 0x00009000161c7a24 */ /* 0x000fe400078e02ff */
[C---:B------:R-:W-:Y:S01]  /*17e0*/  IMAD R26, R21.reuse, c[0x0][0x18c], R26 ;  /* 0x00006300151a7a24 */ /* 0x040fe200078e021a */
[----:B------:R-:W-:Y:S01]  /*17f0*/  ISETP.GE.OR P0, PT, R192, UR12, !P0 ;  /* 0x0000000cc0007c0c */ /* 0x000fe2000c706670 */
[C---:B------:R-:W-:Y:S02]  /*1800*/  IMAD R22, R21.reuse, c[0x0][0x21c], R30 ;  /* 0x0000870015167a24 */ /* 0x040fe400078e021e */
[----:B------:R-:W-:-:S04]  /*1810*/  IMAD.WIDE.U32 R38, R21, c[0x0][0x218], R38 ;  /* 0x0000860015267a25 */ /* 0x000fc800078e0026 */
[----:B------:R-:W-:Y:S01]  /*1820*/  IMAD.IADD R26, R41, 0x1, R26 ;  /* 0x00000001291a7824 */ /* 0x000fe200078e021a */
[----:B------:R-:W-:Y:S01]  /*1830*/  LEA R202, P2, R38, c[0x0][0x1f0], 0x1 ;  /* 0x00007c0026ca7a11 */ /* 0x000fe200078408ff */
[----:B------:R-:W-:Y:S02]  /*1840*/  IMAD.IADD R22, R39, 0x1, R22 ;  /* 0x0000000127167824 */ /* 0x000fe400078e0216 */
[----:B------:R-:W-:Y:S01]  /*1850*/  IMAD R15, R21, c[0x0][0x244], R28 ;  /* 0x00009100150f7a24 */ /* 0x000fe200078e021c */
[----:B------:R-:W-:Y:S01]  /*1860*/  LEA.HI.X R209, R40, c[0x0][0x164], R26, 0x1, P3 ;  /* 0x0000590028d17a11 */ /* 0x000fe200018f0c1a */
[----:B------:R-:W-:Y:S01]  /*1870*/  IMAD R183, R5, 0x200, R14 ;  /* 0x0000020005b77824 */ /* 0x000fe200078e020e */
[----:B------:R-:W-:Y:S01]  /*1880*/  LEA.HI.X R203, R38, c[0x0][0x1f4], R22, 0x1, P2 ;  /* 0x00007d0026cb7a11 */ /* 0x000fe200010f0c16 */
[----:B------:R-:W-:Y:S01]  /*1890*/  IMAD.IADD R200, R195, 0x1, R15 ;  /* 0x00000001c3c87824 */ /* 0x000fe200078e020f */
[----:B------:R-:W-:Y:S02]  /*18a0*/  LOP3.LUT P3, RZ, R10, 0x1, RZ, 0xc0, !PT ;  /* 0x000000010aff7812 */ /* 0x000fe4000786c0ff */
[----:B------:R-:W-:-:S02]  /*18b0*/  SEL R22, RZ, 0x4, P6 ;  /* 0x00000004ff167807 */ /* 0x000fc40003000000 */
[----:B------:R-:W-:Y:S01]  /*18c0*/  LOP3.LUT P6, RZ, R10, 0x2, RZ, 0xc0, !PT ;  /* 0x000000020aff7812 */ /* 0x000fe200078cc0ff */
[C---:B------:R-:W-:Y:S01]  /*18d0*/  IMAD.IADD R10, R192.reuse, 0x1, -R19 ;  /* 0x00000001c00a7824 */ /* 0x040fe200078e0a13 */
[----:B------:R-:W-:Y:S01]  /*18e0*/  ISETP.GE.OR P3, PT, R192, UR12, !P3 ;  /* 0x0000000cc0007c0c */ /* 0x000fe2000df66670 */
[----:B------:R-:W-:Y:S01]  /*18f0*/  IMAD.SHL.U32 R19, R20, 0x40, RZ ;  /* 0x0000004014137824 */ /* 0x000fe200078e00ff */
[----:B------:R-:W-:Y:S02]  /*1900*/  ISETP.GT.AND P2, PT, R2, 0xf, PT ;  /* 0x0000000f0200780c */ /* 0x000fe40003f44270 */
[----:B------:R-:W-:Y:S02]  /*1910*/  ISETP.GE.OR P6, PT, R192, UR12, !P6 ;  /* 0x0000000cc0007c0c */ /* 0x000fe4000f7c6670 */
[----:B------:R-:W-:Y:S02]  /*1920*/  LOP3.LUT R22, R23, R22, RZ, 0xfc, !PT ;  /* 0x0000001617167212 */ /* 0x000fe400078efcff */
[----:B------:R-:W-:-:S02]  /*1930*/  LOP3.LUT R19, R19, 0xc0, RZ, 0xc0, !PT ;  /* 0x000000c013137812 */ /* 0x000fc400078ec0ff */
[----:B------:R-:W-:Y:S02]  /*1940*/  LOP3.LUT P5, RZ, R22, 0x1, RZ, 0xc0, !PT ;  /* 0x0000000116ff7812 */ /* 0x000fe400078ac0ff */
[----:B------:R-:W-:Y:S01]  /*1950*/  LEA.HI R21, R17, R2, RZ, 0x7 ;  /* 0x0000000211157211 */ /* 0x000fe200078f38ff */
[----:B------:R3:W-:Y:S01]  /*1960*/  LDGSTS.E.BYPASS.LTC128B.128 [R11+0xc080], [R208.64], !P3 ;  /* 0x0c080000d00b7fae */ /* 0x0007e2000d901d4e */
[----:B-1----:R-:W-:Y:S01]  /*1970*/  LOP3.LUT R24, R19, 0x8, R18, 0xf8, !PT ;  /* 0x0000000813187812 */ /* 0x002fe200078ef812 */
[----:B------:R-:W-:Y:S01]  /*1980*/  @!P2 IMAD.SHL.U32 R23, R2, 0x10, RZ ;  /* 0x000000100217a824 */ /* 0x000fe200078e00ff */
[----:B------:R-:W-:Y:S01]  /*1990*/  LOP3.LUT P4, RZ, R22, 0x2, RZ, 0xc0, !PT ;  /* 0x0000000216ff7812 */ /* 0x000fe2000788c0ff */
[----:B------:R3:W-:Y:S01]  /*19a0*/  LDGSTS.E.BYPASS.LTC128B.128 [R11+0xd080], [R208.64+0x40], !P6 ;  /* 0x0d080040d00b7fae */ /* 0x0007e2000f101d4e */
[----:B------:R-:W-:Y:S01]  /*19b0*/  ISETP.GE.OR P6, PT, R192, UR12, !P5 ;  /* 0x0000000cc0007c0c */ /* 0x000fe2000efc6670 */
[----:B------:R-:W-:Y:S01]  /*19c0*/  IMAD.SHL.U32 R17, R8, 0x8, RZ ;  /* 0x0000000808117824 */ /* 0x000fe200078e00ff */
[----:B------:R-:W-:Y:S01]  /*19d0*/  SHF.R.U32.HI R19, RZ, 0x3, R19 ;  /* 0x00000003ff137819 */ /* 0x000fe20000011613 */
[----:B------:R3:W-:Y:S01]  /*19e0*/  LDGSTS.E.BYPASS.LTC128B.128 [R11+0xe080], [R208.64+0x80], !P0 ;  /* 0x0e080080d00b7fae */ /* 0x0007e2000c101d4e */
[----:B------:R-:W-:Y:S01]  /*19f0*/  LOP3.LUT P0, RZ, R20, 0x2, RZ, 0xc0, !PT ;  /* 0x0000000214ff7812 */ /* 0x000fe2000780c0ff */
[----:B------:R-:W-:Y:S01]  /*1a00*/  IMAD.SHL.U32 R20, R10, 0x40, RZ ;  /* 0x000000400a147824 */ /* 0x000fe200078e00ff */
[----:B------:R-:W-:Y:S01]  /*1a10*/  LOP3.LUT P3, RZ, R22, 0x4, RZ, 0xc0, !PT ;  /* 0x0000000416ff7812 */ /* 0x000fe2000786c0ff */
[----:B------:R1:W-:Y:S01]  /*1a20*/  @!P2 LDGSTS.E.BYPASS.LTC128B.128 [R23+0x18080], [R198.64] ;  /* 0x18080000c617afae */ /* 0x0003e2000b901d4e */
[----:B------:R-:W-:-:S02]  /*1a30*/  SEL R22, RZ, 0xffffffff, P1 ;  /* 0xffffffffff167807 */ /* 0x000fc40000800000 */
[----:B------:R-:W-:Y:S01]  /*1a40*/  LOP3.LUT R20, R20, 0x1c0, RZ, 0xc0, !PT ;  /* 0x000001c014147812 */ /* 0x000fe200078ec0ff */
[----:B------:R-:W0:Y:S01]  /*1a50*/  LDGDEPBAR ;  /* 0x00000000000079af */ /* 0x000e220000000000 */
[----:B------:R-:W-:Y:S01]  /*1a60*/  ISETP.GE.OR P1, PT, R192, UR12, !P4 ;  /* 0x0000000cc0007c0c */ /* 0x000fe2000e726670 */
[----:B------:R-:W-:Y:S01]  /*1a70*/  IMAD.SHL.U32 R22, R22, 0x2, RZ ;  /* 0x0000000216167824 */ /* 0x000fe200078e00ff */
[----:B------:R-:W-:Y:S01]  /*1a80*/  LOP3.LUT R19, R24, R19, RZ, 0x3c, !PT ;  /* 0x0000001318137212 */ /* 0x000fe200078e3cff */
[----:B------:R3:W-:Y:S01]  /*1a90*/  LDGSTS.E.BYPASS.LTC128B.128 [R11+0x12080], [R202.64], !P6 ;  /* 0x12080000ca0b7fae */ /* 0x0007e2000f101d4e */
[----:B------:R-:W-:Y:S02]  /*1aa0*/  LOP3.LUT R17, R17, 0x18, RZ, 0xc0, !PT ;  /* 0x0000001811117812 */ /* 0x000fe400078ec0ff */
[----:B------:R-:W-:Y:S01]  /*1ab0*/  ISETP.GE.OR P6, PT, R192, UR12, !P3 ;  /* 0x0000000cc0007c0c */ /* 0x000fe2000dfc6670 */
[----:B------:R-:W-:Y:S01]  /*1ac0*/  IMAD.U32 R184, R184, 0x20, R19 ;  /* 0x00000020b8b87824 */ /* 0x000fe200078e0013 */
[----:B------:R-:W-:Y:S01]  /*1ad0*/  LOP3.LUT R19, R16, 0xffffffe0, RZ, 0xc0, !PT ;  /* 0xffffffe010137812 */ /* 0x000fe200078ec0ff */
[----:B------:R-:W-:Y:S01]  /*1ae0*/  IMAD.SHL.U32 R16, R3, 0x40, RZ ;  /* 0x0000004003107824 */ /* 0x000fe200078e00ff */
[----:B------:R-:W-:-:S02]  /*1af0*/  SHF.R.U32.HI R21, RZ, 0x4, R21 ;  /* 0x00000004ff157819 */ /* 0x000fc40000011615 */
[----:B------:R-:W-:Y:S01]  /*1b00*/  LOP3.LUT R189, R22, 0x2, R189, 0xe2, !PT ;  /* 0x0000000216bd7812 */ /* 0x000fe200078ee2bd */
[----:B------:R3:W-:Y:S01]  /*1b10*/  LDGSTS.E.BYPASS.LTC128B.128 [R11+0x13080], [R202.64+0x40], !P1 ;  /* 0x13080040ca0b7fae */ /* 0x0007e2000c901d4e */
[----:B------:R-:W-:Y:S02]  /*1b20*/  LOP3.LUT P1, RZ, R3, 0x2, RZ, 0xc0, !PT ;  /* 0x0000000203ff7812 */ /* 0x000fe4000782c0ff */
[----:B------:R-:W-:Y:S02]  /*1b30*/  LOP3.LUT R16, R16, 0x1c0, RZ, 0xc0, !PT ;  /* 0x000001c010107812 */ /* 0x000fe400078ec0ff */
[----:B------:R-:W-:Y:S01]  /*1b40*/  SEL R178, R185, 0xfffffff0, !P1 ;  /* 0xfffffff0b9b27807 */ /* 0x000fe20004800000 */
[----:B------:R3:W-:Y:S01]  /*1b50*/  LDGSTS.E.BYPASS.LTC128B.128 [R11+0x14080], [R202.64+0x80], !P6 ;  /* 0x14080080ca0b7fae */ /* 0x0007e2000f101d4e */
[----:B------:R-:W-:Y:S01]  /*1b60*/  PLOP3.LUT P1, PT, PT, PT, UP0, 0x80, 0x0 ;  /* 0x000000000000781c */ /* 0x000fe20003f2f008 */
[----:B-1----:R-:W-:Y:S01]  /*1b70*/  IMAD.SHL.U32 R23, R5, 0x10, RZ ;  /* 0x0000001005177824 */ /* 0x002fe200078e00ff */
[----:B------:R-:W-:-:S02]  /*1b80*/  SHF.R.U32.HI R5, RZ, 0x3, R16 ;  /* 0x00000003ff057819 */ /* 0x000fc40000011610 */
[----:B------:R-:W-:Y:S02]  /*1b90*/  LOP3.LUT P6, RZ, R3, 0x4, RZ, 0xc0, !PT ;  /* 0x0000000403ff7812 */ /* 0x000fe400078cc0ff */
[----:B------:R-:W-:Y:S02]  /*1ba0*/  LOP3.LUT R18, R23, 0x10, RZ, 0xc0, !PT ;  /* 0x0000001017127812 */ /* 0x000fe400078ec0ff */
[----:B------:R-:W-:Y:S02]  /*1bb0*/  SHF.R.U32.HI R23, RZ, 0x3, R20 ;  /* 0x00000003ff177819 */ /* 0x000fe40000011614 */
[----:B------:R-:W-:Y:S02]  /*1bc0*/  LOP3.LUT R18, R18, 0x8, R21, 0xf8, !PT ;  /* 0x0000000812127812 */ /* 0x000fe400078ef815 */
[----:B------:R-:W-:Y:S02]  /*1bd0*/  LOP3.LUT R23, R23, R20, R17, 0x1e, !PT ;  /* 0x0000001417177212 */ /* 0x000fe400078e1e11 */
[----:B------:R-:W-:-:S02]  /*1be0*/  SEL R3, R185, 0xfffffff0, !P0 ;  /* 0xfffffff0b9037807 */ /* 0x000fc40004000000 */
[----:B------:R-:W-:Y:S01]  /*1bf0*/  LOP3.LUT P0, RZ, R0, 0x2, RZ, 0xc0, !PT ;  /* 0x0000000200ff7812 */ /* 0x000fe2000780c0ff */
[----:B------:R-:W-:Y:S02]  /*1c00*/  IMAD.IADD R205, R6, 0x1, R23 ;  /* 0x0000000106cd7824 */ /* 0x000fe400078e0217 */
[----:B------:R-:W-:Y:S01]  /*1c10*/  IMAD.IADD R6, R2, 0x1, -R19 ;  /* 0x0000000102067824 */ /* 0x000fe200078e0a13 */
[----:B------:R-:W-:Y:S01]  /*1c20*/  SEL R185, R185, 0xfffffff0, !P0 ;  /* 0xfffffff0b9b97807 */ /* 0x000fe20004000000 */
[----:B------:R-:W-:Y:S01]  /*1c30*/  IMAD.SHL.U32 R19, R0, 0x40, RZ ;  /* 0x0000004000137824 */ /* 0x000fe200078e00ff */
[----:B------:R-:W-:Y:S01]  /*1c40*/  LOP3.LUT R0, R5, R16, R188, 0x1e, !PT ;  /* 0x0000001005007212 */ /* 0x000fe200078e1ebc */
[----:B------:R-:W-:Y:S01]  /*1c50*/  IMAD.SHL.U32 R205, R205, 0x2, RZ ;  /* 0x00000002cdcd7824 */ /* 0x000fe200078e00ff */
[----:B------:R-:W-:Y:S02]  /*1c60*/  SHF.R.S32.HI R21, RZ, 0x1f, R6 ;  /* 0x0000001fff157819 */ /* 0x000fe40000011406 */
[----:B------:R-:W-:Y:S01]  /*1c70*/  LOP3.LUT R19, R19, 0xc0, RZ, 0xc0, !PT ;  /* 0x000000c013137812 */ /* 0x000fe200078ec0ff */
[----:B------:R-:W-:Y:S01]  /*1c80*/  IMAD.IADD R181, R181, 0x1, R0 ;  /* 0x00000001b5b57824 */ /* 0x000fe200078e0200 */
[----:B------:R-:W-:Y:S01]  /*1c90*/  LEA.HI R14, R21, R6, RZ, 0x2 ;  /* 0x00000006150e7211 */ /* 0x000fe200078f10ff */
[----:B------:R-:W-:Y:S01]  /*1ca0*/  @!P2 IMAD.SHL.U32 R21, R2, 0x10, RZ ;  /* 0x000000100215a824 */ /* 0x000fe200078e00ff */
[----:B------:R-:W-:Y:S01]  /*1cb0*/  SHF.R.U32.HI R16, RZ, 0x3, R19 ;  /* 0x00000003ff107819 */ /* 0x000fe20000011613 */
[----:B------:R-:W-:Y:S01]  /*1cc0*/  IMAD.MOV.U32 R0, RZ, RZ, 0x20 ;  /* 0x00000020ff007424 */ /* 0x000fe200078e00ff */
[----:B------:R-:W-:-:S02]  /*1cd0*/  SHF.R.S32.HI R190, RZ, 0x2, R14 ;  /* 0x00000002ffbe7819 */ /* 0x000fc4000001140e */
[C---:B------:R-:W-:Y:S01]  /*1ce0*/  LOP3.LUT R5, R16.reuse, R18, R19, 0x1e, !PT ;  /* 0x0000001210057212 */ /* 0x040fe200078e1e13 */
[----:B------:R3:W-:Y:S01]  /*1cf0*/  @!P2 LDGSTS.E.BYPASS.LTC128B.128 [R21+0x18280], [R196.64] ;  /* 0x18280000c415afae */ /* 0x0007e2000b901d4e */
[CC--:B------:R-:W-:Y:S01]  /*1d00*/  LOP3.LUT R188, R16.reuse, R19.reuse, R188, 0x1e, !PT ;  /* 0x0000001310bc7212 */ /* 0x0c0fe200078e1ebc */
[C---:B------:R-:W-:Y:S01]  /*1d10*/  IMAD R190, R7.reuse, 0x10, R190 ;  /* 0x0000001007be7824 */ /* 0x040fe200078e02be */
[----:B------:R-:W-:Y:S01]  /*1d20*/  LOP3.LUT R17, R16, R19, R17, 0x1e, !PT ;  /* 0x0000001310117212 */ /* 0x000fe200078e1e11 */
[----:B------:R-:W-:Y:S01]  /*1d30*/  IMAD R7, R7, 0x200, R182 ;  /* 0x0000020007077824 */ /* 0x000fe200078e02b6 */
[----:B------:R-:W0:Y:S01]  /*1d40*/  LDGDEPBAR ;  /* 0x00000000000079af */ /* 0x000e220000000000 */
[----:B------:R-:W-:Y:S01]  /*1d50*/  IMAD.IADD R186, R182, 0x1, R5 ;  /* 0x00000001b6ba7824 */ /* 0x000fe200078e0205 */
[----:B------:R-:W-:Y:S01]  /*1d60*/  SEL R0, R0, 0xffffffe0, !P6 ;  /* 0xffffffe000007807 */ /* 0x000fe20007000000 */
[----:B------:R-:W-:Y:S01]  /*1d70*/  IMAD.IADD R188, R7, 0x1, R188 ;  /* 0x0000000107bc7824 */ /* 0x000fe200078e02bc */
[----:B------:R-:W0:Y:S01]  /*1d80*/  LDGDEPBAR ;  /* 0x00000000000079af */ /* 0x000e220000000000 */
[----:B------:R-:W-:Y:S01]  /*1d90*/  IMAD.IADD R182, R182, 0x1, R17 ;  /* 0x00000001b6b67824 */ /* 0x000fe200078e0211 */
[----:B------:R-:W-:Y:S01]  /*1da0*/  IADD3 R5, R205, 0x18480, RZ ;  /* 0x00018480cd057810 */ /* 0x000fe20007ffe0ff */
        /* <DEDUP_REMOVED lines=14> */
[----:B------:R-:W-:Y:S01]  /*1e90*/  IMAD.X R19, R13, 0x1, R203, P0 ;  /* 0x000000010d137824 */ /* 0x000fe200000e06cb */
        /* <DEDUP_REMOVED lines=8> */
.L_x_719:
[----:B------:R-:W-:Y:S05]  /*1f20*/  BSYNC B0 ;  /* 0x0000000000007941 */ /* 0x000fea0003800000 */
.L_x_718:
[----:B--2---:R-:W-:Y:S01]  /*1f30*/  SHF.R.S32.HI R7, RZ, 0x1f, R8 ;  /* 0x0000001fff077819 */ /* 0x004fe20000011408 */
[----:B------:R-:W0:Y:S01]  /*1f40*/  LDGDEPBAR ;  /* 0x00000000000079af */ /* 0x000e220000000000 */
[----:B------:R-:W-:Y:S01]  /*1f50*/  LOP3.LUT P0, RZ, R10, 0x4, RZ, 0xc0, !PT ;  /* 0x000000040aff7812 */ /* 0x000fe2000780c0ff */
[----:B------:R-:W-:Y:S01]  /*1f60*/  UIADD3 UR6, UR12, 0x3f, URZ ;  /* 0x0000003f0c067890 */ /* 0x000fe2000fffe03f */
[----:B------:R-:W-:Y:S01]  /*1f70*/  LEA.HI R2, R7, R8, RZ, 0x2 ;  /* 0x0000000807027211 */ /* 0x000fe200078f10ff */
[----:B------:R-:W-:Y:S01]  /*1f80*/  IMAD.SHL.U32 R184, R184, 0x2, RZ ;  /* 0x00000002b8b87824 */ /* 0x000fe200078e00ff */
[----:B-1-3--:R-:W-:Y:S01]  /*1f90*/  LOP3.LUT R11, R14, 0xfffffffc, RZ, 0xc0, !PT ;  /* 0xfffffffc0e0b7812 */ /* 0x00afe200078ec0ff */
[----:B------:R-:W-:Y:S01]  /*1fa0*/  USHF.R.S32.HI UR4, URZ, 0x1f, UR6 ;  /* 0x0000001f3f047899 */ /* 0x000fe20008011406 */
[----:B------:R-:W-:Y:S01]  /*1fb0*/  LOP3.LUT R7, R2, 0xfffffffc, RZ, 0xc0, !PT ;  /* 0xfffffffc02077812 */ /* 0x000fe200078ec0ff */
[----:B------:R-:W-:Y:S01]  /*1fc0*/  CS2R R130, SRZ ;  /* 0x0000000000827805 */ /* 0x000fe2000001ff00 */
[----:B------:R-:W-:Y:S01]  /*1fd0*/  LEA R181, R181, 0x1c480, 0x1 ;  /* 0x0001c480b5b57811 */ /* 0x000fe200078e08ff */
[----:B------:R-:W-:Y:S01]  /*1fe0*/  IMAD.IADD R11, R6, 0x1, -R11 ;  /* 0x00000001060b7824 */ /* 0x000fe200078e0a0b */
[----:B------:R-:W-:Y:S01]  /*1ff0*/  IADD3 R207, R205, 0x184c0, RZ ;  /* 0x000184c0cdcf7810 */ /* 0x000fe20007ffe0ff */
[----:B------:R-:W-:Y:S01]  /*2000*/  IMAD.IADD R8, R8, 0x1, -R7 ;  /* 0x0000000108087824 */ /* 0x000fe200078e0a07 */
[----:B------:R-:W-:Y:S01]  /*2010*/  ULEA.HI UR4, UR4, UR6, URZ, 0x6 ;  /* 0x0000000604047291 */ /* 0x000fe2000f8f303f */
[----:B------:R-:W-:Y:S01]  /*2020*/  IMAD R179, R0, 0x2, R181 ;  /* 0x0000000200b37824 */ /* 0x000fe200078e02b5 */
[----:B------:R-:W-:Y:S01]  /*2030*/  @P0 IADD3 R207, R5, -0x40, RZ ;  /* 0xffffffc005cf0810 */ /* 0x000fe20007ffe0ff */
[----:B------:R-:W-:Y:S01]  /*2040*/  IMAD R8, R8, -0x8, R9 ;  /* 0xfffffff808087824 */ /* 0x000fe200078e0209 */
[----:B------:R-:W-:Y:S01]  /*2050*/  SHF.L.U32 R183, R183, 0x1, RZ ;  /* 0x00000001b7b77819 */ /* 0x000fe200000006ff */
[----:B------:R-:W-:Y:S01]  /*2060*/  IMAD R180, R178, 0x2, R181 ;  /* 0x00000002b2b47824 */ /* 0x000fe200078e02b5 */
[----:B------:R-:W-:Y:S01]  /*2070*/  LEA R182, R182, 0x80, 0x1 ;  /* 0x00000080b6b67811 */ /* 0x000fe200078e08ff */
[----:B------:R-:W-:Y:S01]  /*2080*/  IMAD R206, R11, -0x2, R8 ;  /* 0xfffffffe0bce7824 */ /* 0x000fe200078e0208 */
        /* <DEDUP_REMOVED lines=49> */
[----:B------:R-:W-:Y:S01]  /*23a0*/  IADD3 R177, R188, R185, RZ ;  /* 0x000000b9bcb17210 */ /* 0x000fe20007ffe0ff */
[----:B------:R-:W-:Y:S01]  /*23b0*/  IMAD R0, R0, 0x2, R180 ;  /* 0x0000000200007824 */ /* 0x000fe200078e02b4 */
[----:B------:R-:W-:-:S02]  /*23c0*/  UMOV UR5, URZ ;  /* 0x0000003f00057c82 */ /* 0x000fc40008000000 */
[----:B------:R-:W-:Y:S02]  /*23d0*/  UMOV UR11, 0x1 ;  /* 0x00000001000b7882 */ /* 0x000fe40000000000 */
[----:B------:R-:W-:Y:S02]  /*23e0*/  UMOV UR8, URZ ;  /* 0x0000003f00087c82 */ /* 0x000fe40008000000 */
[----:B------:R-:W-:Y:S02]  /*23f0*/  USHF.R.S32.HI UR9, URZ, 0x6, UR4 ;  /* 0x000000063f097899 */ /* 0x000fe40008011404 */
[----:B------:R-:W-:Y:S02]  /*2400*/  UMOV UR10, URZ ;  /* 0x0000003f000a7c82 */ /* 0x000fe40008000000 */
.L_x_722:
        /* <DEDUP_REMOVED lines=169> */
[----:B--234-:R-:W-:Y:S01]  /*2ea0*/  LOP3.LUT P1, RZ, R189, 0x1, RZ, 0xc0, !PT ;  /* 0x00000001bdff7812 */ /* 0x01cfe2000782c0ff */
[----:B------:R-:W-:Y:S01]  /*2eb0*/  USHF.R.S32.HI UR4, URZ, 0x1f, UR13 ;  /* 0x0000001f3f047899 */ /* 0x000fe2000801140d */
[----:B------:R-:W-:Y:S01]  /*2ec0*/  IMAD.U32 R5, RZ, RZ, UR11 ;  /* 0x0000000bff057e24 */ /* 0x000fe2000f8e00ff */
[----:B------:R-:W-:Y:S02]  /*2ed0*/  ULDC.64 UR6, c[0x0][0x178] ;  /* 0x00005e0000067ab9 */ /* 0x000fe40000000a00 */
[----:B------:R-:W-:Y:S01]  /*2ee0*/  UIMAD UR4, UR4, UR6, URZ ;  /* 0x00000006040472a4 */ /* 0x000fe2000f8e023f */
[----:B------:R-:W-:Y:S01]  /*2ef0*/  IMAD R4, R5, 0x3000, R204 ;  /* 0x0000300005047824 */ /* 0x000fe200078e02cc */
[----:B------:R-:W-:Y:S02]  /*2f00*/  UIMAD.WIDE.U32 UR16, UR13, UR6, URZ ;  /* 0x000000060d1072a5 */ /* 0x000fe4000f8e003f */
[----:B------:R-:W-:Y:S02]  /*2f10*/  UIMAD UR4, UR13, UR7, UR4 ;  /* 0x000000070d0472a4 */ /* 0x000fe4000f8e0204 */
[----:B------:R-:W-:Y:S02]  /*2f20*/  UIMAD UR13, UR13, -0x40, UR12 ;  /* 0xffffffc00d0d78a4 */ /* 0x000fe4000f8e020c */
[----:B------:R-:W-:Y:S01]  /*2f30*/  UIADD3 UR4, UR17, UR4, URZ ;  /* 0x0000000411047290 */ /* 0x000fe2000fffe03f */
[----:B------:R-:W-:Y:S02]  /*2f40*/  IMAD.U32 R9, RZ, RZ, UR16 ;  /* 0x00000010ff097e24 */ /* 0x000fe4000f8e00ff */
[----:B------:R-:W-:Y:S01]  /*2f50*/  IMAD.U32 R2, RZ, RZ, UR16 ;  /* 0x00000010ff027e24 */ /* 0x000fe2000f8e00ff */
[C---:B------:R-:W-:Y:S02]  /*2f60*/  ISETP.GE.OR P1, PT, R192.reuse, UR13, !P1 ;  /* 0x0000000dc0007c0c */ /* 0x040fe4000cf26670 */
[----:B------:R-:W-:Y:S01]  /*2f70*/  IMAD.U32 R3, RZ, RZ, UR4 ;  /* 0x00000004ff037e24 */ /* 0x000fe2000f8e00ff */
[----:B------:R-:W-:Y:S02]  /*2f80*/  LEA R8, P0, R9, R208, 0x7 ;  /* 0x000000d009087211 */ /* 0x000fe400078038ff */
[----:B------:R-:W-:Y:S02]  /*2f90*/  ISETP.LT.AND P6, PT, R192, UR13, PT ;  /* 0x0000000dc0007c0c */ /* 0x000fe4000bfc1270 */
[----:B------:R-:W-:Y:S01]  /*2fa0*/  LEA.HI.X R9, R2, R209, R3, 0x7, P0 ;  /* 0x000000d102097211 */ /* 0x000fe200000f3c03 */
[----:B------:R-:W-:Y:S01]  /*2fb0*/  IMAD.U32 R2, RZ, RZ, UR11 ;  /* 0x0000000bff027e24 */ /* 0x000fe2000f8e00ff */
[----:B------:R-:W-:Y:S02]  /*2fc0*/  LOP3.LUT P0, RZ, R189, 0x2, RZ, 0xc0, !PT ;  /* 0x00000002bdff7812 */ /* 0x000fe4000780c0ff */
[----:B------:R-:W-:Y:S01]  /*2fd0*/  ISETP.GE.OR P6, PT, R187, c[0x0][0x16c], !P6 ;  /* 0x00005b00bb007a0c */ /* 0x000fe200077c6670 */
[----:B------:R-:W-:Y:S01]  /*2fe0*/  @!P2 IMAD R2, R2, 0x40, R191 ;  /* 0x000000400202a824 */ /* 0x000fe200078e02bf */
[----:B------:R-:W-:Y:S01]  /*2ff0*/  @!PT LDS RZ, [RZ] ;  /* 0x00000000fffff984 */ /* 0x000fe20000000800 */
[----:B------:R-:W-:Y:S01]  /*3000*/  @!PT LDS RZ, [RZ] ;  /* 0x00000000fffff984 */ /* 0x000fe20000000800 */
[----:B------:R-:W-:Y:S01]  /*3010*/  @!PT LDS RZ, [RZ] ;  /* 0x00000000fffff984 */ /* 0x000fe20000000800 */
[----:B------:R2:W-:Y:S01]  /*3020*/  LDGSTS.E.BYPASS.LTC128B.128 [R4], [R8.64], !P1 ;  /* 0x0000000008047fae */ /* 0x0005e2000c901d4e */
[----:B------:R-:W-:Y:S02]  /*3030*/  ISETP.GE.OR P0, PT, R192, UR13, !P0 ;  /* 0x0000000dc0007c0c */ /* 0x000fe4000c706670 */
[----:B------:R-:W-:Y:S02]  /*3040*/  MOV R3, UR8 ;  /* 0x0000000800037c02 */ /* 0x000fe40008000f00 */
[----:B------:R-:W-:Y:S02]  /*3050*/  @!P2 SHF.L.U32 R6, R2, 0x2, RZ ;  /* 0x000000020206a819 */ /* 0x000fe400000006ff */
[----:B------:R-:W-:Y:S05]  /*3060*/  @!P2 LEA R3, R3, 0x40, 0x6 ;  /* 0x000000400303a811 */ /* 0x000fea00078e30ff */
[----:B------:R-:W-:Y:S02]  /*3070*/  @!P2 IMAD.WIDE R10, R3, 0x4, R198 ;  /* 0x00000004030aa825 */ /* 0x000fe400078e02c6 */
[----:B------:R2:W-:Y:S05]  /*3080*/  LDGSTS.E.BYPASS.LTC128B.128 [R4+0x1000], [R8.64+0x40], !P0 ;  /* 0x0100004008047fae */ /* 0x0005ea000c101d4e */
[----:B------:R2:W-:Y:S05]  /*3090*/  LDGSTS.E.BYPASS.LTC128B.128 [R4+0x2000], [R8.64+0x80], !P6 ;  /* 0x0200008008047fae */ /* 0x0005ea000f101d4e */
[----:B------:R2:W-:Y:S02]  /*30a0*/  @!P2 LDGSTS.E.BYPASS.LTC128B.128 [R6+0x18080], [R10.64] ;  /* 0x180800000a06afae */ /* 0x0005e4000b901d4e */
.L_x_720:
[-C--:B-1234-:R-:W-:Y:S01]  /*30b0*/  HMMA.16816.F32 R4, R132, R136.reuse, RZ ;  /* 0x000000888404723c */ /* 0x09efe200000018ff */
[----:B------:R-:W-:Y:S01]  /*30c0*/  LDSM.16.M88.4 R164, [R184+0x8080] ;  /* 0x00808000b8a4783b */ /* 0x000fe20000000200 */
[----:B------:R-:W-:Y:S01]  /*30d0*/  UMOV UR4, 0x1800 ;  /* 0x0000180000047882 */ /* 0x000fe20000000000 */
[C---:B------:R-:W-:Y:S01]  /*30e0*/  ISETP.GT.AND P1, PT, R206.reuse, RZ, PT ;  /* 0x000000ffce00720c */ /* 0x040fe20003f24270 */
[----:B------:R-:W-:Y:S01]  /*30f0*/  UIMAD UR4, UR5, UR4, 0x800 ;  /* 0x00000800050474a4 */ /* 0x000fe2000f8e0204 */
[C---:B------:R-:W-:Y:S01]  /*3100*/  ISETP.GT.AND P0, PT, R206.reuse, 0x1, PT ;  /* 0x00000001ce00780c */ /* 0x040fe20003f04270 */
[----:B------:R-:W-:Y:S01]  /*3110*/  UIADD3 UR13, UR8, 0x2, URZ ;  /* 0x00000002080d7890 */ /* 0x000fe2000fffe03f */
[----:B------:R-:W-:Y:S01]  /*3120*/  ISETP.GT.AND P6, PT, R206, 0x20, PT ;  /* 0x00000020ce00780c */ /* 0x000fe20003fc4270 */
[C---:B------:R-:W-:Y:S01]  /*3130*/  HMMA.16816.F32 R8, R140.reuse, R136, RZ ;  /* 0x000000888c08723c */ /* 0x040fe200000018ff */
[----:B------:R-:W0:Y:S01]  /*3140*/  LDGDEPBAR ;  /* 0x00000000000079af */ /* 0x000e220000000000 */
[----:B------:R-:W-:Y:S02]  /*3150*/  UISETP.GE.AND UP0, UPT, UR13, UR9, UPT ;  /* 0x000000090d00728c */ /* 0x000fe4000bf06270 */
[----:B------:R-:W-:Y:S02]  /*3160*/  IADD3 R2, R188, UR4, RZ ;  /* 0x00000004bc027c10 */ /* 0x000fe4000fffe0ff */
[----:B------:R-:W-:Y:S02]  /*3170*/  FSEL R248, R211, -INF , P0 ;  /* 0xff800000d3f87808 */ /* 0x000fe40000000000 */
[-C--:B------:R-:W-:Y:S01]  /*3180*/  HMMA.16816.F32 R12, R140, R138.reuse, RZ ;  /* 0x0000008a8c0c723c */ /* 0x080fe200000018ff */
[----:B------:R-:W-:Y:S03]  /*3190*/  SHF.L.U32 R3, R2, 0x1, RZ ;  /* 0x0000000102037819 */ /* 0x000fe600000006ff */
[C---:B------:R-:W-:Y:S01]  /*31a0*/  FSEL R249, R224.reuse, -INF , P6 ;  /* 0xff800000e0f97808 */ /* 0x040fe20003000000 */
[----:B------:R-:W-:Y:S01]  /*31b0*/  FFMA.FTZ R224, -R224, R224, 1 ;  /* 0x3f800000e0e07423 */ /* 0x000fe200000101e0 */
[----:B------:R-:W-:Y:S01]  /*31c0*/  LDSM.16.M88.4 R168, [R3+0x12880] ;  /* 0x0128800003a8783b */ /* 0x000fe20000000200 */
[----:B------:R-:W-:Y:S01]  /*31d0*/  FSEL R250, R210, -INF , P1 ;  /* 0xff800000d2fa7808 */ /* 0x000fe20000800000 */
[C---:B------:R-:W-:Y:S04]  /*31e0*/  HMMA.16816.F32 R16, R132.reuse, R138, RZ ;  /* 0x0000008a8410723c */ /* 0x040fe800000018ff */
[----:B------:R-:W-:Y:S02]  /*31f0*/  FFMA.FTZ R250, R250, c[0x0][0x29c], -R245 ;  /* 0x0000a700fafa7a23 */ /* 0x000fe400000108f5 */
[----:B------:R-:W1:Y:S02]  /*3200*/  LDSM.16.M88.4 R136, [R3+0x12080] ;  /* 0x012080000388783b */ /* 0x000e640000000200 */
[-C--:B------:R-:W-:Y:S08]  /*3210*/  HMMA.16816.F32 R20, R132, R144.reuse, RZ ;  /* 0x000000908414723c */ /* 0x080ff000000018ff */
[C---:B------:R-:W-:Y:S08]  /*3220*/  HMMA.16816.F32 R24, R140.reuse, R144, RZ ;  /* 0x000000908c18723c */ /* 0x040ff000000018ff */
[-C--:B------:R-:W-:Y:S08]  /*3230*/  HMMA.16816.F32 R28, R140, R146.reuse, RZ ;  /* 0x000000928c1c723c */ /* 0x080ff000000018ff */
[----:B------:R-:W-:Y:S01]  /*3240*/  HMMA.16816.F32 R32, R132, R146, RZ ;  /* 0x000000928420723c */ /* 0x000fe200000018ff */
[----:B------:R-:W-:Y:S06]  /*3250*/  LDSM.16.M88.4 R144, [R176+0x8080] ;  /* 0x00808000b090783b */ /* 0x000fec0000000200 */
[----:B------:R-:W-:Y:S01]  /*3260*/  IADD3 R132, R188, UR4, R185 ;  /* 0x00000004bc847c10 */ /* 0x000fe2000fffe0b9 */
[-C--:B------:R-:W-:Y:S05]  /*3270*/  HMMA.16816.F32 R4, R148, R152.reuse, R4 ;  /* 0x000000989404723c */ /* 0x080fea0000001804 */
[----:B------:R-:W-:Y:S02]  /*3280*/  SHF.L.U32 R2, R132, 0x1, RZ ;  /* 0x0000000184027819 */ /* 0x000fe400000006ff */
[----:B------:R-:W2:Y:S01]  /*3290*/  LDSM.16.M88.4 R132, [R184+0x9080] ;  /* 0x00908000b884783b */ /* 0x000ea20000000200 */
[C---:B------:R-:W-:Y:S07]  /*32a0*/  HMMA.16816.F32 R8, R156.reuse, R152, R8 ;  /* 0x000000989c08723c */ /* 0x040fee0000001808 */
[----:B------:R-:W3:Y:S01]  /*32b0*/  LDSM.16.M88.4 R140, [R2+0x12080] ;  /* 0x01208000028c783b */ /* 0x000ee20000000200 */
[-C--:B------:R-:W-:Y:S04]  /*32c0*/  HMMA.16816.F32 R12, R156, R154.reuse, R12 ;  /* 0x0000009a9c0c723c */ /* 0x080fe8000000180c */
[----:B------:R-:W-:Y:S03]  /*32d0*/  FSEL R153, R222, -INF , P6 ;  /* 0xff800000de997808 */ /* 0x000fe60003000000 */
[----:B------:R-:W4:Y:S01]  /*32e0*/  LDSM.16.M88.4 R172, [R2+0x12880] ;  /* 0x0128800002ac783b */ /* 0x000f220000000200 */
[C---:B------:R-:W-:Y:S08]  /*32f0*/  HMMA.16816.F32 R16, R148.reuse, R154, R16 ;  /* 0x0000009a9410723c */ /* 0x040ff00000001810 */
[-C--:B------:R-:W-:Y:S08]  /*3300*/  HMMA.16816.F32 R20, R148, R160.reuse, R20 ;  /* 0x000000a09414723c */ /* 0x080ff00000001814 */
[C---:B------:R-:W-:Y:S08]  /*3310*/  HMMA.16816.F32 R24, R156.reuse, R160, R24 ;  /* 0x000000a09c18723c */ /* 0x040ff00000001818 */
[-C--:B------:R-:W-:Y:S01]  /*3320*/  HMMA.16816.F32 R28, R156, R162.reuse, R28 ;  /* 0x000000a29c1c723c */ /* 0x080fe2000000181c */
[----:B------:R-:W-:Y:S07]  /*3330*/  LDSM.16.M88.4 R156, [R2+0x13880] ;  /* 0x01388000029c783b */ /* 0x000fee0000000200 */
[----:B------:R-:W-:Y:S01]  /*3340*/  HMMA.16816.F32 R32, R148, R162, R32 ;  /* 0x000000a29420723c */ /* 0x000fe20000001820 */
[----:B------:R-:W5:Y:S06]  /*3350*/  LDSM.16.M88.4 R148, [R176+0x9080] ;  /* 0x00908000b094783b */ /* 0x000f6c0000000200 */
[----:B------:R-:W-:Y:S01]  /*3360*/  FFMA.FTZ R163, R153, c[0x0][0x29c], -R246 ;  /* 0x0000a70099a37a23 */ /* 0x000fe200000108f6 */
[-C--:B-1----:R-:W-:Y:S01]  /*3370*/  HMMA.16816.F32 R4, R136, R164.reuse, R4 ;  /* 0x000000a48804723c */ /* 0x082fe20000001804 */
[----:B------:R-:W-:Y:S04]  /*3380*/  LDSM.16.M88.4 R152, [R184+0xb080] ;  /* 0x00b08000b898783b */ /* 0x000fe80000000200 */
[----:B------:R-:W1:Y:S01]  /*3390*/  MUFU.EX2 R163, R163 ;  /* 0x000000a300a37308 */ /* 0x000e620000000800 */
[C---:B------:R-:W-:Y:S01]  /*33a0*/  FSEL R162, R216.reuse, -INF , P1 ;  /* 0xff800000d8a27808 */ /* 0x040fe20000800000 */
[----:B------:R-:W-:Y:S01]  /*33b0*/  FFMA.FTZ R216, -R216, R216, 1 ;  /* 0x3f800000d8d87423 */ /* 0x000fe200000101d8 */
[C---:B------:R-:W-:Y:S04]  /*33c0*/  HMMA.16816.F32 R8, R168.reuse, R164, R8 ;  /* 0x000000a4a808723c */ /* 0x040fe80000001808 */
[--C-:B------:R-:W-:Y:S03]  /*33d0*/  FFMA.FTZ R162, R162, c[0x0][0x29c], -R239.reuse ;  /* 0x0000a700a2a27a23 */ /* 0x100fe600000108ef */
[----:B------:R-:W-:Y:S01]  /*33e0*/  FSEL R165, R212, -INF , P1 ;  /* 0xff800000d4a57808 */ /* 0x000fe20000800000 */
[-C--:B------:R-:W-:Y:S02]  /*33f0*/  HMMA.16816.F32 R12, R168, R166.reuse, R12 ;  /* 0x000000a6a80c723c */ /* 0x080fe4000000180c */
[----:B------:R-:W-:Y:S02]  /*3400*/  MUFU.EX2 R162, R162 ;  /* 0x000000a200a27308 */ /* 0x000fe40000000800 */
[--C-:B------:R-:W-:Y:S01]  /*3410*/  FFMA.FTZ R165, R165, c[0x0][0x29c], -R242.reuse ;  /* 0x0000a700a5a57a23 */ /* 0x100fe200000108f2 */
[C---:B------:R-:W-:Y:S01]  /*3420*/  FSEL R164, R217.reuse, -INF , P0 ;  /* 0xff800000d9a47808 */ /* 0x040fe20000000000 */
[----:B------:R-:W-:Y:S02]  /*3430*/  FFMA.FTZ R217, -R217, R217, 1 ;  /* 0x3f800000d9d97423 */ /* 0x000fe400000101d9 */
[C---:B------:R-:W-:Y:S04]  /*3440*/  HMMA.16816.F32 R16, R136.reuse, R166, R16 ;  /* 0x000000a68810723c */ /* 0x040fe80000001810 */
[--C-:B------:R-:W-:Y:S04]  /*3450*/  FFMA.FTZ R164, R164, c[0x0][0x29c], -R239.reuse ;  /* 0x0000a700a4a47a23 */ /* 0x100fe800000108ef */
[-C--:B--2---:R-:W-:Y:S08]  /*3460*/  HMMA.16816.F32 R20, R136, R132.reuse, R20 ;  /* 0x000000848814723c */ /* 0x084ff00000001814 */
[C---:B------:R-:W-:Y:S08]  /*3470*/  HMMA.16816.F32 R24, R168.reuse, R132, R24 ;  /* 0x00000084a818723c */ /* 0x040ff00000001818 */
[-C--:B------:R-:W-:Y:S07]  /*3480*/  HMMA.16816.F32 R28, R168, R134.reuse, R28 ;  /* 0x00000086a81c723c */ /* 0x080fee000000181c */
[----:B------:R-:W-:Y:S01]  /*3490*/  FSEL R169, R218, -INF , P6 ;  /* 0xff800000daa97808 */ /* 0x000fe20003000000 */
[----:B------:R-:W-:Y:S01]  /*34a0*/  HMMA.16816.F32 R32, R136, R134, R32 ;  /* 0x000000868820723c */ /* 0x000fe20000001820 */
[----:B------:R-:W-:Y:S03]  /*34b0*/  LDSM.16.M88.4 R132, [R3+0x13080] ;  /* 0x013080000384783b */ /* 0x000fe60000000200 */
[----:B------:R-:W-:Y:S01]  /*34c0*/  FFMA.FTZ R169, R169, c[0x0][0x29c], -R242 ;  /* 0x0000a700a9a97a23 */ /* 0x000fe200000108f2 */
[C---:B------:R-:W-:Y:S01]  /*34d0*/  FSEL R168, R220.reuse, -INF , P6 ;  /* 0xff800000dca87808 */ /* 0x040fe20003000000 */
[----:B------:R-:W-:Y:S01]  /*34e0*/  FFMA.FTZ R220, -R220, R220, 1 ;  /* 0x3f800000dcdc7423 */ /* 0x000fe200000101dc */
[----:B------:R-:W-:Y:S01]  /*34f0*/  FSEL R139, R213, -INF , P1 ;  /* 0xff800000d58b7808 */ /* 0x000fe20000800000 */
[-C--:B---3--:R-:W-:Y:S02]  /*3500*/  HMMA.16816.F32 R4, R140, R144.reuse, R4 ;  /* 0x000000908c04723c */ /* 0x088fe40000001804 */
[----:B------:R-:W-:Y:S03]  /*3510*/  MUFU.EX2 R169, R169 ;  /* 0x000000a900a97308 */ /* 0x000fe60000000800 */
[--C-:B------:R-:W-:Y:S01]  /*3520*/  FFMA.FTZ R160, R139, c[0x0][0x29c], -R246.reuse ;  /* 0x0000a7008ba07a23 */ /* 0x100fe200000108f6 */
[C---:B------:R-:W-:Y:S01]  /*3530*/  ISETP.GT.AND P6, PT, R206.reuse, 0x41, PT ;  /* 0x00000041ce00780c */ /* 0x040fe20003fc4270 */
[----:B------:R-:W2:Y:S01]  /*3540*/  LDSM.16.M88.4 R136, [R184+0xa080] ;  /* 0x00a08000b888783b */ /* 0x000ea20000000200 */
[C---:B----4-:R-:W-:Y:S04]  /*3550*/  HMMA.16816.F32 R8, R172.reuse, R144, R8 ;  /* 0x00000090ac08723c */ /* 0x050fe80000001808 */
[----:B------:R-:W-:Y:S01]  /*3560*/  MUFU.EX2 R160, R160 ;  /* 0x000000a000a07308 */ /* 0x000fe20000000800 */
[----:B------:R-:W-:Y:S01]  /*3570*/  ISETP.GT.AND P1, PT, R206, 0x21, PT ;  /* 0x00000021ce00780c */ /* 0x000fe20003f24270 */
[--C-:B------:R-:W-:Y:S01]  /*3580*/  FFMA.FTZ R168, R168, c[0x0][0x29c], -R239.reuse ;  /* 0x0000a700a8a87a23 */ /* 0x100fe200000108ef */
[C---:B------:R-:W-:Y:S01]  /*3590*/  FSEL R145, R214.reuse, -INF , P0 ;  /* 0xff800000d6917808 */ /* 0x040fe20000000000 */
[-C--:B------:R-:W-:Y:S04]  /*35a0*/  HMMA.16816.F32 R12, R172, R146.reuse, R12 ;  /* 0x00000092ac0c723c */ /* 0x080fe8000000180c */
[----:B------:R-:W-:Y:S01]  /*35b0*/  FFMA.FTZ R161, R145, c[0x0][0x29c], -R246 ;  /* 0x0000a70091a17a23 */ /* 0x000fe200000108f6 */
[----:B------:R-:W-:Y:S01]  /*35c0*/  FSEL R252, R225, -INF , P1 ;  /* 0xff800000e1fc7808 */ /* 0x000fe20000800000 */
[----:B------:R-:W-:Y:S01]  /*35d0*/  FFMA.FTZ R214, -R214, R214, 1 ;  /* 0x3f800000d6d67423 */ /* 0x000fe200000101d6 */
[----:B------:R-:W-:Y:S01]  /*35e0*/  MUFU.EX2 R168, R168 ;  /* 0x000000a800a87308 */ /* 0x000fe20000000800 */
[C---:B------:R-:W-:Y:S01]  /*35f0*/  HMMA.16816.F32 R16, R140.reuse, R146, R16 ;  /* 0x000000928c10723c */ /* 0x040fe20000001810 */
[----:B------:R3:W4:Y:S03]  /*3600*/  LDSM.16.M88.4 R144, [R3+0x13880] ;  /* 0x013880000390783b */ /* 0x0007260000000200 */
[----:B------:R-:W-:Y:S01]  /*3610*/  FSEL R171, R219, -INF , P1 ;  /* 0xff800000dbab7808 */ /* 0x000fe20000800000 */
[----:B------:R-:W-:Y:S01]  /*3620*/  FFMA.FTZ R225, -R225, R225, 1 ;  /* 0x3f800000e1e17423 */ /* 0x000fe200000101e1 */
[C---:B------:R-:W-:Y:S01]  /*3630*/  FSEL R170, R221.reuse, -INF , P1 ;  /* 0xff800000ddaa7808 */ /* 0x040fe20000800000 */
[----:B------:R-:W-:Y:S01]  /*3640*/  FFMA.FTZ R221, -R221, R221, 1 ;  /* 0x3f800000dddd7423 */ /* 0x000fe200000101dd */
[-C--:B-----5:R-:W-:Y:S01]  /*3650*/  HMMA.16816.F32 R20, R140, R148.reuse, R20 ;  /* 0x000000948c14723c */ /* 0x0a0fe20000001814 */
[----:B------:R-:W5:Y:S03]  /*3660*/  MUFU.EX2 R161, R161 ;  /* 0x000000a100a17308 */ /* 0x000f660000000800 */
[----:B------:R-:W-:Y:S02]  /*3670*/  FFMA.FTZ R171, R171, c[0x0][0x29c], -R242 ;  /* 0x0000a700abab7a23 */ /* 0x000fe400000108f2 */
[--C-:B------:R-:W-:Y:S02]  /*3680*/  FFMA.FTZ R170, R170, c[0x0][0x29c], -R239.reuse ;  /* 0x0000a700aaaa7a23 */ /* 0x100fe400000108ef */
[C---:B------:R-:W-:Y:S04]  /*3690*/  HMMA.16816.F32 R24, R172.reuse, R148, R24 ;  /* 0x00000094ac18723c */ /* 0x040fe80000001818 */
[----:B------:R-:W-:Y:S03]  /*36a0*/  FFMA.FTZ R213, -R213, R213, 1 ;  /* 0x3f800000d5d57423 */ /* 0x000fe600000101d5 */
[----:B------:R-:W-:Y:S01]  /*36b0*/  FSEL R149, R223, -INF , P1 ;  /* 0xff800000df957808 */ /* 0x000fe20000800000 */
[-C--:B------:R-:W-:Y:S03]  /*36c0*/  HMMA.16816.F32 R28, R172, R150.reuse, R28 ;  /* 0x00000096ac1c723c */ /* 0x080fe6000000181c */
[C---:B------:R-:W-:Y:S01]  /*36d0*/  ISETP.GT.AND P1, PT, R206.reuse, 0x60, PT ;  /* 0x00000060ce00780c */ /* 0x040fe20003f24270 */
[----:B------:R-:W-:Y:S01]  /*36e0*/  FFMA.FTZ R166, R149, c[0x0][0x29c], -R246 ;  /* 0x0000a70095a67a23 */ /* 0x000fe200000108f6 */
[----:B---3--:R-:W-:Y:S02]  /*36f0*/  FSEL R3, R215, -INF , P0 ;  /* 0xff800000d7037808 */ /* 0x008fe40000000000 */
[----:B------:R-:W-:Y:S01]  /*3700*/  ISETP.GT.AND P0, PT, R206, 0x40, PT ;  /* 0x00000040ce00780c */ /* 0x000fe20003f04270 */
[----:B------:R-:W-:Y:S02]  /*3710*/  HMMA.16816.F32 R32, R140, R150, R32 ;  /* 0x000000968c20723c */ /* 0x000fe40000001820 */
[----:B------:R-:W3:Y:S02]  /*3720*/  MUFU.EX2 R166, R166 ;  /* 0x000000a600a67308 */ /* 0x000ee40000000800 */
[----:B------:R-:W-:Y:S01]  /*3730*/  FSEL R149, R226, -INF , P0 ;  /* 0xff800000e2957808 */ /* 0x000fe20000000000 */
[----:B------:R-:W-:Y:S01]  /*3740*/  FFMA.FTZ R3, R3, c[0x0][0x29c], -R242 ;  /* 0x0000a70003037a23 */ /* 0x000fe200000108f2 */
[C---:B------:R-:W-:Y:S01]  /*3750*/  FSEL R251, R228.reuse, -INF , P0 ;  /* 0xff800000e4fb7808 */ /* 0x040fe20000000000 */
[----:B------:R-:W-:Y:S01]  /*3760*/  FFMA.FTZ R228, -R228, R228, 1 ;  /* 0x3f800000e4e47423 */ /* 0x000fe200000101e4 */
[-C--:B--2---:R-:W-:Y:S05]  /*3770*/  HMMA.16816.F32 R4, R132, R136.reuse, R4 ;  /* 0x000000888404723c */ /* 0x084fea0000001804 */
[----:B------:R-:W-:Y:S01]  /*3780*/  FSEL R141, R227, -INF , P6 ;  /* 0xff800000e38d7808 */ /* 0x000fe20003000000 */
[--C-:B------:R-:W-:Y:S01]  /*3790*/  FFMA.FTZ R167, R149, c[0x0][0x29c], -R246.reuse ;  /* 0x0000a70095a77a23 */ /* 0x100fe200000108f6 */
[----:B------:R-:W-:Y:S01]  /*37a0*/  FSEL R173, R230, -INF , P0 ;  /* 0xff800000e6ad7808 */ /* 0x000fe20000000000 */
[C---:B----4-:R-:W-:Y:S01]  /*37b0*/  HMMA.16816.F32 R8, R144.reuse, R136, R8 ;  /* 0x000000889008723c */ /* 0x050fe20000001808 */
[----:B------:R-:W-:Y:S03]  /*37c0*/  LDSM.16.M88.4 R148, [R176+0xa080] ;  /* 0x00a08000b094783b */ /* 0x000fe60000000200 */
[----:B------:R-:W-:Y:S01]  /*37d0*/  FFMA.FTZ R174, R141, c[0x0][0x29c], -R246 ;  /* 0x0000a7008dae7a23 */ /* 0x000fe200000108f6 */
[----:B------:R-:W-:Y:S01]  /*37e0*/  MUFU.EX2 R167, R167 ;  /* 0x000000a700a77308 */ /* 0x000fe20000000800 */
[----:B------:R-:W-:Y:S01]  /*37f0*/  FFMA.FTZ R173, R173, c[0x0][0x29c], -R242 ;  /* 0x0000a700adad7a23 */ /* 0x000fe200000108f2 */
[----:B------:R-:W-:Y:S01]  /*3800*/  FSEL R172, R232, -INF , P0 ;  /* 0xff800000e8ac7808 */ /* 0x000fe20000000000 */
[-C--:B------:R-:W-:Y:S01]  /*3810*/  HMMA.16816.F32 R12, R144, R138.reuse, R12 ;  /* 0x0000008a900c723c */ /* 0x080fe2000000180c */
[----:B------:R2:W4:Y:S02]  /*3820*/  LDSM.16.M88.4 R140, [R2+0x13080] ;  /* 0x01308000028c783b */ /* 0x0005240000000200 */
[----:B------:R-:W-:Y:S01]  /*3830*/  ISETP.GT.AND P0, PT, R206, 0x61, PT ;  /* 0x00000061ce00780c */ /* 0x000fe20003f04270 */
[----:B------:R-:W-:Y:S01]  /*3840*/  FFMA.FTZ R172, R172, c[0x0][0x29c], -R239 ;  /* 0x0000a700acac7a23 */ /* 0x000fe200000108ef */
[----:B------:R-:W-:Y:S01]  /*3850*/  FSEL R175, R240, -INF , P1 ;  /* 0xff800000f0af7808 */ /* 0x000fe20000800000 */
[----:B------:R-:W-:Y:S01]  /*3860*/  FFMA.FTZ R232, -R232, R232, 1 ;  /* 0x3f800000e8e87423 */ /* 0x000fe200000101e8 */
[----:B------:R-:W1:Y:S01]  /*3870*/  MUFU.EX2 R174, R174 ;  /* 0x000000ae00ae7308 */ /* 0x000e620000000800 */
[C---:B------:R-:W-:Y:S01]  /*3880*/  HMMA.16816.F32 R16, R132.reuse, R138, R16 ;  /* 0x0000008a8410723c */ /* 0x040fe20000001810 */
[----:B------:R-:W1:Y:S03]  /*3890*/  LDSM.16.M88.4 R136, [R176+0xb080] ;  /* 0x00b08000b088783b */ /* 0x000e660000000200 */
[----:B------:R-:W-:Y:S01]  /*38a0*/  FSEL R247, R241, -INF , P0 ;  /* 0xff800000f1f77808 */ /* 0x000fe20000000000 */
[--C-:B------:R-:W-:Y:S03]  /*38b0*/  FFMA.FTZ R175, R175, c[0x0][0x29c], -R246.reuse ;  /* 0x0000a700afaf7a23 */ /* 0x100fe600000108f6 */
[-C--:B------:R-:W-:Y:S01]  /*38c0*/  HMMA.16816.F32 R20, R132, R152.reuse, R20 ;  /* 0x000000988414723c */ /* 0x080fe20000001814 */
[----:B------:R-:W-:Y:S03]  /*38d0*/  MUFU.EX2 R173, R173 ;  /* 0x000000ad00ad7308 */ /* 0x000fe60000000800 */
[----:B------:R-:W-:Y:S04]  /*38e0*/  FFMA.FTZ R246, R247, c[0x0][0x29c], -R246 ;  /* 0x0000a700f7f67a23 */ /* 0x000fe800000108f6 */
[C---:B------:R-:W-:Y:S03]  /*38f0*/  HMMA.16816.F32 R24, R144.reuse, R152, R24 ;  /* 0x000000989018723c */ /* 0x040fe60000001818 */
[----:B------:R-:W1:Y:S01]  /*3900*/  MUFU.EX2 R175, R175 ;  /* 0x000000af00af7308 */ /* 0x000e620000000800 */
[--C-:B--2---:R-:W-:Y:S03]  /*3910*/  FFMA.FTZ R2, R249, c[0x0][0x29c], -R245.reuse ;  /* 0x0000a700f9027a23 */ /* 0x104fe600000108f5 */
[--C-:B------:R-:W-:Y:S01]  /*3920*/  FFMA.FTZ R152, R248, c[0x0][0x29c], -R245.reuse ;  /* 0x0000a700f8987a23 */ /* 0x100fe200000108f5 */
[-C--:B------:R-:W-:Y:S01]  /*3930*/  HMMA.16816.F32 R28, R144, R154.reuse, R28 ;  /* 0x0000009a901c723c */ /* 0x080fe2000000181c */
[----:B------:R-:W2:Y:S03]  /*3940*/  LDS R144, [R237+0x18280] ;  /* 0x01828000ed907984 */ /* 0x000ea60000000800 */
[C---:B------:R-:W-:Y:S01]  /*3950*/  FSEL R153, R234.reuse, -INF , P1 ;  /* 0xff800000ea997808 */ /* 0x040fe20000800000 */
[----:B------:R-:W1:Y:S01]  /*3960*/  MUFU.EX2 R246, R246 ;  /* 0x000000f600f67308 */ /* 0x000e620000000800 */
[----:B------:R-:W-:Y:S02]  /*3970*/  FFMA.FTZ R234, -R234, R234, 1 ;  /* 0x3f800000eaea7423 */ /* 0x000fe400000101ea */
[----:B------:R-:W-:Y:S04]  /*3980*/  HMMA.16816.F32 R32, R132, R154, R32 ;  /* 0x0000009a8420723c */ /* 0x000fe80000001820 */
[--C-:B------:R-:W-:Y:S02]  /*3990*/  FFMA.FTZ R145, R252, c[0x0][0x29c], -R245.reuse ;  /* 0x0000a700fc917a23 */ /* 0x100fe400000108f5 */
[--C-:B------:R-:W-:Y:S01]  /*39a0*/  FFMA.FTZ R146, R251, c[0x0][0x29c], -R245.reuse ;  /* 0x0000a700fb927a23 */ /* 0x100fe200000108f5 */
[----:B------:R-:W-:Y:S01]  /*39b0*/  MUFU.EX2 R247, R250 ;  /* 0x000000fa00f77308 */ /* 0x000fe20000000800 */
[-C--:B----4-:R-:W-:Y:S05]  /*39c0*/  HMMA.16816.F32 R4, R140, R148.reuse, R4 ;  /* 0x000000948c04723c */ /* 0x090fea0000001804 */
[--C-:B------:R-:W-:Y:S01]  /*39d0*/  FFMA.FTZ R154, R153, c[0x0][0x29c], -R242.reuse ;  /* 0x0000a700999a7a23 */ /* 0x100fe200000108f2 */
[----:B------:R-:W-:Y:S02]  /*39e0*/  FSEL R155, R231, -INF , P6 ;  /* 0xff800000e79b7808 */ /* 0x000fe40003000000 */
[C---:B------:R-:W-:Y:S01]  /*39f0*/  HMMA.16816.F32 R8, R156.reuse, R148, R8 ;  /* 0x000000949c08723c */ /* 0x040fe20000001808 */
[----:B------:R-:W-:Y:S03]  /*3a00*/  MUFU.EX2 R145, R145 ;  /* 0x0000009100917308 */ /* 0x000fe60000000800 */
[--C-:B------:R-:W-:Y:S03]  /*3a10*/  FFMA.FTZ R155, R155, c[0x0][0x29c], -R242.reuse ;  /* 0x0000a7009b9b7a23 */ /* 0x100fe600000108f2 */
[----:B------:R-:W-:Y:S01]  /*3a20*/  FSEL R148, R229, -INF , P6 ;  /* 0xff800000e5947808 */ /* 0x000fe20003000000 */
[-C--:B------:R-:W-:Y:S03]  /*3a30*/  HMMA.16816.F32 R12, R156, R150.reuse, R12 ;  /* 0x000000969c0c723c */ /* 0x080fe6000000180c */
[----:B------:R-:W4:Y:S01]  /*3a40*/  MUFU.EX2 R152, R152 ;  /* 0x0000009800987308 */ /* 0x000f220000000800 */
[--C-:B------:R-:W-:Y:S01]  /*3a50*/  FFMA.FTZ R147, R148, c[0x0][0x29c], -R245.reuse ;  /* 0x0000a70094937a23 */ /* 0x100fe200000108f5 */
[----:B------:R-:W-:Y:S01]  /*3a60*/  FSEL R148, R243, -INF , P1 ;  /* 0xff800000f3947808 */ /* 0x000fe20000800000 */
[----:B------:R-:W-:Y:S02]  /*3a70*/  FFMA.FTZ R229, -R229, R229, 1 ;  /* 0x3f800000e5e57423 */ /* 0x000fe400000101e5 */
[C---:B------:R-:W-:Y:S04]  /*3a80*/  HMMA.16816.F32 R16, R140.reuse, R150, R16 ;  /* 0x000000968c10723c */ /* 0x040fe80000001810 */
[--C-:B------:R-:W-:Y:S01]  /*3a90*/  FFMA.FTZ R149, R148, c[0x0][0x29c], -R245.reuse ;  /* 0x0000a70094957a23 */ /* 0x100fe200000108f5 */
[----:B------:R-:W-:Y:S02]  /*3aa0*/  MUFU.EX2 R147, R147 ;  /* 0x0000009300937308 */ /* 0x000fe40000000800 */
[----:B------:R-:W-:Y:S01]  /*3ab0*/  FSEL R151, R235, -INF , P0 ;  /* 0xff800000eb977808 */ /* 0x000fe20000000000 */
[-C--:B-1----:R-:W-:Y:S04]  /*3ac0*/  HMMA.16816.F32 R20, R140, R136.reuse, R20 ;  /* 0x000000888c14723c */ /* 0x082fe80000001814 */
[----:B------:R-:W-:Y:S01]  /*3ad0*/  FFMA.FTZ R242, R151, c[0x0][0x29c], -R242 ;  /* 0x0000a70097f27a23 */ /* 0x000fe200000108f2 */
[----:B------:R-:W-:Y:S01]  /*3ae0*/  FSEL R150, R244, -INF , P0 ;  /* 0xff800000f4967808 */ /* 0x000fe20000000000 */
[----:B------:R-:W-:Y:S01]  /*3af0*/  FFMA.FTZ R235, -R235, R235, 1 ;  /* 0x3f800000ebeb7423 */ /* 0x000fe200000101eb */
[----:B------:R-:W1:Y:S01]  /*3b00*/  MUFU.EX2 R148, R149 ;  /* 0x0000009500947308 */ /* 0x000e620000000800 */
[C---:B------:R-:W-:Y:S04]  /*3b10*/  HMMA.16816.F32 R24, R156.reuse, R136, R24 ;  /* 0x000000889c18723c */ /* 0x040fe80000001818 */
[----:B------:R-:W-:Y:S04]  /*3b20*/  FFMA.FTZ R245, R150, c[0x0][0x29c], -R245 ;  /* 0x0000a70096f57a23 */ /* 0x000fe800000108f5 */
[-C--:B------:R-:W-:Y:S01]  /*3b30*/  HMMA.16816.F32 R28, R156, R138.reuse, R28 ;  /* 0x0000008a9c1c723c */ /* 0x080fe2000000181c */
[----:B------:R-:W-:Y:S03]  /*3b40*/  MUFU.EX2 R149, R165 ;  /* 0x000000a500957308 */ /* 0x000fe60000000800 */
[--C-:B--2---:R-:W-:Y:S02]  /*3b50*/  FADD.FTZ R16, R16, -R144.reuse ;  /* 0x8000009010107221 */ /* 0x104fe40000010000 */
[--C-:B------:R-:W-:Y:S02]  /*3b60*/  FADD.FTZ R17, R17, -R144.reuse ;  /* 0x8000009011117221 */ /* 0x100fe40000010000 */
[----:B------:R-:W-:Y:S01]  /*3b70*/  HMMA.16816.F32 R32, R140, R138, R32 ;  /* 0x0000008a8c20723c */ /* 0x000fe20000001820 */
[----:B------:R-:W2:Y:S02]  /*3b80*/  LDS R138, [R237+0x182a0] ;  /* 0x0182a000ed8a7984 */ /* 0x000ea40000000800 */
[----:B------:R1:W-:Y:S01]  /*3b90*/  MUFU.EX2 R158, R3 ;  /* 0x00000003009e7308 */ /* 0x0003e20000000800 */
[--C-:B------:R-:W-:Y:S01]  /*3ba0*/  FADD.FTZ R156, R5, -R144.reuse ;  /* 0x80000090059c7221 */ /* 0x100fe20000010000 */
[----:B------:R-:W4:Y:S01]  /*3bb0*/  LDS R141, [R237+0x18300] ;  /* 0x01830000ed8d7984 */ /* 0x000f220000000800 */
[----:B------:R-:W-:Y:S01]  /*3bc0*/  FMUL.FTZ R16, R163, R16 ;  /* 0x00000010a3107220 */ /* 0x000fe20000410000 */
[----:B------:R-:W-:Y:S01]  /*3bd0*/  FSEL R140, R238, -INF , P0 ;  /* 0xff800000ee8c7808 */ /* 0x000fe20000000000 */
[----:B-----5:R-:W-:Y:S01]  /*3be0*/  FMUL.FTZ R153, R161, R156 ;  /* 0x0000009ca1997220 */ /* 0x020fe20000410000 */
[----:B------:R-:W-:Y:S01]  /*3bf0*/  FSEL R156, R233, -INF , P6 ;  /* 0xff800000e99c7808 */ /* 0x000fe20003000000 */
[----:B------:R-:W5:Y:S01]  /*3c00*/  LDS R237, [R237+0x18320] ;  /* 0x01832000eded7984 */ /* 0x000f620000000800 */
[----:B------:R-:W-:Y:S01]  /*3c10*/  PLOP3.LUT P0, PT, PT, PT, UP0, 0x80, 0x0 ;  /* 0x000000000000781c */ /* 0x000fe20003f0f008 */
[--C-:B------:R-:W-:Y:S01]  /*3c20*/  FADD.FTZ R21, R21, -R144.reuse ;  /* 0x8000009015157221 */ /* 0x100fe20000010000 */
[----:B------:R-:W2:Y:S01]  /*3c30*/  MUFU.EX2 R245, R245 ;  /* 0x000000f500f57308 */ /* 0x000ea20000000800 */
[----:B------:R-:W-:Y:S01]  /*3c40*/  FMUL.FTZ R153, R153, R214 ;  /* 0x000000d699997220 */ /* 0x000fe20000410000 */
[----:B------:R-:W-:Y:S01]  /*3c50*/  FSEL R142, R236, -INF , P1 ;  /* 0xff800000ec8e7808 */ /* 0x000fe20000800000 */
[----:B---3--:R-:W-:Y:S02]  /*3c60*/  FMUL.FTZ R17, R166, R17 ;  /* 0x00000011a6117220 */ /* 0x008fe40000410000 */
[----:B------:R-:W-:Y:S02]  /*3c70*/  FFMA.FTZ R214, -R223, R223, 1 ;  /* 0x3f800000dfd67423 */ /* 0x000fe400000101df */
[----:B------:R-:W-:Y:S02]  /*3c80*/  FMUL.FTZ R21, R174, R21 ;  /* 0x00000015ae157220 */ /* 0x000fe40000410000 */
[----:B------:R-:W-:Y:S01]  /*3c90*/  FMUL.FTZ R214, R17, R214 ;  /* 0x000000d611d67220 */ /* 0x000fe20000410000 */
[----:B------:R-:W3:Y:S01]  /*3ca0*/  MUFU.EX2 R146, R146 ;  /* 0x0000009200927308 */ /* 0x000ee20000000800 */
[--C-:B------:R-:W-:Y:S02]  /*3cb0*/  FADD.FTZ R32, R32, -R144.reuse ;  /* 0x8000009020207221 */ /* 0x100fe40000010000 */
[----:B------:R-:W-:Y:S02]  /*3cc0*/  FADD.FTZ R33, R33, -R144 ;  /* 0x8000009021217221 */ /* 0x000fe40000010000 */
[----:B-1----:R-:W-:Y:S01]  /*3cd0*/  FFMA.FTZ R3, -R222, R222, 1 ;  /* 0x3f800000de037423 */ /* 0x002fe200000101de */
[----:B------:R-:W-:Y:S01]  /*3ce0*/  F2FP.PACK_AB R222, R174, R167 ;  /* 0x000000a7aede723e */ /* 0x000fe200000000ff */
[----:B------:R-:W-:Y:S02]  /*3cf0*/  FMUL.FTZ R32, R175, R32 ;  /* 0x00000020af207220 */ /* 0x000fe40000410000 */
[----:B------:R-:W-:Y:S01]  /*3d00*/  FMUL.FTZ R3, R16, R3 ;  /* 0x0000000310037220 */ /* 0x000fe20000410000 */
[----:B------:R-:W1:Y:S01]  /*3d10*/  MUFU.EX2 R2, R2 ;  /* 0x0000000200027308 */ /* 0x000e620000000800 */
[----:B------:R-:W-:Y:S02]  /*3d20*/  FFMA.FTZ R16, -R227, R227, 1 ;  /* 0x3f800000e3107423 */ /* 0x000fe400000101e3 */
[----:B------:R-:W-:Y:S01]  /*3d30*/  FFMA.FTZ R17, -R226, R226, 1 ;  /* 0x3f800000e2117423 */ /* 0x000fe200000101e2 */
[----:B------:R-:W-:Y:S01]  /*3d40*/  F2FP.PACK_AB R214, R214, R3 ;  /* 0x00000003d6d6723e */ /* 0x000fe200000000ff */
[----:B------:R-:W-:Y:S02]  /*3d50*/  FMUL.FTZ R16, R21, R16 ;  /* 0x0000001015107220 */ /* 0x000fe40000410000 */
[----:B------:R-:W-:Y:S02]  /*3d60*/  FMUL.FTZ R33, R246, R33 ;  /* 0x00000021f6217220 */ /* 0x000fe40000410000 */
[--C-:B--2---:R-:W-:Y:S01]  /*3d70*/  FADD.FTZ R226, R6, -R138.reuse ;  /* 0x8000008a06e27221 */ /* 0x104fe20000010000 */
[----:B------:R-:W-:Y:S01]  /*3d80*/  MUFU.EX2 R154, R154 ;  /* 0x0000009a009a7308 */ /* 0x000fe20000000800 */
[----:B------:R-:W-:Y:S02]  /*3d90*/  FADD.FTZ R139, R7, -R138 ;  /* 0x8000008a078b7221 */ /* 0x000fe40000010000 */
[----:B------:R-:W-:Y:S02]  /*3da0*/  FFMA.FTZ R21, -R240, R240, 1 ;  /* 0x3f800000f0157423 */ /* 0x000fe400000101f0 */
[----:B------:R-:W-:Y:S02]  /*3db0*/  FFMA.FTZ R174, -R241, R241, 1 ;  /* 0x3f800000f1ae7423 */ /* 0x000fe400000101f1 */
[----:B----4-:R-:W-:Y:S02]  /*3dc0*/  FMUL.FTZ R139, R152, R139 ;  /* 0x0000008b988b7220 */ /* 0x010fe40000410000 */
[----:B------:R-:W-:Y:S01]  /*3dd0*/  FMUL.FTZ R21, R32, R21 ;  /* 0x0000001520157220 */ /* 0x000fe20000410000 */
[----:B------:R-:W-:Y:S01]  /*3de0*/  F2FP.PACK_AB R32, R152, R247 ;  /* 0x000000f79820723e */ /* 0x000fe200000000ff */
[----:B------:R-:W-:Y:S01]  /*3df0*/  FMUL.FTZ R174, R33, R174 ;  /* 0x000000ae21ae7220 */ /* 0x000fe20000410000 */
[----:B------:R-:W-:Y:S01]  /*3e00*/  MUFU.EX2 R172, R172 ;  /* 0x000000ac00ac7308 */ /* 0x000fe20000000800 */
[----:B------:R-:W-:Y:S02]  /*3e10*/  FFMA.FTZ R152, -R211, R211, 1 ;  /* 0x3f800000d3987423 */ /* 0x000fe400000101d3 */
[----:B------:R-:W-:Y:S01]  /*3e20*/  FADD.FTZ R20, R20, -R144 ;  /* 0x8000009014147221 */ /* 0x000fe20000010000 */
[----:B------:R-:W-:Y:S01]  /*3e30*/  F2FP.PACK_AB R174, R174, R21 ;  /* 0x00000015aeae723e */ /* 0x000fe200000000ff */
[----:B------:R-:W-:Y:S01]  /*3e40*/  FMUL.FTZ R226, R247, R226 ;  /* 0x000000e2f7e27220 */ /* 0x000fe20000410000 */
[----:B------:R2:W-:Y:S01]  /*3e50*/  STS [R205+0x18880], R32 ;  /* 0x01888020cd007388 */ /* 0x0005e20000000800 */
[----:B------:R-:W-:Y:S02]  /*3e60*/  FFMA.FTZ R33, -R210, R210, 1 ;  /* 0x3f800000d2217423 */ /* 0x000fe400000101d2 */
[----:B------:R-:W-:Y:S02]  /*3e70*/  FMUL.FTZ R152, R139, R152 ;  /* 0x000000988b987220 */ /* 0x000fe40000410000 */
[----:B------:R-:W-:Y:S02]  /*3e80*/  FMUL.FTZ R20, R167, R20 ;  /* 0x00000014a7147220 */ /* 0x000fe40000410000 */
[----:B------:R-:W-:Y:S02]  /*3e90*/  FMUL.FTZ R33, R226, R33 ;  /* 0x00000021e2217220 */ /* 0x000fe40000410000 */
[--C-:B------:R-:W-:Y:S02]  /*3ea0*/  FFMA.FTZ R156, R156, c[0x0][0x29c], -R239.reuse ;  /* 0x0000a7009c9c7a23 */ /* 0x100fe400000108ef */
[--C-:B------:R-:W-:Y:S01]  /*3eb0*/  FADD.FTZ R3, R18, -R138.reuse ;  /* 0x8000008a12037221 */ /* 0x100fe20000010000 */
[----:B------:R-:W-:Y:S01]  /*3ec0*/  F2FP.PACK_AB R152, R152, R33 ;  /* 0x000000219898723e */ /* 0x000fe200000000ff */
[--C-:B------:R-:W-:Y:S02]  /*3ed0*/  FADD.FTZ R18, R19, -R138.reuse ;  /* 0x8000008a13127221 */ /* 0x100fe40000010000 */
[--C-:B------:R-:W-:Y:S02]  /*3ee0*/  FADD.FTZ R19, R22, -R138.reuse ;  /* 0x8000008a16137221 */ /* 0x100fe40000010000 */
[--C-:B------:R-:W-:Y:S02]  /*3ef0*/  FADD.FTZ R22, R23, -R138.reuse ;  /* 0x8000008a17167221 */ /* 0x100fe40000010000 */
[--C-:B------:R-:W-:Y:S01]  /*3f00*/  FADD.FTZ R21, R34, -R138.reuse ;  /* 0x8000008a22157221 */ /* 0x100fe20000010000 */
[----:B------:R-:W-:Y:S01]  /*3f10*/  MUFU.EX2 R23, R164 ;  /* 0x000000a400177308 */ /* 0x000fe20000000800 */
[----:B------:R-:W-:Y:S02]  /*3f20*/  FADD.FTZ R138, R35, -R138 ;  /* 0x8000008a238a7221 */ /* 0x000fe40000010000 */
[--C-:B------:R-:W-:Y:S02]  /*3f30*/  FFMA.FTZ R142, R142, c[0x0][0x29c], -R239.reuse ;  /* 0x0000a7008e8e7a23 */ /* 0x100fe400000108ef */
[----:B------:R-:W-:Y:S01]  /*3f40*/  FFMA.FTZ R239, R140, c[0x0][0x29c], -R239 ;  /* 0x0000a7008cef7a23 */ /* 0x000fe200000108ef */
[----:B------:R-:W-:Y:S01]  /*3f50*/  F2FP.PACK_AB R140, R166, R163 ;  /* 0x000000a3a68c723e */ /* 0x000fe200000000ff */
[----:B------:R-:W-:Y:S01]  /*3f60*/  FMUL.FTZ R17, R20, R17 ;  /* 0x0000001114117220 */ /* 0x000fe20000410000 */
[----:B------:R-:W-:Y:S01]  /*3f70*/  F2FP.PACK_AB R20, R246, R175 ;  /* 0x000000aff614723e */ /* 0x000fe200000000ff */
[----:B------:R-:W-:Y:S01]  /*3f80*/  FFMA.FTZ R33, -R244, R244, 1 ;  /* 0x3f800000f4217423 */ /* 0x000fe200000101f4 */
[----:B------:R-:W4:Y:S01]  /*3f90*/  MUFU.EX2 R166, R171 ;  /* 0x000000ab00a67308 */ /* 0x000f220000000800 */
[----:B------:R-:W-:Y:S01]  /*3fa0*/  FMUL.FTZ R21, R148, R21 ;  /* 0x0000001594157220 */ /* 0x000fe20000410000 */
[----:B------:R-:W-:Y:S01]  /*3fb0*/  F2FP.PACK_AB R16, R16, R17 ;  /* 0x000000111010723e */ /* 0x000fe200000000ff */
[C---:B------:R-:W-:Y:S01]  /*3fc0*/  FMUL.FTZ R138, R245.reuse, R138 ;  /* 0x0000008af58a7220 */ /* 0x040fe20000410000 */
[----:B------:R-:W-:Y:S01]  /*3fd0*/  F2FP.PACK_AB R148, R245, R148 ;  /* 0x00000094f594723e */ /* 0x000fe200000000ff */
[----:B------:R-:W-:Y:S02]  /*3fe0*/  FFMA.FTZ R34, -R243, R243, 1 ;  /* 0x3f800000f3227423 */ /* 0x000fe400000101f3 */
[----:B------:R-:W-:Y:S02]  /*3ff0*/  FMUL.FTZ R138, R138, R33 ;  /* 0x000000218a8a7220 */ /* 0x000fe40000410000 */
[----:B------:R-:W-:Y:S01]  /*4000*/  FMUL.FTZ R21, R21, R34 ;  /* 0x0000002215157220 */ /* 0x000fe20000410000 */
[----:B------:R-:W2:Y:S01]  /*4010*/  MUFU.EX2 R17, R242 ;  /* 0x000000f200117308 */ /* 0x000ea20000000800 */
[--C-:B------:R-:W-:Y:S01]  /*4020*/  FADD.FTZ R12, R12, -R141.reuse ;  /* 0x8000008d0c0c7221 */ /* 0x100fe20000010000 */
[----:B------:R-:W-:Y:S01]  /*4030*/  F2FP.PACK_AB R34, R158, R149 ;  /* 0x000000959e22723e */ /* 0x000fe200000000ff */
[C---:B------:R-:W-:Y:S01]  /*4040*/  FMUL.FTZ R22, R147.reuse, R22 ;  /* 0x0000001693167220 */ /* 0x040fe20000410000 */
[----:B------:R-:W-:Y:S01]  /*4050*/  F2FP.PACK_AB R138, R138, R21 ;  /* 0x000000158a8a723e */ /* 0x000fe200000000ff */
[----:B---3--:R-:W-:Y:S01]  /*4060*/  FMUL.FTZ R19, R146, R19 ;  /* 0x0000001392137220 */ /* 0x008fe20000410000 */
[----:B------:R-:W-:Y:S01]  /*4070*/  F2FP.PACK_AB R146, R147, R146 ;  /* 0x000000929392723e */ /* 0x000fe200000000ff */
[C---:B------:R-:W-:Y:S02]  /*4080*/  FMUL.FTZ R18, R145.reuse, R18 ;  /* 0x0000001291127220 */ /* 0x040fe40000410000 */
[----:B-1----:R-:W-:Y:S01]  /*4090*/  FMUL.FTZ R3, R2, R3 ;  /* 0x0000000302037220 */ /* 0x002fe20000410000 */
[----:B------:R-:W-:Y:S01]  /*40a0*/  F2FP.PACK_AB R2, R145, R2 ;  /* 0x000000029102723e */ /* 0x000fe200000000ff */
[----:B------:R-:W-:Y:S01]  /*40b0*/  FFMA.FTZ R21, -R218, R218, 1 ;  /* 0x3f800000da157423 */ /* 0x000fe200000101da */
[----:B------:R-:W-:Y:S01]  /*40c0*/  MUFU.EX2 R142, R142 ;  /* 0x0000008e008e7308 */ /* 0x000fe20000000800 */
[----:B------:R-:W-:Y:S02]  /*40d0*/  FMUL.FTZ R12, R169, R12 ;  /* 0x0000000ca90c7220 */ /* 0x000fe40000410000 */
[----:B------:R-:W-:Y:S02]  /*40e0*/  FMUL.FTZ R19, R19, R228 ;  /* 0x000000e413137220 */ /* 0x000fe40000410000 */
[----:B------:R-:W-:Y:S02]  /*40f0*/  FMUL.FTZ R22, R22, R229 ;  /* 0x000000e516167220 */ /* 0x000fe40000410000 */
[----:B------:R-:W-:Y:S02]  /*4100*/  FMUL.FTZ R3, R3, R224 ;  /* 0x000000e003037220 */ /* 0x000fe40000410000 */
[----:B------:R-:W-:Y:S01]  /*4110*/  FMUL.FTZ R18, R18, R225 ;  /* 0x000000e112127220 */ /* 0x000fe20000410000 */
[----:B------:R-:W-:Y:S01]  /*4120*/  F2FP.PACK_AB R22, R22, R19 ;  /* 0x000000131616723e */ /* 0x000fe200000000ff */
[----:B------:R-:W-:Y:S01]  /*4130*/  FMUL.FTZ R12, R12, R21 ;  /* 0x000000150c0c7220 */ /* 0x000fe20000410000 */
[----:B------:R-:W-:Y:S01]  /*4140*/  MUFU.EX2 R19, R170 ;  /* 0x000000aa00137308 */ /* 0x000fe20000000800 */
[--C-:B------:R-:W-:Y:S01]  /*4150*/  FADD.FTZ R8, R8, -R141.reuse ;  /* 0x8000008d08087221 */ /* 0x100fe20000010000 */
[----:B------:R-:W-:Y:S01]  /*4160*/  F2FP.PACK_AB R18, R18, R3 ;  /* 0x000000031212723e */ /* 0x000fe200000000ff */
[--C-:B------:R-:W-:Y:S02]  /*4170*/  FADD.FTZ R9, R9, -R141.reuse ;  /* 0x8000008d09097221 */ /* 0x100fe40000010000 */
[----:B------:R-:W-:Y:S02]  /*4180*/  FMUL.FTZ R8, R149, R8 ;  /* 0x0000000895087220 */ /* 0x000fe40000410000 */
[--C-:B------:R-:W-:Y:S02]  /*4190*/  FADD.FTZ R13, R13, -R141.reuse ;  /* 0x8000008d0d0d7221 */ /* 0x100fe40000010000 */
[----:B------:R-:W-:Y:S01]  /*41a0*/  FFMA.FTZ R3, -R212, R212, 1 ;  /* 0x3f800000d4037423 */ /* 0x000fe200000101d4 */
[----:B------:R-:W1:Y:S01]  /*41b0*/  MUFU.EX2 R21, R156 ;  /* 0x0000009c00157308 */ /* 0x000e620000000800 */
[----:B------:R-:W-:Y:S01]  /*41c0*/  FMUL.FTZ R9, R158, R9 ;  /* 0x000000099e097220 */ /* 0x000fe20000410000 */
[C---:B----4-:R-:W-:Y:S01]  /*41d0*/  F2FP.PACK_AB R158, R166.reuse, R169 ;  /* 0x000000a9a69e723e */ /* 0x050fe200000000ff */
[----:B------:R-:W-:Y:S02]  /*41e0*/  FMUL.FTZ R13, R166, R13 ;  /* 0x0000000da60d7220 */ /* 0x000fe40000410000 */
[----:B------:R-:W-:Y:S02]  /*41f0*/  FMUL.FTZ R3, R8, R3 ;  /* 0x0000000308037220 */ /* 0x000fe40000410000 */
[----:B------:R-:W-:Y:S02]  /*4200*/  FFMA.FTZ R8, -R219, R219, 1 ;  /* 0x3f800000db087423 */ /* 0x000fe400000101db */
[----:B------:R-:W-:Y:S01]  /*4210*/  FFMA.FTZ R164, -R215, R215, 1 ;  /* 0x3f800000d7a47423 */ /* 0x000fe200000101d7 */
[----:B------:R-:W3:Y:S01]  /*4220*/  MUFU.EX2 R239, R239 ;  /* 0x000000ef00ef7308 */ /* 0x000ee20000000800 */
[----:B------:R-:W-:Y:S02]  /*4230*/  FMUL.FTZ R13, R13, R8 ;  /* 0x000000080d0d7220 */ /* 0x000fe40000410000 */
[--C-:B------:R-:W-:Y:S02]  /*4240*/  FADD.FTZ R8, R29, -R141.reuse ;  /* 0x8000008d1d087221 */ /* 0x100fe40000010000 */
[----:B------:R-:W-:Y:S01]  /*4250*/  FMUL.FTZ R164, R9, R164 ;  /* 0x000000a409a47220 */ /* 0x000fe20000410000 */
[----:B------:R-:W-:Y:S01]  /*4260*/  F2FP.PACK_AB R12, R13, R12 ;  /* 0x0000000c0d0c723e */ /* 0x000fe200000000ff */
[--C-:B------:R-:W-:Y:S02]  /*4270*/  FADD.FTZ R9, R28, -R141.reuse ;  /* 0x8000008d1c097221 */ /* 0x100fe40000010000 */
[----:B------:R-:W-:Y:S01]  /*4280*/  FADD.FTZ R157, R4, -R144 ;  /* 0x80000090049d7221 */ /* 0x000fe20000010000 */
[----:B------:R-:W-:Y:S01]  /*4290*/  F2FP.PACK_AB R164, R164, R3 ;  /* 0x00000003a4a4723e */ /* 0x000fe200000000ff */
[----:B------:R-:W-:Y:S01]  /*42a0*/  FMUL.FTZ R9, R154, R9 ;  /* 0x000000099a097220 */ /* 0x000fe20000410000 */
[----:B------:R-:W4:Y:S01]  /*42b0*/  MUFU.EX2 R144, R155 ;  /* 0x0000009b00907308 */ /* 0x000f220000000800 */
[C---:B--2---:R-:W-:Y:S01]  /*42c0*/  FMUL.FTZ R8, R17.reuse, R8 ;  /* 0x0000000811087220 */ /* 0x044fe20000410000 */
[----:B------:R-:W-:Y:S01]  /*42d0*/  F2FP.PACK_AB R154, R17, R154 ;  /* 0x0000009a119a723e */ /* 0x000fe200000000ff */
[----:B------:R-:W-:Y:S01]  /*42e0*/  FMUL.FTZ R150, R160, R157 ;  /* 0x0000009da0967220 */ /* 0x000fe20000410000 */
[----:B------:R-:W-:Y:S01]  /*42f0*/  F2FP.PACK_AB R160, R161, R160 ;  /* 0x000000a0a1a0723e */ /* 0x000fe200000000ff */
[----:B------:R-:W-:Y:S01]  /*4300*/  FMUL.FTZ R9, R9, R234 ;  /* 0x000000ea09097220 */ /* 0x000fe20000410000 */
[----:B-1----:R-:W-:Y:S01]  /*4310*/  F2FP.PACK_AB R32, R21, R172 ;  /* 0x000000ac1520723e */ /* 0x002fe200000000ff */
[----:B------:R-:W-:Y:S02]  /*4320*/  FMUL.FTZ R8, R8, R235 ;  /* 0x000000eb08087220 */ /* 0x000fe40000410000 */
[----:B------:R-:W-:Y:S01]  /*4330*/  FADD.FTZ R24, R24, -R141 ;  /* 0x8000008d18187221 */ /* 0x000fe20000010000 */
[----:B------:R-:W-:Y:S01]  /*4340*/  STS [R205+0x18480], R160 ;  /* 0x018480a0cd007388 */ /* 0x000fe20000000800 */
[----:B------:R-:W-:Y:S01]  /*4350*/  FFMA.FTZ R17, -R230, R230, 1 ;  /* 0x3f800000e6117423 */ /* 0x000fe200000101e6 */
[----:B------:R-:W-:Y:S01]  /*4360*/  F2FP.PACK_AB R156, R8, R9 ;  /* 0x00000009089c723e */ /* 0x000fe200000000ff */
[----:B------:R-:W-:Y:S01]  /*4370*/  FMUL.FTZ R24, R173, R24 ;  /* 0x00000018ad187220 */ /* 0x000fe20000410000 */
[----:B------:R-:W-:Y:S01]  /*4380*/  F2FP.PACK_AB R8, R23, R162 ;  /* 0x000000a21708723e */ /* 0x000fe200000000ff */
[----:B------:R-:W-:Y:S01]  /*4390*/  STS [R207], R140 ;  /* 0x0000008ccf007388 */ /* 0x000fe20000000800 */
[--C-:B-----5:R-:W-:Y:S01]  /*43a0*/  FADD.FTZ R3, R10, -R237.reuse ;  /* 0x800000ed0a037221 */ /* 0x120fe20000010000 */
[----:B---3--:R-:W-:Y:S01]  /*43b0*/  F2FP.PACK_AB R10, R239, R142 ;  /* 0x0000008eef0a723e */ /* 0x008fe200000000ff */
[----:B------:R-:W-:Y:S01]  /*43c0*/  FMUL.FTZ R17, R24, R17 ;  /* 0x0000001118117220 */ /* 0x000fe20000410000 */
[----:B------:R1:W-:Y:S01]  /*43d0*/  STS [R207+0x400], R2 ;  /* 0x00040002cf007388 */ /* 0x0003e20000000800 */
[----:B------:R-:W-:Y:S01]  /*43e0*/  F2FP.PACK_AB R24, R19, R168 ;  /* 0x000000a81318723e */ /* 0x000fe200000000ff */
[----:B------:R-:W-:Y:S02]  /*43f0*/  FMUL.FTZ R150, R150, R213 ;  /* 0x000000d596967220 */ /* 0x000fe40000410000 */
[----:B------:R-:W-:Y:S01]  /*4400*/  STS [R205+0x19480], R34 ;  /* 0x01948022cd007388 */ /* 0x000fe20000000800 */
[----:B----4-:R-:W-:Y:S01]  /*4410*/  F2FP.PACK_AB R28, R144, R173 ;  /* 0x000000ad901c723e */ /* 0x010fe200000000ff */
[--C-:B------:R-:W-:Y:S01]  /*4420*/  FADD.FTZ R9, R14, -R237.reuse ;  /* 0x800000ed0e097221 */ /* 0x100fe20000010000 */
[----:B------:R-:W-:Y:S01]  /*4430*/  F2FP.PACK_AB R150, R153, R150 ;  /* 0x000000969996723e */ /* 0x000fe200000000ff */
[----:B------:R2:W-:Y:S01]  /*4440*/  STS [R205+0x19880], R8 ;  /* 0x01988008cd007388 */ /* 0x0005e20000000800 */
[----:B------:R-:W-:Y:S02]  /*4450*/  FMUL.FTZ R3, R162, R3 ;  /* 0x00000003a2037220 */ /* 0x000fe40000410000 */
[----:B------:R-:W-:Y:S01]  /*4460*/  FMUL.FTZ R9, R168, R9 ;  /* 0x00000009a8097220 */ /* 0x000fe20000410000 */
[----:B------:R-:W-:Y:S01]  /*4470*/  STS [R207+0x1000], R158 ;  /* 0x0010009ecf007388 */ /* 0x000fe20000000800 */
[----:B------:R-:W-:Y:S02]  /*4480*/  FMUL.FTZ R3, R3, R216 ;  /* 0x000000d803037220 */ /* 0x000fe40000410000 */
[----:B------:R-:W-:Y:S01]  /*4490*/  FMUL.FTZ R9, R9, R220 ;  /* 0x000000dc09097220 */ /* 0x000fe20000410000 */
[----:B------:R-:W-:Y:S01]  /*44a0*/  STS [R207+0x1400], R24 ;  /* 0x00140018cf007388 */ /* 0x000fe20000000800 */
[----:B------:R-:W-:Y:S02]  /*44b0*/  FADD.FTZ R14, R27, -R237 ;  /* 0x800000ed1b0e7221 */ /* 0x000fe40000010000 */
[----:B------:R-:W-:Y:S01]  /*44c0*/  FADD.FTZ R25, R25, -R141 ;  /* 0x8000008d19197221 */ /* 0x000fe20000010000 */
[----:B------:R-:W-:Y:S01]  /*44d0*/  STS [R205+0x1a480], R222 ;  /* 0x01a480decd007388 */ /* 0x000fe20000000800 */
[----:B------:R-:W-:Y:S02]  /*44e0*/  FMUL.FTZ R14, R21, R14 ;  /* 0x0000000e150e7220 */ /* 0x000fe40000410000 */
[----:B------:R-:W-:Y:S01]  /*44f0*/  FFMA.FTZ R233, -R233, R233, 1 ;  /* 0x3f800000e9e97423 */ /* 0x000fe200000101e9 */
[----:B------:R-:W-:Y:S01]  /*4500*/  STS [R205+0x1a880], R146 ;  /* 0x01a88092cd007388 */ /* 0x000fe20000000800 */
[--C-:B-1----:R-:W-:Y:S02]  /*4510*/  FADD.FTZ R2, R11, -R237.reuse ;  /* 0x800000ed0b027221 */ /* 0x102fe40000010000 */
[----:B------:R-:W-:Y:S01]  /*4520*/  FMUL.FTZ R25, R144, R25 ;  /* 0x0000001990197220 */ /* 0x000fe20000410000 */
[----:B------:R-:W-:Y:S01]  /*4530*/  STS [R207+0x2000], R20 ;  /* 0x00200014cf007388 */ /* 0x000fe20000000800 */
[----:B------:R-:W-:Y:S02]  /*4540*/  FMUL.FTZ R2, R23, R2 ;  /* 0x0000000217027220 */ /* 0x000fe40000410000 */
[----:B------:R-:W-:Y:S01]  /*4550*/  FFMA.FTZ R144, -R231, R231, 1 ;  /* 0x3f800000e7907423 */ /* 0x000fe200000101e7 */
[----:B------:R-:W-:Y:S01]  /*4560*/  STS [R207+0x2400], R148 ;  /* 0x00240094cf007388 */ /* 0x000fe20000000800 */
[--C-:B--2---:R-:W-:Y:S02]  /*4570*/  FADD.FTZ R8, R15, -R237.reuse ;  /* 0x800000ed0f087221 */ /* 0x104fe40000010000 */
[----:B------:R-:W-:Y:S01]  /*4580*/  FMUL.FTZ R2, R2, R217 ;  /* 0x000000d902027220 */ /* 0x000fe20000410000 */
[----:B------:R-:W-:Y:S01]  /*4590*/  STS [R205+0x1b480], R28 ;  /* 0x01b4801ccd007388 */ /* 0x000fe20000000800 */
[----:B------:R-:W-:Y:S02]  /*45a0*/  FMUL.FTZ R8, R19, R8 ;  /* 0x0000000813087220 */ /* 0x000fe40000410000 */
[----:B------:R-:W-:Y:S01]  /*45b0*/  FMUL.FTZ R14, R14, R233 ;  /* 0x000000e90e0e7220 */ /* 0x000fe20000410000 */
[----:B------:R-:W-:Y:S01]  /*45c0*/  STS [R205+0x1b880], R32 ;  /* 0x01b88020cd007388 */ /* 0x000fe20000000800 */
[----:B------:R-:W-:Y:S01]  /*45d0*/  FMUL.FTZ R8, R8, R221 ;  /* 0x000000dd08087220 */ /* 0x000fe20000410000 */
[----:B------:R-:W-:Y:S01]  /*45e0*/  F2FP.PACK_AB R2, R2, R3 ;  /* 0x000000030202723e */ /* 0x000fe200000000ff */
[--C-:B------:R-:W-:Y:S01]  /*45f0*/  FADD.FTZ R3, R26, -R237.reuse ;  /* 0x800000ed1a037221 */ /* 0x100fe20000010000 */
[----:B------:R-:W-:Y:S01]  /*4600*/  STS [R207+0x3000], R154 ;  /* 0x0030009acf007388 */ /* 0x000fe20000000800 */
[----:B------:R-:W-:Y:S01]  /*4610*/  FMUL.FTZ R144, R25, R144 ;  /* 0x0000009019907220 */ /* 0x000fe20000410000 */
[----:B------:R-:W-:Y:S01]  /*4620*/  F2FP.PACK_AB R8, R8, R9 ;  /* 0x000000090808723e */ /* 0x000fe200000000ff */
[----:B------:R-:W-:Y:S01]  /*4630*/  FMUL.FTZ R3, R172, R3 ;  /* 0x00000003ac037220 */ /* 0x000fe20000410000 */
[----:B------:R1:W-:Y:S01]  /*4640*/  STS [R207+0x3400], R10 ;  /* 0x0034000acf007388 */ /* 0x0003e20000000800 */
[--C-:B------:R-:W-:Y:S01]  /*4650*/  FADD.FTZ R9, R30, -R237.reuse ;  /* 0x800000ed1e097221 */ /* 0x100fe20000010000 */
[----:B------:R-:W-:Y:S01]  /*4660*/  F2FP.PACK_AB R144, R144, R17 ;  /* 0x000000119090723e */ /* 0x000fe200000000ff */
[----:B------:R-:W-:Y:S01]  /*4670*/  FMUL.FTZ R3, R3, R232 ;  /* 0x000000e803037220 */ /* 0x000fe20000410000 */
[----:B------:R-:W-:Y:S01]  /*4680*/  BAR.SYNC.DEFER_BLOCKING 0x0 ;  /* 0x0000000000007b1d */ /* 0x000fe20000010000 */
[----:B------:R-:W-:Y:S02]  /*4690*/  FFMA.FTZ R11, -R238, R238, 1 ;  /* 0x3f800000ee0b7423 */ /* 0x000fe400000101ee */
[----:B------:R-:W-:Y:S01]  /*46a0*/  FMUL.FTZ R9, R142, R9 ;  /* 0x000000098e097220 */ /* 0x000fe20000410000 */
[----:B------:R-:W-:Y:S01]  /*46b0*/  F2FP.PACK_AB R140, R14, R3 ;  /* 0x000000030e8c723e */ /* 0x000fe200000000ff */
[----:B------:R-:W-:Y:S01]  /*46c0*/  FFMA.FTZ R236, -R236, R236, 1 ;  /* 0x3f800000ecec7423 */ /* 0x000fe200000101ec */
[----:B------:R-:W-:Y:S03]  /*46d0*/  MOV R3, UR5 ;  /* 0x0000000500037c02 */ /* 0x000fe60008000f00 */
[----:B------:R-:W-:Y:S02]  /*46e0*/  FMUL.FTZ R9, R9, R236 ;  /* 0x000000ec09097220 */ /* 0x000fe40000410000 */
[----:B------:R-:W-:Y:S05]  /*46f0*/  IMAD R3, R3, 0x1800, R186 ;  /* 0x0000180003037824 */ /* 0x000fea00078e02ba */
[----:B------:R-:W-:Y:S01]  /*4700*/  SHF.L.U32 R160, R3, 0x1, RZ ;  /* 0x0000000103a07819 */ /* 0x000fe200000006ff */
[----:B-1----:R-:W-:Y:S01]  /*4710*/  FADD.FTZ R10, R31, -R237 ;  /* 0x800000ed1f0a7221 */ /* 0x002fe20000010000 */
[----:B------:R-:W-:Y:S03]  /*4720*/  STS [R205+0x1c480], R150 ;  /* 0x01c48096cd007388 */ /* 0x000fe60000000800 */
[----:B------:R-:W-:Y:S01]  /*4730*/  FMUL.FTZ R10, R239, R10 ;  /* 0x0000000aef0a7220 */ /* 0x000fe20000410000 */
[----:B------:R-:W-:Y:S03]  /*4740*/  STS [R205+0x1c880], R152 ;  /* 0x01c88098cd007388 */ /* 0x000fe60000000800 */
[----:B------:R-:W-:Y:S01]  /*4750*/  FMUL.FTZ R10, R10, R11 ;  /* 0x0000000b0a0a7220 */ /* 0x000fe20000410000 */
[----:B------:R-:W-:Y:S04]  /*4760*/  STS [R207+0x4000], R214 ;  /* 0x004000d6cf007388 */ /* 0x000fe80000000800 */
        /* <DEDUP_REMOVED lines=94> */
[----:B-12-4-:R-:W-:Y:S01]  /*4d50*/  USHF.R.S32.HI UR4, URZ, 0x1f, UR13 ;  /* 0x0000001f3f047899 */ /* 0x016fe2000801140d */
[----:B------:R-:W-:Y:S01]  /*4d60*/  IMAD.U32 R6, RZ, RZ, UR10 ;  /* 0x0000000aff067e24 */ /* 0x000fe2000f8e00ff */
[----:B------:R-:W-:Y:S02]  /*4d70*/  ULDC.64 UR6, c[0x0][0x208] ;  /* 0x0000820000067ab9 */ /* 0x000fe40000000a00 */
[----:B------:R-:W-:Y:S01]  /*4d80*/  UIMAD UR4, UR4, UR6, URZ ;  /* 0x00000006040472a4 */ /* 0x000fe2000f8e023f */
[----:B------:R-:W-:Y:S01]  /*4d90*/  @!P2 IMAD R6, R6, 0x40, R191 ;  /* 0x000000400606a824 */ /* 0x000fe200078e02bf */
[----:B------:R-:W-:Y:S02]  /*4da0*/  UIMAD.WIDE.U32 UR16, UR13, UR6, URZ ;  /* 0x000000060d1072a5 */ /* 0x000fe4000f8e003f */
[----:B------:R-:W-:Y:S01]  /*4db0*/  UIMAD UR4, UR13, UR7, UR4 ;  /* 0x000000070d0472a4 */ /* 0x000fe2000f8e0204 */
[----:B------:R-:W-:Y:S01]  /*4dc0*/  @!P2 IMAD.SHL.U32 R8, R6, 0x4, RZ ;  /* 0x000000040608a824 */ /* 0x000fe200078e00ff */
[----:B------:R-:W-:Y:S02]  /*4dd0*/  USHF.L.U32 UR13, UR13, 0x6, URZ ;  /* 0x000000060d0d7899 */ /* 0x000fe4000800063f */
[----:B------:R-:W-:Y:S01]  /*4de0*/  UIADD3 UR4, UR17, UR4, URZ ;  /* 0x0000000411047290 */ /* 0x000fe2000fffe03f */
[----:B------:R-:W-:Y:S01]  /*4df0*/  IMAD.U32 R4, RZ, RZ, UR16 ;  /* 0x00000010ff047e24 */ /* 0x000fe2000f8e00ff */
[----:B------:R-:W-:Y:S01]  /*4e00*/  UIADD3 UR6, -UR13, UR12, URZ ;  /* 0x0000000c0d067290 */ /* 0x000fe2000fffe13f */
[----:B------:R-:W-:Y:S03]  /*4e10*/  IMAD.U32 R5, RZ, RZ, UR17 ;  /* 0x00000011ff057e24 */ /* 0x000fe6000f8e00ff */
[----:B------:R-:W-:Y:S02]  /*4e20*/  LEA R10, P0, R4, R202, 0x7 ;  /* 0x000000ca040a7211 */ /* 0x000fe400078038ff */
[----:B------:R-:W-:Y:S02]  /*4e30*/  MOV R5, UR4 ;  /* 0x0000000400057c02 */ /* 0x000fe40008000f00 */
[----:B------:R-:W-:Y:S02]  /*4e40*/  ISETP.GE.OR P6, PT, R192, UR6, !P5 ;  /* 0x00000006c0007c0c */ /* 0x000fe4000efc6670 */
[----:B------:R-:W-:Y:S02]  /*4e50*/  LEA.HI.X R11, R4, R203, R5, 0x7, P0 ;  /* 0x000000cb040b7211 */ /* 0x000fe400000f3c05 */
[----:B------:R-:W-:Y:S02]  /*4e60*/  MOV R4, UR10 ;  /* 0x0000000a00047c02 */ /* 0x000fe40008000f00 */
[C---:B------:R-:W-:Y:S02]  /*4e70*/  ISETP.GE.OR P1, PT, R192.reuse, UR6, !P4 ;  /* 0x00000006c0007c0c */ /* 0x040fe4000e726670 */
[----:B------:R-:W-:Y:S01]  /*4e80*/  ISETP.GE.OR P0, PT, R192, UR6, !P3 ;  /* 0x00000006c0007c0c */ /* 0x000fe2000df06670 */
[----:B------:R-:W-:Y:S01]  /*4e90*/  IMAD R7, R4, 0x3000, R201 ;  /* 0x0000300004077824 */ /* 0x000fe200078e02c9 */
[----:B------:R-:W-:Y:S04]  /*4ea0*/  MOV R5, UR13 ;  /* 0x0000000d00057c02 */ /* 0x000fe80008000f00 */
[----:B------:R-:W-:Y:S01]  /*4eb0*/  @!PT LDS RZ, [RZ] ;  /* 0x00000000fffff984 */ /* 0x000fe20000000800 */
[----:B------:R-:W-:Y:S01]  /*4ec0*/  @!PT LDS RZ, [RZ] ;  /* 0x00000000fffff984 */ /* 0x000fe20000000800 */
[----:B------:R-:W-:Y:S01]  /*4ed0*/  @!PT LDS RZ, [RZ] ;  /* 0x00000000fffff984 */ /* 0x000fe20000000800 */
[----:B------:R1:W-:Y:S01]  /*4ee0*/  LDGSTS.E.BYPASS.LTC128B.128 [R7], [R10.64], !P6 ;  /* 0x000000000a077fae */ /* 0x0003e2000f101d4e */
[----:B------:R-:W-:Y:S04]  /*4ef0*/  @!P2 IMAD.WIDE R12, R5, 0x4, R196 ;  /* 0x00000004050ca825 */ /* 0x000fe800078e02c4 */
[----:B------:R1:W-:Y:S05]  /*4f00*/  LDGSTS.E.BYPASS.LTC128B.128 [R7+0x1000], [R10.64+0x40], !P1 ;  /* 0x010000400a077fae */ /* 0x0003ea000c901d4e */
[----:B------:R1:W-:Y:S05]  /*4f10*/  LDGSTS.E.BYPASS.LTC128B.128 [R7+0x2000], [R10.64+0x80], !P0 ;  /* 0x020000800a077fae */ /* 0x0003ea000c101d4e */
[----:B------:R1:W-:Y:S02]  /*4f20*/  @!P2 LDGSTS.E.BYPASS.LTC128B.128 [R8+0x18280], [R12.64] ;  /* 0x182800000c08afae */ /* 0x0003e4000b901d4e */
.L_x_721:
        /* <DEDUP_REMOVED lines=239> */
.L_x_717:
[----:B------:R-:W-:Y:S05]  /*5e20*/  @P1 BRA `(.L_x_723) ;  /* 0x0000118000001947 */ /* 0x000fea0003800000 */
[----:B------:R-:W2:Y:S01]  /*5e30*/  S2R R0, SR_TID.X ;  /* 0x0000000000007919 */ /* 0x000ea20000002100 */
[----:B------:R-:W-:Y:S02]  /*5e40*/  F2FP.PACK_AB R36, R37, R36 ;  /* 0x000000242524723e */ /* 0x000fe400000000ff */
[----:B------:R-:W-:Y:S01]  /*5e50*/  F2FP.PACK_AB R38, R39, R38 ;  /* 0x000000262726723e */ /* 0x000fe200000000ff */
[----:B------:R-:W-:Y:S01]  /*5e60*/  BAR.SYNC.DEFER_BLOCKING 0x1, 0x100 ;  /* 0x0044000000007b1d */ /* 0x000fe20000010000 */
        /* <DEDUP_REMOVED lines=10> */
[----:B--2---:R-:W-:Y:S02]  /*5f10*/  SHF.R.S32.HI R3, RZ, 0x1f, R0 ;  /* 0x0000001fff037819 */ /* 0x004fe40000011400 */
[----:B------:R-:W-:Y:S02]  /*5f20*/  F2FP.PACK_AB R56, R57, R56 ;  /* 0x000000383938723e */ /* 0x000fe400000000ff */
[----:B------:R-:W-:-:S02]  /*5f30*/  LEA.HI R2, R3, R0, RZ, 0x2 ;  /* 0x0000000003027211 */ /* 0x000fc400078f10ff */
[----:B------:R-:W-:Y:S02]  /*5f40*/  LEA.HI R6, R3, R0, RZ, 0x5 ;  /* 0x0000000003067211 */ /* 0x000fe400078f28ff */
[--C-:B-----5:R-:W-:Y:S02]  /*5f50*/  SHF.R.S32.HI R5, RZ, 0x2, R2.reuse ;  /* 0x00000002ff057819 */ /* 0x120fe40000011402 */
[----:B------:R-:W-:Y:S02]  /*5f60*/  SHF.R.S32.HI R4, RZ, 0x1f, R2 ;  /* 0x0000001fff047819 */ /* 0x000fe40000011402 */
[--C-:B------:R-:W-:Y:S02]  /*5f70*/  SHF.R.S32.HI R7, RZ, 0x5, R6.reuse ;  /* 0x00000005ff077819 */ /* 0x100fe40000011406 */
[----:B------:R-:W-:Y:S02]  /*5f80*/  LEA.HI R4, R4, R5, RZ, 0x3 ;  /* 0x0000000504047211 */ /* 0x000fe400078f18ff */
[----:B---3--:R-:W-:-:S02]  /*5f90*/  SHF.R.S32.HI R10, RZ, 0x1f, R6 ;  /* 0x0000001fff0a7819 */ /* 0x008fc40000011406 */
[----:B------:R-:W-:Y:S02]  /*5fa0*/  LOP3.LUT R4, R4, 0xfffffff8, RZ, 0xc0, !PT ;  /* 0xfffffff804047812 */ /* 0x000fe400078ec0ff */
[----:B------:R-:W-:Y:S02]  /*5fb0*/  LEA.HI R10, R10, R7, RZ, 0x2 ;  /* 0x000000070a0a7211 */ /* 0x000fe400078f10ff */
[----:B-1----:R-:W-:Y:S01]  /*5fc0*/  LOP3.LUT R13, R2, 0xfffffffc, RZ, 0xc0, !PT ;  /* 0xfffffffc020d7812 */ /* 0x002fe200078ec0ff */
[----:B------:R-:W-:Y:S01]  /*5fd0*/  IMAD.IADD R4, R5, 0x1, -R4 ;  /* 0x0000000105047824 */ /* 0x000fe200078e0a04 */
[----:B------:R-:W-:Y:S02]  /*5fe0*/  LEA.HI R9, R3, R0, RZ, 0x7 ;  /* 0x0000000003097211 */ /* 0x000fe400078f38ff */
[----:B------:R-:W-:Y:S01]  /*5ff0*/  LOP3.LUT R10, R10, 0x7ffffc, RZ, 0xc0, !PT ;  /* 0x007ffffc0a0a7812 */ /* 0x000fe200078ec0ff */
[----:B------:R-:W-:Y:S01]  /*6000*/  IMAD.IADD R2, R0, 0x1, -R13 ;  /* 0x0000000100027824 */ /* 0x000fe200078e0a0d */
[----:B------:R-:W-:-:S02]  /*6010*/  LEA.HI R6, R4, R4, RZ, 0x1 ;  /* 0x0000000404067211 */ /* 0x000fc400078f08ff */
[----:B------:R-:W-:Y:S01]  /*6020*/  SHF.R.U32.HI R9, RZ, 0x4, R9 ;  /* 0x00000004ff097819 */ /* 0x000fe20000011609 */
[----:B------:R-:W-:Y:S01]  /*6030*/  IMAD.IADD R15, R7, 0x1, -R10 ;  /* 0x00000001070f7824 */ /* 0x000fe200078e0a0a */
[----:B------:R-:W-:Y:S02]  /*6040*/  SHF.R.S32.HI R8, RZ, 0x1, R6 ;  /* 0x00000001ff087819 */ /* 0x000fe40000011406 */
[----:B------:R-:W-:Y:S02]  /*6050*/  LOP3.LUT R13, R6, 0x3fffffe, RZ, 0xc0, !PT ;  /* 0x03fffffe060d7812 */ /* 0x000fe400078ec0ff */
[C---:B------:R-:W-:Y:S01]  /*6060*/  LOP3.LUT P0, RZ, R8.reuse, 0x2, RZ, 0xc0, !PT ;  /* 0x0000000208ff7812 */ /* 0x040fe2000780c0ff */
[----:B------:R-:W-:Y:S01]  /*6070*/  IMAD.SHL.U32 R11, R8, 0x40, RZ ;  /* 0x00000040080b7824 */ /* 0x000fe200078e00ff */
[----:B------:R-:W-:Y:S01]  /*6080*/  F2FP.PACK_AB R58, R59, R58 ;  /* 0x0000003a3b3a723e */ /* 0x000fe200000000ff */
[----:B------:R-:W-:Y:S01]  /*6090*/  IMAD.IADD R13, R4, 0x1, -R13 ;  /* 0x00000001040d7824 */ /* 0x000fe200078e0a0d */
[----:B------:R-:W-:Y:S01]  /*60a0*/  F2FP.PACK_AB R60, R61, R60 ;  /* 0x0000003c3d3c723e */ /* 0x000fe200000000ff */
[----:B------:R-:W-:Y:S01]  /*60b0*/  IMAD R4, R15, 0x100, R2 ;  /* 0x000001000f047824 */ /* 0x000fe200078e0202 */
[----:B------:R-:W-:-:S02]  /*60c0*/  LOP3.LUT R6, R11, 0xc0, RZ, 0xc0, !PT ;  /* 0x000000c00b067812 */ /* 0x000fc400078ec0ff */
[----:B------:R-:W-:Y:S01]  /*60d0*/  F2FP.PACK_AB R62, R63, R62 ;  /* 0x0000003e3f3e723e */ /* 0x000fe200000000ff */
[----:B------:R-:W-:Y:S01]  /*60e0*/  IMAD R4, R13, 0x10, R4 ;  /* 0x000000100d047824 */ /* 0x000fe200078e0204 */
[----:B------:R-:W-:Y:S02]  /*60f0*/  LOP3.LUT R9, R6, 0x8, R9, 0xf8, !PT ;  /* 0x0000000806097812 */ /* 0x000fe400078ef809 */
[----:B------:R-:W-:Y:S02]  /*6100*/  SHF.R.U32.HI R6, RZ, 0x3, R6 ;  /* 0x00000003ff067819 */ /* 0x000fe40000011606 */
[----:B------:R-:W-:Y:S02]  /*6110*/  F2FP.PACK_AB R68, R69, R68 ;  /* 0x000000444544723e */ /* 0x000fe400000000ff */
[----:B------:R-:W-:Y:S01]  /*6120*/  LOP3.LUT R9, R9, R6, RZ, 0x3c, !PT ;  /* 0x0000000609097212 */ /* 0x000fe200078e3cff */
[----:B------:R-:W-:Y:S01]  /*6130*/  IMAD.MOV.U32 R6, RZ, RZ, 0x4 ;  /* 0x00000004ff067424 */ /* 0x000fe200078e00ff */
[----:B------:R-:W-:-:S02]  /*6140*/  F2FP.PACK_AB R70, R71, R70 ;  /* 0x000000464746723e */ /* 0x000fc400000000ff */
[----:B------:R-:W-:Y:S01]  /*6150*/  F2FP.PACK_AB R80, R81, R80 ;  /* 0x000000505150723e */ /* 0x000fe200000000ff */
[----:B------:R-:W-:Y:S01]  /*6160*/  IMAD.U32 R4, R4, 0x2, R9 ;  /* 0x0000000204047824 */ /* 0x000fe200078e0009 */
[----:B------:R-:W-:Y:S01]  /*6170*/  F2FP.PACK_AB R82, R83, R82 ;  /* 0x000000525352723e */ /* 0x000fe200000000ff */
[----:B------:R-:W-:Y:S01]  /*6180*/  IMAD.WIDE R12, R193, R6, c[0x0][0x358] ;  /* 0x0000d600c10c7625 */ /* 0x000fe200078e0206 */
[----:B------:R-:W-:Y:S02]  /*6190*/  F2FP.PACK_AB R72, R73, R72 ;  /* 0x000000484948723e */ /* 0x000fe400000000ff */
[----:B------:R-:W-:Y:S01]  /*61a0*/  F2FP.PACK_AB R74, R75, R74 ;  /* 0x0000004a4b4a723e */ /* 0x000fe200000000ff */
[----:B------:R-:W-:Y:S01]  /*61b0*/  IMAD.SHL.U32 R9, R4, 0x2, RZ ;  /* 0x0000000204097824 */ /* 0x000fe200078e00ff */
[----:B------:R-:W-:Y:S02]  /*61c0*/  F2FP.PACK_AB R76, R77, R76 ;  /* 0x0000004c4d4c723e */ /* 0x000fe400000000ff */
[----:B------:R-:W-:-:S02]  /*61d0*/  F2FP.PACK_AB R78, R79, R78 ;  /* 0x0000004e4f4e723e */ /* 0x000fc400000000ff */
[C---:B------:R-:W-:Y:S01]  /*61e0*/  IADD3 R11, R9.reuse, 0x20, RZ ;  /* 0x00000020090b7810 */ /* 0x040fe20007ffe0ff */
[----:B------:R-:W-:Y:S01]  /*61f0*/  STS [R9+0x6080], R36 ;  /* 0x0060802409007388 */ /* 0x000fe20000000800 */
[----:B------:R-:W-:Y:S02]  /*6200*/  @P0 IADD3 R11, R9, -0x20, RZ ;  /* 0xffffffe0090b0810 */ /* 0x000fe40007ffe0ff */
        /* <DEDUP_REMOVED lines=19> */
[----:B------:R1:W-:Y:S01]  /*6340*/  STS [R11+0x7280], R46 ;  /* 0x0072802e0b007388 */ /* 0x0003e20000000800 */
[----:B------:R-:W-:Y:S02]  /*6350*/  F2FP.PACK_AB R106, R107, R106 ;  /* 0x0000006a6b6a723e */ /* 0x000fe400000000ff */
[----:B------:R-:W-:Y:S01]  /*6360*/  F2FP.PACK_AB R108, R109, R108 ;  /* 0x0000006c6d6c723e */ /* 0x000fe200000000ff */
[----:B------:R2:W-:Y:S01]  /*6370*/  STS [R9+0x8080], R52 ;  /* 0x0080803409007388 */ /* 0x0005e20000000800 */
[----:B------:R-:W-:-:S02]  /*6380*/  F2FP.PACK_AB R110, R111, R110 ;  /* 0x0000006e6f6e723e */ /* 0x000fc400000000ff */
[----:B------:R-:W-:Y:S01]  /*6390*/  F2FP.PACK_AB R116, R117, R116 ;  /* 0x000000747574723e */ /* 0x000fe200000000ff */
[----:B------:R2:W-:Y:S01]  /*63a0*/  STS [R9+0x8280], R54 ;  /* 0x0082803609007388 */ /* 0x0005e20000000800 */
        /* <DEDUP_REMOVED lines=10> */
[----:B------:R-:W-:Y:S01]  /*6450*/  ISETP.NE.U32.AND P0, PT, RZ, c[0x0][0x360], PT ;  /* 0x0000d800ff007a0c */ /* 0x000fe20003f05070 */
[----:B------:R2:W-:Y:S01]  /*6460*/  STS [R9+0x9280], R58 ;  /* 0x0092803a09007388 */ /* 0x0005e20000000800 */
[----:B------:R-:W-:Y:S02]  /*6470*/  ISETP.NE.U32.AND P1, PT, RZ, c[0x0][0x358], PT ;  /* 0x0000d600ff007a0c */ /* 0x000fe40003f25070 */
[----:B------:R-:W-:Y:S01]  /*6480*/  ISETP.NE.AND.EX P0, PT, RZ, c[0x0][0x364], PT, P0 ;  /* 0x0000d900ff007a0c */ /* 0x000fe20003f05300 */
[----:B------:R2:W-:Y:S01]  /*6490*/  STS [R11+0x9080], R60 ;  /* 0x0090803c0b007388 */ /* 0x0005e20000000800 */
[----:B------:R-:W-:-:S03]  /*64a0*/  ISETP.NE.AND.EX P1, PT, RZ, c[0x0][0x35c], PT, P1 ;  /* 0x0000d700ff007a0c */ /* 0x000fc60003f25310 */
[----:B------:R2:W-:Y:S04]  /*64b0*/  STS [R11+0x9280], R62 ;  /* 0x0092803e0b007388 */ /* 0x0005e80000000800 */
        /* <DEDUP_REMOVED lines=32> */
[----:B------:R-:W-:Y:S01]  /*66c0*/  BAR.SYNC.DEFER_BLOCKING 0x1, 0x100 ;  /* 0x0044000000007b1d */ /* 0x000fe20000010000 */
[----:B------:R-:W-:-:S02]  /*66d0*/  IMAD.MOV.U32 R4, RZ, RZ, c[0x0][0x2f0] ;  /* 0x0000bc00ff047624 */ /* 0x000fc400078e00ff */
[----:B------:R-:W-:-:S03]  /*66e0*/  @P0 IMAD.WIDE R16, R193, R6, c[0x0][0x360] ;  /* 0x0000d800c1100625 */ /* 0x000fc600078e0206 */
[----:B------:R-:W3:Y:S04]  /*66f0*/  @P1 LDG.E R15, [R12.64] ;  /* 0x0000000e0c0f1981 */ /* 0x000ee8000c1e1900 */
[----:B------:R2:W5:Y:S01]  /*6700*/  @P0 LDG.E R4, [R16.64] ;  /* 0x0000000e10040981 */ /* 0x000562000c1e1900 */
[----:B-1----:R-:W-:Y:S02]  /*6710*/  CS2R R46, SRZ ;  /* 0x00000000002e7805 */ /* 0x002fe4000001ff00 */
[--C-:B---3--:R-:W-:Y:S01]  /*6720*/  @P1 SHF.R.S32.HI R47, RZ, 0x1f, R15.reuse ;  /* 0x0000001fff2f1819 */ /* 0x108fe2000001140f */
[----:B------:R-:W-:Y:S01]  /*6730*/  @P1 IMAD.MOV.U32 R46, RZ, RZ, R15 ;  /* 0x000000ffff2e1224 */ /* 0x000fe200078e000f */
[----:B------:R-:W-:Y:S05]  /*6740*/  @P0 BRA `(.L_x_724) ;  /* 0x0000004000000947 */ /* 0x000fea0003800000 */
[----:B--2---:R-:W-:Y:S05]  /*6750*/  @!P1 BRA `(.L_x_724) ;  /* 0x0000003000009947 */ /* 0x004fea0003800000 */
[----:B-----5:R-:W2:Y:S04]  /*6760*/  LDG.E R4, [R12.64] ;  /* 0x0000000e0c047981 */ /* 0x020ea8000c1e1900 */
[----:B------:R-:W2:Y:S02]  /*6770*/  LDG.E R9, [R12.64+0x4] ;  /* 0x0000040e0c097981 */ /* 0x000ea4000c1e1900 */
[----:B--2---:R-:W-:-:S02]  /*6780*/  IADD3 R4, -R4, R9, RZ ;  /* 0x0000000904047210 */ /* 0x004fc40007ffe1ff */
.L_x_724:
[----:B--2---:R-:W-:Y:S01]  /*6790*/  LEA.HI R9, R3, R0, RZ, 0x3 ;  /* 0x0000000003097211 */ /* 0x004fe200078f18ff */
[----:B------:R-:W-:Y:S01]  /*67a0*/  IMAD.SHL.U32 R58, R2, 0x8, RZ ;  /* 0x00000008023a7824 */ /* 0x000fe200078e00ff */
[C---:B------:R-:W-:Y:S01]  /*67b0*/  LEA.HI R0, R5.reuse, R5, RZ, 0x1 ;  /* 0x0000000505007211 */ /* 0x040fe200078f08ff */
[----:B------:R-:W-:Y:S01]  /*67c0*/  BSSY B0, `(.L_x_725) ;  /* 0x000003c000007945 */ /* 0x000fe20003800000 */
[----:B------:R-:W-:Y:S01]  /*67d0*/  IADD3 R62, P0, R5, R46, RZ ;  /* 0x0000002e053e7210 */ /* 0x000fe20007f1e0ff */
[----:B------:R-:W-:Y:S01]  /*67e0*/  IMAD.SHL.U32 R9, R9, 0x8, RZ ;  /* 0x0000000809097824 */ /* 0x000fe200078e00ff */
[----:B------:R-:W-:-:S02]  /*67f0*/  LOP3.LUT R2, R0, 0x3fffffe, RZ, 0xc0, !PT ;  /* 0x03fffffe00027812 */ /* 0x000fc400078ec0ff */
[----:B------:R-:W-:Y:S02]  /*6800*/  SHF.R.S32.HI R59, RZ, 0x1f, R58 ;  /* 0x0000001fff3b7819 */ /* 0x000fe4000001143a */
[----:B------:R-:W-:Y:S01]  /*6810*/  LOP3.LUT R9, R9, 0xc0, RZ, 0xc0, !PT ;  /* 0x000000c009097812 */ /* 0x000fe200078ec0ff */
[C---:B------:R-:W-:Y:S01]  /*6820*/  IMAD.IADD R2, R5.reuse, 0x1, -R2 ;  /* 0x0000000105027824 */ /* 0x040fe200078e0a02 */
[----:B------:R-:W-:Y:S02]  /*6830*/  LEA.HI.X.SX32 R63, R5, R47, 0x1, P0 ;  /* 0x0000002f053f7211 */ /* 0x000fe400000f0eff */
[----:B------:R-:W-:Y:S01]  /*6840*/  LOP3.LUT R3, R9, 0x18, R58, 0xf8, !PT ;  /* 0x0000001809037812 */ /* 0x000fe200078ef83a */
[----:B------:R-:W-:Y:S01]  /*6850*/  IMAD R7, R7, 0x8, R2 ;  /* 0x0000000807077824 */ /* 0x000fe200078e0202 */
[----:B------:R-:W-:Y:S01]  /*6860*/  SHF.R.U32.HI R0, RZ, 0x3, R9 ;  /* 0x00000003ff007819 */ /* 0x000fe20000011609 */
[----:B------:R-:W1:Y:S03]  /*6870*/  S2R R2, SR_CTAID.Y ;  /* 0x0000000000027919 */ /* 0x000e660000002600 */
[----:B------:R-:W-:-:S02]  /*6880*/  LOP3.LUT R0, R3, R0, RZ, 0x3c, !PT ;  /* 0x0000000003007212 */ /* 0x000fc400078e3cff */
[----:B------:R-:W-:Y:S02]  /*6890*/  SHF.R.S32.HI R3, RZ, 0x1f, R193 ;  /* 0x0000001fff037819 */ /* 0x000fe400000114c1 */
[----:B------:R-:W-:Y:S01]  /*68a0*/  SEL R193, R193, RZ, !P1 ;  /* 0x000000ffc1c17207 */ /* 0x000fe20004800000 */
[----:B------:R-:W-:Y:S01]  /*68b0*/  IMAD.U32 R0, R7, 0x20, R0 ;  /* 0x0000002007007824 */ /* 0x000fe200078e0000 */
[----:B------:R-:W-:Y:S01]  /*68c0*/  SEL R3, R3, RZ, !P1 ;  /* 0x000000ff03037207 */ /* 0x000fe20004800000 */
[----:B------:R-:W2:Y:S02]  /*68d0*/  S2R R7, SR_CTAID.X ;  /* 0x0000000000077919 */ /* 0x000ea40000002500 */
[----:B------:R-:W-:-:S05]  /*68e0*/  IMAD.SHL.U32 R57, R0, 0x2, RZ ;  /* 0x0000000200397824 */ /* 0x000fca00078e00ff */
[----:B------:R3:W4:Y:S04]  /*68f0*/  LDS.128 R40, [R57+0x7080] ;  /* 0x0070800039287984 */ /* 0x0007280000000c00 */
[----:B------:R3:W3:Y:S01]  /*6900*/  LDS.128 R36, [R57+0x9080] ;  /* 0x0090800039247984 */ /* 0x0006e20000000c00 */
[----:B-1----:R-:W-:-:S03]  /*6910*/  SHF.R.S32.HI R0, RZ, 0x1f, R2 ;  /* 0x0000001fff007819 */ /* 0x002fc60000011402 */
[----:B------:R1:W1:Y:S04]  /*6920*/  LDS.128 R32, [R57+0xb080] ;  /* 0x00b0800039207984 */ /* 0x0002680000000c00 */
[----:B------:R1:W1:Y:S01]  /*6930*/  LDS.128 R28, [R57+0x80] ;  /* 0x00008000391c7984 */ /* 0x0002620000000c00 */
[----:B------:R-:W-:-:S03]  /*6940*/  IMAD R45, R0, c[0x0][0x338], RZ ;  /* 0x0000ce00002d7a24 */ /* 0x000fc600078e02ff */
[----:B------:R1:W1:Y:S01]  /*6950*/  LDS.128 R24, [R57+0x2080] ;  /* 0x0020800039187984 */ /* 0x0002620000000c00 */
[----:B--2--5:R-:W-:Y:S02]  /*6960*/  IMAD R4, R7, -0x80, R4 ;  /* 0xffffff8007047824 */ /* 0x024fe400078e0204 */
[C---:B------:R-:W-:Y:S01]  /*6970*/  IMAD R6, R2.reuse, c[0x0][0x33c], R45 ;  /* 0x0000cf0002067a24 */ /* 0x040fe200078e022d */
[----:B------:R2:W1:Y:S01]  /*6980*/  LDS.128 R20, [R57+0x4080] ;  /* 0x0040800039147984 */ /* 0x0004620000000c00 */
[----:B------:R-:W-:Y:S01]  /*6990*/  IMAD.WIDE.U32 R44, R2, c[0x0][0x338], R58 ;  /* 0x0000ce00022c7a25 */ /* 0x000fe200078e003a */
[----:B------:R-:W-:Y:S02]  /*69a0*/  IMNMX R56, R4, 0x80, PT ;  /* 0x0000008004387817 */ /* 0x000fe40003800200 */
[----:B------:R2:W1:Y:S01]  /*69b0*/  LDS.128 R16, [R57+0x1080] ;  /* 0x0010800039107984 */ /* 0x0004620000000c00 */
[----:B------:R-:W-:Y:S01]  /*69c0*/  IMAD.IADD R45, R45, 0x1, R6 ;  /* 0x000000012d2d7824 */ /* 0x000fe200078e0206 */
[----:B------:R-:W-:Y:S01]  /*69d0*/  ISETP.GE.AND P4, PT, R5, R56, PT ;  /* 0x000000380500720c */ /* 0x000fe20003f86270 */
[----:B------:R-:W-:Y:S01]  /*69e0*/  IMAD R4, R3, c[0x0][0x340], RZ ;  /* 0x0000d00003047a24 */ /* 0x000fe200078e02ff */
[----:B------:R2:W1:Y:S01]  /*69f0*/  LDS.128 R12, [R57+0x3080] ;  /* 0x00308000390c7984 */ /* 0x0004620000000c00 */
[----:B------:R-:W-:Y:S01]  /*6a00*/  IMAD.WIDE.U32 R60, R193, c[0x0][0x340], R44 ;  /* 0x0000d000c13c7a25 */ /* 0x000fe200078e002c */
[----:B------:R-:W-:-:S02]  /*6a10*/  IADD3 R6, R58, 0x20, RZ ;  /* 0x000000203a067810 */ /* 0x000fc40007ffe0ff */
[----:B------:R2:W1:Y:S01]  /*6a20*/  LDS.128 R8, [R57+0x5080] ;  /* 0x0050800039087984 */ /* 0x0004620000000c00 */
[----:B------:R-:W-:Y:S02]  /*6a30*/  IMAD R4, R193, c[0x0][0x344], R4 ;  /* 0x0000d100c1047a24 */ /* 0x000fe400078e0204 */
[----:B------:R-:W-:-:S04]  /*6a40*/  IMAD.WIDE R62, R7, 0x80, R62 ;  /* 0x00000080073e7825 */ /* 0x000fc800078e023e */
[----:B------:R-:W-:Y:S01]  /*6a50*/  IMAD.IADD R65, R61, 0x1, R4 ;  /* 0x000000013d417824 */ /* 0x000fe200078e0204 */
[----:B------:R-:W-:Y:S05]  /*6a60*/  @P4 BRA `(.L_x_726) ;  /* 0x0000011000004947 */ /* 0x000fea0003800000 */
[C---:B----4-:R-:W-:Y:S01]  /*6a70*/  ISETP.GE.AND P3, PT, R58.reuse, c[0x0][0x324], PT ;  /* 0x0000c9003a007a0c */ /* 0x050fe20003f66270 */
[----:B------:R-:W4:Y:S01]  /*6a80*/  LDS.128 R52, [R57+0x8080] ;  /* 0x0080800039347984 */ /* 0x000f220000000c00 */
[----:B------:R-:W-:Y:S01]  /*6a90*/  IMAD R7, R63, c[0x0][0x330], RZ ;  /* 0x0000cc003f077a24 */ /* 0x000fe200078e02ff */
[----:B------:R-:W-:Y:S01]  /*6aa0*/  IADD3 R4, R58, 0x40, RZ ;  /* 0x000000403a047810 */ /* 0x000fe20007ffe0ff */
[----:B------:R-:W-:Y:S01]  /*6ab0*/  IMAD.MOV.U32 R64, RZ, RZ, R60 ;  /* 0x000000ffff407224 */ /* 0x000fe200078e003c */
[----:B------:R-:W5:Y:S01]  /*6ac0*/  LDS.128 R48, [R57+0xa080] ;  /* 0x00a0800039307984 */ /* 0x000f620000000c00 */
[----:B------:R-:W-:Y:S01]  /*6ad0*/  IMAD R7, R62, c[0x0][0x334], R7 ;  /* 0x0000cd003e077a24 */ /* 0x000fe200078e0207 */
[----:B------:R-:W-:Y:S01]  /*6ae0*/  ISETP.GE.AND P2, PT, R6, c[0x0][0x324], PT ;  /* 0x0000c90006007a0c */ /* 0x000fe20003f46270 */
[----:B------:R-:W-:Y:S01]  /*6af0*/  IMAD.WIDE.U32 R66, R62, c[0x0][0x330], R64 ;  /* 0x0000cc003e427a25 */ /* 0x000fe200078e0040 */
[----:B------:R-:W-:-:S03]  /*6b00*/  ISETP.GE.AND P1, PT, R4, c[0x0][0x324], PT ;  /* 0x0000c90004007a0c */ /* 0x000fc60003f26270 */
[----:B------:R-:W-:Y:S01]  /*6b10*/  IMAD.IADD R7, R67, 0x1, R7 ;  /* 0x0000000143077824 */ /* 0x000fe200078e0207 */
[----:B------:R-:W2:Y:S01]  /*6b20*/  @!P3 LDS.128 R44, [R57+0x6080] ;  /* 0x00608000392cb984 */ /* 0x000ea20000000c00 */
[----:B------:R-:W-:-:S04]  /*6b30*/  LEA R68, P0, R66, c[0x0][0x318], 0x1 ;  /* 0x0000c60042447a11 */ /* 0x000fc800078008ff */
[----:B------:R-:W-:-:S05]  /*6b40*/  LEA.HI.X R69, R66, c[0x0][0x31c], R7, 0x1, P0 ;  /* 0x0000c70042457a11 */ /* 0x000fca00000f0c07 */
[----:B----4-:R4:W-:Y:S04]  /*6b50*/  @!P2 STG.E.128 [R68.64+0x40], R52 ;  /* 0x000040344400a986 */ /* 0x0109e8000c101d0e */
[----:B-----5:R4:W-:Y:S04]  /*6b60*/  @!P1 STG.E.128 [R68.64+0x80], R48 ;  /* 0x0000803044009986 */ /* 0x0209e8000c101d0e */
[----:B--2---:R4:W-:Y:S02]  /*6b70*/  @!P3 STG.E.128 [R68.64], R44 ;  /* 0x0000002c4400b986 */ /* 0x0049e4000c101d0e */
.L_x_726:
[----:B----4-:R-:W-:Y:S05]  /*6b80*/  BSYNC B0 ;  /* 0x0000000000007941 */ /* 0x010fea0003800000 */
.L_x_725:
[----:B------:R-:W-:Y:S01]  /*6b90*/  IADD3 R5, R5, 0x40, RZ ;  /* 0x0000004005057810 */ /* 0x000fe20007ffe0ff */
[----:B------:R-:W-:Y:S03]  /*6ba0*/  BSSY B0, `(.L_x_727) ;  /* 0x0000014000007945 */ /* 0x000fe60003800000 */
[----:B------:R-:W-:-:S13]  /*6bb0*/  ISETP.GE.AND P3, PT, R5, R56, PT ;  /* 0x000000380500720c */ /* 0x000fda0003f66270 */
[----:B------:R-:W-:Y:S05]  /*6bc0*/  @P3 BRA `(.L_x_728) ;  /* 0x0000011000003947 */ /* 0x000fea0003800000 */
[----:B------:R-:W-:Y:S01]  /*6bd0*/  IADD3 R44, P0, R62, 0x40, RZ ;  /* 0x000000403e2c7810 */ /* 0x000fe20007f1e0ff */
[----:B------:R-:W-:Y:S01]  /*6be0*/  IMAD.MOV.U32 R46, RZ, RZ, R60 ;  /* 0x000000ffff2e7224 */ /* 0x000fe200078e003c */
[C---:B------:R-:W-:Y:S01]  /*6bf0*/  IADD3 R4, R58.reuse, 0x40, RZ ;  /* 0x000000403a047810 */ /* 0x040fe20007ffe0ff */
[----:B------:R-:W-:Y:S01]  /*6c00*/  IMAD.MOV.U32 R47, RZ, RZ, R65 ;  /* 0x000000ffff2f7224 */ /* 0x000fe200078e0041 */
[----:B------:R-:W-:Y:S01]  /*6c10*/  ISETP.GE.AND P2, PT, R58, c[0x0][0x324], PT ;  /* 0x0000c9003a007a0c */ /* 0x000fe20003f46270 */
[----:B------:R-:W-:Y:S01]  /*6c20*/  IMAD.X R5, RZ, RZ, R63, P0 ;  /* 0x000000ffff057224 */ /* 0x000fe200000e063f */
[----:B------:R-:W-:Y:S01]  /*6c30*/  ISETP.GE.AND P0, PT, R4, c[0x0][0x324], PT ;  /* 0x0000c90004007a0c */ /* 0x000fe20003f06270 */
[----:B------:R-:W-:Y:S01]  /*6c40*/  IMAD.WIDE.U32 R46, R44, c[0x0][0x330], R46 ;  /* 0x0000cc002c2e7a25 */ /* 0x000fe200078e002e */
[----:B------:R-:W-:-:S03]  /*6c50*/  ISETP.GE.AND P1, PT, R6, c[0x0][0x324], PT ;  /* 0x0000c90006007a0c */ /* 0x000fc60003f26270 */
[----:B------:R-:W-:Y:S01]  /*6c60*/  IMAD R5, R5, c[0x0][0x330], RZ ;  /* 0x0000cc0005057a24 */ /* 0x000fe200078e02ff */
[----:B------:R-:W-:-:S03]  /*6c70*/  LEA R4, P5, R46, c[0x0][0x318], 0x1 ;  /* 0x0000c6002e047a11 */ /* 0x000fc600078a08ff */
[----:B------:R-:W-:-:S04]  /*6c80*/  IMAD R5, R44, c[0x0][0x334], R5 ;  /* 0x0000cd002c057a24 */ /* 0x000fc800078e0205 */
[----:B------:R-:W-:-:S05]  /*6c90*/  IMAD.IADD R5, R47, 0x1, R5 ;  /* 0x000000012f057824 */ /* 0x000fca00078e0205 */
[----:B------:R-:W-:-:S05]  /*6ca0*/  LEA.HI.X R5, R46, c[0x0][0x31c], R5, 0x1, P5 ;  /* 0x0000c7002e057a11 */ /* 0x000fca00028f0c05 */
[----:B------:R4:W-:Y:S04]  /*6cb0*/  @!P2 STG.E.128 [R4.64], R40 ;  /* 0x000000280400a986 */ /* 0x0009e8000c101d0e */
[----:B---3--:R4:W-:Y:S04]  /*6cc0*/  @!P1 STG.E.128 [R4.64+0x40], R36 ;  /* 0x0000402404009986 */ /* 0x0089e8000c101d0e */
[----:B-1----:R4:W-:Y:S02]  /*6cd0*/  @!P0 STG.E.128 [R4.64+0x80], R32 ;  /* 0x0000802004008986 */ /* 0x0029e4000c101d0e */
.L_x_728:
[----:B------:R-:W-:Y:S05]  /*6ce0*/  BSYNC B0 ;  /* 0x0000000000007941 */ /* 0x000fea0003800000 */
.L_x_727:
[----:B----4-:R-:W-:Y:S01]  /*6cf0*/  IMAD R5, R0, c[0x0][0x308], RZ ;  /* 0x0000c20000057a24 */ /* 0x010fe200078e02ff */
        /* <DEDUP_REMOVED lines=18> */
[----:B---3--:R-:W-:-:S04]  /*6e20*/  LEA R36, P0, R34, c[0x0][0x2e8], 0x1 ;  /* 0x0000ba0022247a11 */ /* 0x008fc800078008ff */
[----:B------:R-:W-:-:S05]  /*6e30*/  LEA.HI.X R37, R34, c[0x0][0x2ec], R2, 0x1, P0 ;  /* 0x0000bb0022257a11 */ /* 0x000fca00000f0c02 */
[----:B------:R1:W-:Y:S04]  /*6e40*/  @!P4 STG.E.128 [R36.64], R28 ;  /* 0x0000001c2400c986 */ /* 0x0003e8000c101d0e */
[----:B------:R1:W-:Y:S04]  /*6e50*/  @!P2 STG.E.128 [R36.64+0x40], R24 ;  /* 0x000040182400a986 */ /* 0x0003e8000c101d0e */
[----:B------:R1:W-:Y:S02]  /*6e60*/  @!P1 STG.E.128 [R36.64+0x80], R20 ;  /* 0x0000801424009986 */ /* 0x0003e4000c101d0e */
.L_x_730:
[----:B------:R-:W-:Y:S05]  /*6e70*/  BSYNC B0 ;  /* 0x0000000000007941 */ /* 0x000fea0003800000 */
.L_x_729:
        /* <DEDUP_REMOVED lines=19> */
.L_x_723:
[----:B------:R-:W-:Y:S01]  /*6fb0*/  ISETP.NE.U32.AND P0, PT, RZ, c[0x0][0x360], PT ;  /* 0x0000d800ff007a0c */ /* 0x000fe20003f05070 */
[----:B------:R-:W-:Y:S01]  /*6fc0*/  IMAD.MOV.U32 R0, RZ, RZ, 0x4 ;  /* 0x00000004ff007424 */ /* 0x000fe200078e00ff */
[----:B------:R-:W-:-:S02]  /*6fd0*/  ISETP.NE.U32.AND P1, PT, RZ, c[0x0][0x358], PT ;  /* 0x0000d600ff007a0c */ /* 0x000fc40003f25070 */
[----:B------:R-:W-:Y:S01]  /*6fe0*/  ISETP.NE.AND.EX P0, PT, RZ, c[0x0][0x364], PT, P0 ;  /* 0x0000d900ff007a0c */ /* 0x000fe20003f05300 */
[----:B-----5:R-:W-:Y:S01]  /*6ff0*/  IMAD.WIDE R4, R193, R0, c[0x0][0x358] ;  /* 0x0000d600c1047625 */ /* 0x020fe200078e0200 */
[----:B------:R-:W-:-:S03]  /*7000*/  ISETP.NE.AND.EX P1, PT, RZ, c[0x0][0x35c], PT, P1 ;  /* 0x0000d700ff007a0c */ /* 0x000fc60003f25310 */
[----:B------:R-:W-:-:S08]  /*7010*/  IMAD.MOV.U32 R7, RZ, RZ, c[0x0][0x2f0] ;  /* 0x0000bc00ff077624 */ /* 0x000fd000078e00ff */
[----:B-1----:R-:W-:Y:S02]  /*7020*/  @P0 IMAD.WIDE R8, R193, R0, c[0x0][0x360] ;  /* 0x0000d800c1080625 */ /* 0x002fe400078e0200 */
[----:B------:R-:W2:Y:S04]  /*7030*/  @P1 LDG.E R3, [R4.64] ;  /* 0x0000000e04031981 */ /* 0x000ea8000c1e1900 */
[----:B------:R1:W5:Y:S01]  /*7040*/  @P0 LDG.E R7, [R8.64] ;  /* 0x0000000e08070981 */ /* 0x000362000c1e1900 */
[----:B---3--:R-:W-:Y:S02]  /*7050*/  CS2R R10, SRZ ;  /* 0x00000000000a7805 */ /* 0x008fe4000001ff00 */
[--C-:B--2---:R-:W-:Y:S01]  /*7060*/  @P1 SHF.R.S32.HI R11, RZ, 0x1f, R3.reuse ;  /* 0x0000001fff0b1819 */ /* 0x104fe20000011403 */
[----:B------:R-:W-:Y:S01]  /*7070*/  @P1 IMAD.MOV.U32 R10, RZ, RZ, R3 ;  /* 0x000000ffff0a1224 */ /* 0x000fe200078e0003 */
[----:B------:R-:W-:Y:S05]  /*7080*/  @P0 BRA `(.L_x_731) ;  /* 0x0000004000000947 */ /* 0x000fea0003800000 */
[----:B-1----:R-:W-:Y:S05]  /*7090*/  @!P1 BRA `(.L_x_731) ;  /* 0x0000003000009947 */ /* 0x002fea0003800000 */
[----:B-----5:R-:W2:Y:S04]  /*70a0*/  LDG.E R7, [R4.64] ;  /* 0x0000000e04077981 */ /* 0x020ea8000c1e1900 */
[----:B------:R-:W2:Y:S02]  /*70b0*/  LDG.E R0, [R4.64+0x4] ;  /* 0x0000040e04007981 */ /* 0x000ea4000c1e1900 */
[----:B--2---:R-:W-:-:S02]  /*70c0*/  IADD3 R7, -R7, R0, RZ ;  /* 0x0000000007077210 */ /* 0x004fc40007ffe1ff */
.L_x_731:
[----:B-1----:R-:W1:Y:S01]  /*70d0*/  S2R R8, SR_TID.X ;  /* 0x0000000000087919 */ /* 0x002e620000002100 */
[----:B------:R-:W-:Y:S01]  /*70e0*/  SHF.R.S32.HI R4, RZ, 0x1f, R193 ;  /* 0x0000001fff047819 */ /* 0x000fe200000114c1 */
[----:B------:R-:W-:Y:S01]  /*70f0*/  BSSY B0, `(.L_x_732) ;  /* 0x000002b000007945 */ /* 0x000fe20003800000 */
[----:B------:R-:W-:Y:S01]  /*7100*/  SEL R193, R193, RZ, !P1 ;  /* 0x000000ffc1c17207 */ /* 0x000fe20004800000 */
[----:B------:R-:W2:Y:S01]  /*7110*/  S2R R2, SR_CTAID.Y ;  /* 0x0000000000027919 */ /* 0x000ea20000002600 */
[----:B------:R-:W-:-:S03]  /*7120*/  SEL R4, R4, RZ, !P1 ;  /* 0x000000ff04047207 */ /* 0x000fc60004800000 */
[----:B------:R-:W3:Y:S02]  /*7130*/  S2R R14, SR_CTAID.X ;  /* 0x00000000000e7919 */ /* 0x000ee40000002500 */
[----:B------:R-:W-:Y:S01]  /*7140*/  IMAD R12, R4, c[0x0][0x310], RZ ;  /* 0x0000c400040c7a24 */ /* 0x000fe200078e02ff */
[----:B-1----:R-:W-:-:S04]  /*7150*/  SHF.R.S32.HI R3, RZ, 0x1f, R8 ;  /* 0x0000001fff037819 */ /* 0x002fc80000011408 */
[----:B------:R-:W-:Y:S02]  /*7160*/  LEA.HI R3, R3, R8, RZ, 0x2 ;  /* 0x0000000803037211 */ /* 0x000fe400078f10ff */
[----:B--2---:R-:W-:Y:S02]  /*7170*/  SHF.R.S32.HI R0, RZ, 0x1f, R2 ;  /* 0x0000001fff007819 */ /* 0x004fe40000011402 */
[----:B------:R-:W-:Y:S01]  /*7180*/  LOP3.LUT R5, R3, 0x1ffffffc, RZ, 0xc0, !PT ;  /* 0x1ffffffc03057812 */ /* 0x000fe200078ec0ff */
[----:B---3-5:R-:W-:Y:S01]  /*7190*/  IMAD R6, R14, -0x80, R7 ;  /* 0xffffff800e067824 */ /* 0x028fe200078e0207 */
[----:B------:R-:W-:-:S03]  /*71a0*/  SHF.R.S32.HI R3, RZ, 0x2, R3 ;  /* 0x00000002ff037819 */ /* 0x000fc60000011403 */
[----:B------:R-:W-:Y:S01]  /*71b0*/  IMAD.IADD R8, R8, 0x1, -R5 ;  /* 0x0000000108087824 */ /* 0x000fe200078e0a05 */
[C---:B------:R-:W-:Y:S01]  /*71c0*/  ISETP.GE.AND P4, PT, R3.reuse, R6, PT ;  /* 0x000000060300720c */ /* 0x040fe20003f86270 */
[----:B------:R-:W-:Y:S01]  /*71d0*/  IMAD R5, R0, c[0x0][0x308], RZ ;  /* 0x0000c20000057a24 */ /* 0x000fe200078e02ff */
[C---:B------:R-:W-:Y:S01]  /*71e0*/  IADD3 R10, P0, R3.reuse, R10, RZ ;  /* 0x0000000a030a7210 */ /* 0x040fe20007f1e0ff */
[----:B------:R-:W-:Y:S02]  /*71f0*/  IMAD.SHL.U32 R8, R8, 0x8, RZ ;  /* 0x0000000808087824 */ /* 0x000fe400078e00ff */
[----:B------:R-:W-:Y:S01]  /*7200*/  IMAD R5, R2, c[0x0][0x30c], R5 ;  /* 0x0000c30002057a24 */ /* 0x000fe200078e0205 */
[----:B------:R-:W-:Y:S02]  /*7210*/  LEA.HI.X.SX32 R11, R3, R11, 0x1, P0 ;  /* 0x0000000b030b7211 */ /* 0x000fe400000f0eff */
[----:B------:R-:W-:Y:S02]  /*7220*/  SHF.R.S32.HI R9, RZ, 0x1f, R8 ;  /* 0x0000001fff097819 */ /* 0x000fe40000011408 */
[----:B------:R-:W-:Y:S01]  /*7230*/  IADD3 R7, R8, 0x40, RZ ;  /* 0x0000004008077810 */ /* 0x000fe20007ffe0ff */
[----:B------:R-:W-:Y:S01]  /*7240*/  IMAD.WIDE R14, R14, 0x80, R10 ;  /* 0x000000800e0e7825 */ /* 0x000fe200078e020a */
[----:B------:R-:W-:-:S03]  /*7250*/  IADD3 R10, R8, 0x20, RZ ;  /* 0x00000020080a7810 */ /* 0x000fc60007ffe0ff */
[----:B------:R-:W-:-:S04]  /*7260*/  IMAD.WIDE.U32 R16, R2, c[0x0][0x308], R8 ;  /* 0x0000c20002107a25 */ /* 0x000fc800078e0008 */
[----:B------:R-:W-:Y:S02]  /*7270*/  IMAD.IADD R19, R5, 0x1, R17 ;  /* 0x0000000105137824 */ /* 0x000fe400078e0211 */
[----:B------:R-:W-:Y:S02]  /*7280*/  IMAD.MOV.U32 R18, RZ, RZ, R16 ;  /* 0x000000ffff127224 */ /* 0x000fe400078e0010 */
[C---:B------:R-:W-:Y:S02]  /*7290*/  IMAD R17, R193.reuse, c[0x0][0x314], R12 ;  /* 0x0000c500c1117a24 */ /* 0x040fe400078e020c */
[----:B------:R-:W-:-:S04]  /*72a0*/  IMAD.WIDE.U32 R12, R193, c[0x0][0x310], R18 ;  /* 0x0000c400c10c7a25 */ /* 0x000fc800078e0012 */
        /* <DEDUP_REMOVED lines=15> */
.L_x_733:
[----:B------:R-:W-:Y:S05]  /*73a0*/  BSYNC B0 ;  /* 0x0000000000007941 */ /* 0x000fea0003800000 */
.L_x_732:
[----:B------:R-:W-:Y:S01]  /*73b0*/  IADD3 R3, R3, 0x40, RZ ;  /* 0x0000004003037810 */ /* 0x000fe20007ffe0ff */
[----:B------:R-:W-:Y:S03]  /*73c0*/  BSSY B0, `(.L_x_734) ;  /* 0x0000012000007945 */ /* 0x000fe60003800000 */
[----:B------:R-:W-:-:S13]  /*73d0*/  ISETP.GE.AND P3, PT, R3, R6, PT ;  /* 0x000000060300720c */ /* 0x000fda0003f66270 */
[----:B------:R-:W-:Y:S05]  /*73e0*/  @P3 BRA `(.L_x_735) ;  /* 0x000000f000003947 */ /* 0x000fea0003800000 */
[----:B------:R-:W-:Y:S01]  /*73f0*/  IADD3 R6, P0, R14, 0x40, RZ ;  /* 0x000000400e067810 */ /* 0x000fe20007f1e0ff */
[----:B------:R-:W-:Y:S01]  /*7400*/  IMAD.MOV.U32 R13, RZ, RZ, R17 ;  /* 0x000000ffff0d7224 */ /* 0x000fe200078e0011 */
[----:B------:R-:W-:Y:S02]  /*7410*/  ISETP.GE.AND P2, PT, R8, c[0x0][0x2f4], PT ;  /* 0x0000bd0008007a0c */ /* 0x000fe40003f46270 */
[----:B------:R-:W-:Y:S01]  /*7420*/  ISETP.GE.AND P1, PT, R10, c[0x0][0x2f4], PT ;  /* 0x0000bd000a007a0c */ /* 0x000fe20003f26270 */
        /* <DEDUP_REMOVED lines=8> */
[----:B------:R2:W-:Y:S04]  /*74b0*/  @!P2 STG.E.128 [R16.64], RZ ;  /* 0x000000ff1000a986 */ /* 0x0005e8000c101d0e */
[----:B------:R2:W-:Y:S04]  /*74c0*/  @!P1 STG.E.128 [R16.64+0x40], RZ ;  /* 0x000040ff10009986 */ /* 0x0005e8000c101d0e */
[----:B------:R2:W-:Y:S02]  /*74d0*/  @!P0 STG.E.128 [R16.64+0x80], RZ ;  /* 0x000080ff10008986 */ /* 0x0005e4000c101d0e */
.L_x_735:
[----:B------:R-:W-:Y:S05]  /*74e0*/  BSYNC B0 ;  /* 0x0000000000007941 */ /* 0x000fea0003800000 */
.L_x_734:
[----:B------:R-:W-:Y:S01]  /*74f0*/  IMAD R3, R0, c[0x0][0x338], RZ ;  /* 0x0000ce0000037a24 */ /* 0x000fe200078e02ff */
        /* <DEDUP_REMOVED lines=15> */
[----:B--2---:R-:W-:-:S04]  /*75f0*/  IMAD.WIDE.U32 R16, R14, c[0x0][0x330], R12 ;  /* 0x0000cc000e107a25 */ /* 0x004fc800078e000c */
[----:B------:R-:W-:Y:S01]  /*7600*/  IMAD.IADD R0, R17, 0x1, R0 ;  /* 0x0000000111007824 */ /* 0x000fe200078e0200 */
[----:B------:R-:W-:-:S04]  /*7610*/  LEA R4, P0, R16, c[0x0][0x318], 0x1 ;  /* 0x0000c60010047a11 */ /* 0x000fc800078008ff */
[----:B------:R-:W-:-:S05]  /*7620*/  LEA.HI.X R5, R16, c[0x0][0x31c], R0, 0x1, P0 ;  /* 0x0000c70010057a11 */ /* 0x000fca00000f0c00 */
[----:B------:R2:W-:Y:S04]  /*7630*/  @!P4 STG.E.128 [R4.64], RZ ;  /* 0x000000ff0400c986 */ /* 0x0005e8000c101d0e */
[----:B------:R2:W-:Y:S04]  /*7640*/  @!P2 STG.E.128 [R4.64+0x40], RZ ;  /* 0x000040ff0400a986 */ /* 0x0005e8000c101d0e */
[----:B------:R2:W-:Y:S02]  /*7650*/  @!P1 STG.E.128 [R4.64+0x80], RZ ;  /* 0x000080ff04009986 */ /* 0x0005e4000c101d0e */
.L_x_737:
[----:B------:R-:W-:Y:S05]  /*7660*/  BSYNC B0 ;  /* 0x0000000000007941 */ /* 0x000fea0003800000 */
.L_x_736:
[----:B------:R-:W-:Y:S05]  /*7670*/  @P3 EXIT ;  /* 0x000000000000394d */ /* 0x000fea0003800000 */
[----:B------:R-:W-:Y:S01]  /*7680*/  IADD3 R0, P0, R14, 0x40, RZ ;  /* 0x000000400e007810 */ /* 0x000fe20007f1e0ff */
[----:B--2---:R-:W-:Y:S01]  /*7690*/  IMAD.MOV.U32 R4, RZ, RZ, R2 ;  /* 0x000000ffff047224 */ /* 0x004fe200078e0002 */
[----:B------:R-:W-:-:S02]  /*76a0*/  MOV R5, R13 ;  /* 0x0000000d00057202 */ /* 0x000fc40000000f00 */
        /* <DEDUP_REMOVED lines=15> */
.L_x_738:
        /* <DEDUP_REMOVED lines=14> */
.L_x_1416:


//--------------------- .text._ZN7cutlass13device_kernelIN5flash19enable_sm80_to_sm89INS1_16FlashAttnBwdSm80INS1_25CollectiveMainloopBwdSm80ILi2ELi2EN4cute5tupleIJNS5_1CILi64EEENS7_ILi128EEENS7_ILi96EEEEEENS_6half_tEfNS_4arch4Sm80ELb0ELb0ELb1ELb1ELb1ELb0ELb0ELb0ELi2ELi2ELi4ELi2ELb0EEENS1_21CollectiveEpilogueBwdISB_SC_SE_Li256ELb1ELb0ELi2EEENS1_19SingleTileSchedulerILb1ELb0ELb0ELi128EEEEEEEEEvNT_6ParamsE --------------------------
	.section	.text._ZN7cutlass13device_kernelIN5flash19enable_sm80_to_sm89INS1_16FlashAttnBwdSm80INS1_25CollectiveMainloopBwdSm80ILi2ELi2EN4cute5tupleIJNS5_1CILi64EEENS7_ILi128EEENS7_ILi96EEEEEENS_6half_tEfNS_4arch4Sm80ELb0ELb0ELb1ELb1ELb1ELb0ELb0ELb0ELi2ELi2ELi4ELi2ELb0EEENS1_21CollectiveEpilogueBwdISB_SC_SE_Li256ELb1ELb0ELi2EEENS1_19SingleTileSchedulerILb1ELb0ELb0ELi128EEEEEEEEEvNT_6ParamsE,"ax",@progbits
	.sectioninfo	@"SHI_REGISTERS=255"
	.align	128
.text._ZN7cutlass13device_kernelIN5flash19enable_sm80_to_sm89INS1_16FlashAttnBwdSm80INS1_25CollectiveMainloopBwdSm80ILi2ELi2EN4cute5tupleIJNS5_1CILi64EEENS7_ILi128EEENS7_ILi96EEEEEENS_6half_tEfNS_4arch4Sm80ELb0ELb0ELb1ELb1ELb1ELb0ELb0ELb0ELi2ELi2ELi4ELi2ELb0EEENS1_21CollectiveEpilogueBwdISB_SC_SE_Li256ELb1ELb0ELi2EEENS1_19SingleTileSchedulerILb1ELb0ELb0ELi128EEEEEEEEEvNT_6ParamsE:
        .type           _ZN7cutlass13device_kernelIN5flash19enable_sm80_to_sm89INS1_16FlashAttnBwdSm80INS1_25CollectiveMainloopBwdSm80ILi2ELi2EN4cute5tupleIJNS5_1CILi64EEENS7_ILi128EEENS7_ILi96EEEEEENS_6half_tEfNS_4arch4Sm80ELb0ELb0ELb1ELb1ELb1ELb0ELb0ELb0ELi2ELi2ELi4ELi2ELb0EEENS1_21CollectiveEpilogueBwdISB_SC_SE_Li256ELb1ELb0ELi2EEENS1_19SingleTileSchedulerILb1ELb0ELb0ELi128EEEEEEEEEvNT_6ParamsE,@function
        .size           _ZN7cutlass13device_kernelIN5flash19enable_sm80_to_sm89INS1_16FlashAttnBwdSm80INS1_25CollectiveMainloopBwdSm80ILi2ELi2EN4cute5tupleIJNS5_1CILi64EEENS7_ILi128EEENS7_ILi96EEEEEENS_6half_tEfNS_4arch4Sm80ELb0ELb0ELb1ELb1ELb1ELb0ELb0ELb0ELi2ELi2ELi4ELi2ELb0EEENS1_21CollectiveEpilogueBwdISB_SC_SE_Li256ELb1ELb0ELi2EEENS1_19SingleTileSchedulerILb1ELb0ELb0ELi128EEEEEEEEEvNT_6ParamsE,(.L_x_1417 - _ZN7cutlass13device_kernelIN5flash19enable_sm80_to_sm89INS1_16FlashAttnBwdSm80INS1_25CollectiveMainloopBwdSm80ILi2ELi2EN4cute5tupleIJNS5_1CILi64EEENS7_ILi128EEENS7_ILi96EEEEEENS_6half_tEfNS_4arch4Sm80ELb0ELb0ELb1ELb1ELb1ELb0ELb0ELb0ELi2ELi2ELi4ELi2ELb0EEENS1_21CollectiveEpilogueBwdISB_SC_SE_Li256ELb1ELb0ELi2EEENS1_19SingleTileSchedulerILb1ELb0ELb0ELi128EEEEEEEEEvNT_6ParamsE)
        .other          _ZN7cutlass13device_kernelIN5flash19enable_sm80_to_sm89INS1_16FlashAttnBwdSm80INS1_25CollectiveMainloopBwdSm80ILi2ELi2EN4cute5tupleIJNS5_1CILi64EEENS7_ILi128EEENS7_ILi96EEEEEENS_6half_tEfNS_4arch4Sm80ELb0ELb0ELb1ELb1ELb1ELb0ELb0ELb0ELi2ELi2ELi4ELi2ELb0EEENS1_21CollectiveEpilogueBwdISB_SC_SE_Li256ELb1ELb0ELi2EEENS1_19SingleTileSchedulerILb1ELb0ELb0ELi128EEEEEEEEEvNT_6ParamsE,@"STO_CUDA_ENTRY STV_DEFAULT"
_ZN7cutlass13device_kernelIN5flash19enable_sm80_to_sm89INS1_16FlashAttnBwdSm80INS1_25CollectiveMainloopBwdSm80ILi2ELi2EN4cute5tupleIJNS5_1CILi64EEENS7_ILi128EEENS7_ILi96EEEEEENS_6half_tEfNS_4arch4Sm80ELb0ELb0ELb1ELb1ELb1ELb0ELb0ELb0ELi2ELi2ELi4ELi2ELb0EEENS1_21CollectiveEpilogueBwdISB_SC_SE_Li256ELb1ELb0ELi2EEENS1_19SingleTileSchedulerILb1ELb0ELb0ELi128EEEEEEEEEvNT_6ParamsE:
        /* <DEDUP_REMOVED lines=17> */
.L_x_740:
        /* <DEDUP_REMOVED lines=8> */
.L_x_742:
[----:B------:R-:W-:Y:S02]  /*0190*/  MOV R5, c[0x0][0x3a4] ;  /* 0x0000e90000057a02 */ /* 0x000fe40000000f00 */
.L_x_741:
[----:B-1----:R-:W-:-:S05]  /*01a0*/  IMAD.SHL.U32 R4, R3, 0x80, RZ ;  /* 0x0000008003047824 */ /* 0x002fca00078e00ff */
[----:B-----5:R-:W-:-:S04]  /*01b0*/  ISETP.GE.AND P0, PT, R4, R5, PT ;  /* 0x000000050400720c */ /* 0x020fc80003f06270 */
[----:B------:R-:W-:Y:S01]  /*01c0*/  SEL R193, R193, 0xffffffff, !P0 ;  /* 0xffffffffc1c17807 */ /* 0x000fe20004000000 */
[----:B------:R-:W-:Y:S05]  /*01d0*/  BRA `(.L_x_743) ;  /* 0x0000011000007947 */ /* 0x000fea0003800000 */
.L_x_739:
[----:B---34-:R-:W-:-:S04]  /*01e0*/  ISETP.NE.U32.AND P0, PT, RZ, c[0x0][0x3c0], PT ;  /* 0x0000f000ff007a0c */ /* 0x018fc80003f05070 */
[----:B------:R-:W-:-:S13]  /*01f0*/  ISETP.NE.AND.EX P0, PT, RZ, c[0x0][0x3c4], PT, P0 ;  /* 0x0000f100ff007a0c */ /* 0x000fda0003f05300 */
[----:B------:R-:W-:Y:S05]  /*0200*/  @!P0 BRA `(.L_x_744) ;  /* 0x0000002000008947 */ /* 0x000fea0003800000 */
[----:B------:R1:W5:Y:S01]  /*0210*/  LDG.E R5, [R4.64] ;  /* 0x0000000e04057981 */ /* 0x000362000c1e1900 */
[----:B------:R-:W-:Y:S05]  /*0220*/  BRA `(.L_x_745) ;  /* 0x0000009000007947 */ /* 0x000fea0003800000 */
.L_x_744:
        /* <DEDUP_REMOVED lines=8> */
.L_x_746:
[----:B------:R-:W-:Y:S02]  /*02b0*/  MOV R5, c[0x0][0x3a4] ;  /* 0x0000e90000057a02 */ /* 0x000fe40000000f00 */
.L_x_745:
[----:B-1----:R-:W-:-:S05]  /*02c0*/  IMAD.SHL.U32 R4, R3, 0x80, RZ ;  /* 0x0000008003047824 */ /* 0x002fca00078e00ff */
[----:B-----5:R-:W-:-:S04]  /*02d0*/  ISETP.GE.AND P0, PT, R4, R5, PT ;  /* 0x000000050400720c */ /* 0x020fc80003f06270 */
[----:B------:R-:W-:-:S04]  /*02e0*/  SEL R193, R193, 0xffffffff, !P0 ;  /* 0xffffffffc1c17807 */ /* 0x000fc80004000000 */
.L_x_743:
        /* <DEDUP_REMOVED lines=31> */
.L_x_747:
[----:B------:R-:W-:-:S04]  /*04e0*/  ISETP.NE.U32.AND P0, PT, RZ, c[0x0][0x2e0], PT ;  /* 0x0000b800ff007a0c */ /* 0x000fc80003f05070 */
[----:B------:R-:W-:-:S13]  /*04f0*/  ISETP.NE.AND.EX P0, PT, RZ, c[0x0][0x2e4], PT, P0 ;  /* 0x0000b900ff007a0c */ /* 0x000fda0003f05300 */
[----:B------:R-:W-:Y:S05]  /*0500*/  @!P0 BRA `(.L_x_748) ;  /* 0x0000003000008947 */ /* 0x000fea0003800000 */
[----:B------:R-:W-:-:S05]  /*0510*/  IMAD.WIDE R10, R193, R10, c[0x0][0x2e0] ;  /* 0x0000b800c10a7625 */ /* 0x000fca00078e020a */
[----:B------:R3:W5:Y:S01]  /*0520*/  LDG.E R4, [R10.64] ;  /* 0x0000000e0a047981 */ /* 0x000762000c1e1900 */
[----:B------:R-:W-:Y:S05]  /*0530*/  BRA `(.L_x_749) ;  /* 0x0000004000007947 */ /* 0x000fea0003800000 */
.L_x_748:
[----:B------:R-:W-:Y:S05]  /*0540*/  @!P3 BRA `(.L_x_749) ;  /* 0x000000300000b947 */ /* 0x000fea0003800000 */
[----:B------:R-:W3:Y:S04]  /*0550*/  LDG.E R4, [R12.64] ;  /* 0x0000000e0c047981 */ /* 0x000ee8000c1e1900 */
[----:B------:R-:W3:Y:S02]  /*0560*/  LDG.E R9, [R12.64+0x4] ;  /* 0x0000040e0c097981 */ /* 0x000ee4000c1e1900 */
[----:B---3--:R-:W-:Y:S02]  /*0570*/  IADD3 R4, -R4, R9, RZ ;  /* 0x0000000904047210 */ /* 0x008fe40007ffe1ff */
.L_x_749:
        /* <DEDUP_REMOVED lines=410> */
.L_x_752:
[----:B------:R-:W-:Y:S05]  /*1f20*/  BSYNC B0 ;  /* 0x0000000000007941 */ /* 0x000fea0003800000 */
.L_x_751:
        /* <DEDUP_REMOVED lines=78> */
.L_x_755:
        /* <DEDUP_REMOVED lines=202> */
.L_x_753:
        /* <DEDUP_REMOVED lines=488> */
.L_x_754:
        /* <DEDUP_REMOVED lines=239> */
.L_x_750:
        /* <DEDUP_REMOVED lines=151> */
.L_x_757:
        /* <DEDUP_REMOVED lines=63> */
.L_x_759:
[----:B----4-:R-:W-:Y:S05]  /*6b80*/  BSYNC B0 ;  /* 0x0000000000007941 */ /* 0x010fea0003800000 */
.L_x_758:
        /* <DEDUP_REMOVED lines=21> */
.L_x_761:
[----:B------:R-:W-:Y:S05]  /*6ce0*/  BSYNC B0 ;  /* 0x0000000000007941 */ /* 0x000fea0003800000 */
.L_x_760:
        /* <DEDUP_REMOVED lines=24> */
.L_x_763:
[----:B------:R-:W-:Y:S05]  /*6e70*/  BSYNC B0 ;  /* 0x0000000000007941 */ /* 0x000fea0003800000 */
.L_x_762:
        /* <DEDUP_REMOVED lines=19> */
.L_x_756:
        /* <DEDUP_REMOVED lines=18> */
.L_x_764:
        /* <DEDUP_REMOVED lines=45> */
.L_x_766:
[----:B------:R-:W-:Y:S05]  /*73a0*/  BSYNC B0 ;  /* 0x0000000000007941 */ /* 0x000fea0003800000 */
.L_x_765:
        /* <DEDUP_REMOVED lines=19> */
.L_x_768:
[----:B------:R-:W-:Y:S05]  /*74e0*/  BSYNC B0 ;  /* 0x0000000000007941 */ /* 0x000fea0003800000 */
.L_x_767:
        /* <DEDUP_REMOVED lines=23> */
.L_x_770:
[----:B------:R-:W-:Y:S05]  /*7660*/  BSYNC B0 ;  /* 0x0000000000007941 */ /* 0x000fea0003800000 */
.L_x_769:
        /* <DEDUP_REMOVED lines=19> */
.L_x_771:
        /* <DEDUP_REMOVED lines=14> */
.L_x_1417:


//--------------------- .text._ZN7cutlass13device_kernelIN5flash19enable_sm80_to_sm89INS1_16FlashAttnBwdSm80INS1_25CollectiveMainloopBwdSm80ILi2ELi2EN4cute5tupleIJNS5_1CILi64EEENS7_ILi128EEENS7_ILi96EEEEEENS_6half_tEfNS_4arch4Sm80ELb0ELb0ELb1ELb1ELb0ELb0ELb0ELb0ELi2ELi2ELi4ELi2ELb0EEENS1_24CollectiveEpilogueBwdGQAISB_fSE_Li256ELb1ELb0EEENS1_19SingleTileSchedulerILb1ELb0ELb0ELi128EEEEEEEEEvNT_6ParamsE --------------------------
	.section	.text._ZN7cutlass13device_kernelIN5flash19enable_sm80_to_sm89INS1_16FlashAttnBwdSm80INS1_25CollectiveMainloopBwdSm80ILi2ELi2EN4cute5tupleIJNS5_1CILi64EEENS7_ILi128EEENS7_ILi96EEEEEENS_6half_tEfNS_4arch4Sm80ELb0ELb0ELb1ELb1ELb0ELb0ELb0ELb0ELi2ELi2ELi4ELi2ELb0EEENS1_24CollectiveEpilogueBwdGQAISB_fSE_Li256ELb1ELb0EEENS1_19SingleTileSchedulerILb1ELb0ELb0ELi128EEEEEEEEEvNT_6ParamsE,"ax",@progbits
	.sectioninfo	@"SHI_REGISTERS=255"
	.align	128
.text._ZN7cutlass13device_kernelIN5flash19enable_sm80_to_sm89INS1_16FlashAttnBwdSm80INS1_25CollectiveMainloopBwdSm80ILi2ELi2EN4cute5tupleIJNS5_1CILi64EEENS7_ILi128EEENS7_ILi96EEEEEENS_6half_tEfNS_4arch4Sm80ELb0ELb0ELb1ELb1ELb0ELb0ELb0ELb0ELi2ELi2ELi4ELi2ELb0EEENS1_24CollectiveEpilogueBwdGQAISB_fSE_Li256ELb1ELb0EEENS1_19SingleTileSchedulerILb1ELb0ELb0ELi128EEEEEEEEEvNT_6ParamsE:
        .type           _ZN7cutlass13device_kernelIN5flash19enable_sm80_to_sm89INS1_16FlashAttnBwdSm80INS1_25CollectiveMainloopBwdSm80ILi2ELi2EN4cute5tupleIJNS5_1CILi64EEENS7_ILi128EEENS7_ILi96EEEEEENS_6half_tEfNS_4arch4Sm80ELb0ELb0ELb1ELb1ELb0ELb0ELb0ELb0ELi2ELi2ELi4ELi2ELb0EEENS1_24CollectiveEpilogueBwdGQAISB_fSE_Li256ELb1ELb0EEENS1_19SingleTileSchedulerILb1ELb0ELb0ELi128EEEEEEEEEvNT_6ParamsE,@function
        .size           _ZN7cutlass13device_kernelIN5flash19enable_sm80_to_sm89INS1_16FlashAttnBwdSm80INS1_25CollectiveMainloopBwdSm80ILi2ELi2EN4cute5tupleIJNS5_1CILi64EEENS7_ILi128EEENS7_ILi96EEEEEENS_6half_tEfNS_4arch4Sm80ELb0ELb0ELb1ELb1ELb0ELb0ELb0ELb0ELi2ELi2ELi4ELi2ELb0EEENS1_24CollectiveEpilogueBwdGQAISB_fSE_Li256ELb1ELb0EEENS1_19SingleTileSchedulerILb1ELb0ELb0ELi128EEEEEEEEEvNT_6ParamsE,(.L_x_1418 - _ZN7cutlass13device_kernelIN5flash19enable_sm80_to_sm89INS1_16FlashAttnBwdSm80INS1_25CollectiveMainloopBwdSm80ILi2ELi2EN4cute5tupleIJNS5_1CILi64EEENS7_ILi128EEENS7_ILi96EEEEEENS_6half_tEfNS_4arch4Sm80ELb0ELb0ELb1ELb1ELb0ELb0ELb0ELb0ELi2ELi2ELi4ELi2ELb0EEENS1_24CollectiveEpilogueBwdGQAISB_fSE_Li256ELb1ELb0EEENS1_19SingleTileSchedulerILb1ELb0ELb0ELi128EEEEEEEEEvNT_6ParamsE)
        .other          _ZN7cutlass13device_kernelIN5flash19enable_sm80_to_sm89INS1_16FlashAttnBwdSm80INS1_25CollectiveMainloopBwdSm80ILi2ELi2EN4cute5tupleIJNS5_1CILi64EEENS7_ILi128EEENS7_ILi96EEEEEENS_6half_tEfNS_4arch4Sm80ELb0ELb0ELb1ELb1ELb0ELb0ELb0ELb0ELi2ELi2ELi4ELi2ELb0EEENS1_24CollectiveEpilogueBwdGQAISB_fSE_Li256ELb1ELb0EEENS1_19SingleTileSchedulerILb1ELb0ELb0ELi128EEEEEEEEEvNT_6ParamsE,@"STO_CUDA_ENTRY STV_DEFAULT"
_ZN7cutlass13device_kernelIN5flash19enable_sm80_to_sm89INS1_16FlashAttnBwdSm80INS1_25CollectiveMainloopBwdSm80ILi2ELi2EN4cute5tupleIJNS5_1CILi64EEENS7_ILi128EEENS7_ILi96EEEEEENS_6half_tEfNS_4arch4Sm80ELb0ELb0ELb1ELb1ELb0ELb0ELb0ELb0ELi2ELi2ELi4ELi2ELb0EEENS1_24CollectiveEpilogueBwdGQAISB_fSE_Li256ELb1ELb0EEENS1_19SingleTileSchedulerILb1ELb0ELb0ELi128EEEEEEEEEvNT_6ParamsE:
        /* <DEDUP_REMOVED lines=17> */
.L_x_773:
        /* <DEDUP_REMOVED lines=8> */
.L_x_775:
[----:B------:R-:W-:Y:S02]  /*0190*/  MOV R5, c[0x0][0x3ac] ;  /* 0x0000eb0000057a02 */ /* 0x000fe40000000f00 */
.L_x_774:
[----:B-1----:R-:W-:-:S05]  /*01a0*/  IMAD.SHL.U32 R4, R3, 0x80, RZ ;  /* 0x0000008003047824 */ /* 0x002fca00078e00ff */
[----:B-----5:R-:W-:-:S04]  /*01b0*/  ISETP.GE.AND P0, PT, R4, R5, PT ;  /* 0x000000050400720c */ /* 0x020fc80003f06270 */
[----:B------:R-:W-:Y:S01]  /*01c0*/  SEL R193, R193, 0xffffffff, !P0 ;  /* 0xffffffffc1c17807 */ /* 0x000fe20004000000 */
[----:B------:R-:W-:Y:S05]  /*01d0*/  BRA `(.L_x_776) ;  /* 0x0000011000007947 */ /* 0x000fea0003800000 */
.L_x_772:
[----:B---34-:R-:W-:-:S04]  /*01e0*/  ISETP.NE.U32.AND P0, PT, RZ, c[0x0][0x3c8], PT ;  /* 0x0000f200ff007a0c */ /* 0x018fc80003f05070 */
[----:B------:R-:W-:-:S13]  /*01f0*/  ISETP.NE.AND.EX P0, PT, RZ, c[0x0][0x3cc], PT, P0 ;  /* 0x0000f300ff007a0c */ /* 0x000fda0003f05300 */
[----:B------:R-:W-:Y:S05]  /*0200*/  @!P0 BRA `(.L_x_777) ;  /* 0x0000002000008947 */ /* 0x000fea0003800000 */
[----:B------:R1:W5:Y:S01]  /*0210*/  LDG.E R5, [R4.64] ;  /* 0x0000000e04057981 */ /* 0x000362000c1e1900 */
[----:B------:R-:W-:Y:S05]  /*0220*/  BRA `(.L_x_778) ;  /* 0x0000009000007947 */ /* 0x000fea0003800000 */
.L_x_777:
        /* <DEDUP_REMOVED lines=8> */
.L_x_779:
[----:B------:R-:W-:Y:S02]  /*02b0*/  MOV R5, c[0x0][0x3ac] ;  /* 0x0000eb0000057a02 */ /* 0x000fe40000000f00 */
.L_x_778:
[----:B-1----:R-:W-:-:S05]  /*02c0*/  IMAD.SHL.U32 R4, R3, 0x80, RZ ;  /* 0x0000008003047824 */ /* 0x002fca00078e00ff */
[----:B-----5:R-:W-:-:S04]  /*02d0*/  ISETP.GE.AND P0, PT, R4, R5, PT ;  /* 0x000000050400720c */ /* 0x020fc80003f06270 */
[----:B------:R-:W-:-:S04]  /*02e0*/  SEL R193, R193, 0xffffffff, !P0 ;  /* 0xffffffffc1c17807 */ /* 0x000fc80004000000 */
.L_x_776:
        /* <DEDUP_REMOVED lines=10> */
[CC--:B------:R-:W-:Y:S02]  /*0390*/  @P0 IMAD.WIDE R10, R193.reuse, R12.reuse, c[0x0][0x2d8] ;  /* 0x0000b600c10a0625 */ /* 0x0c0fe400078e020c */
[----:B------:R-:W3:Y:S02]  /*03a0*/  @P4 LDG.E R7, [R16.64] ;  /* 0x0000000e10074981 */ /* 0x000ee4000c1e1900 */
[C---:B------:R-:W-:Y:S02]  /*03b0*/  IMAD.WIDE R14, R193.reuse, R12, c[0x0][0x2d0] ;  /* 0x0000b400c10e7625 */ /* 0x040fe400078e020c */
[----:B------:R1:W4:Y:S04]  /*03c0*/  @P0 LDG.E R13, [R10.64] ;  /* 0x0000000e0a0d0981 */ /* 0x000328000c1e1900 */
[----:B------:R-:W5:Y:S01]  /*03d0*/  @P3 LDG.E R5, [R14.64] ;  /* 0x0000000e0e053981 */ /* 0x000f62000c1e1900 */
[----:B------:R-:W-:Y:S01]  /*03e0*/  ULDC UR12, c[0x0][0x168] ;  /* 0x00005a00000c7ab9 */ /* 0x000fe20000000800 */
[----:B-1----:R-:W-:Y:S01]  /*03f0*/  CS2R R10, SRZ ;  /* 0x00000000000a7805 */ /* 0x002fe2000001ff00 */
[----:B--2---:R-:W-:-:S05]  /*0400*/  @P4 IMAD R9, R193, 0x40, R4 ;  /* 0x00000040c1094824 */ /* 0x004fca00078e0204 */
[----:B------:R-:W-:Y:S01]  /*0410*/  @P4 SHF.R.S32.HI R6, RZ, 0x1f, R9 ;  /* 0x0000001fff064819 */ /* 0x000fe20000011409 */
[----:B------:R-:W-:-:S03]  /*0420*/  IMAD.MOV.U32 R4, RZ, RZ, RZ ;  /* 0x000000ffff047224 */ /* 0x000fc600078e00ff */
[----:B------:R-:W-:Y:S01]  /*0430*/  @P4 LEA.HI R6, R6, R9, RZ, 0x6 ;  /* 0x0000000906064211 */ /* 0x000fe200078f30ff */
[----:B----4-:R1:W2:Y:S01]  /*0440*/  @P0 R2UR UR12, R13 ;  /* 0x000000000d0c03c2 */ /* 0x0102a200000e0000 */
[----:B------:R-:W-:Y:S01]  /*0450*/  CS2R R8, SRZ ;  /* 0x0000000000087805 */ /* 0x000fe2000001ff00 */
[--C-:B---3--:R-:W-:Y:S01]  /*0460*/  @P4 SHF.R.S32.HI R11, RZ, 0x1f, R7.reuse ;  /* 0x0000001fff0b4819 */ /* 0x108fe20000011407 */
[----:B------:R-:W-:Y:S01]  /*0470*/  @P4 IMAD.MOV.U32 R10, RZ, RZ, R7 ;  /* 0x000000ffff0a4224 */ /* 0x000fe200078e0007 */
[----:B------:R-:W-:Y:S01]  /*0480*/  @P4 LOP3.LUT R4, R6, 0xffffffc0, RZ, 0xc0, !PT ;  /* 0xffffffc006044812 */ /* 0x000fe200078ec0ff */
[----:B------:R-:W-:Y:S01]  /*0490*/  IMAD.MOV.U32 R6, RZ, RZ, c[0x0][0x198] ;  /* 0x00006600ff067624 */ /* 0x000fe200078e00ff */
[--C-:B-----5:R-:W-:Y:S01]  /*04a0*/  @P3 SHF.R.S32.HI R9, RZ, 0x1f, R5.reuse ;  /* 0x0000001fff093819 */ /* 0x120fe20000011405 */
[----:B------:R-:W-:Y:S01]  /*04b0*/  @P3 IMAD.MOV.U32 R8, RZ, RZ, R5 ;  /* 0x000000ffff083224 */ /* 0x000fe200078e0005 */
[----:B------:R-:W-:Y:S05]  /*04c0*/  @P0 BRA `(.L_x_780) ;  /* 0x0000006000000947 */ /* 0x000fea0003800000 */
[----:B------:R-:W-:Y:S05]  /*04d0*/  @!P4 BRA `(.L_x_780) ;  /* 0x000000500000c947 */ /* 0x000fea0003800000 */
[----:B------:R-:W3:Y:S04]  /*04e0*/  LDG.E R7, [R16.64] ;  /* 0x0000000e10077981 */ /* 0x000ee8000c1e1900 */
[----:B------:R-:W4:Y:S01]  /*04f0*/  LDG.E R5, [R16.64+0x4] ;  /* 0x0000040e10057981 */ /* 0x000f22000c1e1900 */
[----:B--23--:R-:W2:Y:S08]  /*0500*/  R2UR UR12, R7 ;  /* 0x00000000070c73c2 */ /* 0x00ceb000000e0000 */
[----:B----4-:R-:W2:Y:S02]  /*0510*/  R2UR UR4, R5 ;  /* 0x00000000050473c2 */ /* 0x010ea400000e0000 */
[----:B--2---:R-:W-:-:S06]  /*0520*/  UIADD3 UR12, -UR12, UR4, URZ ;  /* 0x000000040c0c7290 */ /* 0x004fcc000fffe13f */
.L_x_780:
[----:B------:R-:W-:-:S04]  /*0530*/  ISETP.NE.U32.AND P0, PT, RZ, c[0x0][0x2e0], PT ;  /* 0x0000b800ff007a0c */ /* 0x000fc80003f05070 */
[----:B------:R-:W-:-:S13]  /*0540*/  ISETP.NE.AND.EX P0, PT, RZ, c[0x0][0x2e4], PT, P0 ;  /* 0x0000b900ff007a0c */ /* 0x000fda0003f05300 */
[----:B------:R-:W-:Y:S05]  /*0550*/  @!P0 BRA `(.L_x_781) ;  /* 0x0000003000008947 */ /* 0x000fea0003800000 */
[----:B------:R-:W-:-:S06]  /*0560*/  IMAD.WIDE R6, R193, R12, c[0x0][0x2e0] ;  /* 0x0000b800c1067625 */ /* 0x000fcc00078e020c */
[----:B------:R3:W5:Y:S01]  /*0570*/  LDG.E R6, [R6.64] ;  /* 0x0000000e06067981 */ /* 0x000762000c1e1900 */
[----:B------:R-:W-:Y:S05]  /*0580*/  BRA `(.L_x_782) ;  /* 0x0000004000007947 */ /* 0x000fea0003800000 */
.L_x_781:
[----:B------:R-:W-:Y:S05]  /*0590*/  @!P3 BRA `(.L_x_782) ;  /* 0x000000300000b947 */ /* 0x000fea0003800000 */
[----:B------:R-:W3:Y:S04]  /*05a0*/  LDG.E R6, [R14.64] ;  /* 0x0000000e0e067981 */ /* 0x000ee8000c1e1900 */
[----:B------:R-:W3:Y:S02]  /*05b0*/  LDG.E R5, [R14.64+0x4] ;  /* 0x0000040e0e057981 */ /* 0x000ee4000c1e1900 */
[----:B---3--:R-:W-:Y:S02]  /*05c0*/  IADD3 R6, -R6, R5, RZ ;  /* 0x0000000506067210 */ /* 0x008fe40007ffe1ff */
.L_x_782:
        /* <DEDUP_REMOVED lines=53> */
[--C-:B------:R-:W-:Y:S01]  /*0920*/  SHF.R.S32.HI R19, RZ, 0x1f, R2.reuse ;  /* 0x0000001fff137819 */ /* 0x100fe20000011402 */
[----:B-1----:R-:W-:Y:S01]  /*0930*/  IMAD R13, R4, 0x60, RZ ;  /* 0x00000060040d7824 */ /* 0x002fe200078e02ff */
[----:B------:R-:W-:Y:S01]  /*0940*/  SHF.R.S32.HI R12, RZ, 0x1f, R2 ;  /* 0x0000001fff0c7819 */ /* 0x000fe20000011402 */
[----:B------:R-:W-:Y:S01]  /*0950*/  IMAD.SHL.U32 R191, R2, 0x4, RZ ;  /* 0x0000000402bf7824 */ /* 0x000fe200078e00ff */
[----:B------:R-:W-:Y:S01]  /*0960*/  ISETP.NE.AND P2, PT, R5, 0x1, PT ;  /* 0x000000010500780c */ /* 0x000fe20003f45270 */
[----:B------:R-:W-:Y:S01]  /*0970*/  IMAD.MOV.U32 R21, RZ, RZ, R0 ;  /* 0x000000ffff157224 */ /* 0x000fe200078e0000 */
[-C--:B------:R-:W-:Y:S01]  /*0980*/  LEA.HI R5, R19, R2.reuse, RZ, 0x2 ;  /* 0x0000000213057211 */ /* 0x080fe200078f10ff */
[----:B------:R-:W-:Y:S01]  /*0990*/  IMAD.MOV.U32 R185, RZ, RZ, 0x10 ;  /* 0x00000010ffb97424 */ /* 0x000fe200078e00ff */
[----:B------:R-:W-:Y:S01]  /*09a0*/  IADD3 R14, P0, R13, R2, RZ ;  /* 0x000000020d0e7210 */ /* 0x000fe20007f1e0ff */
[----:B------:R-:W-:Y:S01]  /*09b0*/  UISETP.GE.AND UP0, UPT, UR12, 0x41, UPT ;  /* 0x000000410c00788c */ /* 0x000fe2000bf06270 */
[----:B------:R-:W-:-:S02]  /*09c0*/  SHF.R.S32.HI R192, RZ, 0x2, R5 ;  /* 0x00000002ffc07819 */ /* 0x000fc40000011405 */
[----:B---3--:R-:W-:Y:S02]  /*09d0*/  LEA.HI R7, R19, R2, RZ, 0x4 ;  /* 0x0000000213077211 */ /* 0x008fe400078f20ff */
[----:B------:R-:W-:Y:S02]  /*09e0*/  LEA.HI.X.SX32 R15, R13, R12, 0x1, P0 ;  /* 0x0000000c0d0f7211 */ /* 0x000fe400000f0eff */
[----:B------:R-:W-:Y:S01]  /*09f0*/  SHF.R.S32.HI R17, RZ, 0x1f, R192 ;  /* 0x0000001fff117819 */ /* 0x000fe200000114c0 */
[----:B------:R-:W-:Y:S01]  /*0a00*/  @P2 IMAD.HI.U32 R16, R0, c[0x0][0x24c], RZ ;  /* 0x0000930000102a27 */ /* 0x000fe200078e00ff */
[C---:B------:R-:W-:Y:S02]  /*0a10*/  IADD3 R22, P0, R192.reuse, R8, RZ ;  /* 0x00000008c0167210 */ /* 0x040fe40007f1e0ff */
[----:B------:R-:W-:Y:S02]  /*0a20*/  SHF.R.S32.HI R12, RZ, 0x4, R7 ;  /* 0x00000004ff0c7819 */ /* 0x000fe40000011407 */
[----:B------:R-:W-:Y:S01]  /*0a30*/  IADD3 R37, P1, R192, R10, RZ ;  /* 0x0000000ac0257210 */ /* 0x000fe20007f3e0ff */
[----:B------:R-:W-:Y:S01]  /*0a40*/  IMAD.X R23, R17, 0x1, R9, P0 ;  /* 0x0000000111177824 */ /* 0x000fe200000e0609 */
[----:B------:R-:W-:-:S02]  /*0a50*/  SHF.R.S32.HI R10, RZ, 0x1f, R0 ;  /* 0x0000001fff0a7819 */ /* 0x000fc40000011400 */
[----:B------:R-:W-:Y:S01]  /*0a60*/  LEA.HI R13, R7, R12, RZ, 0x1 ;  /* 0x0000000c070d7211 */ /* 0x000fe200078f08ff */
[----:B------:R-:W-:Y:S01]  /*0a70*/  IMAD.X R11, R17, 0x1, R11, P1 ;  /* 0x00000001110b7824 */ /* 0x000fe200008e060b */
[----:B------:R-:W-:Y:S01]  /*0a80*/  SHF.R.S32.HI R8, RZ, 0x1f, R4 ;  /* 0x0000001fff087819 */ /* 0x000fe20000011404 */
[C---:B------:R-:W-:Y:S01]  /*0a90*/  IMAD R9, R10.reuse, c[0x0][0x238], RZ ;  /* 0x00008e000a097a24 */ /* 0x040fe200078e02ff */
[----:B------:R-:W-:Y:S01]  /*0aa0*/  IADD3 R26, P0, R191, R4, RZ ;  /* 0x00000004bf1a7210 */ /* 0x000fe20007f1e0ff */
[C---:B------:R-:W-:Y:S01]  /*0ab0*/  IMAD R25, R10.reuse, c[0x0][0x270], RZ ;  /* 0x00009c000a197a24 */ /* 0x040fe200078e02ff */
[----:B------:R-:W-:Y:S01]  /*0ac0*/  LOP3.LUT R17, R13, 0xfffffffe, RZ, 0xc0, !PT ;  /* 0xfffffffe0d117812 */ /* 0x000fe200078ec0ff */
[----:B------:R-:W-:Y:S01]  /*0ad0*/  IMAD R13, R10, c[0x0][0x288], RZ ;  /* 0x0000a2000a0d7a24 */ /* 0x000fe200078e02ff */
[----:B------:R-:W-:Y:S01]  /*0ae0*/  LEA.HI.X.SX32 R27, R191, R8, 0x1, P0 ;  /* 0x00000008bf1b7211 */ /* 0x000fe200000f0eff */
[----:B------:R-:W-:Y:S01]  /*0af0*/  IMAD R194, R0, c[0x0][0x23c], R9 ;  /* 0x00008f0000c27a24 */ /* 0x000fe200078e0209 */
[----:B------:R-:W-:Y:S01]  /*0b00*/  LOP3.LUT R205, R5, 0xfffffffc, RZ, 0xc0, !PT ;  /* 0xfffffffc05cd7812 */ /* 0x000fe200078ec0ff */
[----:B------:R-:W-:Y:S01]  /*0b10*/  IMAD.IADD R17, R12, 0x1, -R17 ;  /* 0x000000010c117824 */ /* 0x000fe200078e0a11 */
[----:B------:R-:W-:Y:S01]  /*0b20*/  LEA.HI R18, R19, R2, RZ, 0x3 ;  /* 0x0000000213127211 */ /* 0x000fe200078f18ff */
[C---:B------:R-:W-:Y:S01]  /*0b30*/  IMAD R32, R0.reuse, c[0x0][0x28c], R13 ;  /* 0x0000a30000207a24 */ /* 0x040fe200078e020d */
[----:B------:R-:W-:Y:S01]  /*0b40*/  @P2 SHF.R.U32.HI R21, RZ, c[0x0][0x250], R16 ;  /* 0x00009400ff152a19 */ /* 0x000fe20000011610 */
[----:B------:R-:W-:Y:S01]  /*0b50*/  IMAD.WIDE.U32 R12, R0, c[0x0][0x288], R26 ;  /* 0x0000a200000c7a25 */ /* 0x000fe200078e001a */
[----:B------:R-:W-:-:S03]  /*0b60*/  SHF.R.S32.HI R29, RZ, 0x1f, R193 ;  /* 0x0000001fff1d7819 */ /* 0x000fc600000114c1 */
[----:B------:R-:W-:-:S04]  /*0b70*/  IMAD.WIDE.U32 R8, R0, c[0x0][0x238], R14 ;  /* 0x00008e0000087a25 */ /* 0x000fc800078e000e */
[----:B------:R-:W-:Y:S02]  /*0b80*/  IMAD.IADD R205, R2, 0x1, -R205 ;  /* 0x0000000102cd7824 */ /* 0x000fe400078e0acd */
[----:B------:R-:W-:Y:S02]  /*0b90*/  IMAD.IADD R33, R13, 0x1, R32 ;  /* 0x000000010d217824 */ /* 0x000fe400078e0220 */
[----:B------:R-:W-:Y:S02]  /*0ba0*/  IMAD.IADD R195, R9, 0x1, R194 ;  /* 0x0000000109c37824 */ /* 0x000fe400078e02c2 */
[----:B------:R-:W-:Y:S02]  /*0bb0*/  IMAD.SHL.U32 R13, R18, 0x8, RZ ;  /* 0x00000008120d7824 */ /* 0x000fe400078e00ff */
[----:B-----5:R-:W-:Y:S01]  /*0bc0*/  IMAD R9, R3, -0x80, R6 ;  /* 0xffffff8003097824 */ /* 0x020fe200078e0206 */
[----:B------:R-:W-:Y:S01]  /*0bd0*/  SHF.R.S32.HI R6, RZ, 0x1f, R21 ;  /* 0x0000001fff067819 */ /* 0x000fe20000011415 */
[----:B------:R-:W-:Y:S01]  /*0be0*/  IMAD.SHL.U32 R14, R205, 0x8, RZ ;  /* 0x00000008cd0e7824 */ /* 0x000fe200078e00ff */
[----:B------:R-:W-:Y:S01]  /*0bf0*/  LOP3.LUT R13, R13, 0xc0, RZ, 0xc0, !PT ;  /* 0x000000c00d0d7812 */ /* 0x000fe200078ec0ff */
[----:B------:R-:W-:-:S02]  /*0c00*/  IMAD R34, R0, c[0x0][0x274], R25 ;  /* 0x00009d0000227a24 */ /* 0x000fc400078e0219 */
[----:B------:R-:W-:Y:S01]  /*0c10*/  IMAD.WIDE.U32 R24, R0, c[0x0][0x270], R26 ;  /* 0x00009c0000187a25 */ /* 0x000fe200078e001a */
[----:B------:R-:W-:Y:S02]  /*0c20*/  SHF.R.S32.HI R15, RZ, 0x1f, R14 ;  /* 0x0000001fff0f7819 */ /* 0x000fe4000001140e */
[----:B------:R-:W-:Y:S01]  /*0c30*/  IADD3 R187, R14, 0x40, RZ ;  /* 0x000000400ebb7810 */ /* 0x000fe20007ffe0ff */
[----:B------:R-:W-:Y:S01]  /*0c40*/  IMAD R40, R6, c[0x0][0x1e0], RZ ;  /* 0x0000780006287a24 */ /* 0x000fe200078e02ff */
[----:B------:R-:W-:Y:S01]  /*0c50*/  ISETP.GE.AND P6, PT, R14, c[0x0][0x1cc], PT ;  /* 0x000073000e007a0c */ /* 0x000fe20003fc6270 */
[----:B------:R-:W-:Y:S01]  /*0c60*/  IMAD.IADD R35, R25, 0x1, R34 ;  /* 0x0000000119237824 */ /* 0x000fe200078e0222 */
[----:B------:R-:W-:Y:S01]  /*0c70*/  LOP3.LUT R27, R18, 0xfffffff8, RZ, 0xc0, !PT ;  /* 0xfffffff8121b7812 */ /* 0x000fe200078ec0ff */
[----:B------:R-:W-:Y:S02]  /*0c80*/  IMAD R6, R6, c[0x0][0x1b0], RZ ;  /* 0x00006c0006067a24 */ /* 0x000fe400078e02ff */
[----:B------:R-:W-:Y:S01]  /*0c90*/  IMAD.MOV.U32 R34, RZ, RZ, R24 ;  /* 0x000000ffff227224 */ /* 0x000fe200078e0018 */
[----:B------:R-:W-:Y:S01]  /*0ca0*/  SHF.R.U32.HI R24, RZ, 0x3, R13 ;  /* 0x00000003ff187819 */ /* 0x000fe2000001160d */
[----:B------:R-:W-:Y:S01]  /*0cb0*/  IMAD R4, R11, c[0x0][0x208], RZ ;  /* 0x000082000b047a24 */ /* 0x000fe200078e02ff */
[----:B------:R-:W-:Y:S01]  /*0cc0*/  LOP3.LUT R13, R13, 0x18, R14, 0xf8, !PT ;  /* 0x000000180d0d7812 */ /* 0x000fe200078ef80e */
[----:B------:R-:W-:-:S02]  /*0cd0*/  IMAD R40, R21, c[0x0][0x1e4], R40 ;  /* 0x0000790015287a24 */ /* 0x000fc400078e0228 */
[----:B------:R-:W-:Y:S01]  /*0ce0*/  IMAD.WIDE.U32 R42, R21, c[0x0][0x1e0], R14 ;  /* 0x00007800152a7a25 */ /* 0x000fe200078e000e */
[----:B------:R-:W-:-:S03]  /*0cf0*/  LOP3.LUT R24, R13, R24, RZ, 0x3c, !PT ;  /* 0x000000180d187212 */ /* 0x000fc600078e3cff */
[C---:B------:R-:W-:Y:S02]  /*0d00*/  IMAD R6, R21.reuse, c[0x0][0x1b4], R6 ;  /* 0x00006d0015067a24 */ /* 0x040fe400078e0206 */
[----:B------:R-:W-:Y:S01]  /*0d10*/  IMAD.WIDE.U32 R30, R21, c[0x0][0x1b0], R14 ;  /* 0x00006c00151e7a25 */ /* 0x000fe200078e000e */
[----:B------:R-:W-:Y:S02]  /*0d20*/  LEA.HI R21, R5, R192, RZ, 0x1 ;  /* 0x000000c005157211 */ /* 0x000fe400078f08ff */
[----:B------:R-:W-:Y:S01]  /*0d30*/  SHF.R.S32.HI R5, RZ, 0x1f, R5 ;  /* 0x0000001fff057819 */ /* 0x000fe20000011405 */
[----:B------:R-:W-:Y:S01]  /*0d40*/  IMAD.MOV.U32 R194, RZ, RZ, R8 ;  /* 0x000000ffffc27224 */ /* 0x000fe200078e0008 */
[----:B------:R-:W-:Y:S01]  /*0d50*/  SEL R8, R29, RZ, !P4 ;  /* 0x000000ff1d087207 */ /* 0x000fe20006000000 */
[----:B------:R-:W-:Y:S01]  /*0d60*/  IMAD R13, R37, c[0x0][0x20c], R4 ;  /* 0x00008300250d7a24 */ /* 0x000fe200078e0204 */
[----:B------:R-:W-:Y:S01]  /*0d70*/  SEL R29, R29, RZ, !P3 ;  /* 0x000000ff1d1d7207 */ /* 0x000fe20005800000 */
[----:B------:R-:W-:Y:S01]  /*0d80*/  IMAD.MOV.U32 R32, RZ, RZ, R12 ;  /* 0x000000ffff207224 */ /* 0x000fe200078e000c */
[----:B------:R-:W-:Y:S01]  /*0d90*/  LEA.HI R4, R19, R2, RZ, 0x5 ;  /* 0x0000000213047211 */ /* 0x000fe200078f28ff */
[----:B------:R-:W-:Y:S01]  /*0da0*/  IMAD R26, R11, c[0x0][0x178], RZ ;  /* 0x00005e000b1a7a24 */ /* 0x000fe200078e02ff */
[----:B------:R-:W-:Y:S01]  /*0db0*/  LOP3.LUT R21, R21, 0x7fffffe, RZ, 0xc0, !PT ;  /* 0x07fffffe15157812 */ /* 0x000fe200078ec0ff */
[----:B------:R-:W-:Y:S01]  /*0dc0*/  IMAD.IADD R41, R43, 0x1, R40 ;  /* 0x000000012b297824 */ /* 0x000fe200078e0228 */
[----:B------:R-:W-:Y:S01]  /*0dd0*/  SEL R12, R193, RZ, !P3 ;  /* 0x000000ffc10c7207 */ /* 0x000fe20005800000 */
[----:B------:R-:W-:Y:S01]  /*0de0*/  IMAD.MOV.U32 R40, RZ, RZ, R42 ;  /* 0x000000ffff287224 */ /* 0x000fe200078e002a */
[----:B------:R-:W-:Y:S01]  /*0df0*/  SHF.R.S32.HI R25, RZ, 0x5, R4 ;  /* 0x00000005ff197819 */ /* 0x000fe20000011404 */
[----:B------:R-:W-:Y:S01]  /*0e00*/  IMAD R11, R29, c[0x0][0x1e8], RZ ;  /* 0x00007a001d0b7a24 */ /* 0x000fe200078e02ff */
[----:B------:R-:W-:Y:S01]  /*0e10*/  LEA.HI R5, R5, R192, RZ, 0x3 ;  /* 0x000000c005057211 */ /* 0x000fe200078f18ff */
[----:B------:R-:W-:-:S02]  /*0e20*/  IMAD.IADD R28, R192, 0x1, -R21 ;  /* 0x00000001c01c7824 */ /* 0x000fc400078e0a15 */
[----:B------:R-:W-:Y:S01]  /*0e30*/  IMAD.WIDE R22, R3, 0x80, R22 ;  /* 0x0000008003167825 */ /* 0x000fe200078e0216 */
[----:B------:R-:W-:-:S03]  /*0e40*/  SEL R3, R193, RZ, !P4 ;  /* 0x000000ffc1037207 */ /* 0x000fc60006000000 */
[C---:B------:R-:W-:Y:S02]  /*0e50*/  IMAD R16, R8.reuse, c[0x0][0x278], RZ ;  /* 0x00009e0008107a24 */ /* 0x040fe400078e02ff */
[----:B------:R-:W-:Y:S02]  /*0e60*/  IMAD R20, R8, c[0x0][0x290], RZ ;  /* 0x0000a40008147a24 */ /* 0x000fe400078e02ff */
[C---:B------:R-:W-:Y:S02]  /*0e70*/  IMAD R11, R12.reuse, c[0x0][0x1ec], R11 ;  /* 0x00007b000c0b7a24 */ /* 0x040fe400078e020b */
[----:B------:R-:W-:-:S04]  /*0e80*/  IMAD.WIDE.U32 R40, R12, c[0x0][0x1e8], R40 ;  /* 0x00007a000c287a25 */ /* 0x000fc800078e0028 */
[----:B------:R-:W-:Y:S02]  /*0e90*/  IMAD R21, R25, 0x8, R28 ;  /* 0x0000000819157824 */ /* 0x000fe400078e021c */
[C---:B------:R-:W-:Y:S02]  /*0ea0*/  IMAD R16, R3.reuse, c[0x0][0x27c], R16 ;  /* 0x00009f0003107a24 */ /* 0x040fe400078e0210 */
[----:B------:R-:W-:-:S04]  /*0eb0*/  IMAD.WIDE.U32 R34, R3, c[0x0][0x278], R34 ;  /* 0x00009e0003227a25 */ /* 0x000fc800078e0022 */
[C---:B------:R-:W-:Y:S01]  /*0ec0*/  IMAD R20, R3.reuse, c[0x0][0x294], R20 ;  /* 0x0000a50003147a24 */ /* 0x040fe200078e0214 */
[----:B------:R-:W-:Y:S01]  /*0ed0*/  LEA R198, P1, R34, c[0x0][0x258], 0x2 ;  /* 0x0000960022c67a11 */ /* 0x000fe200078210ff */
[----:B------:R-:W-:-:S04]  /*0ee0*/  IMAD.WIDE.U32 R32, R3, c[0x0][0x290], R32 ;  /* 0x0000a40003207a25 */ /* 0x000fc800078e0020 */
[----:B------:R-:W-:Y:S01]  /*0ef0*/  IMAD.IADD R41, R41, 0x1, R11 ;  /* 0x0000000129297824 */ /* 0x000fe200078e020b */
[----:B------:R-:W-:Y:S01]  /*0f00*/  LEA R196, P0, R32, c[0x0][0x280], 0x2 ;  /* 0x0000a00020c47a11 */ /* 0x000fe200078010ff */
[----:B------:R-:W-:Y:S02]  /*0f10*/  IMAD.U32 R11, R21, 0x20, R24 ;  /* 0x00000020150b7824 */ /* 0x000fe400078e0018 */
[----:B------:R-:W-:Y:S02]  /*0f20*/  IMAD R21, R23, c[0x0][0x1d8], RZ ;  /* 0x0000760017157a24 */ /* 0x000fe400078e02ff */
[----:B------:R-:W-:Y:S02]  /*0f30*/  IMAD.IADD R16, R35, 0x1, R16 ;  /* 0x0000000123107824 */ /* 0x000fe400078e0210 */
[----:B------:R-:W-:Y:S02]  /*0f40*/  IMAD.IADD R20, R33, 0x1, R20 ;  /* 0x0000000121147824 */ /* 0x000fe400078e0214 */
[C---:B------:R-:W-:Y:S01]  /*0f50*/  IMAD R26, R37.reuse, c[0x0][0x17c], R26 ;  /* 0x00005f00251a7a24 */ /* 0x040fe200078e021a */
[----:B------:R-:W-:Y:S01]  /*0f60*/  LEA.HI.X R199, R34, c[0x0][0x25c], R16, 0x2, P1 ;  /* 0x0000970022c77a11 */ /* 0x000fe200008f1410 */
[----:B------:R-:W-:Y:S01]  /*0f70*/  IMAD.WIDE.U32 R38, R37, c[0x0][0x178], R14 ;  /* 0x00005e0025267a25 */ /* 0x000fe200078e000e */
[----:B------:R-:W-:-:S02]  /*0f80*/  LEA.HI.X R197, R32, c[0x0][0x284], R20, 0x2, P0 ;  /* 0x0000a10020c57a11 */ /* 0x000fc400000f1414 */
[----:B------:R-:W-:Y:S01]  /*0f90*/  ISETP.GE.AND P1, PT, R187, c[0x0][0x1cc], PT ;  /* 0x00007300bb007a0c */ /* 0x000fe20003f26270 */
[----:B------:R-:W-:Y:S02]  /*0fa0*/  IMAD.IADD R35, R31, 0x1, R6 ;  /* 0x000000011f237824 */ /* 0x000fe400078e0206 */
[----:B------:R-:W-:-:S04]  /*0fb0*/  IMAD.WIDE.U32 R36, R37, c[0x0][0x208], R14 ;  /* 0x0000820025247a25 */ /* 0x000fc800078e000e */
[C---:B------:R-:W-:Y:S02]  /*0fc0*/  IMAD R6, R22.reuse, c[0x0][0x1dc], R21 ;  /* 0x0000770016067a24 */ /* 0x040fe400078e0215 */
[----:B------:R-:W-:-:S04]  /*0fd0*/  IMAD.WIDE.U32 R40, R22, c[0x0][0x1d8], R40 ;  /* 0x0000760016287a25 */ /* 0x000fc800078e0028 */
[----:B------:R-:W-:Y:S01]  /*0fe0*/  IMAD.MOV.U32 R32, RZ, RZ, R36 ;  /* 0x000000ffff207224 */ /* 0x000fe200078e0024 */
[C---:B------:R-:W-:Y:S01]  /*0ff0*/  LEA R36, P0, R40.reuse, c[0x0][0x1c0], 0x1 ;  /* 0x0000700028247a11 */ /* 0x040fe200078008ff */
[----:B------:R-:W-:Y:S02]  /*1000*/  IMAD.IADD R6, R41, 0x1, R6 ;  /* 0x0000000129067824 */ /* 0x000fe400078e0206 */
[----:B------:R-:W-:Y:S02]  /*1010*/  IMAD.IADD R33, R37, 0x1, R13 ;  /* 0x0000000125217824 */ /* 0x000fe400078e020d */
[----:B------:R-:W-:Y:S01]  /*1020*/  IMAD.IADD R20, R9, 0x1, -R192 ;  /* 0x0000000109147824 */ /* 0x000fe200078e0ac0 */
[----:B------:R-:W-:Y:S01]  /*1030*/  LEA.HI.X R37, R40, c[0x0][0x1c4], R6, 0x1, P0 ;  /* 0x0000710028257a11 */ /* 0x000fe200000f0c06 */
[----:B------:R-:W-:Y:S01]  /*1040*/  IMAD.SHL.U32 R11, R11, 0x2, RZ ;  /* 0x000000020b0b7824 */ /* 0x000fe200078e00ff */
[----:B------:R-:W-:Y:S01]  /*1050*/  IADD3 R6, R14, 0x20, RZ ;  /* 0x000000200e067810 */ /* 0x000fe20007ffe0ff */
[----:B------:R-:W-:Y:S01]  /*1060*/  IMAD R13, R10, c[0x0][0x180], RZ ;  /* 0x000060000a0d7a24 */ /* 0x000fe200078e02ff */
[----:B------:R-:W-:Y:S01]  /*1070*/  ISETP.LT.OR P5, PT, R20, 0x1, P6 ;  /* 0x000000011400780c */ /* 0x000fe200037a1670 */
[----:B------:R-:W-:Y:S01]  /*1080*/  IMAD R21, R10, c[0x0][0x210], RZ ;  /* 0x000084000a157a24 */ /* 0x000fe200078e02ff */
[----:B------:R-:W-:Y:S01]  /*1090*/  ISETP.GE.AND P2, PT, R6, c[0x0][0x1cc], PT ;  /* 0x0000730006007a0c */ /* 0x000fe20003f46270 */
[----:B------:R-:W-:Y:S01]  /*10a0*/  IMAD R16, R0, c[0x0][0x184], R13 ;  /* 0x0000610000107a24 */ /* 0x000fe200078e020d */
[C---:B------:R-:W-:Y:S01]  /*10b0*/  ISETP.LT.OR P3, PT, R20.reuse, 0x1, P1 ;  /* 0x000000011400780c */ /* 0x040fe20000f61670 */
[----:B------:R-:W-:Y:S01]  /*10c0*/  IMAD.IADD R39, R39, 0x1, R26 ;  /* 0x0000000127277824 */ /* 0x000fe200078e021a */
[----:B------:R-:W-:Y:S01]  /*10d0*/  ISETP.LT.OR P4, PT, R20, 0x1, P2 ;  /* 0x000000011400780c */ /* 0x000fe20001781670 */
[----:B------:R-:W-:Y:S01]  /*10e0*/  IMAD R13, R0, c[0x0][0x214], R21 ;  /* 0x00008500000d7a24 */ /* 0x000fe200078e0215 */
[C---:B------:R-:W-:Y:S01]  /*10f0*/  ISETP.LT.OR P2, PT, R20.reuse, 0x41, P2 ;  /* 0x000000411400780c */ /* 0x040fe20001741670 */
[----:B------:R-:W-:Y:S01]  /*1100*/  IMAD.MOV.U32 R21, RZ, RZ, c[0x0][0x1d8] ;  /* 0x00007600ff157624 */ /* 0x000fe200078e00ff */
[----:B------:R-:W-:Y:S01]  /*1110*/  ISETP.LT.OR P1, PT, R20, 0x41, P1 ;  /* 0x000000411400780c */ /* 0x000fe20000f21670 */
[----:B------:R-:W-:Y:S01]  /*1120*/  IMAD.MOV.U32 R34, RZ, RZ, R30 ;  /* 0x000000ffff227224 */ /* 0x000fe200078e001e */
[----:B------:R-:W-:Y:S01]  /*1130*/  IADD3 R204, R11, 0xc080, RZ ;  /* 0x0000c0800bcc7810 */ /* 0x000fe20007ffe0ff */
[----:B------:R-:W-:Y:S01]  /*1140*/  @!PT LDS RZ, [RZ] ;  /* 0x00000000fffff984 */ /* 0x000fe20000000800 */
[----:B------:R-:W-:Y:S01]  /*1150*/  @!PT LDS RZ, [RZ] ;  /* 0x00000000fffff984 */ /* 0x000fe20000000800 */
[----:B------:R-:W-:Y:S01]  /*1160*/  @!PT LDS RZ, [RZ] ;  /* 0x00000000fffff984 */ /* 0x000fe20000000800 */
[----:B------:R1:W-:Y:S01]  /*1170*/  LDGSTS.E.BYPASS.LTC128B.128 [R11+0x6080], [R36.64], !P5 ;  /* 0x06080000240b7fae */ /* 0x0003e2000e901d4e */
[----:B------:R-:W-:Y:S01]  /*1180*/  IMAD.WIDE.U32 R30, R0, c[0x0][0x180], R38 ;  /* 0x00006000001e7a25 */ /* 0x000fe200078e0026 */
[----:B------:R-:W-:-:S02]  /*1190*/  LEA R28, P0, R21, R36, 0x7 ;  /* 0x00000024151c7211 */ /* 0x000fc400078038ff */
[----:B------:R-:W-:Y:S01]  /*11a0*/  ISETP.GE.AND P5, PT, R6, c[0x0][0x19c], PT ;  /* 0x0000670006007a0c */ /* 0x000fe20003fa6270 */
[----:B------:R-:W-:Y:S01]  /*11b0*/  IMAD.WIDE.U32 R32, R0, c[0x0][0x210], R32 ;  /* 0x0000840000207a25 */ /* 0x000fe200078e0020 */
[----:B------:R1:W-:Y:S01]  /*11c0*/  LDGSTS.E.BYPASS.LTC128B.128 [R11+0x8080], [R36.64+0x40], !P4 ;  /* 0x08080040240b7fae */ /* 0x0003e2000e101d4e */
[----:B------:R-:W-:Y:S02]  /*11d0*/  ISETP.GE.AND P4, PT, R187, c[0x0][0x19c], PT ;  /* 0x00006700bb007a0c */ /* 0x000fe40003f86270 */
[----:B------:R-:W-:Y:S01]  /*11e0*/  IMAD R29, R29, c[0x0][0x1b8], RZ ;  /* 0x00006e001d1d7a24 */ /* 0x000fe200078e02ff */
[----:B------:R1:W-:Y:S01]  /*11f0*/  LDGSTS.E.BYPASS.LTC128B.128 [R11+0xa080], [R36.64+0x80], !P3 ;  /* 0x0a080080240b7fae */ /* 0x0003e2000d901d4e */
[----:B------:R-:W-:Y:S01]  /*1200*/  ISETP.LT.OR P3, PT, R20, 0x41, P6 ;  /* 0x000000411400780c */ /* 0x000fe20003761670 */
[----:B------:R-:W-:Y:S01]  /*1210*/  IMAD.MOV.U32 R0, RZ, RZ, c[0x0][0x1dc] ;  /* 0x00007700ff007624 */ /* 0x000fe200078e00ff */
[----:B------:R-:W-:Y:S01]  /*1220*/  IADD3 R201, R11, 0x12080, RZ ;  /* 0x000120800bc97810 */ /* 0x000fe20007ffe0ff */
[----:B------:R-:W-:-:S02]  /*1230*/  IMAD R10, R12, c[0x0][0x1bc], R29 ;  /* 0x00006f000c0a7a24 */ /* 0x000fc400078e021d */
[----:B------:R-:W-:Y:S01]  /*1240*/  IMAD.WIDE.U32 R34, R12, c[0x0][0x1b8], R34 ;  /* 0x00006e000c227a25 */ /* 0x000fe200078e0022 */
[----:B------:R-:W-:Y:S02]  /*1250*/  LEA.HI.X R29, R21, R37, R0, 0x7, P0 ;  /* 0x00000025151d7211 */ /* 0x000fe400000f3c00 */
[----:B------:R-:W-:Y:S01]  /*1260*/  ISETP.GE.AND P0, PT, R14, c[0x0][0x19c], PT ;  /* 0x000067000e007a0c */ /* 0x000fe20003f06270 */
[----:B------:R-:W-:Y:S01]  /*1270*/  IMAD.IADD R35, R35, 0x1, R10 ;  /* 0x0000000123237824 */ /* 0x000fe200078e020a */
[----:B------:R-:W-:Y:S01]  /*1280*/  LEA.HI R12, R19, R2, RZ, 0x6 ;  /* 0x00000002130c7211 */ /* 0x000fe200078f30ff */
[----:B------:R-:W-:Y:S01]  /*1290*/  IMAD.IADD R31, R31, 0x1, R16 ;  /* 0x000000011f1f7824 */ /* 0x000fe200078e0210 */
[C---:B------:R-:W-:Y:S01]  /*12a0*/  ISETP.LT.OR P6, PT, R20.reuse, 0x1, P0 ;  /* 0x000000011400780c */ /* 0x040fe200007c1670 */
[----:B------:R2:W-:Y:S01]  /*12b0*/  LDGSTS.E.BYPASS.LTC128B.128 [R11+0x7080], [R28.64], !P3 ;  /* 0x070800001c0b7fae */ /* 0x0005e2000d901d4e */
[----:B------:R-:W-:Y:S01]  /*12c0*/  ISETP.LT.OR P3, PT, R20, 0x1, P5 ;  /* 0x000000011400780c */ /* 0x000fe20002f61670 */
[----:B------:R-:W-:Y:S01]  /*12d0*/  IMAD R10, R8, c[0x0][0x188], RZ ;  /* 0x00006200080a7a24 */ /* 0x000fe200078e02ff */
[C---:B------:R-:W-:Y:S01]  /*12e0*/  ISETP.LT.OR P0, PT, R20.reuse, 0x41, P0 ;  /* 0x000000411400780c */ /* 0x040fe20000701670 */
[----:B------:R2:W-:Y:S01]  /*12f0*/  LDGSTS.E.BYPASS.LTC128B.128 [R11+0x9080], [R28.64+0x40], !P2 ;  /* 0x090800401c0b7fae */ /* 0x0005e2000d101d4e */
[C---:B------:R-:W-:Y:S01]  /*1300*/  ISETP.LT.OR P2, PT, R20.reuse, 0x1, P4 ;  /* 0x000000011400780c */ /* 0x040fe20002741670 */
[----:B------:R-:W-:Y:S01]  /*1310*/  IMAD.IADD R33, R33, 0x1, R13 ;  /* 0x0000000121217824 */ /* 0x000fe200078e020d */
[----:B------:R-:W-:Y:S01]  /*1320*/  ISETP.LT.OR P5, PT, R20, 0x41, P5 ;  /* 0x000000411400780c */ /* 0x000fe20002fa1670 */
[----:B------:R-:W-:Y:S01]  /*1330*/  IMAD R16, R8, c[0x0][0x240], RZ ;  /* 0x0000900008107a24 */ /* 0x000fe200078e02ff */
[----:B------:R-:W-:Y:S01]  /*1340*/  ISETP.LT.OR P4, PT, R20, 0x41, P4 ;  /* 0x000000411400780c */ /* 0x000fe20002781670 */
[----:B------:R-:W-:Y:S01]  /*1350*/  IMAD R20, R8, c[0x0][0x218], RZ ;  /* 0x0000860008147a24 */ /* 0x000fe200078e02ff */
[----:B------:R2:W-:Y:S01]  /*1360*/  LDGSTS.E.BYPASS.LTC128B.128 [R11+0xb080], [R28.64+0x80], !P1 ;  /* 0x0b0800801c0b7fae */ /* 0x0005e2000c901d4e */
[----:B------:R-:W-:Y:S01]  /*1370*/  IMAD.IADD R0, R2, 0x1, -R27 ;  /* 0x0000000102007824 */ /* 0x000fe200078e0a1b */
[----:B------:R-:W-:Y:S01]  /*1380*/  SHF.R.S32.HI R12, RZ, 0x6, R12 ;  /* 0x00000006ff0c7819 */ /* 0x000fe2000001140c */
[----:B------:R-:W-:-:S02]  /*1390*/  IMAD R10, R3, c[0x0][0x18c], R10 ;  /* 0x00006300030a7a24 */ /* 0x000fc400078e020a */
[----:B------:R-:W-:Y:S01]  /*13a0*/  IMAD.WIDE.U32 R30, R3, c[0x0][0x188], R30 ;  /* 0x00006200031e7a25 */ /* 0x000fe200078e001e */
[----:B------:R-:W-:-:S03]  /*13b0*/  LEA.HI R21, R0, R0, RZ, 0x1 ;  /* 0x0000000000157211 */ /* 0x000fc600078f08ff */
[C---:B------:R-:W-:Y:S01]  /*13c0*/  IMAD R8, R3.reuse, c[0x0][0x21c], R20 ;  /* 0x0000870003087a24 */ /* 0x040fe200078e0214 */
[----:B------:R-:W-:Y:S01]  /*13d0*/  LEA R208, P1, R30, c[0x0][0x160], 0x1 ;  /* 0x000058001ed07a11 */ /* 0x000fe200078208ff */
[----:B------:R-:W-:Y:S01]  /*13e0*/  IMAD R13, R3, c[0x0][0x244], R16 ;  /* 0x00009100030d7a24 */ /* 0x000fe200078e0210 */
[----:B------:R-:W-:Y:S01]  /*13f0*/  LOP3.LUT R27, R21, 0x7fffffe, RZ, 0xc0, !PT ;  /* 0x07fffffe151b7812 */ /* 0x000fe200078ec0ff */
[C---:B------:R-:W-:Y:S01]  /*1400*/  IMAD.WIDE.U32 R194, R3.reuse, c[0x0][0x240], R194 ;  /* 0x0000900003c27a25 */ /* 0x040fe200078e00c2 */
[----:B------:R-:W-:Y:S02]  /*1410*/  LEA.HI R20, R4, R25, RZ, 0x1 ;  /* 0x0000001904147211 */ /* 0x000fe400078f08ff */
[----:B------:R-:W-:Y:S01]  /*1420*/  SHF.R.S32.HI R21, RZ, 0x1, R21 ;  /* 0x00000001ff157819 */ /* 0x000fe20000011415 */
[----:B------:R-:W-:Y:S01]  /*1430*/  IMAD.WIDE.U32 R32, R3, c[0x0][0x218], R32 ;  /* 0x0000860003207a25 */ /* 0x000fe200078e0020 */
[----:B------:R-:W-:-:S03]  /*1440*/  LOP3.LUT R3, R7, 0xfffffff0, RZ, 0xc0, !PT ;  /* 0xfffffff007037812 */ /* 0x000fc600078ec0ff */
[----:B------:R-:W-:Y:S02]  /*1450*/  IMAD.IADD R7, R31, 0x1, R10 ;  /* 0x000000011f077824 */ /* 0x000fe400078e020a */
[----:B------:R-:W-:Y:S02]  /*1460*/  IMAD R23, R23, c[0x0][0x1a8], RZ ;  /* 0x00006a0017177a24 */ /* 0x000fe400078e02ff */
[----:B------:R-:W-:Y:S01]  /*1470*/  IMAD.IADD R3, R2, 0x1, -R3 ;  /* 0x0000000102037824 */ /* 0x000fe200078e0a03 */
[----:B------:R-:W-:Y:S01]  /*1480*/  LEA.HI.X R209, R30, c[0x0][0x164], R7, 0x1, P1 ;  /* 0x000059001ed17a11 */ /* 0x000fe200008f0c07 */
[----:B------:R-:W-:Y:S01]  /*1490*/  IMAD R10, R22, c[0x0][0x1ac], R23 ;  /* 0x00006b00160a7a24 */ /* 0x000fe200078e0217 */
[----:B------:R-:W-:Y:S01]  /*14a0*/  LEA R202, P1, R32, c[0x0][0x1f0], 0x1 ;  /* 0x00007c0020ca7a11 */ /* 0x000fe200078208ff */
[----:B------:R-:W-:Y:S01]  /*14b0*/  IMAD.IADD R7, R33, 0x1, R8 ;  /* 0x0000000121077824 */ /* 0x000fe200078e0208 */
[----:B------:R-:W-:Y:S01]  /*14c0*/  SHF.R.S32.HI R16, RZ, 0x1f, R3 ;  /* 0x0000001fff107819 */ /* 0x000fe20000011403 */
[----:B------:R-:W-:Y:S01]  /*14d0*/  IMAD.WIDE.U32 R22, R22, c[0x0][0x1a8], R34 ;  /* 0x00006a0016167a25 */ /* 0x000fe200078e0022 */
[----:B------:R-:W-:-:S02]  /*14e0*/  LEA.HI R8, R3, R3, RZ, 0x1 ;  /* 0x0000000303087211 */ /* 0x000fc400078f08ff */
[----:B------:R-:W-:Y:S01]  /*14f0*/  LEA.HI.X R203, R32, c[0x0][0x1f4], R7, 0x1, P1 ;  /* 0x00007d0020cb7a11 */ /* 0x000fe200008f0c07 */
[----:B------:R-:W-:Y:S01]  /*1500*/  IMAD.IADD R27, R0, 0x1, -R27 ;  /* 0x00000001001b7824 */ /* 0x000fe200078e0a1b */
[----:B--2---:R-:W-:Y:S01]  /*1510*/  LEA R28, P1, R22, c[0x0][0x190], 0x1 ;  /* 0x00006400161c7a11 */ /* 0x004fe200078208ff */
[----:B------:R-:W-:Y:S01]  /*1520*/  IMAD R184, R17, 0x4, R12 ;  /* 0x0000000411b87824 */ /* 0x000fe200078e020c */
[----:B------:R-:W-:Y:S01]  /*1530*/  LEA.HI R181, R16, R3, RZ, 0x3 ;  /* 0x0000000310b57211 */ /* 0x000fe200078f18ff */
[----:B------:R-:W-:Y:S01]  /*1540*/  IMAD.IADD R10, R23, 0x1, R10 ;  /* 0x00000001170a7824 */ /* 0x000fe200078e020a */
[----:B------:R-:W-:Y:S01]  /*1550*/  LOP3.LUT R16, R20, 0xfffffffe, RZ, 0xc0, !PT ;  /* 0xfffffffe14107812 */ /* 0x000fe200078ec0ff */
[----:B------:R-:W-:Y:S01]  /*1560*/  IMAD R184, R184, 0x8, R27 ;  /* 0x00000008b8b87824 */ /* 0x000fe200078e021b */
[----:B------:R-:W-:Y:S01]  /*1570*/  LOP3.LUT R182, R8, 0x7fffffe, RZ, 0xc0, !PT ;  /* 0x07fffffe08b67812 */ /* 0x000fe200078ec0ff */
[----:B------:R-:W-:Y:S01]  /*1580*/  IMAD.MOV.U32 R27, RZ, RZ, c[0x0][0x1a8] ;  /* 0x00006a00ff1b7624 */ /* 0x000fe200078e00ff */
[----:B------:R-:W-:Y:S01]  /*1590*/  LEA.HI.X R29, R22, c[0x0][0x194], R10, 0x1, P1 ;  /* 0x00006500161d7a11 */ /* 0x000fe200008f0c0a */
[----:B------:R-:W-:Y:S01]  /*15a0*/  IMAD.MOV.U32 R23, RZ, RZ, c[0x0][0x1ac] ;  /* 0x00006b00ff177624 */ /* 0x000fe200078e00ff */
[----:B------:R-:W-:Y:S01]  /*15b0*/  LOP3.LUT R20, R181, 0xfffffff8, RZ, 0xc0, !PT ;  /* 0xfffffff8b5147812 */ /* 0x000fe200078ec0ff */
[----:B------:R-:W-:Y:S01]  /*15c0*/  IMAD.IADD R7, R25, 0x1, -R16 ;  /* 0x0000000119077824 */ /* 0x000fe200078e0a10 */
[----:B------:R-:W-:Y:S01]  /*15d0*/  LEA R26, P1, R27, R28, 0x7 ;  /* 0x0000001c1b1a7211 */ /* 0x000fe200078238ff */
[----:B------:R1:W-:Y:S01]  /*15e0*/  LDGSTS.E.BYPASS.LTC128B.128 [R11+0x80], [R28.64], !P6 ;  /* 0x000800001c0b7fae */ /* 0x0003e2000f101d4e */
[----:B------:R-:W-:Y:S01]  /*15f0*/  ISETP.GE.AND P6, PT, R14, c[0x0][0x16c], PT ;  /* 0x00005b000e007a0c */ /* 0x000fe20003fc6270 */
[----:B------:R-:W-:Y:S01]  /*1600*/  IMAD.IADD R182, R3, 0x1, -R182 ;  /* 0x0000000103b67824 */ /* 0x000fe200078e0ab6 */
[----:B------:R-:W-:Y:S01]  /*1610*/  SHF.R.S32.HI R181, RZ, 0x3, R181 ;  /* 0x00000003ffb57819 */ /* 0x000fe200000114b5 */
[----:B------:R-:W-:Y:S01]  /*1620*/  IMAD.SHL.U32 R10, R7, 0x400, RZ ;  /* 0x00000400070a7824 */ /* 0x000fe200078e00ff */
[----:B------:R-:W-:Y:S01]  /*1630*/  LEA.HI.X R27, R27, R29, R23, 0x7, P1 ;  /* 0x0000001d1b1b7211 */ /* 0x000fe200008f3c17 */
[----:B------:R-:W-:Y:S01]  /*1640*/  IMAD.IADD R3, R3, 0x1, -R20 ;  /* 0x0000000103037824 */ /* 0x000fe200078e0a14 */
[----:B------:R-:W-:Y:S01]  /*1650*/  ISETP.GE.AND P1, PT, R187, c[0x0][0x16c], PT ;  /* 0x00005b00bb007a0c */ /* 0x000fe20003f26270 */
[----:B------:R-:W-:Y:S01]  /*1660*/  IMAD R182, R181, 0x8, R182 ;  /* 0x00000008b5b67824 */ /* 0x000fe200078e02b6 */
[----:B------:R-:W-:Y:S01]  /*1670*/  SHF.R.S32.HI R23, RZ, 0x1, R8 ;  /* 0x00000001ff177819 */ /* 0x000fe20000011408 */
[--C-:B------:R-:W-:Y:S01]  /*1680*/  IMAD R205, R205, 0x2, R10.reuse ;  /* 0x00000002cdcd7824 */ /* 0x100fe200078e020a */
[----:B------:R-:W-:Y:S01]  /*1690*/  SEL R189, RZ, 0x1, P6 ;  /* 0x00000001ffbd7807 */ /* 0x000fe20003000000 */
[----:B------:R-:W-:Y:S01]  /*16a0*/  IMAD R181, R181, 0x200, R10 ;  /* 0x00000200b5b57824 */ /* 0x000fe200078e020a */
[----:B------:R-:W-:Y:S01]  /*16b0*/  SHF.R.S32.HI R8, RZ, 0x1f, R8 ;  /* 0x0000001fff087819 */ /* 0x000fe20000011408 */
[----:B------:R-:W-:Y:S01]  /*16c0*/  IMAD.SHL.U32 R16, R0, 0x40, RZ ;  /* 0x0000004000107824 */ /* 0x000fe200078e00ff */
[----:B------:R-:W-:Y:S01]  /*16d0*/  ISETP.GE.AND P6, PT, R14, c[0x0][0x1fc], PT ;  /* 0x00007f000e007a0c */ /* 0x000fe20003fc6270 */
[----:B------:R1:W-:Y:S01]  /*16e0*/  LDGSTS.E.BYPASS.LTC128B.128 [R11+0x2080], [R28.64+0x40], !P3 ;  /* 0x020800401c0b7fae */ /* 0x0003e2000d901d4e */
[----:B------:R-:W-:Y:S01]  /*16f0*/  SEL R20, RZ, 0x4, P1 ;  /* 0x00000004ff147807 */ /* 0x000fe20000800000 */
[----:B------:R-:W-:Y:S01]  /*1700*/  IMAD.SHL.U32 R25, R25, 0x10, RZ ;  /* 0x0000001019197824 */ /* 0x000fe200078e00ff */
[----:B------:R-:W-:Y:S01]  /*1710*/  ISETP.GE.AND P1, PT, R6, c[0x0][0x16c], PT ;  /* 0x00005b0006007a0c */ /* 0x000fe20003f26270 */
[----:B------:R1:W-:Y:S01]  /*1720*/  LDGSTS.E.BYPASS.LTC128B.128 [R11+0x4080], [R28.64+0x80], !P2 ;  /* 0x040800801c0b7fae */ /* 0x0003e2000d101d4e */
[----:B------:R-:W-:Y:S01]  /*1730*/  LEA.HI R8, R8, R23, RZ, 0x2 ;  /* 0x0000001708087211 */ /* 0x000fe200078f10ff */
[----:B------:R-:W-:Y:S01]  /*1740*/  IMAD.SHL.U32 R188, R17, 0x8, RZ ;  /* 0x0000000811bc7824 */ /* 0x000fe200078e00ff */
[----:B------:R-:W-:Y:S01]  /*1750*/  SEL R10, RZ, 0x1, P6 ;  /* 0x00000001ff0a7807 */ /* 0x000fe20003000000 */
[----:B------:R1:W-:Y:S01]  /*1760*/  LDGSTS.E.BYPASS.LTC128B.128 [R11+0x1080], [R26.64], !P0 ;  /* 0x010800001a0b7fae */ /* 0x0003e2000c101d4e */
[----:B------:R-:W-:Y:S01]  /*1770*/  ISETP.GE.AND P6, PT, R6, c[0x0][0x1fc], PT ;  /* 0x00007f0006007a0c */ /* 0x000fe20003fc6270 */
[----:B------:R-:W-:Y:S01]  /*1780*/  IMAD.SHL.U32 R182, R182, 0x20, RZ ;  /* 0x00000020b6b67824 */ /* 0x000fe200078e00ff */
[----:B------:R-:W-:Y:S01]  /*1790*/  SEL R22, RZ, 0x2, P1 ;  /* 0x00000002ff167807 */ /* 0x000fe20000800000 */
[----:B------:R1:W-:Y:S01]  /*17a0*/  LDGSTS.E.BYPASS.LTC128B.128 [R11+0x3080], [R26.64+0x40], !P5 ;  /* 0x030800401a0b7fae */ /* 0x0003e2000e901d4e */
[----:B------:R-:W-:Y:S01]  /*17b0*/  LOP3.LUT R8, R8, 0xfffffffc, RZ, 0xc0, !PT ;  /* 0xfffffffc08087812 */ /* 0x000fe200078ec0ff */
[----:B------:R-:W-:Y:S01]  /*17c0*/  IMAD.IADD R200, R195, 0x1, R13 ;  /* 0x00000001c3c87824 */ /* 0x000fe200078e020d */
[----:B------:R-:W-:Y:S01]  /*17d0*/  SEL R0, RZ, 0xffffffff, P6 ;  /* 0xffffffffff007807 */ /* 0x000fe20003000000 */
[----:B------:R1:W-:Y:S01]  /*17e0*/  LDGSTS.E.BYPASS.LTC128B.128 [R11+0x5080], [R26.64+0x80], !P4 ;  /* 0x050800801a0b7fae */ /* 0x0003e2000e101d4e */
[----:B------:R-:W-:Y:S01]  /*17f0*/  IADD3 R20, R20, R22, R189 ;  /* 0x0000001614147210 */ /* 0x000fe20007ffe0bd */
[----:B------:R-:W-:Y:S01]  /*1800*/  IMAD.IADD R8, R23, 0x1, -R8 ;  /* 0x0000000117087824 */ /* 0x000fe200078e0a08 */
[----:B------:R-:W-:Y:S01]  /*1810*/  ISETP.GE.AND P6, PT, R187, c[0x0][0x1fc], PT ;  /* 0x00007f00bb007a0c */ /* 0x000fe20003fc6270 */
[----:B------:R-:W-:Y:S01]  /*1820*/  IMAD.SHL.U32 R23, R0, 0x2, RZ ;  /* 0x0000000200177824 */ /* 0x000fe200078e00ff */
[C---:B------:R-:W-:Y:S01]  /*1830*/  LOP3.LUT P3, RZ, R20.reuse, 0x1, RZ, 0xc0, !PT ;  /* 0x0000000114ff7812 */ /* 0x040fe2000786c0ff */
[----:B------:R-:W0:Y:S01]  /*1840*/  LDGDEPBAR ;  /* 0x00000000000079af */ /* 0x000e220000000000 */
[----:B------:R-:W-:Y:S01]  /*1850*/  SEL R0, RZ, 0x4, P6 ;  /* 0x00000004ff007807 */ /* 0x000fe20003000000 */
[----:B------:R-:W-:Y:S01]  /*1860*/  IMAD.SHL.U32 R22, R17, 0x10, RZ ;  /* 0x0000001011167824 */ /* 0x000fe200078e00ff */
[----:B------:R-:W-:-:S02]  /*1870*/  LOP3.LUT P6, RZ, R20, 0x2, RZ, 0xc0, !PT ;  /* 0x0000000214ff7812 */ /* 0x000fc400078cc0ff */
[C---:B------:R-:W-:Y:S02]  /*1880*/  ISETP.GE.OR P3, PT, R192.reuse, UR12, !P3 ;  /* 0x0000000cc0007c0c */ /* 0x040fe4000df66670 */
[----:B------:R-:W-:Y:S02]  /*1890*/  ISETP.GE.OR P6, PT, R192, UR12, !P6 ;  /* 0x0000000cc0007c0c */ /* 0x000fe4000f7c6670 */
[----:B------:R-:W-:Y:S02]  /*18a0*/  LOP3.LUT R23, R23, 0x2, R10, 0xe2, !PT ;  /* 0x0000000217177812 */ /* 0x000fe400078ee20a */
[----:B------:R-:W-:Y:S02]  /*18b0*/  LOP3.LUT R16, R16, 0x1c0, RZ, 0xc0, !PT ;  /* 0x000001c010107812 */ /* 0x000fe400078ec0ff */
[----:B------:R-:W-:Y:S02]  /*18c0*/  LOP3.LUT R0, R23, R0, RZ, 0xfc, !PT ;  /* 0x0000000017007212 */ /* 0x000fe400078efcff */
[----:B------:R-:W-:-:S02]  /*18d0*/  LOP3.LUT P0, RZ, R20, 0x4, RZ, 0xc0, !PT ;  /* 0x0000000414ff7812 */ /* 0x000fc4000780c0ff */
[----:B------:R-:W-:Y:S01]  /*18e0*/  ISETP.GT.AND P2, PT, R2, 0xf, PT ;  /* 0x0000000f0200780c */ /* 0x000fe20003f44270 */
[----:B------:R1:W-:Y:S01]  /*18f0*/  LDGSTS.E.BYPASS.LTC128B.128 [R11+0xc080], [R208.64], !P3 ;  /* 0x0c080000d00b7fae */ /* 0x0003e2000d901d4e */
[----:B------:R-:W-:Y:S02]  /*1900*/  LOP3.LUT P5, RZ, R0, 0x1, RZ, 0xc0, !PT ;  /* 0x0000000100ff7812 */ /* 0x000fe400078ac0ff */
[----:B------:R-:W-:Y:S01]  /*1910*/  LOP3.LUT R25, R16, 0x30, R25, 0xf8, !PT ;  /* 0x0000003010197812 */ /* 0x000fe200078ef819 */
[----:B------:R1:W-:Y:S01]  /*1920*/  LDGSTS.E.BYPASS.LTC128B.128 [R11+0xd080], [R208.64+0x40], !P6 ;  /* 0x0d080040d00b7fae */ /* 0x0003e2000f101d4e */
[C---:B------:R-:W-:Y:S02]  /*1930*/  ISETP.GE.OR P0, PT, R192.reuse, UR12, !P0 ;  /* 0x0000000cc0007c0c */ /* 0x040fe4000c706670 */
[----:B------:R-:W-:Y:S02]  /*1940*/  ISETP.GE.OR P6, PT, R192, UR12, !P5 ;  /* 0x0000000cc0007c0c */ /* 0x000fe4000efc6670 */
[----:B------:R-:W-:-:S02]  /*1950*/  SHF.R.U32.HI R16, RZ, 0x3, R16 ;  /* 0x00000003ff107819 */ /* 0x000fc40000011610 */
[----:B------:R-:W-:Y:S02]  /*1960*/  LOP3.LUT R25, R25, 0x8, R18, 0xf8, !PT ;  /* 0x0000000819197812 */ /* 0x000fe400078ef812 */
[----:B------:R-:W-:Y:S02]  /*1970*/  LOP3.LUT R23, R5, 0xfffffff8, RZ, 0xc0, !PT ;  /* 0xfffffff805177812 */ /* 0x000fe400078ec0ff */
[----:B------:R-:W-:Y:S01]  /*1980*/  LOP3.LUT R16, R25, R16, RZ, 0x3c, !PT ;  /* 0x0000001019107212 */ /* 0x000fe200078e3cff */
[----:B------:R-:W-:Y:S01]  /*1990*/  @!P2 IMAD.SHL.U32 R25, R2, 0x10, RZ ;  /* 0x000000100219a824 */ /* 0x000fe200078e00ff */
[----:B------:R-:W-:Y:S01]  /*19a0*/  LOP3.LUT P4, RZ, R0, 0x2, RZ, 0xc0, !PT ;  /* 0x0000000200ff7812 */ /* 0x000fe2000788c0ff */
[----:B------:R-:W-:Y:S01]  /*19b0*/  IMAD.IADD R10, R192, 0x1, -R23 ;  /* 0x00000001c00a7824 */ /* 0x000fe200078e0a17 */
[----:B------:R-:W-:Y:S01]  /*19c0*/  LOP3.LUT P3, RZ, R0, 0x4, RZ, 0xc0, !PT ;  /* 0x0000000400ff7812 */ /* 0x000fe2000786c0ff */
[----:B------:R1:W-:Y:S01]  /*19d0*/  LDGSTS.E.BYPASS.LTC128B.128 [R11+0xe080], [R208.64+0x80], !P0 ;  /* 0x0e080080d00b7fae */ /* 0x0003e2000c101d4e */
[----:B------:R-:W-:Y:S01]  /*19e0*/  LEA.HI R5, R19, R2, RZ, 0x7 ;  /* 0x0000000213057211 */ /* 0x000fe200078f38ff */
[C---:B------:R-:W-:Y:S01]  /*19f0*/  IMAD.SHL.U32 R23, R21.reuse, 0x40, RZ ;  /* 0x0000004015177824 */ /* 0x040fe200078e00ff */
[----:B------:R-:W-:Y:S01]  /*1a00*/  LOP3.LUT P0, RZ, R21, 0x2, RZ, 0xc0, !PT ;  /* 0x0000000215ff7812 */ /* 0x000fe2000780c0ff */
[----:B------:R1:W-:Y:S01]  /*1a10*/  @!P2 LDGSTS.E.BYPASS.LTC128B.128 [R25+0x18080], [R198.64] ;  /* 0x18080000c619afae */ /* 0x0003e2000b901d4e */
[----:B------:R-:W-:Y:S01]  /*1a20*/  IMAD.SHL.U32 R19, R10, 0x40, RZ ;  /* 0x000000400a137824 */ /* 0x000fe200078e00ff */
[----:B------:R-:W-:Y:S01]  /*1a30*/  SEL R21, RZ, 0xffffffff, P1 ;  /* 0xffffffffff157807 */ /* 0x000fe20000800000 */
[----:B------:R-:W-:Y:S01]  /*1a40*/  IMAD.SHL.U32 R0, R12, 0x8, RZ ;  /* 0x000000080c007824 */ /* 0x000fe200078e00ff */
[----:B------:R-:W0:Y:S01]  /*1a50*/  LDGDEPBAR ;  /* 0x00000000000079af */ /* 0x000e220000000000 */
[C---:B------:R-:W-:Y:S01]  /*1a60*/  ISETP.GE.OR P1, PT, R192.reuse, UR12, !P4 ;  /* 0x0000000cc0007c0c */ /* 0x040fe2000e726670 */
[----:B------:R-:W-:Y:S01]  /*1a70*/  IMAD R183, R17, 0x200, R16 ;  /* 0x0000020011b77824 */ /* 0x000fe200078e0210 */
[----:B------:R-:W-:Y:S01]  /*1a80*/  LOP3.LUT R19, R19, 0x1c0, RZ, 0xc0, !PT ;  /* 0x000001c013137812 */ /* 0x000fe200078ec0ff */
[----:B------:R1:W-:Y:S01]  /*1a90*/  LDGSTS.E.BYPASS.LTC128B.128 [R11+0x12080], [R202.64], !P6 ;  /* 0x12080000ca0b7fae */ /* 0x0003e2000f101d4e */
[----:B------:R-:W-:Y:S01]  /*1aa0*/  ISETP.GE.OR P6, PT, R192, UR12, !P3 ;  /* 0x0000000cc0007c0c */ /* 0x000fe2000dfc6670 */
[----:B------:R-:W-:Y:S01]  /*1ab0*/  IMAD.SHL.U32 R17, R8, 0x40, RZ ;  /* 0x0000004008117824 */ /* 0x000fe200078e00ff */
[----:B------:R-:W-:-:S02]  /*1ac0*/  LOP3.LUT R0, R0, 0x18, RZ, 0xc0, !PT ;  /* 0x0000001800007812 */ /* 0x000fc400078ec0ff */
[----:B------:R-:W-:Y:S02]  /*1ad0*/  LOP3.LUT R23, R23, 0xc0, RZ, 0xc0, !PT ;  /* 0x000000c017177812 */ /* 0x000fe400078ec0ff */
[----:B------:R-:W-:Y:S02]  /*1ae0*/  SHF.R.U32.HI R20, RZ, 0x3, R19 ;  /* 0x00000003ff147819 */ /* 0x000fe40000011613 */
[----:B------:R-:W-:Y:S01]  /*1af0*/  LOP3.LUT R24, R23, 0x8, R18, 0xf8, !PT ;  /* 0x0000000817187812 */ /* 0x000fe200078ef812 */
[----:B------:R1:W-:Y:S01]  /*1b00*/  LDGSTS.E.BYPASS.LTC128B.128 [R11+0x13080], [R202.64+0x40], !P1 ;  /* 0x13080040ca0b7fae */ /* 0x0003e2000c901d4e */
[----:B------:R-:W-:Y:S01]  /*1b10*/  LOP3.LUT R20, R20, R19, R0, 0x1e, !PT ;  /* 0x0000001314147212 */ /* 0x000fe200078e1e00 */
[----:B------:R-:W-:Y:S01]  /*1b20*/  IMAD.SHL.U32 R18, R21, 0x2, RZ ;  /* 0x0000000215127824 */ /* 0x000fe200078e00ff */
[----:B------:R-:W-:Y:S01]  /*1b30*/  SHF.R.U32.HI R23, RZ, 0x3, R23 ;  /* 0x00000003ff177819 */ /* 0x000fe20000011617 */
[----:B------:R1:W-:Y:S01]  /*1b40*/  LDGSTS.E.BYPASS.LTC128B.128 [R11+0x14080], [R202.64+0x80], !P6 ;  /* 0x14080080ca0b7fae */ /* 0x0003e2000f101d4e */
[----:B------:R-:W-:Y:S01]  /*1b50*/  LOP3.LUT R19, R4, 0xffffffe0, RZ, 0xc0, !PT ;  /* 0xffffffe004137812 */ /* 0x000fe200078ec0ff */
[----:B------:R-:W-:Y:S01]  /*1b60*/  IMAD.IADD R205, R205, 0x1, R20 ;  /* 0x00000001cdcd7824 */ /* 0x000fe200078e0214 */
[----:B------:R-:W-:-:S02]  /*1b70*/  LOP3.LUT P6, RZ, R3, 0x4, RZ, 0xc0, !PT ;  /* 0x0000000403ff7812 */ /* 0x000fc400078cc0ff */
[C---:B------:R-:W-:Y:S01]  /*1b80*/  LOP3.LUT P1, RZ, R3.reuse, 0x2, RZ, 0xc0, !PT ;  /* 0x0000000203ff7812 */ /* 0x040fe2000782c0ff */
[----:B------:R-:W-:Y:S01]  /*1b90*/  IMAD.SHL.U32 R3, R3, 0x40, RZ ;  /* 0x0000004003037824 */ /* 0x000fe200078e00ff */
[----:B------:R-:W-:Y:S01]  /*1ba0*/  LOP3.LUT R21, R24, R23, RZ, 0x3c, !PT ;  /* 0x0000001718157212 */ /* 0x000fe200078e3cff */
[----:B------:R-:W-:Y:S01]  /*1bb0*/  IMAD.IADD R4, R2, 0x1, -R19 ;  /* 0x0000000102047824 */ /* 0x000fe200078e0a13 */
[----:B------:R-:W-:Y:S01]  /*1bc0*/  SEL R178, R185, 0xfffffff0, !P1 ;  /* 0xfffffff0b9b27807 */ /* 0x000fe20004800000 */
[----:B------:R-:W-:Y:S01]  /*1bd0*/  IMAD.SHL.U32 R205, R205, 0x2, RZ ;  /* 0x00000002cdcd7824 */ /* 0x000fe200078e00ff */
[----:B------:R-:W-:Y:S01]  /*1be0*/  LOP3.LUT R16, R3, 0x1c0, RZ, 0xc0, !PT ;  /* 0x000001c003107812 */ /* 0x000fe200078ec0ff */
[----:B------:R-:W-:Y:S01]  /*1bf0*/  IMAD.U32 R184, R184, 0x20, R21 ;  /* 0x00000020b8b87824 */ /* 0x000fe200078e0015 */
[----:B------:R-:W-:Y:S02]  /*1c00*/  SHF.R.S32.HI R21, RZ, 0x1f, R4 ;  /* 0x0000001fff157819 */ /* 0x000fe40000011404 */
[----:B------:R-:W-:-:S02]  /*1c10*/  SEL R3, R185, 0xfffffff0, !P0 ;  /* 0xfffffff0b9037807 */ /* 0x000fc40004000000 */
[----:B------:R-:W-:Y:S02]  /*1c20*/  SHF.R.U32.HI R5, RZ, 0x4, R5 ;  /* 0x00000004ff057819 */ /* 0x000fe40000011605 */
[----:B------:R-:W-:Y:S02]  /*1c30*/  LOP3.LUT R22, R22, 0x10, RZ, 0xc0, !PT ;  /* 0x0000001016167812 */ /* 0x000fe400078ec0ff */
[----:B------:R-:W-:Y:S02]  /*1c40*/  LOP3.LUT R188, R188, 0x8, RZ, 0xc0, !PT ;  /* 0x00000008bcbc7812 */ /* 0x000fe400078ec0ff */
[----:B------:R-:W-:Y:S02]  /*1c50*/  SHF.R.U32.HI R19, RZ, 0x3, R16 ;  /* 0x00000003ff137819 */ /* 0x000fe40000011610 */
[----:B------:R-:W-:Y:S02]  /*1c60*/  LOP3.LUT P0, RZ, R8, 0x2, RZ, 0xc0, !PT ;  /* 0x0000000208ff7812 */ /* 0x000fe4000780c0ff */
[----:B------:R-:W-:-:S02]  /*1c70*/  LOP3.LUT R17, R17, 0xc0, RZ, 0xc0, !PT ;  /* 0x000000c011117812 */ /* 0x000fc400078ec0ff */
[----:B------:R-:W-:Y:S02]  /*1c80*/  PLOP3.LUT P1, PT, PT, PT, UP0, 0x80, 0x0 ;  /* 0x000000000000781c */ /* 0x000fe40003f2f008 */
[----:B------:R-:W-:Y:S02]  /*1c90*/  LEA.HI R8, R21, R4, RZ, 0x2 ;  /* 0x0000000415087211 */ /* 0x000fe400078f10ff */
[----:B------:R-:W-:Y:S02]  /*1ca0*/  LOP3.LUT R189, R18, 0x2, R189, 0xe2, !PT ;  /* 0x0000000212bd7812 */ /* 0x000fe400078ee2bd */
[----:B------:R-:W-:Y:S02]  /*1cb0*/  LOP3.LUT R5, R22, 0x8, R5, 0xf8, !PT ;  /* 0x0000000816057812 */ /* 0x000fe400078ef805 */
[----:B------:R-:W-:Y:S01]  /*1cc0*/  LOP3.LUT R16, R19, R16, R188, 0x1e, !PT ;  /* 0x0000001013107212 */ /* 0x000fe200078e1ebc */
[----:B------:R-:W-:Y:S01]  /*1cd0*/  @!P2 IMAD.SHL.U32 R19, R2, 0x10, RZ ;  /* 0x000000100213a824 */ /* 0x000fe200078e00ff */
[----:B------:R-:W-:-:S02]  /*1ce0*/  SHF.R.U32.HI R18, RZ, 0x3, R17 ;  /* 0x00000003ff127819 */ /* 0x000fc40000011611 */
[----:B------:R-:W-:Y:S01]  /*1cf0*/  SHF.R.S32.HI R190, RZ, 0x2, R8 ;  /* 0x00000002ffbe7819 */ /* 0x000fe20000011408 */
[----:B------:R-:W-:Y:S01]  /*1d00*/  IMAD.IADD R181, R181, 0x1, R16 ;  /* 0x00000001b5b57824 */ /* 0x000fe200078e0210 */
[C---:B------:R-:W-:Y:S01]  /*1d10*/  LOP3.LUT R5, R18.reuse, R5, R17, 0x1e, !PT ;  /* 0x0000000512057212 */ /* 0x040fe200078e1e11 */
[----:B------:R1:W-:Y:S01]  /*1d20*/  @!P2 LDGSTS.E.BYPASS.LTC128B.128 [R19+0x18280], [R196.64] ;  /* 0x18280000c413afae */ /* 0x0003e2000b901d4e */
[CC--:B------:R-:W-:Y:S01]  /*1d30*/  LOP3.LUT R188, R18.reuse, R17.reuse, R188, 0x1e, !PT ;  /* 0x0000001112bc7212 */ /* 0x0c0fe200078e1ebc */
[C---:B------:R-:W-:Y:S01]  /*1d40*/  IMAD R190, R7.reuse, 0x10, R190 ;  /* 0x0000001007be7824 */ /* 0x040fe200078e02be */
[----:B------:R-:W-:Y:S01]  /*1d50*/  LOP3.LUT R17, R18, R17, R0, 0x1e, !PT ;  /* 0x0000001112117212 */ /* 0x000fe200078e1e00 */
[----:B------:R-:W-:Y:S01]  /*1d60*/  IMAD.MOV.U32 R0, RZ, RZ, 0x20 ;  /* 0x00000020ff007424 */ /* 0x000fe200078e00ff */
[----:B------:R-:W0:Y:S01]  /*1d70*/  LDGDEPBAR ;  /* 0x00000000000079af */ /* 0x000e220000000000 */
[----:B------:R-:W-:Y:S01]  /*1d80*/  IMAD R7, R7, 0x200, R182 ;  /* 0x0000020007077824 */ /* 0x000fe200078e02b6 */
[----:B------:R-:W-:Y:S01]  /*1d90*/  SEL R185, R185, 0xfffffff0, !P0 ;  /* 0xfffffff0b9b97807 */ /* 0x000fe20004000000 */
[----:B------:R-:W-:Y:S01]  /*1da0*/  IMAD.IADD R186, R182, 0x1, R5 ;  /* 0x00000001b6ba7824 */ /* 0x000fe200078e0205 */
[----:B------:R-:W0:Y:S01]  /*1db0*/  LDGDEPBAR ;  /* 0x00000000000079af */ /* 0x000e220000000000 */
[----:B------:R-:W-:Y:S01]  /*1dc0*/  IMAD.IADD R188, R7, 0x1, R188 ;  /* 0x0000000107bc7824 */ /* 0x000fe200078e02bc */
[----:B------:R-:W-:Y:S01]  /*1dd0*/  SEL R0, R0, 0xffffffe0, !P6 ;  /* 0xffffffe000007807 */ /* 0x000fe20007000000 */
        /* <DEDUP_REMOVED lines=25> */
.L_x_785:
[----:B------:R-:W-:Y:S05]  /*1f70*/  BSYNC B0 ;  /* 0x0000000000007941 */ /* 0x000fea0003800000 */
.L_x_784:
[----:B--2---:R-:W-:Y:S01]  /*1f80*/  SHF.R.S32.HI R7, RZ, 0x1f, R12 ;  /* 0x0000001fff077819 */ /* 0x004fe2000001140c */
[----:B------:R-:W0:Y:S01]  /*1f90*/  LDGDEPBAR ;  /* 0x00000000000079af */ /* 0x000e220000000000 */
[----:B------:R-:W-:Y:S01]  /*1fa0*/  LOP3.LUT P0, RZ, R10, 0x4, RZ, 0xc0, !PT ;  /* 0x000000040aff7812 */ /* 0x000fe2000780c0ff */
[----:B------:R-:W-:Y:S01]  /*1fb0*/  UIADD3 UR6, UR12, 0x3f, URZ ;  /* 0x0000003f0c067890 */ /* 0x000fe2000fffe03f */
[----:B------:R-:W-:Y:S01]  /*1fc0*/  LEA.HI R2, R7, R12, RZ, 0x2 ;  /* 0x0000000c07027211 */ /* 0x000fe200078f10ff */
[----:B------:R-:W-:Y:S01]  /*1fd0*/  IMAD.SHL.U32 R184, R184, 0x2, RZ ;  /* 0x00000002b8b87824 */ /* 0x000fe200078e00ff */
[----:B-1----:R-:W-:Y:S01]  /*1fe0*/  LOP3.LUT R11, R8, 0xfffffffc, RZ, 0xc0, !PT ;  /* 0xfffffffc080b7812 */ /* 0x002fe200078ec0ff */
        /* <DEDUP_REMOVED lines=71> */
.L_x_788:
        /* <DEDUP_REMOVED lines=202> */
.L_x_786:
        /* <DEDUP_REMOVED lines=11> */
[----:B------:R-:W-:Y:S02]  /*31b0*/  FSEL R250, R210, -INF , P1 ;  /* 0xff800000d2fa7808 */ /* 0x000fe40000800000 */
[-C--:B------:R-:W-:Y:S01]  /*31c0*/  HMMA.16816.F32 R12, R140, R138.reuse, RZ ;  /* 0x0000008a8c0c723c */ /* 0x080fe200000018ff */
[----:B------:R-:W-:Y:S03]  /*31d0*/  IADD3 R33, R188, 0x800, R33 ;  /* 0x00000800bc217810 */ /* 0x000fe60007ffe021 */
[----:B------:R-:W-:Y:S01]  /*31e0*/  FSEL R248, R211, -INF , P0 ;  /* 0xff800000d3f87808 */ /* 0x000fe20000000000 */
[----:B------:R-:W-:Y:S01]  /*31f0*/  FFMA.FTZ R250, R250, c[0x0][0x29c], -R245 ;  /* 0x0000a700fafa7a23 */ /* 0x000fe200000108f5 */
[----:B------:R-:W-:Y:S02]  /*3200*/  SHF.L.U32 R3, R33, 0x1, RZ ;  /* 0x0000000121037819 */ /* 0x000fe400000006ff */
[C---:B------:R-:W-:Y:S01]  /*3210*/  HMMA.16816.F32 R16, R132.reuse, R138, RZ ;  /* 0x0000008a8410723c */ /* 0x040fe200000018ff */
[----:B------:R-:W-:Y:S03]  /*3220*/  LDSM.16.M88.4 R136, [R184+0x8080] ;  /* 0x00808000b888783b */ /* 0x000fe60000000200 */
[C---:B------:R-:W-:Y:S01]  /*3230*/  FSEL R249, R224.reuse, -INF , P6 ;  /* 0xff800000e0f97808 */ /* 0x040fe20003000000 */
[----:B------:R-:W-:Y:S03]  /*3240*/  FFMA.FTZ R224, -R224, R224, 1 ;  /* 0x3f800000e0e07423 */ /* 0x000fe600000101e0 */
        /* <DEDUP_REMOVED lines=38> */
[----:B------:R-:W-:Y:S05]  /*34b0*/  MUFU.EX2 R160, R160 ;  /* 0x000000a000a07308 */ /* 0x000fea0000000800 */
[----:B------:R-:W-:Y:S01]  /*34c0*/  FSEL R145, R222, -INF , P6 ;  /* 0xff800000de917808 */ /* 0x000fe20003000000 */
[-C--:B------:R-:W-:Y:S04]  /*34d0*/  HMMA.16816.F32 R28, R140, R146.reuse, R28 ;  /* 0x000000928c1c723c */ /* 0x080fe8000000181c */
[--C-:B------:R-:W-:Y:S03]  /*34e0*/  FFMA.FTZ R163, R145, c[0x0][0x29c], -R246.reuse ;  /* 0x0000a70091a37a23 */ /* 0x100fe600000108f6 */
[C---:B------:R-:W-:Y:S01]  /*34f0*/  FSEL R141, R214.reuse, -INF , P0 ;  /* 0xff800000d68d7808 */ /* 0x040fe20000000000 */
[----:B------:R-:W-:Y:S01]  /*3500*/  HMMA.16816.F32 R32, R132, R146, R32 ;  /* 0x000000928420723c */ /* 0x000fe20000001820 */
[----:B------:R-:W1:Y:S01]  /*3510*/  LDSM.16.M88.4 R132, [R3+0x13080] ;  /* 0x013080000384783b */ /* 0x000e620000000200 */
[----:B------:R-:W-:Y:S02]  /*3520*/  MUFU.EX2 R163, R163 ;  /* 0x000000a300a37308 */ /* 0x000fe40000000800 */
[--C-:B------:R-:W-:Y:S02]  /*3530*/  FFMA.FTZ R161, R141, c[0x0][0x29c], -R246.reuse ;  /* 0x0000a7008da17a23 */ /* 0x100fe400000108f6 */
[----:B------:R-:W-:Y:S02]  /*3540*/  FFMA.FTZ R214, -R214, R214, 1 ;  /* 0x3f800000d6d67423 */ /* 0x000fe400000101d6 */
[-C--:B---3--:R-:W-:Y:S01]  /*3550*/  HMMA.16816.F32 R4, R164, R168.reuse, R4 ;  /* 0x000000a8a404723c */ /* 0x088fe20000001804 */
[----:B------:R2:W3:Y:S03]  /*3560*/  LDSM.16.M88.4 R140, [R3+0x13880] ;  /* 0x01388000038c783b */ /* 0x0004e60000000200 */
[----:B------:R-:W-:Y:S04]  /*3570*/  MUFU.EX2 R161, R161 ;  /* 0x000000a100a17308 */ /* 0x000fe80000000800 */
[C---:B----4-:R-:W-:Y:S07]  /*3580*/  HMMA.16816.F32 R8, R172.reuse, R168, R8 ;  /* 0x000000a8ac08723c */ /* 0x050fee0000001808 */
[----:B------:R-:W-:Y:S01]  /*3590*/  FSEL R169, R212, -INF , P1 ;  /* 0xff800000d4a97808 */ /* 0x000fe20000800000 */
[-C--:B------:R-:W-:Y:S03]  /*35a0*/  HMMA.16816.F32 R12, R172, R170.reuse, R12 ;  /* 0x000000aaac0c723c */ /* 0x080fe6000000180c */
[----:B------:R-:W-:Y:S01]  /*35b0*/  ISETP.GT.AND P1, PT, R206, 0x21, PT ;  /* 0x00000021ce00780c */ /* 0x000fe20003f24270 */
[----:B------:R-:W-:Y:S01]  /*35c0*/  FFMA.FTZ R212, -R212, R212, 1 ;  /* 0x3f800000d4d47423 */ /* 0x000fe200000101d4 */
[C---:B------:R-:W-:Y:S01]  /*35d0*/  FSEL R168, R217.reuse, -INF , P0 ;  /* 0xff800000d9a87808 */ /* 0x040fe20000000000 */
[----:B------:R-:W-:Y:S01]  /*35e0*/  FFMA.FTZ R217, -R217, R217, 1 ;  /* 0x3f800000d9d97423 */ /* 0x000fe200000101d9 */
[----:B------:R-:W-:Y:S01]  /*35f0*/  FSEL R145, R223, -INF , P1 ;  /* 0xff800000df917808 */ /* 0x000fe20000800000 */
[C---:B------:R-:W-:Y:S04]  /*3600*/  HMMA.16816.F32 R16, R164.reuse, R170, R16 ;  /* 0x000000aaa410723c */ /* 0x040fe80000001810 */
[--C-:B------:R-:W-:Y:S01]  /*3610*/  FFMA.FTZ R168, R168, c[0x0][0x29c], -R239.reuse ;  /* 0x0000a700a8a87a23 */ /* 0x100fe200000108ef */
[C---:B------:R-:W-:Y:S01]  /*3620*/  FSEL R252, R225.reuse, -INF , P1 ;  /* 0xff800000e1fc7808 */ /* 0x040fe20000800000 */
[----:B------:R-:W-:Y:S01]  /*3630*/  FFMA.FTZ R225, -R225, R225, 1 ;  /* 0x3f800000e1e17423 */ /* 0x000fe200000101e1 */
[----:B--2---:R-:W-:Y:S01]  /*3640*/  FSEL R3, R215, -INF , P0 ;  /* 0xff800000d7037808 */ /* 0x004fe20000000000 */
[-C--:B-----5:R-:W-:Y:S03]  /*3650*/  HMMA.16816.F32 R20, R164, R148.reuse, R20 ;  /* 0x00000094a414723c */ /* 0x0a0fe60000001814 */
[----:B------:R-:W-:Y:S01]  /*3660*/  ISETP.GT.AND P0, PT, R206, 0x40, PT ;  /* 0x00000040ce00780c */ /* 0x000fe20003f04270 */
[----:B------:R-:W-:Y:S01]  /*3670*/  FFMA.FTZ R170, R145, c[0x0][0x29c], -R246 ;  /* 0x0000a70091aa7a23 */ /* 0x000fe200000108f6 */
[----:B------:R-:W-:Y:S01]  /*3680*/  FSEL R171, R219, -INF , P1 ;  /* 0xff800000dbab7808 */ /* 0x000fe20000800000 */
[----:B------:R-:W2:Y:S01]  /*3690*/  LDSM.16.M88.4 R144, [R184+0xb080] ;  /* 0x00b08000b890783b */ /* 0x000ea20000000200 */
[--C-:B------:R-:W-:Y:S01]  /*36a0*/  FFMA.FTZ R3, R3, c[0x0][0x29c], -R242.reuse ;  /* 0x0000a70003037a23 */ /* 0x100fe200000108f2 */
[C---:B------:R-:W-:Y:S02]  /*36b0*/  HMMA.16816.F32 R24, R172.reuse, R148, R24 ;  /* 0x00000094ac18723c */ /* 0x040fe40000001818 */
[----:B------:R-:W-:Y:S02]  /*36c0*/  MUFU.EX2 R170, R170 ;  /* 0x000000aa00aa7308 */ /* 0x000fe40000000800 */
[--C-:B------:R-:W-:Y:S01]  /*36d0*/  FFMA.FTZ R171, R171, c[0x0][0x29c], -R242.reuse ;  /* 0x0000a700abab7a23 */ /* 0x100fe200000108f2 */
[C---:B------:R-:W-:Y:S01]  /*36e0*/  FSEL R251, R228.reuse, -INF , P0 ;  /* 0xff800000e4fb7808 */ /* 0x040fe20000000000 */
[----:B------:R-:W-:Y:S01]  /*36f0*/  FFMA.FTZ R228, -R228, R228, 1 ;  /* 0x3f800000e4e47423 */ /* 0x000fe200000101e4 */
[----:B------:R-:W-:Y:S01]  /*3700*/  FSEL R149, R226, -INF , P0 ;  /* 0xff800000e2957808 */ /* 0x000fe20000000000 */
[-C--:B------:R-:W-:Y:S04]  /*3710*/  HMMA.16816.F32 R28, R172, R150.reuse, R28 ;  /* 0x00000096ac1c723c */ /* 0x080fe8000000181c */
[----:B------:R-:W-:Y:S01]  /*3720*/  MUFU.EX2 R3, R3 ;  /* 0x0000000300037308 */ /* 0x000fe20000000800 */
[----:B------:R-:W-:Y:S02]  /*3730*/  FFMA.FTZ R215, -R215, R215, 1 ;  /* 0x3f800000d7d77423 */ /* 0x000fe400000101d7 */
[----:B------:R-:W-:Y:S01]  /*3740*/  FSEL R173, R230, -INF , P0 ;  /* 0xff800000e6ad7808 */ /* 0x000fe20000000000 */
[----:B------:R-:W-:Y:S04]  /*3750*/  HMMA.16816.F32 R32, R164, R150, R32 ;  /* 0x00000096a420723c */ /* 0x000fe80000001820 */
[----:B------:R-:W-:Y:S01]  /*3760*/  FFMA.FTZ R173, R173, c[0x0][0x29c], -R242 ;  /* 0x0000a700adad7a23 */ /* 0x000fe200000108f2 */
[C---:B------:R-:W-:Y:S01]  /*3770*/  FSEL R172, R232.reuse, -INF , P0 ;  /* 0xff800000e8ac7808 */ /* 0x040fe20000000000 */
[----:B------:R-:W-:Y:S01]  /*3780*/  FFMA.FTZ R232, -R232, R232, 1 ;  /* 0x3f800000e8e87423 */ /* 0x000fe200000101e8 */
[----:B------:R-:W-:Y:S01]  /*3790*/  FSEL R167, R218, -INF , P6 ;  /* 0xff800000daa77808 */ /* 0x000fe20003000000 */
[-C--:B-1----:R-:W-:Y:S02]  /*37a0*/  HMMA.16816.F32 R4, R132, R136.reuse, R4 ;  /* 0x000000888404723c */ /* 0x082fe40000001804 */
[----:B------:R-:W-:Y:S03]  /*37b0*/  MUFU.EX2 R173, R173 ;  /* 0x000000ad00ad7308 */ /* 0x000fe60000000800 */
[----:B------:R-:W-:Y:S01]  /*37c0*/  FFMA.FTZ R165, R149, c[0x0][0x29c], -R246 ;  /* 0x0000a70095a57a23 */ /* 0x000fe200000108f6 */
[----:B------:R-:W-:Y:S01]  /*37d0*/  FSEL R164, R220, -INF , P6 ;  /* 0xff800000dca47808 */ /* 0x000fe20003000000 */
[--C-:B------:R-:W-:Y:S01]  /*37e0*/  FFMA.FTZ R172, R172, c[0x0][0x29c], -R239.reuse ;  /* 0x0000a700acac7a23 */ /* 0x100fe200000108ef */
[C---:B---3--:R-:W-:Y:S04]  /*37f0*/  HMMA.16816.F32 R8, R140.reuse, R136, R8 ;  /* 0x000000888c08723c */ /* 0x048fe80000001808 */
[C---:B------:R-:W-:Y:S01]  /*3800*/  ISETP.GT.AND P6, PT, R206.reuse, 0x41, PT ;  /* 0x00000041ce00780c */ /* 0x040fe20003fc4270 */
[----:B------:R-:W-:Y:S01]  /*3810*/  MUFU.EX2 R165, R165 ;  /* 0x000000a500a57308 */ /* 0x000fe20000000800 */
[----:B------:R-:W-:Y:S01]  /*3820*/  ISETP.GT.AND P0, PT, R206, 0x61, PT ;  /* 0x00000061ce00780c */ /* 0x000fe20003f04270 */
[--C-:B------:R-:W-:Y:S01]  /*3830*/  FFMA.FTZ R164, R164, c[0x0][0x29c], -R239.reuse ;  /* 0x0000a700a4a47a23 */ /* 0x100fe200000108ef */
[-C--:B------:R-:W-:Y:S04]  /*3840*/  HMMA.16816.F32 R12, R140, R138.reuse, R12 ;  /* 0x0000008a8c0c723c */ /* 0x080fe8000000180c */
[----:B------:R-:W-:Y:S01]  /*3850*/  FSEL R149, R227, -INF , P6 ;  /* 0xff800000e3957808 */ /* 0x000fe20003000000 */
[----:B------:R-:W-:Y:S01]  /*3860*/  FFMA.FTZ R167, R167, c[0x0][0x29c], -R242 ;  /* 0x0000a700a7a77a23 */ /* 0x000fe200000108f2 */
[----:B------:R-:W-:Y:S01]  /*3870*/  FSEL R247, R241, -INF , P0 ;  /* 0xff800000f1f77808 */ /* 0x000fe20000000000 */
[----:B------:R-:W-:Y:S01]  /*3880*/  MUFU.EX2 R164, R164 ;  /* 0x000000a400a47308 */ /* 0x000fe20000000800 */
[C---:B------:R-:W-:Y:S01]  /*3890*/  HMMA.16816.F32 R16, R132.reuse, R138, R16 ;  /* 0x0000008a8410723c */ /* 0x040fe20000001810 */
[----:B------:R-:W-:Y:S03]  /*38a0*/  LDSM.16.M88.4 R136, [R176+0xb080] ;  /* 0x00b08000b088783b */ /* 0x000fe60000000200 */
[--C-:B------:R-:W-:Y:S01]  /*38b0*/  FFMA.FTZ R174, R149, c[0x0][0x29c], -R246.reuse ;  /* 0x0000a70095ae7a23 */ /* 0x100fe200000108f6 */
[C---:B------:R-:W-:Y:S01]  /*38c0*/  FSEL R166, R221.reuse, -INF , P1 ;  /* 0xff800000dda67808 */ /* 0x040fe20000800000 */
[----:B------:R-:W-:Y:S01]  /*38d0*/  FFMA.FTZ R220, -R220, R220, 1 ;  /* 0x3f800000dcdc7423 */ /* 0x000fe200000101dc */
[----:B------:R-:W-:Y:S01]  /*38e0*/  ISETP.GT.AND P1, PT, R206, 0x60, PT ;  /* 0x00000060ce00780c */ /* 0x000fe20003f24270 */
[-C--:B--2---:R-:W-:Y:S01]  /*38f0*/  HMMA.16816.F32 R20, R132, R144.reuse, R20 ;  /* 0x000000908414723c */ /* 0x084fe20000001814 */
[----:B------:R1:W2:Y:S01]  /*3900*/  LDSM.16.M88.4 R148, [R2+0x13080] ;  /* 0x013080000294783b */ /* 0x0002a20000000200 */
[----:B------:R-:W3:Y:S02]  /*3910*/  MUFU.EX2 R174, R174 ;  /* 0x000000ae00ae7308 */ /* 0x000ee40000000800 */
[----:B------:R-:W-:Y:S01]  /*3920*/  FFMA.FTZ R166, R166, c[0x0][0x29c], -R239 ;  /* 0x0000a700a6a67a23 */ /* 0x000fe200000108ef */
[----:B------:R-:W-:Y:S01]  /*3930*/  FSEL R175, R240, -INF , P1 ;  /* 0xff800000f0af7808 */ /* 0x000fe20000800000 */
[----:B------:R-:W-:Y:S02]  /*3940*/  FFMA.FTZ R221, -R221, R221, 1 ;  /* 0x3f800000dddd7423 */ /* 0x000fe400000101dd */
[C---:B------:R-:W-:Y:S04]  /*3950*/  HMMA.16816.F32 R24, R140.reuse, R144, R24 ;  /* 0x000000908c18723c */ /* 0x040fe80000001818 */
[----:B------:R-:W-:Y:S01]  /*3960*/  MUFU.EX2 R167, R167 ;  /* 0x000000a700a77308 */ /* 0x000fe20000000800 */
[--C-:B------:R-:W-:Y:S02]  /*3970*/  FFMA.FTZ R175, R175, c[0x0][0x29c], -R246.reuse ;  /* 0x0000a700afaf7a23 */ /* 0x100fe400000108f6 */
[--C-:B------:R-:W-:Y:S01]  /*3980*/  FFMA.FTZ R144, R248, c[0x0][0x29c], -R245.reuse ;  /* 0x0000a700f8907a23 */ /* 0x100fe200000108f5 */
[-C--:B------:R-:W-:Y:S01]  /*3990*/  HMMA.16816.F32 R28, R140, R146.reuse, R28 ;  /* 0x000000928c1c723c */ /* 0x080fe2000000181c */
[----:B------:R-:W4:Y:S03]  /*39a0*/  LDS R140, [R237+0x18280] ;  /* 0x01828000ed8c7984 */ /* 0x000f260000000800 */
[----:B------:R-:W-:Y:S02]  /*39b0*/  FFMA.FTZ R246, R247, c[0x0][0x29c], -R246 ;  /* 0x0000a700f7f67a23 */ /* 0x000fe400000108f6 */
[----:B------:R-:W-:Y:S01]  /*39c0*/  MUFU.EX2 R144, R144 ;  /* 0x0000009000907308 */ /* 0x000fe20000000800 */
[--C-:B------:R-:W-:Y:S01]  /*39d0*/  FFMA.FTZ R141, R252, c[0x0][0x29c], -R245.reuse ;  /* 0x0000a700fc8d7a23 */ /* 0x100fe200000108f5 */
[----:B------:R-:W-:Y:S04]  /*39e0*/  HMMA.16816.F32 R32, R132, R146, R32 ;  /* 0x000000928420723c */ /* 0x000fe80000001820 */
[--C-:B-1----:R-:W-:Y:S02]  /*39f0*/  FFMA.FTZ R2, R249, c[0x0][0x29c], -R245.reuse ;  /* 0x0000a700f9027a23 */ /* 0x102fe400000108f5 */
[--C-:B------:R-:W-:Y:S01]  /*3a00*/  FFMA.FTZ R142, R251, c[0x0][0x29c], -R245.reuse ;  /* 0x0000a700fb8e7a23 */ /* 0x100fe200000108f5 */
[----:B------:R-:W-:Y:S01]  /*3a10*/  FSEL R146, R229, -INF , P6 ;  /* 0xff800000e5927808 */ /* 0x000fe20003000000 */
[----:B------:R-:W-:Y:S01]  /*3a20*/  MUFU.EX2 R141, R141 ;  /* 0x0000008d008d7308 */ /* 0x000fe20000000800 */
[----:B------:R-:W-:Y:S03]  /*3a30*/  FSEL R147, R235, -INF , P0 ;  /* 0xff800000eb937808 */ /* 0x000fe60000000000 */
[--C-:B------:R-:W-:Y:S01]  /*3a40*/  FFMA.FTZ R143, R146, c[0x0][0x29c], -R245.reuse ;  /* 0x0000a700928f7a23 */ /* 0x100fe200000108f5 */
[----:B------:R-:W-:Y:S01]  /*3a50*/  FSEL R146, R243, -INF , P1 ;  /* 0xff800000f3927808 */ /* 0x000fe20000800000 */
[----:B------:R-:W-:Y:S02]  /*3a60*/  FFMA.FTZ R229, -R229, R229, 1 ;  /* 0x3f800000e5e57423 */ /* 0x000fe400000101e5 */
[----:B------:R-:W-:Y:S01]  /*3a70*/  FFMA.FTZ R243, -R243, R243, 1 ;  /* 0x3f800000f3f37423 */ /* 0x000fe200000101f3 */
[-C--:B--2---:R-:W-:Y:S01]  /*3a80*/  HMMA.16816.F32 R4, R148, R152.reuse, R4 ;  /* 0x000000989404723c */ /* 0x084fe20000001804 */
[----:B------:R-:W-:Y:S04]  /*3a90*/  MUFU.EX2 R143, R143 ;  /* 0x0000008f008f7308 */ /* 0x000fe80000000800 */
[--C-:B------:R-:W-:Y:S01]  /*3aa0*/  FFMA.FTZ R145, R146, c[0x0][0x29c], -R245.reuse ;  /* 0x0000a70092917a23 */ /* 0x100fe200000108f5 */
[C---:B------:R-:W-:Y:S01]  /*3ab0*/  FSEL R146, R244.reuse, -INF , P0 ;  /* 0xff800000f4927808 */ /* 0x040fe20000000000 */
[----:B------:R-:W-:Y:S01]  /*3ac0*/  FFMA.FTZ R244, -R244, R244, 1 ;  /* 0x3f800000f4f47423 */ /* 0x000fe200000101f4 */
[C---:B------:R-:W-:Y:S03]  /*3ad0*/  HMMA.16816.F32 R8, R156.reuse, R152, R8 ;  /* 0x000000989c08723c */ /* 0x040fe60000001808 */
[----:B------:R-:W-:Y:S01]  /*3ae0*/  MUFU.EX2 R145, R145 ;  /* 0x0000009100917308 */ /* 0x000fe20000000800 */
[----:B------:R-:W-:Y:S02]  /*3af0*/  FFMA.FTZ R245, R146, c[0x0][0x29c], -R245 ;  /* 0x0000a70092f57a23 */ /* 0x000fe400000108f5 */
[----:B------:R-:W-:Y:S01]  /*3b00*/  FFMA.FTZ R235, -R235, R235, 1 ;  /* 0x3f800000ebeb7423 */ /* 0x000fe200000101eb */
[C---:B------:R-:W-:Y:S01]  /*3b10*/  FSEL R153, R234.reuse, -INF , P1 ;  /* 0xff800000ea997808 */ /* 0x040fe20000800000 */
[-C--:B------:R-:W-:Y:S04]  /*3b20*/  HMMA.16816.F32 R12, R156, R154.reuse, R12 ;  /* 0x0000009a9c0c723c */ /* 0x080fe8000000180c */
[----:B------:R-:W-:Y:S01]  /*3b30*/  FFMA.FTZ R234, -R234, R234, 1 ;  /* 0x3f800000eaea7423 */ /* 0x000fe200000101ea */
[----:B------:R-:W1:Y:S01]  /*3b40*/  MUFU.EX2 R175, R175 ;  /* 0x000000af00af7308 */ /* 0x000e620000000800 */
[--C-:B------:R-:W-:Y:S02]  /*3b50*/  FFMA.FTZ R152, R169, c[0x0][0x29c], -R242.reuse ;  /* 0x0000a700a9987a23 */ /* 0x100fe400000108f2 */
[C---:B------:R-:W-:Y:S07]  /*3b60*/  HMMA.16816.F32 R16, R148.reuse, R154, R16 ;  /* 0x0000009a9410723c */ /* 0x040fee0000001810 */
[----:B------:R-:W2:Y:S01]  /*3b70*/  MUFU.EX2 R246, R246 ;  /* 0x000000f600f67308 */ /* 0x000ea20000000800 */
[-C--:B------:R-:W-:Y:S04]  /*3b80*/  HMMA.16816.F32 R20, R148, R136.reuse, R20 ;  /* 0x000000889414723c */ /* 0x080fe80000001814 */
[----:B------:R-:W-:Y:S04]  /*3b90*/  FSEL R155, R231, -INF , P6 ;  /* 0xff800000e79b7808 */ /* 0x000fe80003000000 */
[C---:B------:R-:W-:Y:S01]  /*3ba0*/  HMMA.16816.F32 R24, R156.reuse, R136, R24 ;  /* 0x000000889c18723c */ /* 0x040fe20000001818 */
[----:B------:R-:W5:Y:S03]  /*3bb0*/  MUFU.EX2 R247, R250 ;  /* 0x000000fa00f77308 */ /* 0x000f660000000800 */
[----:B------:R-:W-:Y:S04]  /*3bc0*/  FFMA.FTZ R155, R155, c[0x0][0x29c], -R242 ;  /* 0x0000a7009b9b7a23 */ /* 0x000fe800000108f2 */
[-C--:B------:R-:W-:Y:S03]  /*3bd0*/  HMMA.16816.F32 R28, R156, R138.reuse, R28 ;  /* 0x0000008a9c1c723c */ /* 0x080fe6000000181c */
[----:B------:R-:W1:Y:S01]  /*3be0*/  MUFU.EX2 R2, R2 ;  /* 0x0000000200027308 */ /* 0x000e620000000800 */
[--C-:B----4-:R-:W-:Y:S02]  /*3bf0*/  FADD.FTZ R16, R16, -R140.reuse ;  /* 0x8000008c10107221 */ /* 0x110fe40000010000 */
[--C-:B------:R-:W-:Y:S02]  /*3c00*/  FADD.FTZ R17, R17, -R140.reuse ;  /* 0x8000008c11117221 */ /* 0x100fe40000010000 */
[----:B------:R-:W-:Y:S01]  /*3c10*/  HMMA.16816.F32 R32, R148, R138, R32 ;  /* 0x0000008a9420723c */ /* 0x000fe20000001820 */
[----:B------:R-:W4:Y:S03]  /*3c20*/  LDS R138, [R237+0x182a0] ;  /* 0x0182a000ed8a7984 */ /* 0x000f260000000800 */
[--C-:B------:R-:W-:Y:S01]  /*3c30*/  FADD.FTZ R158, R5, -R140.reuse ;  /* 0x8000008c059e7221 */ /* 0x100fe20000010000 */
[----:B------:R-:W1:Y:S01]  /*3c40*/  MUFU.EX2 R142, R142 ;  /* 0x0000008e008e7308 */ /* 0x000e620000000800 */
[----:B------:R-:W-:Y:S01]  /*3c50*/  FADD.FTZ R20, R20, -R140 ;  /* 0x8000008c14147221 */ /* 0x000fe20000010000 */
[----:B------:R-:W-:Y:S01]  /*3c60*/  FSEL R148, R238, -INF , P0 ;  /* 0xff800000ee947808 */ /* 0x000fe20000000000 */
[----:B------:R-:W-:Y:S01]  /*3c70*/  FFMA.FTZ R139, -R222, R222, 1 ;  /* 0x3f800000de8b7423 */ /* 0x000fe200000101de */
[----:B---3--:R-:W-:Y:S02]  /*3c80*/  F2FP.PACK_AB R222, R174, R165 ;  /* 0x000000a5aede723e */ /* 0x008fe400000000ff */
[----:B------:R-:W-:Y:S01]  /*3c90*/  PLOP3.LUT P0, PT, PT, PT, UP0, 0x80, 0x0 ;  /* 0x000000000000781c */ /* 0x000fe20003f0f008 */
[----:B------:R-:W-:Y:S01]  /*3ca0*/  FMUL.FTZ R16, R163, R16 ;  /* 0x00000010a3107220 */ /* 0x000fe20000410000 */
[----:B------:R-:W-:Y:S01]  /*3cb0*/  FSEL R150, R236, -INF , P1 ;  /* 0xff800000ec967808 */ /* 0x000fe20000800000 */
[----:B------:R-:W-:Y:S01]  /*3cc0*/  FFMA.FTZ R156, R153, c[0x0][0x29c], -R242 ;  /* 0x0000a700999c7a23 */ /* 0x000fe200000108f2 */
[----:B------:R-:W3:Y:S01]  /*3cd0*/  MUFU.EX2 R152, R152 ;  /* 0x0000009800987308 */ /* 0x000ee20000000800 */
[----:B------:R-:W-:Y:S01]  /*3ce0*/  FMUL.FTZ R153, R161, R158 ;  /* 0x0000009ea1997220 */ /* 0x000fe20000410000 */
[----:B------:R-:W-:Y:S01]  /*3cf0*/  FSEL R158, R233, -INF , P6 ;  /* 0xff800000e99e7808 */ /* 0x000fe20003000000 */
[----:B------:R-:W-:Y:S02]  /*3d00*/  FMUL.FTZ R16, R16, R139 ;  /* 0x0000008b10107220 */ /* 0x000fe40000410000 */
[----:B------:R-:W-:Y:S02]  /*3d10*/  FMUL.FTZ R20, R165, R20 ;  /* 0x00000014a5147220 */ /* 0x000fe40000410000 */
[----:B------:R-:W-:Y:S02]  /*3d20*/  FFMA.FTZ R139, -R226, R226, 1 ;  /* 0x3f800000e28b7423 */ /* 0x000fe400000101e2 */
[--C-:B------:R-:W-:Y:S01]  /*3d30*/  FADD.FTZ R32, R32, -R140.reuse ;  /* 0x8000008c20207221 */ /* 0x100fe20000010000 */
[----:B------:R-:W-:Y:S01]  /*3d40*/  MUFU.EX2 R156, R156 ;  /* 0x0000009c009c7308 */ /* 0x000fe20000000800 */
[----:B------:R-:W-:Y:S02]  /*3d50*/  FMUL.FTZ R153, R153, R214 ;  /* 0x000000d699997220 */ /* 0x000fe40000410000 */
[----:B------:R-:W-:Y:S02]  /*3d60*/  FMUL.FTZ R20, R20, R139 ;  /* 0x0000008b14147220 */ /* 0x000fe40000410000 */
[----:B------:R-:W-:Y:S02]  /*3d70*/  FADD.FTZ R33, R33, -R140 ;  /* 0x8000008c21217221 */ /* 0x000fe40000010000 */
[----:B------:R-:W-:Y:S02]  /*3d80*/  FMUL.FTZ R17, R170, R17 ;  /* 0x00000011aa117220 */ /* 0x000fe40000410000 */
[----:B------:R-:W-:Y:S01]  /*3d90*/  FFMA.FTZ R214, -R223, R223, 1 ;  /* 0x3f800000dfd67423 */ /* 0x000fe200000101df */
[----:B------:R-:W-:Y:S01]  /*3da0*/  MUFU.EX2 R146, R245 ;  /* 0x000000f500927308 */ /* 0x000fe20000000800 */
[----:B-1----:R-:W-:Y:S02]  /*3db0*/  FMUL.FTZ R32, R175, R32 ;  /* 0x00000020af207220 */ /* 0x002fe40000410000 */
[----:B------:R-:W-:Y:S02]  /*3dc0*/  FFMA.FTZ R139, -R240, R240, 1 ;  /* 0x3f800000f08b7423 */ /* 0x000fe400000101f0 */
[----:B------:R-:W-:Y:S02]  /*3dd0*/  FMUL.FTZ R17, R17, R214 ;  /* 0x000000d611117220 */ /* 0x000fe40000410000 */
[----:B--2---:R-:W-:Y:S02]  /*3de0*/  FMUL.FTZ R33, R246, R33 ;  /* 0x00000021f6217220 */ /* 0x004fe40000410000 */
[----:B------:R-:W-:Y:S01]  /*3df0*/  FFMA.FTZ R214, -R241, R241, 1 ;  /* 0x3f800000f1d67423 */ /* 0x000fe200000101f1 */
[----:B------:R-:W-:Y:S01]  /*3e00*/  F2FP.PACK_AB R16, R17, R16 ;  /* 0x000000101110723e */ /* 0x000fe200000000ff */
[----:B------:R-:W-:Y:S01]  /*3e10*/  FMUL.FTZ R32, R32, R139 ;  /* 0x0000008b20207220 */ /* 0x000fe20000410000 */
[----:B------:R-:W-:Y:S01]  /*3e20*/  MUFU.EX2 R172, R172 ;  /* 0x000000ac00ac7308 */ /* 0x000fe20000000800 */
[----:B----4-:R-:W-:Y:S02]  /*3e30*/  FADD.FTZ R139, R7, -R138 ;  /* 0x8000008a078b7221 */ /* 0x010fe40000010000 */
[----:B------:R-:W-:Y:S01]  /*3e40*/  FMUL.FTZ R33, R33, R214 ;  /* 0x000000d621217220 */ /* 0x000fe20000410000 */
[C---:B-----5:R-:W-:Y:S01]  /*3e50*/  F2FP.PACK_AB R214, R144.reuse, R247 ;  /* 0x000000f790d6723e */ /* 0x060fe200000000ff */
[----:B------:R-:W-:Y:S02]  /*3e60*/  FMUL.FTZ R139, R144, R139 ;  /* 0x0000008b908b7220 */ /* 0x000fe40000410000 */
[----:B------:R-:W1:Y:S01]  /*3e70*/  LDS R144, [R237+0x18300] ;  /* 0x01830000ed907984 */ /* 0x000e620000000800 */
[----:B------:R-:W-:Y:S01]  /*3e80*/  FADD.FTZ R21, R21, -R140 ;  /* 0x8000008c15157221 */ /* 0x000fe20000010000 */
[----:B------:R-:W-:Y:S01]  /*3e90*/  F2FP.PACK_AB R32, R33, R32 ;  /* 0x000000202120723e */ /* 0x000fe200000000ff */
[--C-:B------:R-:W-:Y:S01]  /*3ea0*/  FFMA.FTZ R158, R158, c[0x0][0x29c], -R239.reuse ;  /* 0x0000a7009e9e7a23 */ /* 0x100fe200000108ef */
[----:B------:R-:W2:Y:S01]  /*3eb0*/  LDS R237, [R237+0x18320] ;  /* 0x01832000eded7984 */ /* 0x000ea20000000800 */
[----:B------:R-:W-:Y:S02]  /*3ec0*/  FMUL.FTZ R21, R174, R21 ;  /* 0x00000015ae157220 */ /* 0x000fe40000410000 */
[----:B------:R-:W-:Y:S01]  /*3ed0*/  FFMA.FTZ R174, -R227, R227, 1 ;  /* 0x3f800000e3ae7423 */ /* 0x000fe200000101e3 */
[----:B------:R-:W-:Y:S01]  /*3ee0*/  STS [R205+0x18880], R214 ;  /* 0x018880d6cd007388 */ /* 0x000fe20000000800 */
[--C-:B------:R-:W-:Y:S02]  /*3ef0*/  FFMA.FTZ R150, R150, c[0x0][0x29c], -R239.reuse ;  /* 0x0000a70096967a23 */ /* 0x100fe400000108ef */
[----:B------:R-:W-:Y:S02]  /*3f00*/  FMUL.FTZ R21, R21, R174 ;  /* 0x000000ae15157220 */ /* 0x000fe40000410000 */
[----:B------:R-:W-:Y:S01]  /*3f10*/  FFMA.FTZ R239, R148, c[0x0][0x29c], -R239 ;  /* 0x0000a70094ef7a23 */ /* 0x000fe200000108ef */
[----:B------:R-:W-:Y:S01]  /*3f20*/  F2FP.PACK_AB R148, R170, R163 ;  /* 0x000000a3aa94723e */ /* 0x000fe200000000ff */
[--C-:B------:R-:W-:Y:S01]  /*3f30*/  FADD.FTZ R17, R18, -R138.reuse ;  /* 0x8000008a12117221 */ /* 0x100fe20000010000 */
[----:B------:R-:W-:Y:S01]  /*3f40*/  F2FP.PACK_AB R20, R21, R20 ;  /* 0x000000141514723e */ /* 0x000fe200000000ff */
[--C-:B------:R-:W-:Y:S01]  /*3f50*/  FADD.FTZ R18, R19, -R138.reuse ;  /* 0x8000008a13127221 */ /* 0x100fe20000010000 */
[----:B------:R-:W4:Y:S01]  /*3f60*/  MUFU.EX2 R170, R171 ;  /* 0x000000ab00aa7308 */ /* 0x000f220000000800 */
[--C-:B------:R-:W-:Y:S02]  /*3f70*/  FADD.FTZ R21, R22, -R138.reuse ;  /* 0x8000008a16157221 */ /* 0x100fe40000010000 */
[----:B------:R-:W-:Y:S02]  /*3f80*/  FADD.FTZ R22, R23, -R138 ;  /* 0x8000008a17167221 */ /* 0x000fe40000010000 */
[C---:B------:R-:W-:Y:S02]  /*3f90*/  FMUL.FTZ R18, R141.reuse, R18 ;  /* 0x000000128d127220 */ /* 0x040fe40000410000 */
[----:B------:R-:W-:Y:S01]  /*3fa0*/  FMUL.FTZ R17, R2, R17 ;  /* 0x0000001102117220 */ /* 0x000fe20000410000 */
[----:B------:R-:W-:Y:S01]  /*3fb0*/  F2FP.PACK_AB R2, R141, R2 ;  /* 0x000000028d02723e */ /* 0x000fe200000000ff */
[----:B------:R-:W-:Y:S01]  /*3fc0*/  FFMA.FTZ R242, R147, c[0x0][0x29c], -R242 ;  /* 0x0000a70093f27a23 */ /* 0x000fe200000108f2 */
[----:B------:R5:W-:Y:S01]  /*3fd0*/  MUFU.EX2 R23, R168 ;  /* 0x000000a800177308 */ /* 0x000be20000000800 */
[C---:B------:R-:W-:Y:S02]  /*3fe0*/  FMUL.FTZ R22, R143.reuse, R22 ;  /* 0x000000168f167220 */ /* 0x040fe40000410000 */
[----:B------:R-:W-:Y:S01]  /*3ff0*/  FMUL.FTZ R21, R142, R21 ;  /* 0x000000158e157220 */ /* 0x000fe20000410000 */
[----:B------:R-:W-:Y:S01]  /*4000*/  F2FP.PACK_AB R142, R143, R142 ;  /* 0x0000008e8f8e723e */ /* 0x000fe200000000ff */
[----:B------:R-:W-:Y:S02]  /*4010*/  FMUL.FTZ R17, R17, R224 ;  /* 0x000000e011117220 */ /* 0x000fe40000410000 */
[----:B------:R-:W-:Y:S02]  /*4020*/  FMUL.FTZ R18, R18, R225 ;  /* 0x000000e112127220 */ /* 0x000fe40000410000 */
[----:B------:R-:W-:Y:S01]  /*4030*/  FMUL.FTZ R21, R21, R228 ;  /* 0x000000e415157220 */ /* 0x000fe20000410000 */
[----:B------:R-:W2:Y:S01]  /*4040*/  MUFU.EX2 R174, R155 ;  /* 0x0000009b00ae7308 */ /* 0x000ea20000000800 */
[----:B------:R-:W-:Y:S01]  /*4050*/  FMUL.FTZ R22, R22, R229 ;  /* 0x000000e516167220 */ /* 0x000fe20000410000 */
[----:B------:R-:W-:Y:S01]  /*4060*/  F2FP.PACK_AB R18, R18, R17 ;  /* 0x000000111212723e */ /* 0x000fe200000000ff */
[--C-:B-1----:R-:W-:Y:S02]  /*4070*/  FADD.FTZ R17, R8, -R144.reuse ;  /* 0x8000009008117221 */ /* 0x102fe40000010000 */
[--C-:B------:R-:W-:Y:S01]  /*4080*/  FADD.FTZ R8, R9, -R144.reuse ;  /* 0x8000009009087221 */ /* 0x100fe20000010000 */
[----:B------:R-:W-:Y:S01]  /*4090*/  F2FP.PACK_AB R22, R22, R21 ;  /* 0x000000151616723e */ /* 0x000fe200000000ff */
[----:B---3--:R-:W-:Y:S01]  /*40a0*/  FMUL.FTZ R17, R152, R17 ;  /* 0x0000001198117220 */ /* 0x008fe20000410000 */
[C---:B------:R-:W-:Y:S01]  /*40b0*/  F2FP.PACK_AB R152, R3.reuse, R152 ;  /* 0x000000980398723e */ /* 0x040fe200000000ff */
[----:B------:R-:W-:Y:S01]  /*40c0*/  FMUL.FTZ R8, R3, R8 ;  /* 0x0000000803087220 */ /* 0x000fe20000410000 */
[----:B------:R-:W1:Y:S01]  /*40d0*/  MUFU.EX2 R19, R242 ;  /* 0x000000f200137308 */ /* 0x000e620000000800 */
[----:B------:R-:W-:Y:S02]  /*40e0*/  FADD.FTZ R13, R13, -R144 ;  /* 0x800000900d0d7221 */ /* 0x000fe40000010000 */
[----:B------:R-:W-:Y:S01]  /*40f0*/  FADD.FTZ R157, R4, -R140 ;  /* 0x8000008c049d7221 */ /* 0x000fe20000010000 */
[----:B------:R-:W-:Y:S01]  /*4100*/  F2FP.PACK_AB R140, R246, R175 ;  /* 0x000000aff68c723e */ /* 0x000fe200000000ff */
[----:B----4-:R-:W-:Y:S02]  /*4110*/  FMUL.FTZ R13, R170, R13 ;  /* 0x0000000daa0d7220 */ /* 0x010fe40000410000 */
[----:B-----5:R-:W-:Y:S02]  /*4120*/  FFMA.FTZ R168, -R219, R219, 1 ;  /* 0x3f800000dba87423 */ /* 0x020fe400000101db */
[--C-:B------:R-:W-:Y:S01]  /*4130*/  FADD.FTZ R12, R12, -R144.reuse ;  /* 0x800000900c0c7221 */ /* 0x100fe20000010000 */
[----:B------:R3:W-:Y:S01]  /*4140*/  MUFU.EX2 R21, R158 ;  /* 0x0000009e00157308 */ /* 0x0007e20000000800 */
[----:B------:R-:W-:Y:S02]  /*4150*/  FMUL.FTZ R168, R13, R168 ;  /* 0x000000a80da87220 */ /* 0x000fe40000410000 */
[--C-:B------:R-:W-:Y:S02]  /*4160*/  FADD.FTZ R24, R24, -R144.reuse ;  /* 0x8000009018187221 */ /* 0x100fe40000010000 */
[--C-:B------:R-:W-:Y:S02]  /*4170*/  FADD.FTZ R25, R25, -R144.reuse ;  /* 0x8000009019197221 */ /* 0x100fe40000010000 */
[--C-:B------:R-:W-:Y:S02]  /*4180*/  FADD.FTZ R13, R28, -R144.reuse ;  /* 0x800000901c0d7221 */ /* 0x100fe40000010000 */
[----:B------:R-:W-:Y:S01]  /*4190*/  FADD.FTZ R144, R29, -R144 ;  /* 0x800000901d907221 */ /* 0x000fe20000010000 */
[----:B------:R-:W4:Y:S01]  /*41a0*/  MUFU.EX2 R3, R166 ;  /* 0x000000a600037308 */ /* 0x000f220000000800 */
[----:B------:R-:W-:Y:S01]  /*41b0*/  FMUL.FTZ R154, R160, R157 ;  /* 0x0000009da09a7220 */ /* 0x000fe20000410000 */
[----:B------:R-:W-:Y:S01]  /*41c0*/  F2FP.PACK_AB R160, R161, R160 ;  /* 0x000000a0a1a0723e */ /* 0x000fe200000000ff */
[----:B--2---:R-:W-:Y:S02]  /*41d0*/  FMUL.FTZ R25, R174, R25 ;  /* 0x00000019ae197220 */ /* 0x004fe40000410000 */
[----:B------:R-:W-:Y:S02]  /*41e0*/  FMUL.FTZ R24, R173, R24 ;  /* 0x00000018ad187220 */ /* 0x000fe40000410000 */
[----:B------:R-:W-:Y:S01]  /*41f0*/  FMUL.FTZ R13, R156, R13 ;  /* 0x0000000d9c0d7220 */ /* 0x000fe20000410000 */
[----:B-1----:R-:W-:Y:S01]  /*4200*/  F2FP.PACK_AB R156, R19, R156 ;  /* 0x0000009c139c723e */ /* 0x002fe200000000ff */
[----:B------:R-:W-:Y:S01]  /*4210*/  FFMA.FTZ R28, -R231, R231, 1 ;  /* 0x3f800000e71c7423 */ /* 0x000fe200000101e7 */
[----:B------:R-:W-:Y:S01]  /*4220*/  STS [R205+0x18480], R160 ;  /* 0x018480a0cd007388 */ /* 0x000fe20000000800 */
[----:B------:R-:W-:Y:S01]  /*4230*/  FMUL.FTZ R144, R19, R144 ;  /* 0x0000009013907220 */ /* 0x000fe20000410000 */
[----:B------:R-:W-:Y:S01]  /*4240*/  MUFU.EX2 R150, R150 ;  /* 0x0000009600967308 */ /* 0x000fe20000000800 */
[----:B------:R-:W-:Y:S01]  /*4250*/  FFMA.FTZ R19, -R230, R230, 1 ;  /* 0x3f800000e6137423 */ /* 0x000fe200000101e6 */
[----:B------:R1:W-:Y:S01]  /*4260*/  STS [R207], R148 ;  /* 0x00000094cf007388 */ /* 0x0003e20000000800 */
[----:B------:R-:W-:Y:S02]  /*4270*/  FMUL.FTZ R28, R25, R28 ;  /* 0x0000001c191c7220 */ /* 0x000fe40000410000 */
[----:B------:R-:W-:Y:S01]  /*4280*/  FMUL.FTZ R19, R24, R19 ;  /* 0x0000001318137220 */ /* 0x000fe20000410000 */
[----:B------:R-:W-:Y:S01]  /*4290*/  F2FP.PACK_AB R24, R23, R162 ;  /* 0x000000a21718723e */ /* 0x000fe200000000ff */
[--C-:B------:R-:W-:Y:S01]  /*42a0*/  FADD.FTZ R35, R35, -R138.reuse ;  /* 0x8000008a23237221 */ /* 0x100fe20000010000 */
[----:B------:R2:W-:Y:S01]  /*42b0*/  STS [R207+0x400], R2 ;  /* 0x00040002cf007388 */ /* 0x0005e20000000800 */
[--C-:B------:R-:W-:Y:S01]  /*42c0*/  FADD.FTZ R226, R6, -R138.reuse ;  /* 0x8000008a06e27221 */ /* 0x100fe20000010000 */
[----:B---3--:R-:W-:Y:S01]  /*42d0*/  F2FP.PACK_AB R158, R28, R19 ;  /* 0x000000131c9e723e */ /* 0x008fe200000000ff */
[----:B------:R-:W-:Y:S01]  /*42e0*/  FADD.FTZ R34, R34, -R138 ;  /* 0x8000008a22227221 */ /* 0x000fe20000010000 */
[C---:B------:R-:W-:Y:S01]  /*42f0*/  F2FP.PACK_AB R138, R146.reuse, R145 ;  /* 0x00000091928a723e */ /* 0x040fe200000000ff */
[----:B------:R-:W-:Y:S01]  /*4300*/  FMUL.FTZ R35, R146, R35 ;  /* 0x0000002392237220 */ /* 0x000fe20000410000 */
[----:B------:R-:W-:Y:S01]  /*4310*/  F2FP.PACK_AB R146, R170, R167 ;  /* 0x000000a7aa92723e */ /* 0x000fe200000000ff */
[----:B------:R-:W-:Y:S01]  /*4320*/  STS [R205+0x19480], R152 ;  /* 0x01948098cd007388 */ /* 0x000fe20000000800 */
[----:B----4-:R-:W-:Y:S01]  /*4330*/  F2FP.PACK_AB R28, R3, R164 ;  /* 0x000000a4031c723e */ /* 0x010fe200000000ff */
[----:B------:R-:W-:Y:S01]  /*4340*/  FMUL.FTZ R12, R167, R12 ;  /* 0x0000000ca70c7220 */ /* 0x000fe20000410000 */
[----:B------:R-:W3:Y:S01]  /*4350*/  MUFU.EX2 R239, R239 ;  /* 0x000000ef00ef7308 */ /* 0x000ee20000000800 */
[----:B------:R-:W-:Y:S01]  /*4360*/  STS [R205+0x19880], R24 ;  /* 0x01988018cd007388 */ /* 0x000fe20000000800 */
[----:B------:R-:W-:Y:S02]  /*4370*/  FFMA.FTZ R9, -R218, R218, 1 ;  /* 0x3f800000da097423 */ /* 0x000fe400000101da */
[----:B------:R-:W-:Y:S01]  /*4380*/  FMUL.FTZ R226, R247, R226 ;  /* 0x000000e2f7e27220 */ /* 0x000fe20000410000 */
[----:B------:R-:W-:Y:S01]  /*4390*/  STS [R207+0x1000], R146 ;  /* 0x00100092cf007388 */ /* 0x000fe20000000800 */
[----:B------:R-:W-:Y:S01]  /*43a0*/  FMUL.FTZ R9, R12, R9 ;  /* 0x000000090c097220 */ /* 0x000fe20000410000 */
[----:B------:R-:W-:Y:S01]  /*43b0*/  F2FP.PACK_AB R12, R174, R173 ;  /* 0x000000adae0c723e */ /* 0x000fe200000000ff */
[----:B------:R-:W-:Y:S01]  /*43c0*/  FFMA.FTZ R147, -R210, R210, 1 ;  /* 0x3f800000d2937423 */ /* 0x000fe200000101d2 */
[----:B------:R-:W-:Y:S01]  /*43d0*/  STS [R207+0x1400], R28 ;  /* 0x0014001ccf007388 */ /* 0x000fe20000000800 */
[----:B-1----:R-:W-:Y:S01]  /*43e0*/  F2FP.PACK_AB R148, R21, R172 ;  /* 0x000000ac1594723e */ /* 0x002fe200000000ff */
[----:B------:R-:W-:Y:S01]  /*43f0*/  FFMA.FTZ R210, -R211, R211, 1 ;  /* 0x3f800000d3d27423 */ /* 0x000fe200000101d3 */
[----:B------:R-:W-:Y:S01]  /*4400*/  F2FP.PACK_AB R168, R168, R9 ;  /* 0x00000009a8a8723e */ /* 0x000fe200000000ff */
[----:B------:R-:W-:Y:S01]  /*4410*/  STS [R205+0x1a480], R222 ;  /* 0x01a480decd007388 */ /* 0x000fe20000000800 */
[----:B------:R-:W-:Y:S02]  /*4420*/  FMUL.FTZ R147, R226, R147 ;  /* 0x00000093e2937220 */ /* 0x000fe40000410000 */
[----:B------:R-:W-:Y:S01]  /*4430*/  FMUL.FTZ R210, R139, R210 ;  /* 0x000000d28bd27220 */ /* 0x000fe20000410000 */
[----:B------:R-:W-:Y:S01]  /*4440*/  STS [R205+0x1a880], R142 ;  /* 0x01a8808ecd007388 */ /* 0x000fe20000000800 */
[--C-:B------:R-:W-:Y:S02]  /*4450*/  FADD.FTZ R9, R10, -R237.reuse ;  /* 0x800000ed0a097221 */ /* 0x100fe40000010000 */
[--C-:B--2---:R-:W-:Y:S01]  /*4460*/  FADD.FTZ R2, R11, -R237.reuse ;  /* 0x800000ed0b027221 */ /* 0x104fe20000010000 */
[----:B------:R-:W-:Y:S01]  /*4470*/  STS [R207+0x2000], R140 ;  /* 0x0020008ccf007388 */ /* 0x000fe20000000800 */
[----:B------:R-:W-:Y:S01]  /*4480*/  FMUL.FTZ R154, R154, R213 ;  /* 0x000000d59a9a7220 */ /* 0x000fe20000410000 */
[----:B------:R-:W-:Y:S01]  /*4490*/  F2FP.PACK_AB R210, R210, R147 ;  /* 0x00000093d2d2723e */ /* 0x000fe200000000ff */
[----:B------:R-:W-:Y:S01]  /*44a0*/  FMUL.FTZ R2, R23, R2 ;  /* 0x0000000217027220 */ /* 0x000fe20000410000 */
[----:B------:R-:W-:Y:S01]  /*44b0*/  STS [R207+0x2400], R138 ;  /* 0x0024008acf007388 */ /* 0x000fe20000000800 */
[--C-:B------:R-:W-:Y:S01]  /*44c0*/  FADD.FTZ R10, R15, -R237.reuse ;  /* 0x800000ed0f0a7221 */ /* 0x100fe20000010000 */
[----:B------:R-:W-:Y:S01]  /*44d0*/  F2FP.PACK_AB R154, R153, R154 ;  /* 0x0000009a999a723e */ /* 0x000fe200000000ff */
[--C-:B------:R-:W-:Y:S01]  /*44e0*/  FADD.FTZ R11, R14, -R237.reuse ;  /* 0x800000ed0e0b7221 */ /* 0x100fe20000010000 */
[----:B------:R3:W-:Y:S01]  /*44f0*/  STS [R205+0x1b480], R12 ;  /* 0x01b4800ccd007388 */ /* 0x0007e20000000800 */
        /* <DEDUP_REMOVED lines=8> */
[----:B------:R-:W-:Y:S02]  /*4580*/  FMUL.FTZ R2, R2, R217 ;  /* 0x000000d902027220 */ /* 0x000fe40000410000 */
[----:B------:R-:W-:Y:S02]  /*4590*/  FMUL.FTZ R11, R164, R11 ;  /* 0x0000000ba40b7220 */ /* 0x000fe40000410000 */
[----:B------:R-:W-:Y:S01]  /*45a0*/  FMUL.FTZ R10, R10, R221 ;  /* 0x000000dd0a0a7220 */ /* 0x000fe20000410000 */
[----:B------:R-:W-:Y:S01]  /*45b0*/  F2FP.PACK_AB R2, R2, R9 ;  /* 0x000000090202723e */ /* 0x000fe200000000ff */
[----:B------:R-:W-:Y:S02]  /*45c0*/  FMUL.FTZ R11, R11, R220 ;  /* 0x000000dc0b0b7220 */ /* 0x000fe40000410000 */
[--C-:B------:R-:W-:Y:S02]  /*45d0*/  FADD.FTZ R3, R26, -R237.reuse ;  /* 0x800000ed1a037221 */ /* 0x100fe40000010000 */
[--C-:B------:R-:W-:Y:S01]  /*45e0*/  FADD.FTZ R14, R27, -R237.reuse ;  /* 0x800000ed1b0e7221 */ /* 0x100fe20000010000 */
[----:B------:R-:W-:Y:S01]  /*45f0*/  F2FP.PACK_AB R10, R10, R11 ;  /* 0x0000000b0a0a723e */ /* 0x000fe200000000ff */
[----:B------:R-:W-:Y:S01]  /*4600*/  FMUL.FTZ R34, R145, R34 ;  /* 0x0000002291227220 */ /* 0x000fe20000410000 */
[----:B---3--:R-:W-:Y:S01]  /*4610*/  F2FP.PACK_AB R12, R239, R150 ;  /* 0x00000096ef0c723e */ /* 0x008fe200000000ff */
[----:B------:R-:W-:Y:S02]  /*4620*/  FMUL.FTZ R14, R21, R14 ;  /* 0x0000000e150e7220 */ /* 0x000fe40000410000 */
[----:B------:R-:W-:Y:S02]  /*4630*/  FFMA.FTZ R233, -R233, R233, 1 ;  /* 0x3f800000e9e97423 */ /* 0x000fe400000101e9 */
[----:B------:R1:W-:Y:S01]  /*4640*/  STS [R207+0x3400], R12 ;  /* 0x0034000ccf007388 */ /* 0x0003e20000000800 */
[----:B------:R-:W-:Y:S02]  /*4650*/  FMUL.FTZ R3, R172, R3 ;  /* 0x00000003ac037220 */ /* 0x000fe40000410000 */
[----:B------:R-:W-:Y:S01]  /*4660*/  FMUL.FTZ R35, R35, R244 ;  /* 0x000000f423237220 */ /* 0x000fe20000410000 */
[----:B------:R-:W-:Y:S01]  /*4670*/  BAR.SYNC.DEFER_BLOCKING 0x0 ;  /* 0x0000000000007b1d */ /* 0x000fe20000010000 */
[--C-:B------:R-:W-:Y:S02]  /*4680*/  FADD.FTZ R9, R30, -R237.reuse ;  /* 0x800000ed1e097221 */ /* 0x100fe40000010000 */
[----:B------:R-:W-:Y:S02]  /*4690*/  FMUL.FTZ R34, R34, R243 ;  /* 0x000000f322227220 */ /* 0x000fe40000410000 */
[----:B------:R-:W-:Y:S02]  /*46a0*/  FMUL.FTZ R14, R14, R233 ;  /* 0x000000e90e0e7220 */ /* 0x000fe40000410000 */
[----:B------:R-:W-:Y:S01]  /*46b0*/  FMUL.FTZ R3, R3, R232 ;  /* 0x000000e803037220 */ /* 0x000fe20000410000 */
[----:B------:R-:W-:Y:S01]  /*46c0*/  F2FP.PACK_AB R34, R35, R34 ;  /* 0x000000222322723e */ /* 0x000fe200000000ff */
[----:B------:R-:W-:Y:S02]  /*46d0*/  FMUL.FTZ R9, R150, R9 ;  /* 0x0000000996097220 */ /* 0x000fe40000410000 */
[----:B------:R-:W-:Y:S01]  /*46e0*/  FFMA.FTZ R11, -R238, R238, 1 ;  /* 0x3f800000ee0b7423 */ /* 0x000fe200000101ee */
[----:B------:R-:W-:Y:S01]  /*46f0*/  F2FP.PACK_AB R138, R14, R3 ;  /* 0x000000030e8a723e */ /* 0x000fe200000000ff */
[----:B------:R-:W-:Y:S01]  /*4700*/  FFMA.FTZ R236, -R236, R236, 1 ;  /* 0x3f800000ecec7423 */ /* 0x000fe200000101ec */
[----:B------:R-:W-:Y:S01]  /*4710*/  MOV R3, UR5 ;  /* 0x0000000500037c02 */ /* 0x000fe20008000f00 */
[----:B------:R-:W-:Y:S02]  /*4720*/  FMUL.FTZ R13, R13, R234 ;  /* 0x000000ea0d0d7220 */ /* 0x000fe40000410000 */
[----:B------:R-:W-:Y:S02]  /*4730*/  FMUL.FTZ R9, R9, R236 ;  /* 0x000000ec09097220 */ /* 0x000fe40000410000 */
[----:B------:R-:W-:Y:S02]  /*4740*/  FMUL.FTZ R144, R144, R235 ;  /* 0x000000eb90907220 */ /* 0x000fe40000410000 */
[----:B-1----:R-:W-:Y:S02]  /*4750*/  FADD.FTZ R12, R31, -R237 ;  /* 0x800000ed1f0c7221 */ /* 0x002fe40000010000 */
[----:B------:R-:W-:Y:S01]  /*4760*/  IMAD R3, R3, 0x1800, R186 ;  /* 0x0000180003037824 */ /* 0x000fe200078e02ba */
[----:B------:R-:W-:Y:S01]  /*4770*/  STS [R205+0x1c480], R154 ;  /* 0x01c4809acd007388 */ /* 0x000fe20000000800 */
[----:B------:R-:W-:Y:S01]  /*4780*/  FMUL.FTZ R12, R239, R12 ;  /* 0x0000000cef0c7220 */ /* 0x000fe20000410000 */
[----:B------:R-:W-:Y:S02]  /*4790*/  F2FP.PACK_AB R144, R144, R13 ;  /* 0x0000000d9090723e */ /* 0x000fe400000000ff */
[----:B------:R-:W-:Y:S01]  /*47a0*/  STS [R205+0x1c880], R210 ;  /* 0x01c880d2cd007388 */ /* 0x000fe20000000800 */
[----:B------:R-:W-:Y:S01]  /*47b0*/  FMUL.FTZ R12, R12, R11 ;  /* 0x0000000b0c0c7220 */ /* 0x000fe20000410000 */
[----:B------:R-:W-:Y:S02]  /*47c0*/  SHF.L.U32 R160, R3, 0x1, RZ ;  /* 0x0000000103a07819 */ /* 0x000fe400000006ff */
[----:B------:R-:W-:Y:S02]  /*47d0*/  STS [R207+0x4000], R16 ;  /* 0x00400010cf007388 */ /* 0x000fe40000000800 */
[----:B------:R-:W-:Y:S02]  /*47e0*/  F2FP.PACK_AB R140, R12, R9 ;  /* 0x000000090c8c723e */ /* 0x000fe400000000ff */
        /* <DEDUP_REMOVED lines=123> */
.L_x_787:
        /* <DEDUP_REMOVED lines=239> */
.L_x_783:
[----:B------:R-:W-:Y:S05]  /*5e90*/  @P1 EXIT ;  /* 0x000000000000194d */ /* 0x000fea0003800000 */
[----:B------:R-:W-:-:S04]  /*5ea0*/  ISETP.NE.U32.AND P2, PT, RZ, c[0x0][0x360], PT ;  /* 0x0000d800ff007a0c */ /* 0x000fc80003f45070 */
[----:B------:R-:W-:-:S13]  /*5eb0*/  ISETP.NE.AND.EX P2, PT, RZ, c[0x0][0x364], PT, P2 ;  /* 0x0000d900ff007a0c */ /* 0x000fda0003f45320 */
[----:B------:R-:W-:-:S04]  /*5ec0*/  @P2 IMAD.MOV.U32 R0, RZ, RZ, 0x4 ;  /* 0x00000004ff002424 */ /* 0x000fc800078e00ff */
[----:B------:R-:W-:-:S05]  /*5ed0*/  @P2 IMAD.WIDE R10, R193, R0, c[0x0][0x360] ;  /* 0x0000d800c10a2625 */ /* 0x000fca00078e0200 */
[----:B------:R-:W2:Y:S01]  /*5ee0*/  @P2 LDG.E R0, [R10.64] ;  /* 0x0000000e0a002981 */ /* 0x000ea2000c1e1900 */
[----:B------:R-:W4:Y:S01]  /*5ef0*/  S2UR UR5, SR_CTAID.X ;  /* 0x00000000000579c3 */ /* 0x000f220000002500 */
[----:B------:R-:W-:Y:S02]  /*5f00*/  MOV R2, 0x1 ;  /* 0x0000000100027802 */ /* 0x000fe40000000f00 */
[----:B------:R-:W1:Y:S04]  /*5f10*/  S2R R4, SR_CTAID.Y ;  /* 0x0000000000047919 */ /* 0x000e680000002600 */
[----:B------:R-:W-:Y:S01]  /*5f20*/  BAR.SYNC.DEFER_BLOCKING 0x1, 0x100 ;  /* 0x0044000000007b1d */ /* 0x000fe20000010000 */
[----:B------:R-:W-:-:S05]  /*5f30*/  ISETP.NE.AND P0, PT, R2, c[0x0][0x338], PT ;  /* 0x0000ce0002007a0c */ /* 0x000fca0003f05270 */
[----:B------:R-:W3:Y:S01]  /*5f40*/  S2R R9, SR_TID.X ;  /* 0x0000000000097919 */ /* 0x000ee20000002100 */
[----:B----4-:R-:W-:-:S04]  /*5f50*/  UIMAD UR5, UR5, 0x3000, URZ ;  /* 0x00003000050578a4 */ /* 0x010fc8000f8e023f */
[----:B------:R-:W-:Y:S01]  /*5f60*/  USHF.R.S32.HI UR4, URZ, 0x1f, UR5 ;  /* 0x0000001f3f047899 */ /* 0x000fe20008011405 */
[----:B--2---:R-:W-:-:S05]  /*5f70*/  @P2 IMAD R3, R193, 0x80, R0 ;  /* 0x00000080c1032824 */ /* 0x004fca00078e0200 */
[----:B------:R-:W-:-:S04]  /*5f80*/  @P2 SHF.R.S32.HI R0, RZ, 0x1f, R3 ;  /* 0x0000001fff002819 */ /* 0x000fc80000011403 */
[----:B------:R-:W-:-:S04]  /*5f90*/  @P2 LEA.HI R0, R0, R3, RZ, 0x7 ;  /* 0x0000000300002211 */ /* 0x000fc800078f38ff */
[----:B-----5:R-:W-:Y:S01]  /*5fa0*/  @P2 SHF.R.S32.HI R6, RZ, 0x7, R0 ;  /* 0x00000007ff062819 */ /* 0x020fe20000011400 */
[----:B-1----:R-:W-:-:S04]  /*5fb0*/  @P0 IMAD.HI.U32 R0, R4, c[0x0][0x33c], RZ ;  /* 0x0000cf0004000a27 */ /* 0x002fc800078e00ff */
[----:B------:R-:W-:Y:S01]  /*5fc0*/  @P2 IMAD R6, R6, 0x3000, RZ ;  /* 0x0000300006062824 */ /* 0x000fe200078e02ff */
[----:B------:R-:W-:Y:S02]  /*5fd0*/  @P0 SHF.R.U32.HI R4, RZ, c[0x0][0x340], R0 ;  /* 0x0000d000ff040a19 */ /* 0x000fe40000011600 */
[----:B---3--:R-:W-:Y:S02]  /*5fe0*/  SHF.R.S32.HI R0, RZ, 0x1f, R9 ;  /* 0x0000001fff007819 */ /* 0x008fe40000011409 */
[----:B------:R-:W-:Y:S02]  /*5ff0*/  @P2 SHF.R.S32.HI R7, RZ, 0x1f, R6 ;  /* 0x0000001fff072819 */ /* 0x000fe40000011406 */
[----:B------:R-:W-:Y:S01]  /*6000*/  @!P2 CS2R R6, SRZ ;  /* 0x000000000006a805 */ /* 0x000fe2000001ff00 */
[----:B------:R-:W-:-:S05]  /*6010*/  SHF.R.S32.HI R5, RZ, 0x1f, R4 ;  /* 0x0000001fff057819 */ /* 0x000fca0000011404 */
[----:B------:R-:W-:Y:S01]  /*6020*/  IADD3 R8, P1, P0, R6, UR5, R9 ;  /* 0x0000000506087c10 */ /* 0x000fe2000f83e009 */
[C---:B------:R-:W-:Y:S02]  /*6030*/  IMAD R3, R5.reuse, c[0x0][0x328], RZ ;  /* 0x0000ca0005037a24 */ /* 0x040fe400078e02ff */
[----:B------:R-:W-:Y:S01]  /*6040*/  IMAD R5, R5, c[0x0][0x300], RZ ;  /* 0x0000c00005057a24 */ /* 0x000fe200078e02ff */
[----:B------:R-:W-:Y:S01]  /*6050*/  IADD3.X R9, R7, UR4, R0, P1, P0 ;  /* 0x0000000407097c10 */ /* 0x000fe20008fe0400 */
[C---:B------:R-:W-:Y:S01]  /*6060*/  IMAD R3, R4.reuse, c[0x0][0x32c], R3 ;  /* 0x0000cb0004037a24 */ /* 0x040fe200078e0203 */
[----:B------:R-:W-:Y:S01]  /*6070*/  SHF.R.S32.HI R0, RZ, 0x1f, R193 ;  /* 0x0000001fff007819 */ /* 0x000fe200000114c1 */
[C---:B------:R-:W-:Y:S01]  /*6080*/  IMAD R2, R4.reuse, c[0x0][0x304], R5 ;  /* 0x0000c10004027a24 */ /* 0x040fe200078e0205 */
[----:B------:R-:W-:Y:S01]  /*6090*/  SEL R193, R193, RZ, !P2 ;  /* 0x000000ffc1c17207 */ /* 0x000fe20005000000 */
[----:B------:R-:W-:Y:S01]  /*60a0*/  IMAD.WIDE.U32 R6, R4, c[0x0][0x328], R8 ;  /* 0x0000ca0004067a25 */ /* 0x000fe200078e0008 */
[----:B------:R-:W-:-:S03]  /*60b0*/  SEL R0, R0, RZ, !P2 ;  /* 0x000000ff00007207 */ /* 0x000fc60005000000 */
[----:B------:R-:W-:-:S04]  /*60c0*/  IMAD.WIDE.U32 R4, R4, c[0x0][0x300], R8 ;  /* 0x0000c00004047a25 */ /* 0x000fc800078e0008 */
[----:B------:R-:W-:Y:S01]  /*60d0*/  IMAD.IADD R7, R7, 0x1, R3 ;  /* 0x0000000107077824 */ /* 0x000fe200078e0203 */
[----:B------:R-:W-:Y:S01]  /*60e0*/  IADD3 R5, R5, R2, RZ ;  /* 0x0000000205057210 */ /* 0x000fe20007ffe0ff */
[----:B------:R-:W-:Y:S02]  /*60f0*/  IMAD R2, R0, c[0x0][0x330], RZ ;  /* 0x0000cc0000027a24 */ /* 0x000fe400078e02ff */
[----:B------:R-:W-:-:S04]  /*6100*/  IMAD.WIDE.U32 R6, R193, c[0x0][0x330], R6 ;  /* 0x0000cc00c1067a25 */ /* 0x000fc800078e0006 */
[----:B------:R-:W-:Y:S01]  /*6110*/  IMAD R2, R193, c[0x0][0x334], R2 ;  /* 0x0000cd00c1027a24 */ /* 0x000fe200078e0202 */
[----:B------:R-:W-:Y:S01]  /*6120*/  LEA R8, P1, R6, c[0x0][0x310], 0x2 ;  /* 0x0000c40006087a11 */ /* 0x000fe200078210ff */
[----:B------:R-:W-:Y:S02]  /*6130*/  IMAD R0, R0, c[0x0][0x308], RZ ;  /* 0x0000c20000007a24 */ /* 0x000fe400078e02ff */
[----:B------:R-:W-:Y:S02]  /*6140*/  IMAD.IADD R3, R7, 0x1, R2 ;  /* 0x0000000107037824 */ /* 0x000fe400078e0202 */
[C---:B------:R-:W-:Y:S02]  /*6150*/  IMAD R0, R193.reuse, c[0x0][0x30c], R0 ;  /* 0x0000c300c1007a24 */ /* 0x040fe400078e0200 */
[----:B------:R-:W-:Y:S01]  /*6160*/  IMAD.WIDE.U32 R4, R193, c[0x0][0x308], R4 ;  /* 0x0000c200c1047a25 */ /* 0x000fe200078e0004 */
[----:B------:R-:W-:-:S04]  /*6170*/  LEA.HI.X R9, R6, c[0x0][0x314], R3, 0x2, P1 ;  /* 0x0000c50006097a11 */ /* 0x000fc800008f1403 */
[----:B------:R-:W-:Y:S01]  /*6180*/  IADD3 R5, R5, R0, RZ ;  /* 0x0000000005057210 */ /* 0x000fe20007ffe0ff */
[----:B------:R-:W-:Y:S01]  /*6190*/  RED.E.ADD.F32.FTZ.RN.STRONG.GPU [R8.64], R36 ;  /* 0x000000240800798e */ /* 0x000fe2000c10e78e */
[----:B------:R-:W-:-:S03]  /*61a0*/  LEA R2, P0, R4, c[0x0][0x2e8], 0x2 ;  /* 0x0000ba0004027a11 */ /* 0x000fc600078010ff */
[----:B------:R-:W-:Y:S01]  /*61b0*/  RED.E.ADD.F32.FTZ.RN.STRONG.GPU [R8.64+0x400], R37 ;  /* 0x000400250800798e */ /* 0x000fe2000c10e78e */
        /* <DEDUP_REMOVED lines=96> */
.L_x_789:
        /* <DEDUP_REMOVED lines=12> */
.L_x_1418:


//--------------------- .text._ZN7cutlass13device_kernelIN5flash19enable_sm80_to_sm89INS1_16FlashAttnBwdSm80INS1_25CollectiveMainloopBwdSm80ILi2ELi2EN4cute5tupleIJNS5_1CILi64EEENS7_ILi128EEENS7_ILi96EEEEEENS_6half_tEfNS_4arch4Sm80ELb0ELb0ELb1ELb1ELb1ELb0ELb0ELb0ELi2ELi2ELi4ELi2ELb0EEENS1_24CollectiveEpilogueBwdGQAISB_fSE_Li256ELb1ELb1EEENS1_19SingleTileSchedulerILb1ELb0ELb0ELi128EEEEEEEEEvNT_6ParamsE --------------------------
	.section	.text._ZN7cutlass13device_kernelIN5flash19enable_sm80_to_sm89INS1_16FlashAttnBwdSm80INS1_25CollectiveMainloopBwdSm80ILi2ELi2EN4cute5tupleIJNS5_1CILi64EEENS7_ILi128EEENS7_ILi96EEEEEENS_6half_tEfNS_4arch4Sm80ELb0ELb0ELb1ELb1ELb1ELb0ELb0ELb0ELi2ELi2ELi4ELi2ELb0EEENS1_24CollectiveEpilogueBwdGQAISB_fSE_Li256ELb1ELb1EEENS1_19SingleTileSchedulerILb1ELb0ELb0ELi128EEEEEEEEEvNT_6ParamsE,"ax",@progbits
	.sectioninfo	@"SHI_REGISTERS=255"
	.align	128
.text._ZN7cutlass13device_kernelIN5flash19enable_sm80_to_sm89INS1_16FlashAttnBwdSm80INS1_25CollectiveMainloopBwdSm80ILi2ELi2EN4cute5tupleIJNS5_1CILi64EEENS7_ILi128EEENS7_ILi96EEEEEENS_6half_tEfNS_4arch4Sm80ELb0ELb0ELb1ELb1ELb1ELb0ELb0ELb0ELi2ELi2ELi4ELi2ELb0EEENS1_24CollectiveEpilogueBwdGQAISB_fSE_Li256ELb1ELb1EEENS1_19SingleTileSchedulerILb1ELb0ELb0ELi128EEEEEEEEEvNT_6ParamsE:
        .type           _ZN7cutlass13device_kernelIN5flash19enable_sm80_to_sm89INS1_16FlashAttnBwdSm80INS1_25CollectiveMainloopBwdSm80ILi2ELi2EN4cute5tupleIJNS5_1CILi64EEENS7_ILi128EEENS7_ILi96EEEEEENS_6half_tEfNS_4arch4Sm80ELb0ELb0ELb1ELb1ELb1ELb0ELb0ELb0ELi2ELi2ELi4ELi2ELb0EEENS1_24CollectiveEpilogueBwdGQAISB_fSE_Li256ELb1ELb1EEENS1_19SingleTileSchedulerILb1ELb0ELb0ELi128EEEEEEEEEvNT_6ParamsE,@function
        .size           _ZN7cutlass13device_kernelIN5flash19enable_sm80_to_sm89INS1_16FlashAttnBwdSm80INS1_25CollectiveMainloopBwdSm80ILi2ELi2EN4cute5tupleIJNS5_1CILi64EEENS7_ILi128EEENS7_ILi96EEEEEENS_6half_tEfNS_4arch4Sm80ELb0ELb0ELb1ELb1ELb1ELb0ELb0ELb0ELi2ELi2ELi4ELi2ELb0EEENS1_24CollectiveEpilogueBwdGQAISB_fSE_Li256ELb1ELb1EEENS1_19SingleTileSchedulerILb1ELb0ELb0ELi128EEEEEEEEEvNT_6ParamsE,(.L_x_1419 - _ZN7cutlass13device_kernelIN5flash19enable_sm80_to_sm89INS1_16FlashAttnBwdSm80INS1_25CollectiveMainloopBwdSm80ILi2ELi2EN4cute5tupleIJNS5_1CILi64EEENS7_ILi128EEENS7_ILi96EEEEEENS_6half_tEfNS_4arch4Sm80ELb0ELb0ELb1ELb1ELb1ELb0ELb0ELb0ELi2ELi2ELi4ELi2ELb0EEENS1_24CollectiveEpilogueBwdGQAISB_fSE_Li256ELb1ELb1EEENS1_19SingleTileSchedulerILb1ELb0ELb0ELi128EEEEEEEEEvNT_6ParamsE)
        .other          _ZN7cutlass13device_kernelIN5flash19enable_sm80_to_sm89INS1_16FlashAttnBwdSm80INS1_25CollectiveMainloopBwdSm80ILi2ELi2EN4cute5tupleIJNS5_1CILi64EEENS7_ILi128EEENS7_ILi96EEEEEENS_6half_tEfNS_4arch4Sm80ELb0ELb0ELb1ELb1ELb1ELb0ELb0ELb0ELi2ELi2ELi4ELi2ELb0EEENS1_24CollectiveEpilogueBwdGQAISB_fSE_Li256ELb1ELb1EEENS1_19SingleTileSchedulerILb1ELb0ELb0ELi128EEEEEEEEEvNT_6ParamsE,@"STO_CUDA_ENTRY STV_DEFAULT"
_ZN7cutlass13device_kernelIN5flash19enable_sm80_to_sm89INS1_16FlashAttnBwdSm80INS1_25CollectiveMainloopBwdSm80ILi2ELi2EN4cute5tupleIJNS5_1CILi64EEENS7_ILi128EEENS7_ILi96EEEEEENS_6half_tEfNS_4arch4Sm80ELb0ELb0ELb1ELb1ELb1ELb0ELb0ELb0ELi2ELi2ELi4ELi2ELb0EEENS1_24CollectiveEpilogueBwdGQAISB_fSE_Li256ELb1ELb1EEENS1_19SingleTileSchedulerILb1ELb0ELb0ELi128EEEEEEEEEvNT_6ParamsE:
        /* <DEDUP_REMOVED lines=17> */
.L_x_791:
        /* <DEDUP_REMOVED lines=8> */
.L_x_793:
[----:B------:R-:W-:Y:S02]  /*0190*/  MOV R5, c[0x0][0x3ac] ;  /* 0x0000eb0000057a02 */ /* 0x000fe40000000f00 */
.L_x_792:
[----:B-1----:R-:W-:-:S05]  /*01a0*/  IMAD.SHL.U32 R4, R3, 0x80, RZ ;  /* 0x0000008003047824 */ /* 0x002fca00078e00ff */
[----:B-----5:R-:W-:-:S04]  /*01b0*/  ISETP.GE.AND P0, PT, R4, R5, PT ;  /* 0x000000050400720c */ /* 0x020fc80003f06270 */
[----:B------:R-:W-:Y:S01]  /*01c0*/  SEL R193, R193, 0xffffffff, !P0 ;  /* 0xffffffffc1c17807 */ /* 0x000fe20004000000 */
[----:B------:R-:W-:Y:S05]  /*01d0*/  BRA `(.L_x_794) ;  /* 0x0000011000007947 */ /* 0x000fea0003800000 */
.L_x_790:
[----:B---34-:R-:W-:-:S04]  /*01e0*/  ISETP.NE.U32.AND P0, PT, RZ, c[0x0][0x3c8], PT ;  /* 0x0000f200ff007a0c */ /* 0x018fc80003f05070 */
[----:B------:R-:W-:-:S13]  /*01f0*/  ISETP.NE.AND.EX P0, PT, RZ, c[0x0][0x3cc], PT, P0 ;  /* 0x0000f300ff007a0c */ /* 0x000fda0003f05300 */
[----:B------:R-:W-:Y:S05]  /*0200*/  @!P0 BRA `(.L_x_795) ;  /* 0x0000002000008947 */ /* 0x000fea0003800000 */
[----:B------:R1:W5:Y:S01]  /*0210*/  LDG.E R5, [R4.64] ;  /* 0x0000000e04057981 */ /* 0x000362000c1e1900 */
[----:B------:R-:W-:Y:S05]  /*0220*/  BRA `(.L_x_796) ;  /* 0x0000009000007947 */ /* 0x000fea0003800000 */
.L_x_795:
        /* <DEDUP_REMOVED lines=8> */
.L_x_797:
[----:B------:R-:W-:Y:S02]  /*02b0*/  MOV R5, c[0x0][0x3ac] ;  /* 0x0000eb0000057a02 */ /* 0x000fe40000000f00 */
.L_x_796:
[----:B-1----:R-:W-:-:S05]  /*02c0*/  IMAD.SHL.U32 R4, R3, 0x80, RZ ;  /* 0x0000008003047824 */ /* 0x002fca00078e00ff */
[----:B-----5:R-:W-:-:S04]  /*02d0*/  ISETP.GE.AND P0, PT, R4, R5, PT ;  /* 0x000000050400720c */ /* 0x020fc80003f06270 */
[----:B------:R-:W-:-:S04]  /*02e0*/  SEL R193, R193, 0xffffffff, !P0 ;  /* 0xffffffffc1c17807 */ /* 0x000fc80004000000 */
.L_x_794:
        /* <DEDUP_REMOVED lines=36> */
.L_x_798:
[----:B------:R-:W-:-:S04]  /*0530*/  ISETP.NE.U32.AND P0, PT, RZ, c[0x0][0x2e0], PT ;  /* 0x0000b800ff007a0c */ /* 0x000fc80003f05070 */
[----:B------:R-:W-:-:S13]  /*0540*/  ISETP.NE.AND.EX P0, PT, RZ, c[0x0][0x2e4], PT, P0 ;  /* 0x0000b900ff007a0c */ /* 0x000fda0003f05300 */
[----:B------:R-:W-:Y:S05]  /*0550*/  @!P0 BRA `(.L_x_799) ;  /* 0x0000003000008947 */ /* 0x000fea0003800000 */
[----:B------:R-:W-:-:S06]  /*0560*/  IMAD.WIDE R6, R193, R12, c[0x0][0x2e0] ;  /* 0x0000b800c1067625 */ /* 0x000fcc00078e020c */
[----:B------:R3:W5:Y:S01]  /*0570*/  LDG.E R6, [R6.64] ;  /* 0x0000000e06067981 */ /* 0x000762000c1e1900 */
[----:B------:R-:W-:Y:S05]  /*0580*/  BRA `(.L_x_800) ;  /* 0x0000004000007947 */ /* 0x000fea0003800000 */
.L_x_799:
[----:B------:R-:W-:Y:S05]  /*0590*/  @!P3 BRA `(.L_x_800) ;  /* 0x000000300000b947 */ /* 0x000fea0003800000 */
[----:B------:R-:W3:Y:S04]  /*05a0*/  LDG.E R6, [R14.64] ;  /* 0x0000000e0e067981 */ /* 0x000ee8000c1e1900 */
[----:B------:R-:W3:Y:S02]  /*05b0*/  LDG.E R5, [R14.64+0x4] ;  /* 0x0000040e0e057981 */ /* 0x000ee4000c1e1900 */
[----:B---3--:R-:W-:Y:S02]  /*05c0*/  IADD3 R6, -R6, R5, RZ ;  /* 0x0000000506067210 */ /* 0x008fe40007ffe1ff */
.L_x_800:
        /* <DEDUP_REMOVED lines=410> */
.L_x_803:
[----:B------:R-:W-:Y:S05]  /*1f70*/  BSYNC B0 ;  /* 0x0000000000007941 */ /* 0x000fea0003800000 */
.L_x_802:
        /* <DEDUP_REMOVED lines=78> */
.L_x_806:
        /* <DEDUP_REMOVED lines=202> */
.L_x_804:
        /* <DEDUP_REMOVED lines=488> */
.L_x_805:
        /* <DEDUP_REMOVED lines=239> */
.L_x_801:
[----:B------:R-:W-:Y:S05]  /*5e70*/  @P1 EXIT ;  /* 0x000000000000194d */ /* 0x000fea0003800000 */
[----:B------:R-:W-:-:S04]  /*5e80*/  ISETP.NE.U32.AND P1, PT, RZ, c[0x0][0x360], PT ;  /* 0x0000d800ff007a0c */ /* 0x000fc80003f25070 */
[----:B------:R-:W-:-:S13]  /*5e90*/  ISETP.NE.AND.EX P1, PT, RZ, c[0x0][0x364], PT, P1 ;  /* 0x0000d900ff007a0c */ /* 0x000fda0003f25310 */
[----:B------:R-:W-:-:S04]  /*5ea0*/  @P1 IMAD.MOV.U32 R0, RZ, RZ, 0x4 ;  /* 0x00000004ff001424 */ /* 0x000fc800078e00ff */
[----:B---3-5:R-:W-:-:S06]  /*5eb0*/  @P1 IMAD.WIDE R6, R193, R0, c[0x0][0x360] ;  /* 0x0000d800c1061625 */ /* 0x028fcc00078e0200 */
[----:B------:R2:W3:Y:S01]  /*5ec0*/  @P1 LDG.E R6, [R6.64] ;  /* 0x0000000e06061981 */ /* 0x0004e2000c1e1900 */
[----:B------:R-:W4:Y:S01]  /*5ed0*/  S2UR UR6, SR_CTAID.X ;  /* 0x00000000000679c3 */ /* 0x000f220000002500 */
[----:B------:R-:W-:Y:S01]  /*5ee0*/  IMAD.MOV.U32 R0, RZ, RZ, 0x1 ;  /* 0x00000001ff007424 */ /* 0x000fe200078e00ff */
[----:B------:R-:W-:Y:S01]  /*5ef0*/  ULDC UR5, c[0x0][0x358] ;  /* 0x0000d60000057ab9 */ /* 0x000fe20000000800 */
[----:B------:R-:W1:Y:S01]  /*5f00*/  S2R R3, SR_CTAID.Y ;  /* 0x0000000000037919 */ /* 0x000e620000002600 */
[----:B------:R-:W-:Y:S01]  /*5f10*/  ULDC UR4, c[0x0][0x2f4] ;  /* 0x0000bd0000047ab9 */ /* 0x000fe20000000800 */
[----:B------:R-:W-:Y:S02]  /*5f20*/  IMAD R4, R193, c[0x0][0x2f4], RZ ;  /* 0x0000bd00c1047a24 */ /* 0x000fe400078e02ff */
[----:B------:R-:W-:Y:S01]  /*5f30*/  BAR.SYNC.DEFER_BLOCKING 0x1, 0x100 ;  /* 0x0044000000007b1d */ /* 0x000fe20000010000 */
[----:B------:R-:W-:Y:S02]  /*5f40*/  ISETP.NE.AND P0, PT, R0, c[0x0][0x338], PT ;  /* 0x0000ce0000007a0c */ /* 0x000fe40003f05270 */
[----:B------:R-:W-:-:S03]  /*5f50*/  SHF.R.S32.HI R5, RZ, 0x1f, R4 ;  /* 0x0000001fff057819 */ /* 0x000fc60000011404 */
[----:B------:R-:W3:Y:S01]  /*5f60*/  S2R R2, SR_TID.X ;  /* 0x0000000000027919 */ /* 0x000ee20000002100 */
[----:B------:R-:W-:Y:S01]  /*5f70*/  BSSY B0, `(.L_x_807) ;  /* 0x0000021000007945 */ /* 0x000fe20003800000 */
[----:B----4-:R-:W-:-:S06]  /*5f80*/  UIMAD UR5, UR6, UR5, URZ ;  /* 0x00000005060572a4 */ /* 0x010fcc000f8e023f */
[----:B-1----:R-:W-:Y:S01]  /*5f90*/  @P0 IMAD.HI.U32 R0, R3, c[0x0][0x33c], RZ ;  /* 0x0000cf0003000a27 */ /* 0x002fe200078e00ff */
[----:B------:R-:W-:-:S03]  /*5fa0*/  UIMAD UR5, UR5, UR4, URZ ;  /* 0x00000004050572a4 */ /* 0x000fc6000f8e023f */
[----:B--2---:R-:W-:Y:S01]  /*5fb0*/  IMAD.MOV.U32 R7, RZ, RZ, R3 ;  /* 0x000000ffff077224 */ /* 0x004fe200078e0003 */
[----:B------:R-:W-:Y:S01]  /*5fc0*/  @P0 SHF.R.U32.HI R7, RZ, c[0x0][0x340], R0 ;  /* 0x0000d000ff070a19 */ /* 0x000fe20000011600 */
[----:B------:R-:W-:Y:S01]  /*5fd0*/  USHF.R.S32.HI UR4, URZ, 0x1f, UR5 ;  /* 0x0000001f3f047899 */ /* 0x000fe20008011405 */
[----:B------:R-:W-:Y:S02]  /*5fe0*/  SHF.R.S32.HI R0, RZ, 0x1f, R193 ;  /* 0x0000001fff007819 */ /* 0x000fe400000114c1 */
[--C-:B------:R-:W-:Y:S01]  /*5ff0*/  IADD3 R4, P2, P0, R4, UR5, R7.reuse ;  /* 0x0000000504047c10 */ /* 0x100fe2000f85e007 */
[----:B------:R-:W-:Y:S01]  /*6000*/  IMAD.MOV R8, RZ, RZ, -R7 ;  /* 0x000000ffff087224 */ /* 0x000fe200078e0a07 */
[----:B------:R-:W-:-:S03]  /*6010*/  SEL R0, R0, RZ, !P1 ;  /* 0x000000ff00007207 */ /* 0x000fc60004800000 */
[----:B------:R-:W-:Y:S02]  /*6020*/  IMAD R8, R8, c[0x0][0x338], R3 ;  /* 0x0000ce0008087a24 */ /* 0x000fe400078e0203 */
[C---:B---3--:R-:W-:Y:S01]  /*6030*/  @P1 IMAD R9, R193.reuse, 0x80, R6 ;  /* 0x00000080c1091824 */ /* 0x048fe200078e0206 */
[----:B------:R-:W-:Y:S02]  /*6040*/  SHF.R.S32.HI R6, RZ, 0x1f, R7 ;  /* 0x0000001fff067819 */ /* 0x000fe40000011407 */
[----:B------:R-:W-:Y:S02]  /*6050*/  SEL R193, R193, RZ, !P1 ;  /* 0x000000ffc1c17207 */ /* 0x000fe40004800000 */
[----:B------:R-:W-:Y:S02]  /*6060*/  @P1 SHF.R.S32.HI R10, RZ, 0x1f, R9 ;  /* 0x0000001fff0a1819 */ /* 0x000fe40000011409 */
[----:B------:R-:W-:Y:S02]  /*6070*/  IADD3.X R5, R5, UR4, R6, P2, P0 ;  /* 0x0000000405057c10 */ /* 0x000fe400097e0406 */
[----:B------:R-:W-:-:S02]  /*6080*/  @P1 LEA.HI R10, R10, R9, RZ, 0x7 ;  /* 0x000000090a0a1211 */ /* 0x000fc400078f38ff */
[----:B------:R-:W-:Y:S02]  /*6090*/  ISETP.NE.AND P2, PT, R2, RZ, PT ;  /* 0x000000ff0200720c */ /* 0x000fe40003f45270 */
[----:B------:R-:W-:Y:S02]  /*60a0*/  @P1 SHF.R.S32.HI R10, RZ, 0x7, R10 ;  /* 0x00000007ff0a1819 */ /* 0x000fe4000001140a */
[C---:B------:R-:W-:Y:S01]  /*60b0*/  SHF.L.U64.HI R5, R4.reuse, 0x2, R5 ;  /* 0x0000000204057819 */ /* 0x040fe20000010205 */
[----:B------:R-:W-:Y:S02]  /*60c0*/  IMAD.SHL.U32 R4, R4, 0x4, RZ ;  /* 0x0000000404047824 */ /* 0x000fe400078e00ff */
[----:B------:R-:W-:-:S03]  /*60d0*/  @P1 IMAD R10, R10, 0x3000, RZ ;  /* 0x000030000a0a1824 */ /* 0x000fc600078e02ff */
[----:B------:R-:W-:Y:S02]  /*60e0*/  IADD3 R12, P0, R4, c[0x0][0x350], RZ ;  /* 0x0000d400040c7a10 */ /* 0x000fe40007f1e0ff */
[----:B------:R-:W-:Y:S02]  /*60f0*/  @P1 SHF.R.S32.HI R11, RZ, 0x1f, R10 ;  /* 0x0000001fff0b1819 */ /* 0x000fe4000001140a */
[----:B------:R-:W-:Y:S01]  /*6100*/  IADD3.X R13, R5, c[0x0][0x354], RZ, P0, !PT ;  /* 0x0000d500050d7a10 */ /* 0x000fe200007fe4ff */
[----:B------:R-:W-:Y:S01]  /*6110*/  @!P1 CS2R R10, SRZ ;  /* 0x00000000000a9805 */ /* 0x000fe2000001ff00 */
[----:B------:R-:W-:Y:S05]  /*6120*/  @P2 BRA `(.L_x_808) ;  /* 0x0000005000002947 */ /* 0x000fea0003800000 */
.L_x_809:
[----:B------:R-:W2:Y:S01]  /*6130*/  LDG.E.STRONG.GPU R3, [R12.64] ;  /* 0x0000000e0c037981 */ /* 0x000ea2000c1ef900 */
[----:B------:R-:W-:Y:S01]  /*6140*/  YIELD ;  /* 0x0000000000007946 */ /* 0x000fe20003800000 */
[----:B--2---:R-:W-:Y:S01]  /*6150*/  ISETP.NE.AND P0, PT, R3, R8, PT ;  /* 0x000000080300720c */ /* 0x004fe20003f05270 */
[----:B------:R-:W-:-:S12]  /*6160*/  CCTL.IVALL ;  /* 0x00000000ff00798f */ /* 0x000fd80002000000 */
[----:B------:R-:W-:Y:S05]  /*6170*/  @P0 BRA `(.L_x_809) ;  /* 0xffffffb000000947 */ /* 0x000fea000383ffff */
.L_x_808:
[----:B------:R-:W-:Y:S05]  /*6180*/  BSYNC B0 ;  /* 0x0000000000007941 */ /* 0x000fea0003800000 */
.L_x_807:
[----:B------:R-:W-:Y:S01]  /*6190*/  MOV R9, 0xffffffff ;  /* 0xffffffff00097802 */ /* 0x000fe20000000f00 */
[----:B------:R-:W-:Y:S05]  /*61a0*/  BRA.CONV ~URZ, `(.L_x_810) ;  /* 0x000000237f007947 */ /* 0x000fea000b800000 */
[----:B------:R-:W-:Y:S02]  /*61b0*/  MOV R14, 0x61d0 ;  /* 0x000061d0000e7802 */ /* 0x000fe40000000f00 */
[----:B------:R-:W-:Y:S05]  /*61c0*/  CALL.REL.NOINC `($__internal_7_$__cuda_sm70_warpsync) ;  /* 0x00000a9000007944 */ /* 0x000fea0003c00000 */
.L_x_810:
[----:B------:R-:W-:Y:S01]  /*61d0*/  UIMAD UR5, UR6, 0x3000, URZ ;  /* 0x00003000060578a4 */ /* 0x000fe2000f8e023f */
[----:B------:R-:W-:Y:S01]  /*61e0*/  SHF.R.S32.HI R3, RZ, 0x1f, R2 ;  /* 0x0000001fff037819 */ /* 0x000fe20000011402 */
[----:B------:R-:W-:-:S06]  /*61f0*/  NOP ;  /* 0x0000000000007918 */ /* 0x000fcc0000000000 */
[----:B------:R-:W-:Y:S01]  /*6200*/  USHF.R.S32.HI UR4, URZ, 0x1f, UR5 ;  /* 0x0000001f3f047899 */ /* 0x000fe20008011405 */
[----:B------:R-:W-:Y:S01]  /*6210*/  IADD3 R10, P1, P0, R10, UR5, R2 ;  /* 0x000000050a0a7c10 */ /* 0x000fe2000f83e002 */
[----:B------:R-:W-:-:S04]  /*6220*/  IMAD R2, R6, c[0x0][0x328], RZ ;  /* 0x0000ca0006027a24 */ /* 0x000fc800078e02ff */
[----:B------:R-:W-:Y:S01]  /*6230*/  IADD3.X R11, R11, UR4, R3, P1, P0 ;  /* 0x000000040b0b7c10 */ /* 0x000fe20008fe0403 */
[C---:B------:R-:W-:Y:S02]  /*6240*/  IMAD R3, R7.reuse, c[0x0][0x32c], R2 ;  /* 0x0000cb0007037a24 */ /* 0x040fe400078e0202 */
[----:B------:R-:W-:Y:S02]  /*6250*/  IMAD R2, R0, c[0x0][0x330], RZ ;  /* 0x0000cc0000027a24 */ /* 0x000fe400078e02ff */
[----:B------:R-:W-:-:S04]  /*6260*/  IMAD.WIDE.U32 R14, R7, c[0x0][0x328], R10 ;  /* 0x0000ca00070e7a25 */ /* 0x000fc800078e000a */
[----:B------:R-:W-:Y:S01]  /*6270*/  IMAD R2, R193, c[0x0][0x334], R2 ;  /* 0x0000cd00c1027a24 */ /* 0x000fe200078e0202 */
[----:B------:R-:W-:-:S05]  /*6280*/  IADD3 R15, R15, R3, RZ ;  /* 0x000000030f0f7210 */ /* 0x000fca0007ffe0ff */
        /* <DEDUP_REMOVED lines=54> */
[----:B-1----:R-:W-:Y:S05]  /*65f0*/  CALL.REL.NOINC `($__internal_7_$__cuda_sm70_warpsync) ;  /* 0x0000066000007944 */ /* 0x002fea0003c00000 */
.L_x_811:
        /* <DEDUP_REMOVED lines=12> */
.L_x_813:
[----:B------:R-:W-:Y:S05]  /*66c0*/  BSYNC B0 ;  /* 0x0000000000007941 */ /* 0x000fea0003800000 */
.L_x_812:
[----:B------:R-:W-:Y:S01]  /*66d0*/  IADD3 R4, P0, R4, c[0x0][0x348], RZ ;  /* 0x0000d20004047a10 */ /* 0x000fe20007f1e0ff */
[----:B------:R-:W-:Y:S03]  /*66e0*/  BSSY B0, `(.L_x_814) ;  /* 0x0000008000007945 */ /* 0x000fe60003800000 */
[----:B------:R-:W-:Y:S01]  /*66f0*/  IADD3.X R5, R5, c[0x0][0x34c], RZ, P0, !PT ;  /* 0x0000d30005057a10 */ /* 0x000fe200007fe4ff */
[----:B------:R-:W-:Y:S05]  /*6700*/  @P2 BRA `(.L_x_815) ;  /* 0x0000005000002947 */ /* 0x000fea0003800000 */
.L_x_816:
[----:B--2---:R-:W2:Y:S01]  /*6710*/  LDG.E.STRONG.GPU R3, [R4.64] ;  /* 0x0000000e04037981 */ /* 0x004ea2000c1ef900 */
[----:B------:R-:W-:Y:S01]  /*6720*/  YIELD ;  /* 0x0000000000007946 */ /* 0x000fe20003800000 */
[----:B--2---:R-:W-:Y:S01]  /*6730*/  ISETP.NE.AND P0, PT, R3, R8, PT ;  /* 0x000000080300720c */ /* 0x004fe20003f05270 */
[----:B------:R-:W-:-:S12]  /*6740*/  CCTL.IVALL ;  /* 0x00000000ff00798f */ /* 0x000fd80002000000 */
[----:B------:R-:W-:Y:S05]  /*6750*/  @P0 BRA `(.L_x_816) ;  /* 0xffffffb000000947 */ /* 0x000fea000383ffff */
.L_x_815:
[----:B------:R-:W-:Y:S05]  /*6760*/  BSYNC B0 ;  /* 0x0000000000007941 */ /* 0x000fea0003800000 */
.L_x_814:
[----:B------:R-:W-:Y:S05]  /*6770*/  BRA.CONV ~URZ, `(.L_x_817) ;  /* 0x000000237f007947 */ /* 0x000fea000b800000 */
[----:B------:R-:W-:Y:S02]  /*6780*/  MOV R14, 0x67a0 ;  /* 0x000067a0000e7802 */ /* 0x000fe40000000f00 */
[----:B-12---:R-:W-:Y:S05]  /*6790*/  CALL.REL.NOINC `($__internal_7_$__cuda_sm70_warpsync) ;  /* 0x000004c000007944 */ /* 0x006fea0003c00000 */
.L_x_817:
[----:B------:R-:W-:Y:S01]  /*67a0*/  MOV R2, R10 ;  /* 0x0000000a00027202 */ /* 0x000fe20000000f00 */
[----:B------:R-:W-:Y:S01]  /*67b0*/  IMAD R6, R6, c[0x0][0x300], RZ ;  /* 0x0000c00006067a24 */ /* 0x000fe200078e02ff */
[----:B--2---:R-:W-:Y:S01]  /*67c0*/  MOV R3, R11 ;  /* 0x0000000b00037202 */ /* 0x004fe20000000f00 */
[----:B------:R-:W-:Y:S01]  /*67d0*/  IMAD R0, R0, c[0x0][0x308], RZ ;  /* 0x0000c20000007a24 */ /* 0x000fe200078e02ff */
[----:B------:R-:W-:-:S06]  /*67e0*/  NOP ;  /* 0x0000000000007918 */ /* 0x000fcc0000000000 */
[----:B------:R-:W-:-:S04]  /*67f0*/  IMAD.WIDE.U32 R2, R7, c[0x0][0x300], R2 ;  /* 0x0000c00007027a25 */ /* 0x000fc800078e0002 */
[----:B------:R-:W-:Y:S02]  /*6800*/  IMAD R6, R7, c[0x0][0x304], R6 ;  /* 0x0000c10007067a24 */ /* 0x000fe400078e0206 */
[----:B------:R-:W-:-:S03]  /*6810*/  IMAD R0, R193, c[0x0][0x30c], R0 ;  /* 0x0000c300c1007a24 */ /* 0x000fc600078e0200 */
        /* <DEDUP_REMOVED lines=55> */
[----:B-12---:R-:W-:Y:S05]  /*6b90*/  CALL.REL.NOINC `($__internal_7_$__cuda_sm70_warpsync) ;  /* 0x000000c000007944 */ /* 0x006fea0003c00000 */
.L_x_818:
        /* <DEDUP_REMOVED lines=12> */
        .weak           $__internal_7_$__cuda_sm70_warpsync
        .type           $__internal_7_$__cuda_sm70_warpsync,@function
        .size           $__internal_7_$__cuda_sm70_warpsync,(.L_x_1419 - $__internal_7_$__cuda_sm70_warpsync)
$__internal_7_$__cuda_sm70_warpsync:
[----:B------:R-:W-:Y:S01]  /*6c60*/  MOV R15, 0x0 ;  /* 0x00000000000f7802 */ /* 0x000fe20000000f00 */
[----:B------:R-:W-:Y:S04]  /*6c70*/  WARPSYNC R9 ;  /* 0x0000000900007348 */ /* 0x000fe80003800000 */
[----:B------:R-:W-:Y:S05]  /*6c80*/  RET.REL.NODEC R14 `(_ZN7cutlass13device_kernelIN5flash19enable_sm80_to_sm89INS1_16FlashAttnBwdSm80INS1_25CollectiveMainloopBwdSm80ILi2ELi2EN4cute5tupleIJNS5_1CILi64EEENS7_ILi128EEENS7_ILi96EEEEEENS_6half_tEfNS_4arch4Sm80ELb0ELb0ELb1ELb1ELb1ELb0ELb0ELb0ELi2ELi2ELi4ELi2ELb0EEENS1_24CollectiveEpilogueBwdGQAISB_fSE_Li256ELb1ELb1EEENS1_19SingleTileSchedulerILb1ELb0ELb0ELi128EEEEEEEEEvNT_6ParamsE) ;  /* 0xffff93700e007950 */ /* 0x000fea0003c3ffff */
.L_x_819:
        /* <DEDUP_REMOVED lines=15> */
.L_x_1419:


//--------------------- .text._ZN7cutlass13device_kernelIN5flash19enable_sm80_to_sm89INS1_16FlashAttnBwdSm80INS1_25CollectiveMainloopBwdSm80ILi2ELi2EN4cute5tupleIJNS5_1CILi64EEENS7_ILi128EEENS7_ILi96EEEEEENS_6half_tEfNS_4arch4Sm80ELb0ELb1ELb1ELb0ELb0ELb0ELb0ELb0ELi2ELi2ELi4ELi2ELb0EEENS1_21CollectiveEpilogueBwdISB_SC_SE_Li256ELb0ELb0ELi2EEENS1_19SingleTileSchedulerILb0ELb0ELb0ELi128EEEEEEEEEvNT_6ParamsE --------------------------
	.section	.text._ZN7cutlass13device_kernelIN5flash19enable_sm80_to_sm89INS1_16FlashAttnBwdSm80INS1_25CollectiveMainloopBwdSm80ILi2ELi2EN4cute5tupleIJNS5_1CILi64EEENS7_ILi128EEENS7_ILi96EEEEEENS_6half_tEfNS_4arch4Sm80ELb0ELb1ELb1ELb0ELb0ELb0ELb0ELb0ELi2ELi2ELi4ELi2ELb0EEENS1_21CollectiveEpilogueBwdISB_SC_SE_Li256ELb0ELb0ELi2EEENS1_19SingleTileSchedulerILb0ELb0ELb0ELi128EEEEEEEEEvNT_6ParamsE,"ax",@progbits
	.sectioninfo	@"SHI_REGISTERS=255"
	.align	128
.text._ZN7cutlass13device_kernelIN5flash19enable_sm80_to_sm89INS1_16FlashAttnBwdSm80INS1_25CollectiveMainloopBwdSm80ILi2ELi2EN4cute5tupleIJNS5_1CILi64EEENS7_ILi128EEENS7_ILi96EEEEEENS_6half_tEfNS_4arch4Sm80ELb0ELb1ELb1ELb0ELb0ELb0ELb0ELb0ELi2ELi2ELi4ELi2ELb0EEENS1_21CollectiveEpilogueBwdISB_SC_SE_Li256ELb0ELb0ELi2EEENS1_19SingleTileSchedulerILb0ELb0ELb0ELi128EEEEEEEEEvNT_6ParamsE:
        .type           _ZN7cutlass13device_kernelIN5flash19enable_sm80_to_sm89INS1_16FlashAttnBwdSm80INS1_25CollectiveMainloopBwdSm80ILi2ELi2EN4cute5tupleIJNS5_1CILi64EEENS7_ILi128EEENS7_ILi96EEEEEENS_6half_tEfNS_4arch4Sm80ELb0ELb1ELb1ELb0ELb0ELb0ELb0ELb0ELi2ELi2ELi4ELi2ELb0EEENS1_21CollectiveEpilogueBwdISB_SC_SE_Li256ELb0ELb0ELi2EEENS1_19SingleTileSchedulerILb0ELb0ELb0ELi128EEEEEEEEEvNT_6ParamsE,@function
        .size           _ZN7cutlass13device_kernelIN5flash19enable_sm80_to_sm89INS1_16FlashAttnBwdSm80INS1_25CollectiveMainloopBwdSm80ILi2ELi2EN4cute5tupleIJNS5_1CILi64EEENS7_ILi128EEENS7_ILi96EEEEEENS_6half_tEfNS_4arch4Sm80ELb0ELb1ELb1ELb0ELb0ELb0ELb0ELb0ELi2ELi2ELi4ELi2ELb0EEENS1_21CollectiveEpilogueBwdISB_SC_SE_Li256ELb0ELb0ELi2EEENS1_19SingleTileSchedulerILb0ELb0ELb0ELi128EEEEEEEEEvNT_6ParamsE,(.L_x_1421 - _ZN7cutlass13device_kernelIN5flash19enable_sm80_to_sm89INS1_16FlashAttnBwdSm80INS1_25CollectiveMainloopBwdSm80ILi2ELi2EN4cute5tupleIJNS5_1CILi64EEENS7_ILi128EEENS7_ILi96EEEEEENS_6half_tEfNS_4arch4Sm80ELb0ELb1ELb1ELb0ELb0ELb0ELb0ELb0ELi2ELi2ELi4ELi2ELb0EEENS1_21CollectiveEpilogueBwdISB_SC_SE_Li256ELb0ELb0ELi2EEENS1_19SingleTileSchedulerILb0ELb0ELb0ELi128EEEEEEEEEvNT_6ParamsE)
        .other          _ZN7cutlass13device_kernelIN5flash19enable_sm80_to_sm89INS1_16FlashAttnBwdSm80INS1_25CollectiveMainloopBwdSm80ILi2ELi2EN4cute5tupleIJNS5_1CILi64EEENS7_ILi128EEENS7_ILi96EEEEEENS_6half_tEfNS_4arch4Sm80ELb0ELb1ELb1ELb0ELb0ELb0ELb0ELb0ELi2ELi2ELi4ELi2ELb0EEENS1_21CollectiveEpilogueBwdISB_SC_SE_Li256ELb0ELb0ELi2EEENS1_19SingleTileSchedulerILb0ELb0ELb0ELi128EEEEEEEEEvNT_6ParamsE,@"STO_CUDA_ENTRY STV_DEFAULT"
_ZN7cutlass13device_kernelIN5flash19enable_sm80_to_sm89INS1_16FlashAttnBwdSm80INS1_25CollectiveMainloopBwdSm80ILi2ELi2EN4cute5tupleIJNS5_1CILi64EEENS7_ILi128EEENS7_ILi96EEEEEENS_6half_tEfNS_4arch4Sm80ELb0ELb1ELb1ELb0ELb0ELb0ELb0ELb0ELi2ELi2ELi4ELi2ELb0EEENS1_21CollectiveEpilogueBwdISB_SC_SE_Li256ELb0ELb0ELi2EEENS1_19SingleTileSchedulerILb0ELb0ELb0ELi128EEEEEEEEEvNT_6ParamsE:
[----:B------:R-:W-:Y:S02]  /*0000*/  MOV R1, c[0x0][0x28] ;  /* 0x00000a0000017a02 */ /* 0x000fe40000000f00 */
[----:B------:R-:W1:Y:S02]  /*0010*/  S2UR UR9, SR_CTAID.Z ;  /* 0x00000000000979c3 */ /* 0x000e640000002700 */
[----:B-1----:R-:W-:-:S13]  /*0020*/  ISETP.LE.AND P0, PT, RZ, UR9, PT ;  /* 0x00000009ff007c0c */ /* 0x002fda000bf03270 */
[----:B------:R-:W-:Y:S05]  /*0030*/  @!P0 EXIT ;  /* 0x000000000000894d */ /* 0x000fea0003800000 */
[----:B------:R-:W1:Y:S01]  /*0040*/  S2UR UR8, SR_CTAID.X ;  /* 0x00000000000879c3 */ /* 0x000e620000002500 */
[----:B------:R-:W2:Y:S01]  /*0050*/  S2R R8, SR_TID.X ;  /* 0x0000000000087919 */ /* 0x000ea20000002100 */
[----:B------:R-:W-:Y:S02]  /*0060*/  ULDC UR5, c[0x0][0x168] ;  /* 0x00005a0000057ab9 */ /* 0x000fe40000000800 */
[----:B------:R-:W-:Y:S01]  /*0070*/  UIADD3 UR5, UR5, 0x3f, URZ ;  /* 0x0000003f05057890 */ /* 0x000fe2000fffe03f */
[----:B------:R-:W3:Y:S03]  /*0080*/  S2R R7, SR_CTAID.Y ;  /* 0x0000000000077919 */ /* 0x000ee60000002600 */
[----:B------:R-:W-:-:S04]  /*0090*/  USHF.R.S32.HI UR4, URZ, 0x1f, UR5 ;  /* 0x0000001f3f047899 */ /* 0x000fc80008011405 */
[----:B------:R-:W-:-:S04]  /*00a0*/  ULEA.HI UR4, UR4, UR5, URZ, 0x6 ;  /* 0x0000000504047291 */ /* 0x000fc8000f8f303f */
[----:B------:R-:W-:Y:S01]  /*00b0*/  USHF.R.S32.HI UR12, URZ, 0x6, UR4 ;  /* 0x000000063f0c7899 */ /* 0x000fe20008011404 */
[----:B-1----:R-:W-:-:S13]  /*00c0*/  ISETP.LE.AND P0, PT, RZ, UR8, PT ;  /* 0x00000008ff007c0c */ /* 0x002fda000bf03270 */
[----:B------:R-:W-:Y:S05]  /*00d0*/  @!P0 BRA `(.L_x_820) ;  /* 0x000000c000008947 */ /* 0x000fea0003800000 */
[----:B--23--:R-:W-:Y:S02]  /*00e0*/  ULDC UR4, c[0x0][0x168] ;  /* 0x00005a0000047ab9 */ /* 0x00cfe40000000800 */
        /* <DEDUP_REMOVED lines=11> */
.L_x_820:
[----:B--23--:R-:W-:Y:S01]  /*01a0*/  USHF.L.U32 UR11, UR8, 0x7, URZ ;  /* 0x00000007080b7899 */ /* 0x00cfe2000800063f */
        /* <DEDUP_REMOVED lines=30> */
[----:B------:R-:W1:Y:S01]  /*0390*/  R2UR UR10, R0 ;  /* 0x00000000000a73c2 */ /* 0x000e6200000e0000 */
        /* <DEDUP_REMOVED lines=23> */
[----:B-1----:R-:W-:Y:S01]  /*0510*/  USHF.R.S32.HI UR10, URZ, 0x6, UR10 ;  /* 0x000000063f0a7899 */ /* 0x002fe2000801140a */
        /* <DEDUP_REMOVED lines=10> */
[----:B------:R-:W-:Y:S01]  /*05c0*/  IMAD.MOV.U32 R0, RZ, RZ, c[0x0][0x248] ;  /* 0x00009200ff007624 */ /* 0x000fe200078e00ff */
[----:B------:R-:W-:Y:S01]  /*05d0*/  ULDC.64 UR6, c[0x0][0x278] ;  /* 0x00009e0000067ab9 */ /* 0x000fe20000000a00 */
[----:B------:R-:W-:Y:S01]  /*05e0*/  IMAD.SHL.U32 R202, R8, 0x4, RZ ;  /* 0x0000000408ca7824 */ /* 0x000fe200078e00ff */
[----:B------:R-:W-:Y:S01]  /*05f0*/  SHF.R.S32.HI R6, RZ, 0x1f, R7 ;  /* 0x0000001fff067819 */ /* 0x000fe20000011407 */
[----:B------:R-:W-:Y:S01]  /*0600*/  UIMAD.WIDE.U32 UR18, UR9, UR6, URZ ;  /* 0x00000006091272a5 */ /* 0x000fe2000f8e003f */
[----:B------:R-:W-:Y:S01]  /*0610*/  ISETP.NE.AND P0, PT, R0, 0x1, PT ;  /* 0x000000010000780c */ /* 0x000fe20003f05270 */
[----:B------:R-:W-:Y:S01]  /*0620*/  USHF.R.S32.HI UR14, URZ, 0x1f, UR9 ;  /* 0x0000001f3f0e7899 */ /* 0x000fe20008011409 */
[----:B------:R-:W-:Y:S01]  /*0630*/  SHF.R.S32.HI R203, RZ, 0x1f, R202 ;  /* 0x0000001fffcb7819 */ /* 0x000fe200000114ca */
[----:B------:R-:W-:Y:S01]  /*0640*/  IMAD R0, R6, c[0x0][0x270], RZ ;  /* 0x00009c0006007a24 */ /* 0x000fe200078e02ff */
[----:B------:R-:W-:Y:S01]  /*0650*/  SHF.R.S32.HI R27, RZ, 0x1f, R8 ;  /* 0x0000001fff1b7819 */ /* 0x000fe20000011408 */
[----:B------:R-:W-:Y:S01]  /*0660*/  ULDC.64 UR4, c[0x0][0x290] ;  /* 0x0000a40000047ab9 */ /* 0x000fe20000000a00 */
[----:B------:R-:W-:Y:S01]  /*0670*/  IMAD.U32 R10, RZ, RZ, UR18 ;  /* 0x00000012ff0a7e24 */ /* 0x000fe2000f8e00ff */
[----:B------:R-:W-:Y:S01]  /*0680*/  USHF.L.U32 UR13, UR10, 0x6, URZ ;  /* 0x000000060a0d7899 */ /* 0x000fe2000800063f */
[----:B------:R-:W-:Y:S01]  /*0690*/  IMAD.WIDE.U32 R4, R7, c[0x0][0x270], R202 ;  /* 0x00009c0007047a25 */ /* 0x000fe200078e00ca */
[CC--:B------:R-:W-:Y:S01]  /*06a0*/  LEA.HI R23, R27.reuse, R8.reuse, RZ, 0x2 ;  /* 0x000000081b177211 */ /* 0x0c0fe200078f10ff */
[----:B------:R-:W-:Y:S01]  /*06b0*/  UIMAD UR15, UR14, UR4, URZ ;  /* 0x000000040e0f72a4 */ /* 0x000fe2000f8e023f */
[-C--:B------:R-:W-:Y:S01]  /*06c0*/  LEA.HI R22, R27, R8.reuse, RZ, 0x3 ;  /* 0x000000081b167211 */ /* 0x080fe200078f18ff */
[C---:B------:R-:W-:Y:S01]  /*06d0*/  IMAD R0, R7.reuse, c[0x0][0x274], R0 ;  /* 0x00009d0007007a24 */ /* 0x040fe200078e0200 */
[----:B------:R-:W-:Y:S01]  /*06e0*/  UIMAD.WIDE.U32 UR20, UR9, UR4, URZ ;  /* 0x00000004091472a5 */ /* 0x000fe2000f8e003f */
[----:B------:R-:W-:Y:S01]  /*06f0*/  @P0 IMAD.HI.U32 R2, R7, c[0x0][0x24c], RZ ;  /* 0x0000930007020a27 */ /* 0x000fe200078e00ff */
[----:B------:R-:W-:Y:S01]  /*0700*/  UIMAD UR5, UR9, UR5, UR15 ;  /* 0x00000005090572a4 */ /* 0x000fe2000f8e020f */
[----:B------:R-:W-:Y:S01]  /*0710*/  SHF.R.S32.HI R194, RZ, 0x2, R23 ;  /* 0x00000002ffc27819 */ /* 0x000fe20000011417 */
[----:B------:R-:W-:Y:S01]  /*0720*/  UIMAD UR4, UR14, UR6, URZ ;  /* 0x000000060e0472a4 */ /* 0x000fe2000f8e023f */
[----:B------:R-:W-:Y:S01]  /*0730*/  IMAD.MOV.U32 R3, RZ, RZ, R7 ;  /* 0x000000ffff037224 */ /* 0x000fe200078e0007 */
[----:B------:R-:W-:Y:S01]  /*0740*/  @P0 SHF.R.U32.HI R3, RZ, c[0x0][0x250], R2 ;  /* 0x00009400ff030a19 */ /* 0x000fe20000011602 */
[----:B------:R-:W-:Y:S01]  /*0750*/  IMAD.U32 R11, RZ, RZ, UR19 ;  /* 0x00000013ff0b7e24 */ /* 0x000fe2000f8e00ff */
[----:B------:R-:W-:Y:S01]  /*0760*/  LOP3.LUT R11, R23, 0xfffffffc, RZ, 0xc0, !PT ;  /* 0xfffffffc170b7812 */ /* 0x000fe200078ec0ff */
[----:B------:R-:W-:Y:S01]  /*0770*/  IMAD.IADD R0, R5, 0x1, R0 ;  /* 0x0000000105007824 */ /* 0x000fe200078e0200 */
[----:B------:R-:W-:Y:S01]  /*0780*/  IADD3 R10, P1, P0, R4, UR13, R10 ;  /* 0x0000000d040a7c10 */ /* 0x000fe2000f83e00a */
[----:B------:R-:W-:Y:S01]  /*0790*/  IMAD R2, R6, c[0x0][0x288], RZ ;  /* 0x0000a20006027a24 */ /* 0x000fe200078e02ff */
[----:B------:R-:W-:Y:S01]  /*07a0*/  UIADD3 UR6, UR21, UR5, URZ ;  /* 0x0000000515067290 */ /* 0x000fe2000fffe03f */
[----:B------:R-:W-:Y:S01]  /*07b0*/  IMAD.WIDE.U32 R4, R7, c[0x0][0x288], R202 ;  /* 0x0000a20007047a25 */ /* 0x000fe200078e00ca */
[----:B------:R-:W-:Y:S01]  /*07c0*/  USHF.R.S32.HI UR15, URZ, 0x1f, UR13 ;  /* 0x0000001f3f0f7899 */ /* 0x000fe2000801140d */
[----:B------:R-:W-:Y:S01]  /*07d0*/  LEA.HI R21, R27, R8, RZ, 0x5 ;  /* 0x000000081b157211 */ /* 0x000fe200078f28ff */
[----:B------:R-:W-:Y:S01]  /*07e0*/  UIMAD UR7, UR9, UR7, UR4 ;  /* 0x00000007090772a4 */ /* 0x000fe2000f8e0204 */
[----:B------:R-:W-:Y:S01]  /*07f0*/  IMAD.SHL.U32 R13, R22, 0x8, RZ ;  /* 0x00000008160d7824 */ /* 0x000fe200078e00ff */
[----:B------:R-:W-:Y:S01]  /*0800*/  IADD3 R4, P2, R4, UR20, RZ ;  /* 0x0000001404047c10 */ /* 0x000fe2000ff5e0ff */
[----:B------:R-:W-:Y:S01]  /*0810*/  IMAD.IADD R38, R8, 0x1, -R11 ;  /* 0x0000000108267824 */ /* 0x000fe200078e0a0b */
[----:B------:R-:W-:Y:S01]  /*0820*/  LEA.HI R11, R23, R194, RZ, 0x1 ;  /* 0x000000c2170b7211 */ /* 0x000fe200078f08ff */
[----:B------:R-:W-:Y:S01]  /*0830*/  IMAD R2, R7, c[0x0][0x28c], R2 ;  /* 0x0000a30007027a24 */ /* 0x000fe200078e0202 */
[----:B------:R-:W-:Y:S01]  /*0840*/  LOP3.LUT R13, R13, 0xc0, RZ, 0xc0, !PT ;  /* 0x000000c00d0d7812 */ /* 0x000fe200078ec0ff */
[----:B------:R-:W-:Y:S01]  /*0850*/  IMAD.SHL.U32 R16, R38, 0x8, RZ ;  /* 0x0000000826107824 */ /* 0x000fe200078e00ff */
[----:B------:R-:W-:Y:S01]  /*0860*/  LOP3.LUT R11, R11, 0x7fffffe, RZ, 0xc0, !PT ;  /* 0x07fffffe0b0b7812 */ /* 0x000fe200078ec0ff */
[----:B------:R-:W-:Y:S01]  /*0870*/  UIADD3 UR7, UR19, UR7, URZ ;  /* 0x0000000713077290 */ /* 0x000fe2000fffe03f */
[----:B------:R-:W-:Y:S01]  /*0880*/  IADD3.X R2, R5, UR6, R2, P2, !PT ;  /* 0x0000000605027c10 */ /* 0x000fe200097fe402 */
[----:B------:R-:W-:Y:S01]  /*0890*/  IMAD.U32 R5, RZ, RZ, UR15 ;  /* 0x0000000fff057e24 */ /* 0x000fe2000f8e00ff */
[----:B------:R-:W-:Y:S01]  /*08a0*/  SHF.R.U32.HI R12, RZ, 0x3, R13 ;  /* 0x00000003ff0c7819 */ /* 0x000fe2000001160d */
[----:B------:R-:W-:Y:S01]  /*08b0*/  IMAD.IADD R11, R194, 0x1, -R11 ;  /* 0x00000001c20b7824 */ /* 0x000fe200078e0a0b */
[----:B------:R-:W-:Y:S01]  /*08c0*/  LOP3.LUT R13, R13, 0x18, R16, 0xf8, !PT ;  /* 0x000000180d0d7812 */ /* 0x000fe200078ef810 */
[----:B------:R-:W-:Y:S01]  /*08d0*/  ULDC.64 UR4, c[0x0][0x1e8] ;  /* 0x00007a0000047ab9 */ /* 0x000fe20000000a00 */
[----:B------:R-:W-:Y:S01]  /*08e0*/  SHF.R.S32.HI R26, RZ, 0x5, R21 ;  /* 0x00000005ff1a7819 */ /* 0x000fe20000011415 */
[----:B------:R-:W-:Y:S01]  /*08f0*/  UIMAD UR4, UR14, UR4, URZ ;  /* 0x000000040e0472a4 */ /* 0x000fe2000f8e023f */
[----:B------:R-:W-:Y:S01]  /*0900*/  IADD3.X R5, R5, UR7, R0, P1, P0 ;  /* 0x0000000705057c10 */ /* 0x000fe20008fe0400 */
[----:B------:R-:W-:Y:S01]  /*0910*/  IMAD.U32 R37, RZ, RZ, UR8 ;  /* 0x00000008ff257e24 */ /* 0x000fe2000f8e00ff */
[----:B------:R-:W-:Y:S01]  /*0920*/  LOP3.LUT R12, R13, R12, RZ, 0x3c, !PT ;  /* 0x0000000c0d0c7212 */ /* 0x000fe200078e3cff */
[----:B------:R-:W-:Y:S01]  /*0930*/  IMAD R11, R26, 0x8, R11 ;  /* 0x000000081a0b7824 */ /* 0x000fe200078e020b */
[C---:B------:R-:W-:Y:S01]  /*0940*/  LEA R34, P0, R10.reuse, c[0x0][0x258], 0x2 ;  /* 0x000096000a227a11 */ /* 0x040fe200078010ff */
[----:B------:R-:W-:Y:S01]  /*0950*/  UIMAD UR18, UR9, UR5, UR4 ;  /* 0x00000005091272a4 */ /* 0x000fe2000f8e0204 */
[----:B------:R-:W-:Y:S01]  /*0960*/  SHF.R.S32.HI R0, RZ, 0x1f, R3 ;  /* 0x0000001fff007819 */ /* 0x000fe20000011403 */
[----:B------:R-:W-:Y:S01]  /*0970*/  USHF.R.S32.HI UR19, URZ, 0x1f, UR10 ;  /* 0x0000001f3f137899 */ /* 0x000fe2000801140a */
[----:B------:R-:W-:Y:S01]  /*0980*/  LEA.HI.X R35, R10, c[0x0][0x25c], R5, 0x2, P0 ;  /* 0x000097000a237a11 */ /* 0x000fe200000f1405 */
[----:B------:R-:W-:Y:S01]  /*0990*/  IMAD.U32 R10, R11, 0x20, R12 ;  /* 0x000000200b0a7824 */ /* 0x000fe200078e000c */
[----:B------:R-:W-:Y:S01]  /*09a0*/  SHF.R.S32.HI R17, RZ, 0x1f, R16 ;  /* 0x0000001fff117819 */ /* 0x000fe20000011410 */
[C---:B------:R-:W-:Y:S01]  /*09b0*/  IMAD R12, R0.reuse, c[0x0][0x1e0], RZ ;  /* 0x00007800000c7a24 */ /* 0x040fe200078e02ff */
[----:B------:R-:W-:Y:S01]  /*09c0*/  SHF.R.S32.HI R195, RZ, 0x1f, R194 ;  /* 0x0000001fffc37819 */ /* 0x000fe200000114c2 */
[----:B------:R-:W-:Y:S01]  /*09d0*/  IMAD R0, R0, c[0x0][0x1b0], RZ ;  /* 0x00006c0000007a24 */ /* 0x000fe200078e02ff */
[----:B------:R-:W-:Y:S01]  /*09e0*/  ULDC.64 UR4, c[0x0][0x1b8] ;  /* 0x00006e0000047ab9 */ /* 0x000fe20000000a00 */
[C---:B------:R-:W-:Y:S01]  /*09f0*/  IMAD R12, R3.reuse, c[0x0][0x1e4], R12 ;  /* 0x00007900030c7a24 */ /* 0x040fe200078e020c */
[----:B------:R-:W-:Y:S01]  /*0a00*/  UIMAD UR4, UR14, UR4, URZ ;  /* 0x000000040e0472a4 */ /* 0x000fe2000f8e023f */
[----:B------:R-:W-:Y:S01]  /*0a10*/  IMAD.WIDE.U32 R30, R3, c[0x0][0x1e0], R16 ;  /* 0x00007800031e7a25 */ /* 0x000fe200078e0010 */
[----:B------:R-:W-:-:S02]  /*0a20*/  IADD3 R188, R16, 0x40, RZ ;  /* 0x0000004010bc7810 */ /* 0x000fc40007ffe0ff */
[----:B------:R-:W-:Y:S01]  /*0a30*/  UIMAD UR4, UR9, UR5, UR4 ;  /* 0x00000005090472a4 */ /* 0x000fe2000f8e0204 */
[----:B------:R-:W-:Y:S01]  /*0a40*/  IMAD R0, R3, c[0x0][0x1b4], R0 ;  /* 0x00006d0003007a24 */ /* 0x000fe200078e0200 */
[----:B------:R-:W-:Y:S01]  /*0a50*/  LEA.HI R15, R27, R8, RZ, 0x4 ;  /* 0x000000081b0f7211 */ /* 0x000fe200078f20ff */
[----:B------:R-:W-:Y:S01]  /*0a60*/  IMAD.WIDE.U32 R28, R3, c[0x0][0x1b0], R16 ;  /* 0x00006c00031c7a25 */ /* 0x000fe200078e0010 */
[----:B------:R-:W-:Y:S02]  /*0a70*/  SHF.R.S32.HI R23, RZ, 0x1f, R23 ;  /* 0x0000001fff177819 */ /* 0x000fe40000011417 */
[----:B------:R-:W-:Y:S01]  /*0a80*/  SHF.R.S32.HI R14, RZ, 0x4, R15 ;  /* 0x00000004ff0e7819 */ /* 0x000fe2000001140f */
[C---:B------:R-:W-:Y:S02]  /*0a90*/  IMAD R11, R195.reuse, c[0x0][0x178], RZ ;  /* 0x00005e00c30b7a24 */ /* 0x040fe400078e02ff */
[----:B------:R-:W-:Y:S01]  /*0aa0*/  IMAD R5, R195, c[0x0][0x208], RZ ;  /* 0x00008200c3057a24 */ /* 0x000fe200078e02ff */
[----:B------:R-:W-:Y:S01]  /*0ab0*/  LEA.HI R19, R15, R14, RZ, 0x1 ;  /* 0x0000000e0f137211 */ /* 0x000fe200078f08ff */
[----:B------:R-:W-:Y:S01]  /*0ac0*/  IMAD.IADD R13, R31, 0x1, R12 ;  /* 0x000000011f0d7824 */ /* 0x000fe200078e020c */
[----:B------:R-:W-:Y:S01]  /*0ad0*/  LOP3.LUT R15, R15, 0xfffffff0, RZ, 0xc0, !PT ;  /* 0xfffffff00f0f7812 */ /* 0x000fe200078ec0ff */
[----:B------:R-:W-:Y:S01]  /*0ae0*/  IMAD.IADD R41, R29, 0x1, R0 ;  /* 0x000000011d297824 */ /* 0x000fe200078e0200 */
[----:B------:R-:W-:Y:S01]  /*0af0*/  LOP3.LUT R19, R19, 0xfffffffe, RZ, 0xc0, !PT ;  /* 0xfffffffe13137812 */ /* 0x000fe200078ec0ff */
[----:B------:R-:W-:-:S02]  /*0b00*/  IMAD R11, R194, c[0x0][0x17c], R11 ;  /* 0x00005f00c20b7a24 */ /* 0x000fc400078e020b */
[----:B------:R-:W-:-:S04]  /*0b10*/  IMAD.WIDE.U32 R24, R194, c[0x0][0x178], R16 ;  /* 0x00005e00c2187a25 */ /* 0x000fc800078e0010 */
[C---:B------:R-:W-:Y:S02]  /*0b20*/  IMAD R5, R194.reuse, c[0x0][0x20c], R5 ;  /* 0x00008300c2057a24 */ /* 0x040fe400078e0205 */
[----:B------:R-:W-:-:S04]  /*0b30*/  IMAD.WIDE.U32 R32, R194, c[0x0][0x208], R16 ;  /* 0x00008200c2207a25 */ /* 0x000fc800078e0010 */
[----:B------:R-:W-:Y:S02]  /*0b40*/  IMAD.MOV.U32 R12, RZ, RZ, R30 ;  /* 0x000000ffff0c7224 */ /* 0x000fe400078e001e */
[----:B------:R-:W-:Y:S02]  /*0b50*/  IMAD.U32 R3, RZ, RZ, UR9 ;  /* 0x00000009ff037e24 */ /* 0x000fe4000f8e00ff */
[----:B------:R-:W-:Y:S02]  /*0b60*/  IMAD.U32 R0, RZ, RZ, UR9 ;  /* 0x00000009ff007e24 */ /* 0x000fe4000f8e00ff */
[----:B------:R-:W-:Y:S02]  /*0b70*/  IMAD.MOV.U32 R40, RZ, RZ, R28 ;  /* 0x000000ffff287224 */ /* 0x000fe400078e001c */
[----:B------:R-:W-:Y:S02]  /*0b80*/  IMAD.IADD R25, R25, 0x1, R11 ;  /* 0x0000000119197824 */ /* 0x000fe400078e020b */
[----:B------:R-:W-:-:S02]  /*0b90*/  IMAD.IADD R33, R33, 0x1, R5 ;  /* 0x0000000121217824 */ /* 0x000fc400078e0205 */
[----:B------:R-:W-:-:S04]  /*0ba0*/  IMAD.WIDE.U32 R42, R3, c[0x0][0x1e8], R12 ;  /* 0x00007a00032a7a25 */ /* 0x000fc800078e000c */
[----:B------:R-:W-:Y:S01]  /*0bb0*/  IMAD.WIDE.U32 R40, R0, c[0x0][0x1b8], R40 ;  /* 0x00006e0000287a25 */ /* 0x000fe200078e0028 */
[----:B------:R-:W-:-:S03]  /*0bc0*/  IADD3 R29, R43, UR18, RZ ;  /* 0x000000122b1d7c10 */ /* 0x000fc6000fffe0ff */
[----:B------:R-:W-:Y:S02]  /*0bd0*/  IMAD R30, R6, c[0x0][0x210], RZ ;  /* 0x00008400061e7a24 */ /* 0x000fe400078e02ff */
[----:B------:R-:W-:-:S04]  /*0be0*/  IMAD.WIDE R36, R37, 0x80, R194 ;  /* 0x0000008025247825 */ /* 0x000fc800078e02c2 */
[----:B------:R-:W-:Y:S02]  /*0bf0*/  IMAD R12, R6, c[0x0][0x180], RZ ;  /* 0x00006000060c7a24 */ /* 0x000fe400078e02ff */
[----:B------:R-:W-:Y:S01]  /*0c00*/  IMAD.WIDE.U32 R44, R7, c[0x0][0x180], R24 ;  /* 0x00006000072c7a25 */ /* 0x000fe200078e0018 */
[----:B------:R-:W-:Y:S01]  /*0c10*/  IADD3 R25, R41, UR4, RZ ;  /* 0x0000000429197c10 */ /* 0x000fe2000fffe0ff */
[----:B------:R-:W-:Y:S02]  /*0c20*/  ULDC.64 UR4, c[0x0][0x178] ;  /* 0x00005e0000047ab9 */ /* 0x000fe40000000a00 */
[C---:B------:R-:W-:Y:S01]  /*0c30*/  IMAD R30, R7.reuse, c[0x0][0x214], R30 ;  /* 0x00008500071e7a24 */ /* 0x040fe200078e021e */
[----:B------:R-:W-:Y:S01]  /*0c40*/  UIMAD UR18, UR19, UR4, URZ ;  /* 0x00000004131272a4 */ /* 0x000fe2000f8e023f */
[----:B------:R-:W-:Y:S01]  /*0c50*/  IMAD.WIDE.U32 R32, R7, c[0x0][0x210], R32 ;  /* 0x0000840007207a25 */ /* 0x000fe200078e0020 */
[----:B------:R-:W-:Y:S02]  /*0c60*/  UIMAD.WIDE.U32 UR20, UR10, UR4, URZ ;  /* 0x000000040a1472a5 */ /* 0x000fe4000f8e003f */
[----:B------:R-:W-:Y:S01]  /*0c70*/  UIMAD UR18, UR10, UR5, UR18 ;  /* 0x000000050a1272a4 */ /* 0x000fe2000f8e0212 */
[----:B------:R-:W-:-:S02]  /*0c80*/  IMAD.MOV.U32 R28, RZ, RZ, R42 ;  /* 0x000000ffff1c7224 */ /* 0x000fc400078e002a */
[----:B------:R-:W-:Y:S01]  /*0c90*/  IMAD R3, R37, c[0x0][0x1d8], RZ ;  /* 0x0000760025037a24 */ /* 0x000fe200078e02ff */
[----:B------:R-:W-:Y:S01]  /*0ca0*/  ULDC.64 UR4, c[0x0][0x188] ;  /* 0x0000620000047ab9 */ /* 0x000fe20000000a00 */
[----:B------:R-:W-:Y:S01]  /*0cb0*/  IMAD R12, R7, c[0x0][0x184], R12 ;  /* 0x00006100070c7a24 */ /* 0x000fe200078e020c */
[----:B------:R-:W-:Y:S01]  /*0cc0*/  UIMAD UR4, UR14, UR4, URZ ;  /* 0x000000040e0472a4 */ /* 0x000fe2000f8e023f */
[----:B------:R-:W-:Y:S01]  /*0cd0*/  IMAD.IADD R31, R33, 0x1, R30 ;  /* 0x00000001211f7824 */ /* 0x000fe200078e021e */
[----:B------:R-:W-:Y:S01]  /*0ce0*/  UIADD3 UR18, UR21, UR18, URZ ;  /* 0x0000001215127290 */ /* 0x000fe2000fffe03f */
[----:B------:R-:W-:Y:S01]  /*0cf0*/  IMAD R5, R37, c[0x0][0x1a8], RZ ;  /* 0x00006a0025057a24 */ /* 0x000fe200078e02ff */
[----:B------:R-:W-:Y:S01]  /*0d00*/  UIMAD UR4, UR9, UR5, UR4 ;  /* 0x00000005090472a4 */ /* 0x000fe2000f8e0204 */
[----:B------:R-:W-:Y:S02]  /*0d10*/  IMAD.MOV.U32 R24, RZ, RZ, R40 ;  /* 0x000000ffff187224 */ /* 0x000fe400078e0028 */
[----:B------:R-:W-:-:S02]  /*0d20*/  IMAD.MOV.U32 R30, RZ, RZ, R32 ;  /* 0x000000ffff1e7224 */ /* 0x000fc400078e0020 */
[C---:B------:R-:W-:Y:S02]  /*0d30*/  IMAD R0, R36.reuse, c[0x0][0x1dc], R3 ;  /* 0x0000770024007a24 */ /* 0x040fe400078e0203 */
[----:B------:R-:W-:-:S04]  /*0d40*/  IMAD.WIDE.U32 R32, R36, c[0x0][0x1d8], R28 ;  /* 0x0000760024207a25 */ /* 0x000fc800078e001c */
[----:B------:R-:W-:Y:S01]  /*0d50*/  IMAD.IADD R13, R45, 0x1, R12 ;  /* 0x000000012d0d7824 */ /* 0x000fe200078e020c */
[----:B------:R-:W-:Y:S01]  /*0d60*/  LEA R28, P0, R32, c[0x0][0x1c0], 0x1 ;  /* 0x00007000201c7a11 */ /* 0x000fe200078008ff */
[----:B------:R-:W-:Y:S02]  /*0d70*/  IMAD.MOV.U32 R12, RZ, RZ, R44 ;  /* 0x000000ffff0c7224 */ /* 0x000fe400078e002c */
[C---:B------:R-:W-:Y:S02]  /*0d80*/  IMAD R5, R36.reuse, c[0x0][0x1ac], R5 ;  /* 0x00006b0024057a24 */ /* 0x040fe400078e0205 */
[----:B------:R-:W-:Y:S02]  /*0d90*/  IMAD.U32 R198, RZ, RZ, UR9 ;  /* 0x00000009ffc67e24 */ /* 0x000fe4000f8e00ff */
[----:B------:R-:W-:-:S04]  /*0da0*/  IMAD.WIDE.U32 R36, R36, c[0x0][0x1a8], R24 ;  /* 0x00006a0024247a25 */ /* 0x000fc800078e0018 */
[----:B------:R-:W-:Y:S01]  /*0db0*/  IMAD.IADD R0, R33, 0x1, R0 ;  /* 0x0000000121007824 */ /* 0x000fe200078e0200 */
[----:B------:R-:W-:Y:S01]  /*0dc0*/  LEA R42, P1, R36, c[0x0][0x190], 0x1 ;  /* 0x00006400242a7a11 */ /* 0x000fe200078208ff */
[----:B------:R-:W-:-:S03]  /*0dd0*/  IMAD.WIDE.U32 R198, R198, c[0x0][0x188], R12 ;  /* 0x00006200c6c67a25 */ /* 0x000fc600078e000c */
[----:B------:R-:W-:Y:S01]  /*0de0*/  LEA.HI.X R29, R32, c[0x0][0x1c4], R0, 0x1, P0 ;  /* 0x00007100201d7a11 */ /* 0x000fe200000f0c00 */
[----:B------:R-:W-:Y:S01]  /*0df0*/  IMAD.MOV.U32 R12, RZ, RZ, c[0x0][0x1d8] ;  /* 0x00007600ff0c7624 */ /* 0x000fe200078e00ff */
[----:B------:R-:W-:Y:S01]  /*0e00*/  IADD3 R187, R199, UR4, RZ ;  /* 0x00000004c7bb7c10 */ /* 0x000fe2000fffe0ff */
[----:B------:R-:W-:Y:S01]  /*0e10*/  IMAD.IADD R5, R37, 0x1, R5 ;  /* 0x0000000125057824 */ /* 0x000fe200078e0205 */
[----:B------:R-:W-:Y:S01]  /*0e20*/  ULDC.64 UR4, c[0x0][0x208] ;  /* 0x0000820000047ab9 */ /* 0x000fe20000000a00 */
[----:B------:R-:W-:Y:S01]  /*0e30*/  IMAD.U32 R32, RZ, RZ, UR20 ;  /* 0x00000014ff207e24 */ /* 0x000fe2000f8e00ff */
[----:B------:R-:W-:Y:S01]  /*0e40*/  LEA R24, P2, R12, R28, 0x7 ;  /* 0x0000001c0c187211 */ /* 0x000fe200078438ff */
[----:B------:R-:W-:Y:S01]  /*0e50*/  IMAD.MOV.U32 R3, RZ, RZ, c[0x0][0x1dc] ;  /* 0x00007700ff037624 */ /* 0x000fe200078e00ff */
[----:B------:R-:W-:Y:S01]  /*0e60*/  LEA.HI.X R43, R36, c[0x0][0x194], R5, 0x1, P1 ;  /* 0x00006500242b7a11 */ /* 0x000fe200008f0c05 */
[----:B------:R-:W-:Y:S01]  /*0e70*/  IMAD.MOV.U32 R5, RZ, RZ, c[0x0][0x1a8] ;  /* 0x00006a00ff057624 */ /* 0x000fe200078e00ff */
[----:B------:R-:W-:Y:S01]  /*0e80*/  LEA R11, P0, R32, R198, 0x6 ;  /* 0x000000c6200b7211 */ /* 0x000fe200078030ff */
[----:B------:R-:W-:Y:S01]  /*0e90*/  IMAD.U32 R0, RZ, RZ, UR18 ;  /* 0x00000012ff007e24 */ /* 0x000fe2000f8e00ff */
[----:B------:R-:W-:Y:S01]  /*0ea0*/  ULDC UR18, c[0x0][0x198] ;  /* 0x0000660000127ab9 */ /* 0x000fe20000000800 */
[----:B------:R-:W-:Y:S01]  /*0eb0*/  LEA.HI.X R25, R12, R29, R3, 0x7, P2 ;  /* 0x0000001d0c197211 */ /* 0x000fe200010f3c03 */
[----:B------:R-:W-:Y:S01]  /*0ec0*/  IMAD.MOV.U32 R3, RZ, RZ, c[0x0][0x1ac] ;  /* 0x00006b00ff037624 */ /* 0x000fe200078e00ff */
[----:B------:R-:W-:Y:S01]  /*0ed0*/  UIADD3 UR18, -UR11, UR18, URZ ;  /* 0x000000120b127290 */ /* 0x000fe2000fffe13f */
[----:B------:R-:W-:Y:S01]  /*0ee0*/  LEA R40, P1, R5, R42, 0x7 ;  /* 0x0000002a05287211 */ /* 0x000fe200078238ff */
[----:B------:R-:W-:Y:S01]  /*0ef0*/  UMOV UR20, 0x6 ;  /* 0x0000000600147882 */ /* 0x000fe20000000000 */
[----:B------:R-:W-:Y:S01]  /*0f00*/  LEA.HI.X R0, R32, R187, R0, 0x6, P0 ;  /* 0x000000bb20007211 */ /* 0x000fe200000f3400 */
[----:B------:R-:W-:Y:S01]  /*0f10*/  IMAD.U32 R33, RZ, RZ, UR21 ;  /* 0x00000015ff217e24 */ /* 0x000fe2000f8e00ff */
[----:B------:R-:W-:Y:S01]  /*0f20*/  LEA R36, P0, R11, c[0x0][0x160], 0x1 ;  /* 0x000058000b247a11 */ /* 0x000fe200078008ff */
[----:B------:R-:W-:Y:S01]  /*0f30*/  USHF.L.U64.HI UR20, UR4, UR20, UR5 ;  /* 0x0000001404147299 */ /* 0x000fe20008010205 */
[----:B------:R-:W-:Y:S01]  /*0f40*/  IADD3 R12, R16, 0x20, RZ ;  /* 0x00000020100c7810 */ /* 0x000fe20007ffe0ff */
[----:B------:R-:W-:Y:S01]  /*0f50*/  USHF.L.U32 UR21, UR4, 0x6, URZ ;  /* 0x0000000604157899 */ /* 0x000fe2000800063f */
[----:B------:R-:W-:Y:S01]  /*0f60*/  LEA.HI.X R41, R5, R43, R3, 0x7, P1 ;  /* 0x0000002b05297211 */ /* 0x000fe200008f3c03 */
[----:B------:R-:W-:Y:S01]  /*0f70*/  IMAD.U32 R196, RZ, RZ, UR9 ;  /* 0x00000009ffc47e24 */ /* 0x000fe2000f8e00ff */
[----:B------:R-:W-:Y:S01]  /*0f80*/  IADD3 R3, -R194, UR18, RZ ;  /* 0x00000012c2037c10 */ /* 0x000fe2000fffe1ff */
[----:B------:R-:W-:Y:S01]  /*0f90*/  ULDC.64 UR4, c[0x0][0x218] ;  /* 0x0000860000047ab9 */ /* 0x000fe20000000a00 */
[----:B------:R-:W-:Y:S01]  /*0fa0*/  ISETP.GE.AND P2, PT, R16, c[0x0][0x1cc], PT ;  /* 0x0000730010007a0c */ /* 0x000fe20003f46270 */
[----:B------:R-:W-:Y:S01]  /*0fb0*/  UIMAD UR4, UR14, UR4, URZ ;  /* 0x000000040e0472a4 */ /* 0x000fe2000f8e023f */
[----:B------:R-:W-:Y:S01]  /*0fc0*/  LEA.HI.X R37, R11, c[0x0][0x164], R0, 0x1, P0 ;  /* 0x000059000b257a11 */ /* 0x000fe200000f0c00 */
[----:B------:R-:W-:Y:S01]  /*0fd0*/  IMAD.SHL.U32 R10, R10, 0x2, RZ ;  /* 0x000000020a0a7824 */ /* 0x000fe200078e00ff */
[----:B------:R-:W-:Y:S01]  /*0fe0*/  ISETP.GE.AND P1, PT, R12, c[0x0][0x1cc], PT ;  /* 0x000073000c007a0c */ /* 0x000fe20003f26270 */
[----:B------:R-:W-:Y:S01]  /*0ff0*/  UIMAD UR5, UR9, UR5, UR4 ;  /* 0x00000005090572a4 */ /* 0x000fe2000f8e0204 */
[----:B------:R-:W-:Y:S01]  /*1000*/  ISETP.GE.AND P0, PT, R188, c[0x0][0x1cc], PT ;  /* 0x00007300bc007a0c */ /* 0x000fe20003f06270 */
[----:B------:R-:W-:Y:S01]  /*1010*/  IMAD.WIDE.U32 R196, R196, c[0x0][0x218], R30 ;  /* 0x00008600c4c47a25 */ /* 0x000fe200078e001e */
[C---:B------:R-:W-:Y:S01]  /*1020*/  ISETP.LT.OR P5, PT, R3.reuse, 0x1, P2 ;  /* 0x000000010300780c */ /* 0x040fe200017a1670 */
[----:B------:R-:W-:Y:S01]  /*1030*/  UIMAD UR4, UR20, UR10, URZ ;  /* 0x0000000a140472a4 */ /* 0x000fe2000f8e023f */
[C---:B------:R-:W-:Y:S01]  /*1040*/  ISETP.LT.OR P4, PT, R3.reuse, 0x1, P1 ;  /* 0x000000010300780c */ /* 0x040fe20000f81670 */
[----:B------:R-:W-:Y:S01]  /*1050*/  IMAD.U32 R11, RZ, RZ, UR21 ;  /* 0x00000015ff0b7e24 */ /* 0x000fe2000f8e00ff */
[C---:B------:R-:W-:Y:S01]  /*1060*/  ISETP.LT.OR P3, PT, R3.reuse, 0x1, P0 ;  /* 0x000000010300780c */ /* 0x040fe20000761670 */
[----:B------:R-:W-:Y:S01]  /*1070*/  IMAD.MOV.U32 R192, RZ, RZ, R196 ;  /* 0x000000ffffc07224 */ /* 0x000fe200078e00c4 */
[C---:B------:R-:W-:Y:S01]  /*1080*/  ISETP.LT.OR P2, PT, R3.reuse, 0x41, P2 ;  /* 0x000000410300780c */ /* 0x040fe20001741670 */
[----:B------:R-:W-:Y:S01]  /*1090*/  UIMAD UR4, UR19, UR21, UR4 ;  /* 0x00000015130472a4 */ /* 0x000fe2000f8e0204 */
[C---:B------:R-:W-:Y:S01]  /*10a0*/  ISETP.LT.OR P1, PT, R3.reuse, 0x41, P1 ;  /* 0x000000410300780c */ /* 0x040fe20000f21670 */
[----:B------:R-:W-:Y:S01]  /*10b0*/  IMAD.IADD R19, R14, 0x1, -R19 ;  /* 0x000000010e137824 */ /* 0x000fe200078e0a13 */
[----:B------:R-:W-:Y:S01]  /*10c0*/  ISETP.LT.OR P0, PT, R3, 0x41, P0 ;  /* 0x000000410300780c */ /* 0x000fe20000701670 */
[----:B------:R-:W-:Y:S01]  /*10d0*/  IMAD.IADD R15, R8, 0x1, -R15 ;  /* 0x00000001080f7824 */ /* 0x000fe200078e0a0f */
[----:B------:R-:W-:Y:S01]  /*10e0*/  IADD3 R193, R197, UR5, RZ ;  /* 0x00000005c5c17c10 */ /* 0x000fe2000fffe0ff */
[----:B------:R-:W-:Y:S01]  /*10f0*/  @!PT LDS RZ, [RZ] ;  /* 0x00000000fffff984 */ /* 0x000fe20000000800 */
[----:B------:R-:W-:Y:S01]  /*1100*/  @!PT LDS RZ, [RZ] ;  /* 0x00000000fffff984 */ /* 0x000fe20000000800 */
[----:B------:R-:W-:Y:S01]  /*1110*/  @!PT LDS RZ, [RZ] ;  /* 0x00000000fffff984 */ /* 0x000fe20000000800 */
[----:B------:R1:W-:Y:S01]  /*1120*/  LDGSTS.E.BYPASS.LTC128B.128 [R10+0x6080], [R28.64], !P5 ;  /* 0x060800001c0a7fae */ /* 0x0003e2000e901d50 */
[----:B------:R-:W-:Y:S01]  /*1130*/  LOP3.LUT R5, R22, 0xfffffff8, RZ, 0xc0, !PT ;  /* 0xfffffff816057812 */ /* 0x000fe200078ec0ff */
[----:B------:R-:W-:Y:S01]  /*1140*/  IMAD.SHL.U32 R184, R19, 0x8, RZ ;  /* 0x0000000813b87824 */ /* 0x000fe200078e00ff */
[----:B------:R-:W-:Y:S01]  /*1150*/  SHF.R.S32.HI R30, RZ, 0x1f, R15 ;  /* 0x0000001fff1e7819 */ /* 0x000fe2000001140f */
[----:B------:R1:W-:Y:S01]  /*1160*/  LDGSTS.E.BYPASS.LTC128B.128 [R10+0x8080], [R28.64+0x40], !P4 ;  /* 0x080800401c0a7fae */ /* 0x0003e2000e101d50 */
[----:B------:R-:W-:Y:S01]  /*1170*/  ISETP.GE.AND P4, PT, R12, c[0x0][0x19c], PT ;  /* 0x000067000c007a0c */ /* 0x000fe20003f86270 */
[----:B------:R-:W-:Y:S01]  /*1180*/  IMAD.IADD R20, R8, 0x1, -R5 ;  /* 0x0000000108147824 */ /* 0x000fe200078e0a05 */
[----:B------:R-:W-:Y:S01]  /*1190*/  LEA.HI R5, R21, R26, RZ, 0x1 ;  /* 0x0000001a15057211 */ /* 0x000fe200078f08ff */
[----:B------:R1:W-:Y:S01]  /*11a0*/  LDGSTS.E.BYPASS.LTC128B.128 [R10+0xa080], [R28.64+0x80], !P3 ;  /* 0x0a0800801c0a7fae */ /* 0x0003e2000d901d50 */
[C---:B------:R-:W-:Y:S01]  /*11b0*/  ISETP.GE.AND P3, PT, R16.reuse, c[0x0][0x16c], PT ;  /* 0x00005b0010007a0c */ /* 0x040fe20003f66270 */
[----:B------:R-:W-:Y:S01]  /*11c0*/  IMAD.MOV.U32 R181, RZ, RZ, 0x10 ;  /* 0x00000010ffb57424 */ /* 0x000fe200078e00ff */
[----:B------:R-:W-:Y:S01]  /*11d0*/  ISETP.LT.OR P5, PT, R3, 0x1, P4 ;  /* 0x000000010300780c */ /* 0x000fe200027a1670 */
[----:B------:R2:W-:Y:S01]  /*11e0*/  LDGSTS.E.BYPASS.LTC128B.128 [R10+0x7080], [R24.64], !P2 ;  /* 0x07080000180a7fae */ /* 0x0005e2000d101d50 */
[----:B------:R-:W-:Y:S01]  /*11f0*/  ISETP.GE.AND P2, PT, R16, c[0x0][0x19c], PT ;  /* 0x0000670010007a0c */ /* 0x000fe20003f46270 */
[----:B------:R-:W-:Y:S01]  /*1200*/  IMAD.MOV.U32 R172, RZ, RZ, 0x20 ;  /* 0x00000020ffac7424 */ /* 0x000fe200078e00ff */
[----:B------:R-:W-:Y:S01]  /*1210*/  SEL R189, RZ, 0x1, P3 ;  /* 0x00000001ffbd7807 */ /* 0x000fe20001800000 */
[----:B------:R2:W-:Y:S01]  /*1220*/  LDGSTS.E.BYPASS.LTC128B.128 [R10+0x9080], [R24.64+0x40], !P1 ;  /* 0x09080040180a7fae */ /* 0x0005e2000c901d50 */
[----:B------:R-:W-:-:S02]  /*1230*/  ISETP.GE.AND P1, PT, R188, c[0x0][0x19c], PT ;  /* 0x00006700bc007a0c */ /* 0x000fc40003f26270 */
[C---:B------:R-:W-:Y:S01]  /*1240*/  ISETP.LT.OR P6, PT, R3.reuse, 0x1, P2 ;  /* 0x000000010300780c */ /* 0x040fe200017c1670 */
[----:B------:R2:W-:Y:S01]  /*1250*/  LDGSTS.E.BYPASS.LTC128B.128 [R10+0xb080], [R24.64+0x80], !P0 ;  /* 0x0b080080180a7fae */ /* 0x0005e2000c101d50 */
[----:B------:R-:W-:Y:S02]  /*1260*/  ISETP.GE.AND P0, PT, R188, c[0x0][0x16c], PT ;  /* 0x00005b00bc007a0c */ /* 0x000fe40003f06270 */
[C---:B------:R-:W-:Y:S02]  /*1270*/  ISETP.LT.OR P3, PT, R3.reuse, 0x1, P1 ;  /* 0x000000010300780c */ /* 0x040fe40000f61670 */
[C---:B------:R-:W-:Y:S02]  /*1280*/  ISETP.LT.OR P2, PT, R3.reuse, 0x41, P2 ;  /* 0x000000410300780c */ /* 0x040fe40001741670 */
[C---:B------:R-:W-:Y:S02]  /*1290*/  ISETP.LT.OR P4, PT, R3.reuse, 0x41, P4 ;  /* 0x000000410300780c */ /* 0x040fe40002781670 */
[----:B------:R-:W-:-:S02]  /*12a0*/  ISETP.LT.OR P1, PT, R3, 0x41, P1 ;  /* 0x000000410300780c */ /* 0x000fc40000f21670 */
[----:B------:R-:W-:Y:S01]  /*12b0*/  LEA.HI R18, R20, R20, RZ, 0x1 ;  /* 0x0000001414127211 */ /* 0x000fe200078f08ff */
[----:B------:R3:W-:Y:S01]  /*12c0*/  LDGSTS.E.BYPASS.LTC128B.128 [R10+0x80], [R42.64], !P6 ;  /* 0x000800002a0a7fae */ /* 0x0007e2000f101d50 */
[----:B------:R-:W-:Y:S02]  /*12d0*/  LEA.HI R30, R30, R15, RZ, 0x3 ;  /* 0x0000000f1e1e7211 */ /* 0x000fe400078f18ff */
[----:B-1----:R-:W-:Y:S01]  /*12e0*/  SEL R28, RZ, 0x4, P0 ;  /* 0x00000004ff1c7807 */ /* 0x002fe20000000000 */
[----:B------:R3:W-:Y:S01]  /*12f0*/  LDGSTS.E.BYPASS.LTC128B.128 [R10+0x2080], [R42.64+0x40], !P5 ;  /* 0x020800402a0a7fae */ /* 0x0007e2000e901d50 */
[----:B------:R-:W-:Y:S02]  /*1300*/  LOP3.LUT R13, R18, 0x7fffffe, RZ, 0xc0, !PT ;  /* 0x07fffffe120d7812 */ /* 0x000fe400078ec0ff */
[----:B------:R-:W-:Y:S01]  /*1310*/  LOP3.LUT R5, R5, 0xfffffffe, RZ, 0xc0, !PT ;  /* 0xfffffffe05057812 */ /* 0x000fe200078ec0ff */
[----:B------:R3:W-:Y:S01]  /*1320*/  LDGSTS.E.BYPASS.LTC128B.128 [R10+0x4080], [R42.64+0x80], !P3 ;  /* 0x040800802a0a7fae */ /* 0x0007e2000d901d50 */
[----:B------:R-:W-:Y:S01]  /*1330*/  ISETP.GE.AND P3, PT, R12, c[0x0][0x1fc], PT ;  /* 0x00007f000c007a0c */ /* 0x000fe20003f66270 */
[----:B------:R-:W-:Y:S01]  /*1340*/  IMAD.IADD R13, R20, 0x1, -R13 ;  /* 0x00000001140d7824 */ /* 0x000fe200078e0a0d */
[----:B------:R-:W-:Y:S01]  /*1350*/  ISETP.GE.AND P5, PT, R16, c[0x0][0x1fc], PT ;  /* 0x00007f0010007a0c */ /* 0x000fe20003fa6270 */
[----:B------:R-:W-:Y:S01]  /*1360*/  IMAD.SHL.U32 R20, R20, 0x40, RZ ;  /* 0x0000004014147824 */ /* 0x000fe200078e00ff */
[----:B------:R3:W-:Y:S01]  /*1370*/  LDGSTS.E.BYPASS.LTC128B.128 [R10+0x1080], [R40.64], !P2 ;  /* 0x01080000280a7fae */ /* 0x0007e2000d101d50 */
[----:B------:R-:W-:Y:S01]  /*1380*/  IMAD.IADD R5, R26, 0x1, -R5 ;  /* 0x000000011a057824 */ /* 0x000fe200078e0a05 */
[----:B------:R-:W-:Y:S01]  /*1390*/  SHF.R.S32.HI R18, RZ, 0x1, R18 ;  /* 0x00000001ff127819 */ /* 0x000fe20000011412 */
[----:B--2---:R-:W-:Y:S01]  /*13a0*/  IMAD.WIDE.U32 R24, R11, UR10, R192 ;  /* 0x0000000a0b187c25 */ /* 0x004fe2000f8e00c0 */
[----:B------:R-:W-:Y:S01]  /*13b0*/  LOP3.LUT R20, R20, 0x1c0, RZ, 0xc0, !PT ;  /* 0x000001c014147812 */ /* 0x000fe200078ec0ff */
[----:B------:R3:W-:Y:S01]  /*13c0*/  LDGSTS.E.BYPASS.LTC128B.128 [R10+0x3080], [R40.64+0x40], !P4 ;  /* 0x03080040280a7fae */ /* 0x0007e2000e101d50 */
[----:B------:R-:W-:Y:S01]  /*13d0*/  LOP3.LUT R21, R21, 0xffffffe0, RZ, 0xc0, !PT ;  /* 0xffffffe015157812 */ /* 0x000fe200078ec0ff */
[----:B------:R-:W-:Y:S01]  /*13e0*/  IMAD.SHL.U32 R177, R5, 0x400, RZ ;  /* 0x0000040005b17824 */ /* 0x000fe200078e00ff */
[----:B------:R-:W-:Y:S01]  /*13f0*/  IADD3 R0, R25, UR4, RZ ;  /* 0x0000000419007c10 */ /* 0x000fe2000fffe0ff */
[----:B------:R-:W-:Y:S01]  /*1400*/  ULDC UR4, c[0x0][0x168] ;  /* 0x00005a0000047ab9 */ /* 0x000fe20000000800 */
[----:B------:R-:W-:Y:S01]  /*1410*/  LEA R32, P0, R24, c[0x0][0x1f0], 0x1 ;  /* 0x00007c0018207a11 */ /* 0x000fe200078008ff */
[----:B------:R-:W-:Y:S01]  /*1420*/  UIADD3 UR4, -UR13, UR4, URZ ;  /* 0x000000040d047290 */ /* 0x000fe2000fffe13f */
[----:B------:R3:W-:Y:S01]  /*1430*/  LDGSTS.E.BYPASS.LTC128B.128 [R10+0x5080], [R40.64+0x80], !P1 ;  /* 0x05080080280a7fae */ /* 0x0007e2000c901d50 */
[----:B------:R-:W-:-:S02]  /*1440*/  ISETP.GT.AND P1, PT, R8, 0xf, PT ;  /* 0x0000000f0800780c */ /* 0x000fc40003f24270 */
[----:B------:R-:W-:Y:S01]  /*1450*/  LEA.HI.X R33, R24, c[0x0][0x1f4], R0, 0x1, P0 ;  /* 0x00007d0018217a11 */ /* 0x000fe200000f0c00 */
[----:B------:R-:W0:Y:S01]  /*1460*/  LDGDEPBAR ;  /* 0x00000000000079af */ /* 0x000e220000000000 */
[----:B------:R-:W-:Y:S02]  /*1470*/  IADD3 R14, P0, R4, UR13, RZ ;  /* 0x0000000d040e7c10 */ /* 0x000fe4000ff1e0ff */
[----:B------:R-:W-:Y:S02]  /*1480*/  LEA.HI R0, R27, R8, RZ, 0x6 ;  /* 0x000000081b007211 */ /* 0x000fe400078f30ff */
[----:B------:R-:W-:Y:S02]  /*1490*/  IADD3.X R3, R2, UR15, RZ, P0, !PT ;  /* 0x0000000f02037c10 */ /* 0x000fe400087fe4ff */
[----:B------:R-:W-:Y:S02]  /*14a0*/  LEA R24, P0, R14, c[0x0][0x280], 0x2 ;  /* 0x0000a0000e187a11 */ /* 0x000fe400078010ff */
[----:B------:R-:W-:Y:S01]  /*14b0*/  SHF.R.S32.HI R0, RZ, 0x6, R0 ;  /* 0x00000006ff007819 */ /* 0x000fe20000011400 */
[----:B------:R-:W-:Y:S01]  /*14c0*/  @!P1 IMAD.SHL.U32 R31, R8, 0x10, RZ ;  /* 0x00000010081f9824 */ /* 0x000fe200078e00ff */
[----:B------:R-:W-:-:S02]  /*14d0*/  LEA.HI.X R25, R14, c[0x0][0x284], R3, 0x2, P0 ;  /* 0x0000a1000e197a11 */ /* 0x000fc400000f1403 */
[----:B------:R-:W-:Y:S01]  /*14e0*/  LEA.HI R3, R15, R15, RZ, 0x1 ;  /* 0x0000000f0f037211 */ /* 0x000fe200078f08ff */
[----:B------:R-:W-:Y:S01]  /*14f0*/  IMAD R180, R19, 0x4, R0 ;  /* 0x0000000413b47824 */ /* 0x000fe200078e0200 */
[----:B------:R-:W-:Y:S02]  /*1500*/  LOP3.LUT R14, R30, 0xfffffff8, RZ, 0xc0, !PT ;  /* 0xfffffff81e0e7812 */ /* 0x000fe400078ec0ff */
[----:B------:R-:W-:Y:S01]  /*1510*/  LOP3.LUT R44, R3, 0x7fffffe, RZ, 0xc0, !PT ;  /* 0x07fffffe032c7812 */ /* 0x000fe200078ec0ff */
[----:B------:R-:W-:Y:S01]  /*1520*/  IMAD R180, R180, 0x8, R13 ;  /* 0x00000008b4b47824 */ /* 0x000fe200078e020d */
[----:B------:R-:W-:Y:S01]  /*1530*/  SHF.R.S32.HI R30, RZ, 0x3, R30 ;  /* 0x00000003ff1e7819 */ /* 0x000fe2000001141e */
[C---:B------:R-:W-:Y:S01]  /*1540*/  IMAD.IADD R14, R15.reuse, 0x1, -R14 ;  /* 0x000000010f0e7824 */ /* 0x040fe200078e0a0e */
[----:B------:R-:W-:Y:S01]  /*1550*/  ISETP.GE.AND P0, PT, R12, c[0x0][0x16c], PT ;  /* 0x00005b000c007a0c */ /* 0x000fe20003f06270 */
[----:B------:R-:W-:Y:S01]  /*1560*/  IMAD.IADD R13, R15, 0x1, -R44 ;  /* 0x000000010f0d7824 */ /* 0x000fe200078e0a2c */
[----:B------:R-:W-:Y:S01]  /*1570*/  SHF.R.S32.HI R29, RZ, 0x1f, R3 ;  /* 0x0000001fff1d7819 */ /* 0x000fe20000011403 */
[----:B------:R-:W-:Y:S01]  /*1580*/  IMAD.SHL.U32 R15, R26, 0x10, RZ ;  /* 0x000000101a0f7824 */ /* 0x000fe200078e00ff */
[----:B------:R-:W-:Y:S01]  /*1590*/  SEL R26, RZ, 0x2, P0 ;  /* 0x00000002ff1a7807 */ /* 0x000fe20000000000 */
[----:B------:R-:W-:Y:S01]  /*15a0*/  IMAD R178, R30, 0x8, R13 ;  /* 0x000000081eb27824 */ /* 0x000fe200078e020d */
[----:B------:R-:W-:Y:S01]  /*15b0*/  LOP3.LUT R184, R184, 0x8, RZ, 0xc0, !PT ;  /* 0x00000008b8b87812 */ /* 0x000fe200078ec0ff */
[----:B------:R-:W-:Y:S01]  /*15c0*/  IMAD R13, R38, 0x2, R177 ;  /* 0x00000002260d7824 */ /* 0x000fe200078e02b1 */
[----:B------:R-:W-:Y:S01]  /*15d0*/  LOP3.LUT R15, R20, 0x30, R15, 0xf8, !PT ;  /* 0x00000030140f7812 */ /* 0x000fe200078ef80f */
[----:B------:R-:W-:Y:S01]  /*15e0*/  IMAD R177, R30, 0x200, R177 ;  /* 0x000002001eb17824 */ /* 0x000fe200078e02b1 */
[----:B------:R-:W-:Y:S01]  /*15f0*/  SHF.R.S32.HI R30, RZ, 0x1, R3 ;  /* 0x00000001ff1e7819 */ /* 0x000fe20000011403 */
[----:B------:R-:W-:Y:S01]  /*1600*/  IMAD.SHL.U32 R178, R178, 0x20, RZ ;  /* 0x00000020b2b27824 */ /* 0x000fe200078e00ff */
[----:B------:R-:W-:-:S02]  /*1610*/  SHF.R.U32.HI R20, RZ, 0x3, R20 ;  /* 0x00000003ff147819 */ /* 0x000fc40000011614 */
[----:B------:R-:W-:Y:S02]  /*1620*/  LOP3.LUT R15, R15, 0x8, R22, 0xf8, !PT ;  /* 0x000000080f0f7812 */ /* 0x000fe400078ef816 */
[----:B------:R-:W-:Y:S02]  /*1630*/  SEL R3, RZ, 0xffffffff, P3 ;  /* 0xffffffffff037807 */ /* 0x000fe40001800000 */
[----:B------:R-:W-:Y:S02]  /*1640*/  ISETP.GE.AND P3, PT, R188, c[0x0][0x1fc], PT ;  /* 0x00007f00bc007a0c */ /* 0x000fe40003f66270 */
[----:B------:R-:W-:Y:S01]  /*1650*/  IADD3 R28, R28, R26, R189 ;  /* 0x0000001a1c1c7210 */ /* 0x000fe20007ffe0bd */
[----:B------:R-:W-:Y:S01]  /*1660*/  IMAD.SHL.U32 R3, R3, 0x2, RZ ;  /* 0x0000000203037824 */ /* 0x000fe200078e00ff */
[----:B------:R-:W-:Y:S02]  /*1670*/  LOP3.LUT R20, R15, R20, RZ, 0x3c, !PT ;  /* 0x000000140f147212 */ /* 0x000fe400078e3cff */
[----:B------:R-:W-:-:S02]  /*1680*/  SEL R15, RZ, 0x4, P3 ;  /* 0x00000004ff0f7807 */ /* 0x000fc40001800000 */
[C---:B------:R-:W-:Y:S01]  /*1690*/  LOP3.LUT P3, RZ, R28.reuse, 0x1, RZ, 0xc0, !PT ;  /* 0x000000011cff7812 */ /* 0x040fe2000786c0ff */
[C---:B------:R-:W-:Y:S01]  /*16a0*/  IMAD R179, R19.reuse, 0x200, R20 ;  /* 0x0000020013b37824 */ /* 0x040fe200078e0214 */
[----:B------:R-:W-:Y:S02]  /*16b0*/  SEL R26, RZ, 0x1, P5 ;  /* 0x00000001ff1a7807 */ /* 0x000fe40002800000 */
[C---:B------:R-:W-:Y:S02]  /*16c0*/  LOP3.LUT P6, RZ, R28.reuse, 0x2, RZ, 0xc0, !PT ;  /* 0x000000021cff7812 */ /* 0x040fe400078cc0ff */
[----:B------:R-:W-:Y:S01]  /*16d0*/  LOP3.LUT P5, RZ, R28, 0x4, RZ, 0xc0, !PT ;  /* 0x000000041cff7812 */ /* 0x000fe200078ac0ff */
[----:B------:R-:W-:Y:S01]  /*16e0*/  IMAD.SHL.U32 R28, R19, 0x10, RZ ;  /* 0x00000010131c7824 */ /* 0x000fe200078e00ff */
[C---:B------:R-:W-:Y:S02]  /*16f0*/  ISETP.GE.OR P3, PT, R194.reuse, UR4, !P3 ;  /* 0x00000004c2007c0c */ /* 0x040fe4000df66670 */
[----:B------:R-:W-:-:S02]  /*1700*/  ISETP.GE.OR P2, PT, R194, UR4, !P6 ;  /* 0x00000004c2007c0c */ /* 0x000fc4000f746670 */
[----:B------:R-:W-:Y:S02]  /*1710*/  ISETP.GE.OR P5, PT, R194, UR4, !P5 ;  /* 0x00000004c2007c0c */ /* 0x000fe4000efa6670 */
[----:B------:R-:W-:Y:S02]  /*1720*/  LOP3.LUT R26, R3, 0x2, R26, 0xe2, !PT ;  /* 0x00000002031a7812 */ /* 0x000fe400078ee21a */
[----:B------:R-:W-:Y:S02]  /*1730*/  LEA.HI R29, R29, R30, RZ, 0x2 ;  /* 0x0000001e1d1d7211 */ /* 0x000fe400078f10ff */
[----:B------:R-:W-:Y:S02]  /*1740*/  LOP3.LUT R15, R26, R15, RZ, 0xfc, !PT ;  /* 0x0000000f1a0f7212 */ /* 0x000fe400078efcff */
[----:B------:R-:W-:Y:S01]  /*1750*/  LOP3.LUT R29, R29, 0xfffffffc, RZ, 0xc0, !PT ;  /* 0xfffffffc1d1d7812 */ /* 0x000fe200078ec0ff */
[----:B------:R3:W-:Y:S01]  /*1760*/  LDGSTS.E.BYPASS.LTC128B.128 [R10+0xc080], [R36.64], !P3 ;  /* 0x0c080000240a7fae */ /* 0x0007e2000d901d50 */
[----:B------:R-:W-:-:S02]  /*1770*/  LOP3.LUT P4, RZ, R15, 0x1, RZ, 0xc0, !PT ;  /* 0x000000010fff7812 */ /* 0x000fc4000788c0ff */
[C---:B------:R-:W-:Y:S01]  /*1780*/  LOP3.LUT P3, RZ, R15.reuse, 0x2, RZ, 0xc0, !PT ;  /* 0x000000020fff7812 */ /* 0x040fe2000786c0ff */
[----:B------:R3:W-:Y:S01]  /*1790*/  LDGSTS.E.BYPASS.LTC128B.128 [R10+0xd080], [R36.64+0x40], !P2 ;  /* 0x0d080040240a7fae */ /* 0x0007e2000d101d50 */
[----:B------:R-:W-:Y:S01]  /*17a0*/  ISETP.GE.OR P6, PT, R194, UR4, !P4 ;  /* 0x00000004c2007c0c */ /* 0x000fe2000e7c6670 */
[----:B------:R-:W-:Y:S01]  /*17b0*/  IMAD.IADD R3, R30, 0x1, -R29 ;  /* 0x000000011e037824 */ /* 0x000fe200078e0a1d */
[----:B------:R-:W-:Y:S01]  /*17c0*/  LOP3.LUT P2, RZ, R15, 0x4, RZ, 0xc0, !PT ;  /* 0x000000040fff7812 */ /* 0x000fe2000784c0ff */
[----:B------:R3:W-:Y:S01]  /*17d0*/  LDGSTS.E.BYPASS.LTC128B.128 [R10+0xe080], [R36.64+0x80], !P5 ;  /* 0x0e080080240a7fae */ /* 0x0007e2000e901d50 */
[----:B------:R-:W-:Y:S01]  /*17e0*/  ISETP.GE.OR P5, PT, R194, UR4, !P3 ;  /* 0x00000004c2007c0c */ /* 0x000fe2000dfa6670 */
[----:B------:R-:W-:Y:S01]  /*17f0*/  IMAD.SHL.U32 R29, R0, 0x8, RZ ;  /* 0x00000008001d7824 */ /* 0x000fe200078e00ff */
[----:B------:R-:W-:Y:S01]  /*1800*/  LEA.HI R15, R23, R194, RZ, 0x3 ;  /* 0x000000c2170f7211 */ /* 0x000fe200078f18ff */
[----:B------:R1:W-:Y:S01]  /*1810*/  @!P1 LDGSTS.E.BYPASS.LTC128B.128 [R31+0x18080], [R34.64] ;  /* 0x18080000221f9fae */ /* 0x0003e2000b901d50 */
[----:B------:R-:W-:Y:S01]  /*1820*/  SEL R26, RZ, 0xffffffff, P0 ;  /* 0xffffffffff1a7807 */ /* 0x000fe20000000000 */
[C---:B------:R-:W-:Y:S01]  /*1830*/  IMAD.SHL.U32 R30, R18.reuse, 0x40, RZ ;  /* 0x00000040121e7824 */ /* 0x040fe200078e00ff */
[----:B------:R-:W-:Y:S01]  /*1840*/  LOP3.LUT R15, R15, 0xfffffff8, RZ, 0xc0, !PT ;  /* 0xfffffff80f0f7812 */ /* 0x000fe200078ec0ff */
[----:B------:R-:W0:Y:S01]  /*1850*/  LDGDEPBAR ;  /* 0x00000000000079af */ /* 0x000e220000000000 */
[----:B------:R-:W-:Y:S01]  /*1860*/  LOP3.LUT P0, RZ, R18, 0x2, RZ, 0xc0, !PT ;  /* 0x0000000212ff7812 */ /* 0x000fe2000780c0ff */
[----:B------:R-:W-:Y:S01]  /*1870*/  IMAD.SHL.U32 R26, R26, 0x2, RZ ;  /* 0x000000021a1a7824 */ /* 0x000fe200078e00ff */
[----:B------:R-:W-:Y:S01]  /*1880*/  LOP3.LUT R18, R29, 0x18, RZ, 0xc0, !PT ;  /* 0x000000181d127812 */ /* 0x000fe200078ec0ff */
[----:B------:R3:W-:Y:S01]  /*1890*/  LDGSTS.E.BYPASS.LTC128B.128 [R10+0x12080], [R32.64], !P6 ;  /* 0x12080000200a7fae */ /* 0x0007e2000f101d50 */
[----:B------:R-:W-:Y:S01]  /*18a0*/  IMAD.IADD R15, R194, 0x1, -R15 ;  /* 0x00000001c20f7824 */ /* 0x000fe200078e0a0f */
[----:B------:R-:W-:-:S02]  /*18b0*/  LOP3.LUT P6, RZ, R14, 0x4, RZ, 0xc0, !PT ;  /* 0x000000040eff7812 */ /* 0x000fc400078cc0ff */
[----:B------:R3:W-:Y:S01]  /*18c0*/  LDGSTS.E.BYPASS.LTC128B.128 [R10+0x13080], [R32.64+0x40], !P5 ;  /* 0x13080040200a7fae */ /* 0x0007e2000e901d50 */
[----:B------:R-:W-:Y:S01]  /*18d0*/  ISETP.GE.OR P5, PT, R194, UR4, !P2 ;  /* 0x00000004c2007c0c */ /* 0x000fe2000d7a6670 */
[----:B------:R-:W-:Y:S01]  /*18e0*/  IMAD.SHL.U32 R23, R15, 0x40, RZ ;  /* 0x000000400f177824 */ /* 0x000fe200078e00ff */
[----:B------:R-:W-:Y:S01]  /*18f0*/  UIADD3 UR4, UR10, 0x1, URZ ;  /* 0x000000010a047890 */ /* 0x000fe2000fffe03f */
[----:B------:R-:W-:Y:S02]  /*1900*/  LEA.HI R27, R27, R8, RZ, 0x7 ;  /* 0x000000081b1b7211 */ /* 0x000fe400078f38ff */
[----:B------:R-:W-:Y:S01]  /*1910*/  LOP3.LUT R29, R30, 0xc0, RZ, 0xc0, !PT ;  /* 0x000000c01e1d7812 */ /* 0x000fe200078ec0ff */
[----:B------:R-:W-:Y:S01]  /*1920*/  UISETP.GE.AND UP0, UPT, UR4, UR12, UPT ;  /* 0x0000000c0400728c */ /* 0x000fe2000bf06270 */
[----:B------:R-:W-:Y:S02]  /*1930*/  LOP3.LUT R23, R23, 0x1c0, RZ, 0xc0, !PT ;  /* 0x000001c017177812 */ /* 0x000fe400078ec0ff */
[----:B------:R-:W-:-:S02]  /*1940*/  SHF.R.U32.HI R27, RZ, 0x4, R27 ;  /* 0x00000004ff1b7819 */ /* 0x000fc4000001161b */
[----:B------:R-:W-:Y:S02]  /*1950*/  LOP3.LUT R30, R29, 0x8, R22, 0xf8, !PT ;  /* 0x000000081d1e7812 */ /* 0x000fe400078ef816 */
[----:B------:R3:W-:Y:S01]  /*1960*/  LDGSTS.E.BYPASS.LTC128B.128 [R10+0x14080], [R32.64+0x80], !P5 ;  /* 0x14080080200a7fae */ /* 0x0007e2000e901d50 */
[C---:B------:R-:W-:Y:S01]  /*1970*/  LOP3.LUT P5, RZ, R14.reuse, 0x2, RZ, 0xc0, !PT ;  /* 0x000000020eff7812 */ /* 0x040fe200078ac0ff */
[----:B------:R-:W-:Y:S01]  /*1980*/  IMAD.SHL.U32 R14, R14, 0x40, RZ ;  /* 0x000000400e0e7824 */ /* 0x000fe200078e00ff */
[----:B-1----:R-:W-:Y:S02]  /*1990*/  LOP3.LUT R34, R28, 0x10, RZ, 0xc0, !PT ;  /* 0x000000101c227812 */ /* 0x002fe400078ec0ff */
[----:B------:R-:W-:Y:S02]  /*19a0*/  SHF.R.U32.HI R28, RZ, 0x3, R23 ;  /* 0x00000003ff1c7819 */ /* 0x000fe40000011617 */
[----:B------:R-:W-:Y:S01]  /*19b0*/  LOP3.LUT R19, R14, 0x1c0, RZ, 0xc0, !PT ;  /* 0x000001c00e137812 */ /* 0x000fe200078ec0ff */
[----:B------:R-:W-:Y:S01]  /*19c0*/  IMAD.IADD R14, R8, 0x1, -R21 ;  /* 0x00000001080e7824 */ /* 0x000fe200078e0a15 */
[----:B------:R-:W-:Y:S01]  /*19d0*/  LOP3.LUT R28, R28, R23, R18, 0x1e, !PT ;  /* 0x000000171c1c7212 */ /* 0x000fe200078e1e12 */
[----:B------:R-:W-:Y:S01]  /*19e0*/  @!P1 IMAD.SHL.U32 R23, R8, 0x10, RZ ;  /* 0x0000001008179824 */ /* 0x000fe200078e00ff */
[----:B------:R-:W-:-:S02]  /*19f0*/  SHF.R.U32.HI R20, RZ, 0x3, R19 ;  /* 0x00000003ff147819 */ /* 0x000fc40000011613 */
[----:B------:R-:W-:Y:S01]  /*1a00*/  SEL R174, R181, 0xfffffff0, !P5 ;  /* 0xfffffff0b5ae7807 */ /* 0x000fe20006800000 */
[----:B------:R-:W-:Y:S01]  /*1a10*/  IMAD.IADD R201, R13, 0x1, R28 ;  /* 0x000000010dc97824 */ /* 0x000fe200078e021c */
[----:B------:R-:W-:Y:S01]  /*1a20*/  LOP3.LUT R20, R20, R19, R184, 0x1e, !PT ;  /* 0x0000001314147212 */ /* 0x000fe200078e1eb8 */
[----:B------:R-:W-:Y:S01]  /*1a30*/  IMAD.SHL.U32 R19, R3, 0x40, RZ ;  /* 0x0000004003137824 */ /* 0x000fe200078e00ff */
[----:B------:R-:W-:Y:S01]  /*1a40*/  SHF.R.S32.HI R13, RZ, 0x1f, R14 ;  /* 0x0000001fff0d7819 */ /* 0x000fe2000001140e */
[----:B------:R3:W-:Y:S01]  /*1a50*/  @!P1 LDGSTS.E.BYPASS.LTC128B.128 [R23+0x18280], [R24.64] ;  /* 0x1828000018179fae */ /* 0x0007e2000b901d50 */
[----:B------:R-:W-:Y:S01]  /*1a60*/  PLOP3.LUT P5, PT, PT, PT, UP0, 0x80, 0x0 ;  /* 0x000000000000781c */ /* 0x000fe20003faf008 */
[----:B------:R-:W-:Y:S01]  /*1a70*/  IMAD.SHL.U32 R201, R201, 0x2, RZ ;  /* 0x00000002c9c97824 */ /* 0x000fe200078e00ff */
[----:B------:R-:W-:Y:S01]  /*1a80*/  LEA.HI R13, R13, R14, RZ, 0x2 ;  /* 0x0000000e0d0d7211 */ /* 0x000fe200078f10ff */
[----:B------:R-:W0:Y:S01]  /*1a90*/  LDGDEPBAR ;  /* 0x00000000000079af */ /* 0x000e220000000000 */
[----:B------:R-:W-:Y:S01]  /*1aa0*/  LOP3.LUT R19, R19, 0xc0, RZ, 0xc0, !PT ;  /* 0x000000c013137812 */ /* 0x000fe200078ec0ff */
[----:B------:R-:W-:Y:S01]  /*1ab0*/  IMAD.IADD R177, R177, 0x1, R20 ;  /* 0x00000001b1b17824 */ /* 0x000fe200078e0214 */
[----:B------:R-:W-:Y:S01]  /*1ac0*/  LOP3.LUT R22, R34, 0x8, R27, 0xf8, !PT ;  /* 0x0000000822167812 */ /* 0x000fe200078ef81b */
[----:B------:R-:W0:Y:S01]  /*1ad0*/  LDGDEPBAR ;  /* 0x00000000000079af */ /* 0x000e220000000000 */
[----:B------:R-:W-:-:S02]  /*1ae0*/  SHF.R.S32.HI R190, RZ, 0x2, R13 ;  /* 0x00000002ffbe7819 */ /* 0x000fc4000001140d */
[----:B------:R-:W-:Y:S02]  /*1af0*/  SHF.R.U32.HI R21, RZ, 0x3, R19 ;  /* 0x00000003ff157819 */ /* 0x000fe40000011613 */
[----:B------:R-:W-:Y:S01]  /*1b00*/  SHF.R.U32.HI R29, RZ, 0x3, R29 ;  /* 0x00000003ff1d7819 */ /* 0x000fe2000001161d */
[----:B------:R-:W-:Y:S01]  /*1b10*/  IMAD R190, R5, 0x10, R190 ;  /* 0x0000001005be7824 */ /* 0x000fe200078e02be */
[----:B------:R-:W-:Y:S01]  /*1b20*/  SEL R173, R181, 0xfffffff0, !P0 ;  /* 0xfffffff0b5ad7807 */ /* 0x000fe20004000000 */
[----:B------:R-:W-:Y:S01]  /*1b30*/  IMAD R5, R5, 0x200, R178 ;  /* 0x0000020005057824 */ /* 0x000fe200078e02b2 */
[----:B------:R-:W-:Y:S02]  /*1b40*/  LOP3.LUT P0, RZ, R3, 0x2, RZ, 0xc0, !PT ;  /* 0x0000000203ff7812 */ /* 0x000fe4000780c0ff */
[C---:B------:R-:W-:Y:S02]  /*1b50*/  LOP3.LUT R3, R21.reuse, R22, R19, 0x1e, !PT ;  /* 0x0000001615037212 */ /* 0x040fe400078e1e13 */
[----:B------:R-:W-:-:S02]  /*1b60*/  LOP3.LUT R184, R21, R19, R184, 0x1e, !PT ;  /* 0x0000001315b87212 */ /* 0x000fc400078e1eb8 */
[----:B------:R-:W-:Y:S01]  /*1b70*/  LOP3.LUT R29, R30, R29, RZ, 0x3c, !PT ;  /* 0x0000001d1e1d7212 */ /* 0x000fe200078e3cff */
[----:B------:R-:W-:Y:S01]  /*1b80*/  IMAD.IADD R182, R178, 0x1, R3 ;  /* 0x00000001b2b67824 */ /* 0x000fe200078e0203 */
[----:B------:R-:W-:Y:S01]  /*1b90*/  LOP3.LUT R19, R21, R19, R18, 0x1e, !PT ;  /* 0x0000001315137212 */ /* 0x000fe200078e1e12 */
[----:B------:R-:W-:Y:S01]  /*1ba0*/  IMAD.IADD R184, R5, 0x1, R184 ;  /* 0x0000000105b87824 */ /* 0x000fe200078e02b8 */
[----:B------:R-:W-:Y:S01]  /*1bb0*/  LOP3.LUT R189, R26, 0x2, R189, 0xe2, !PT ;  /* 0x000000021abd7812 */ /* 0x000fe200078ee2bd */
[----:B------:R-:W-:Y:S01]  /*1bc0*/  IMAD.U32 R180, R180, 0x20, R29 ;  /* 0x00000020b4b47824 */ /* 0x000fe200078e001d */
[----:B------:R-:W-:Y:S01]  /*1bd0*/  SEL R172, R172, 0xffffffe0, !P6 ;  /* 0xffffffe0acac7807 */ /* 0x000fe20007000000 */
[----:B------:R-:W-:Y:S01]  /*1be0*/  IMAD.IADD R178, R178, 0x1, R19 ;  /* 0x00000001b2b27824 */ /* 0x000fe200078e0213 */
[C---:B------:R-:W-:Y:S02]  /*1bf0*/  IADD3 R200, R10.reuse, 0xc080, RZ ;  /* 0x0000c0800ac87810 */ /* 0x040fe40007ffe0ff */
[----:B------:R-:W-:-:S02]  /*1c00*/  IADD3 R191, R10, 0x12080, RZ ;  /* 0x000120800abf7810 */ /* 0x000fc40007ffe0ff */
[----:B------:R-:W-:Y:S02]  /*1c10*/  SEL R181, R181, 0xfffffff0, !P0 ;  /* 0xfffffff0b5b57807 */ /* 0x000fe40004000000 */
[----:B------:R-:W-:Y:S01]  /*1c20*/  IADD3 R3, R201, 0x18480, RZ ;  /* 0x00018480c9037810 */ /* 0x000fe20007ffe0ff */
[----:B------:R-:W-:Y:S05]  /*1c30*/  @P5 BRA `(.L_x_822) ;  /* 0x000001b000005947 */ /* 0x000fea0003800000 */
[----:B---3--:R-:W-:Y:S01]  /*1c40*/  USHF.R.S32.HI UR5, URZ, 0x1f, UR4 ;  /* 0x0000001f3f057899 */ /* 0x008fe20008011404 */
[----:B------:R-:W-:Y:S01]  /*1c50*/  IMAD.WIDE.U32 R18, R11, UR4, R192 ;  /* 0x000000040b127c25 */ /* 0x000fe2000f8e00c0 */
[----:B------:R-:W-:Y:S01]  /*1c60*/  UIMAD UR20, UR20, UR4, URZ ;  /* 0x00000004141472a4 */ /* 0x000fe2000f8e023f */
[----:B------:R-:W-:Y:S01]  /*1c70*/  BSSY B0, `(.L_x_822) ;  /* 0x0000017000007945 */ /* 0x000fe20003800000 */
[----:B------:R-:W-:Y:S02]  /*1c80*/  USHF.L.U32 UR15, UR4, 0x6, URZ ;  /* 0x00000006040f7899 */ /* 0x000fe4000800063f */
[----:B------:R-:W-:Y:S01]  /*1c90*/  ULDC UR13, c[0x0][0x168] ;  /* 0x00005a00000d7ab9 */ /* 0x000fe20000000800 */
[----:B------:R-:W-:Y:S01]  /*1ca0*/  LEA R20, P5, R18, c[0x0][0x1f0], 0x1 ;  /* 0x00007c0012147a11 */ /* 0x000fe200078a08ff */
[----:B------:R-:W-:-:S02]  /*1cb0*/  UIMAD UR5, UR5, UR21, UR20 ;  /* 0x00000015050572a4 */ /* 0x000fc4000f8e0214 */
[----:B------:R-:W-:-:S04]  /*1cc0*/  UIADD3 UR13, -UR15, UR13, URZ ;  /* 0x0000000d0f0d7290 */ /* 0x000fc8000fffe13f */
[----:B------:R-:W-:Y:S02]  /*1cd0*/  IADD3 R5, R19, UR5, RZ ;  /* 0x0000000513057c10 */ /* 0x000fe4000fffe0ff */
[----:B------:R-:W-:Y:S02]  /*1ce0*/  ISETP.LT.AND P0, PT, R194, UR13, PT ;  /* 0x0000000dc2007c0c */ /* 0x000fe4000bf01270 */
[----:B------:R-:W-:Y:S01]  /*1cf0*/  LEA.HI.X R21, R18, c[0x0][0x1f4], R5, 0x1, P5 ;  /* 0x00007d0012157a11 */ /* 0x000fe200028f0c05 */
[----:B------:R-:W-:Y:S01]  /*1d00*/  IMAD.U32 R5, RZ, RZ, UR15 ;  /* 0x0000000fff057e24 */ /* 0x000fe2000f8e00ff */
[----:B------:R-:W-:Y:S02]  /*1d10*/  ISETP.GE.OR P6, PT, R16, c[0x0][0x1fc], !P0 ;  /* 0x00007f0010007a0c */ /* 0x000fe400047c6670 */
[----:B------:R-:W-:Y:S02]  /*1d20*/  ISETP.GE.OR P5, PT, R12, c[0x0][0x1fc], !P0 ;  /* 0x00007f000c007a0c */ /* 0x000fe400047a6670 */
[----:B------:R-:W-:-:S09]  /*1d30*/  ISETP.GE.OR P0, PT, R188, c[0x0][0x1fc], !P0 ;  /* 0x00007f00bc007a0c */ /* 0x000fd20004706670 */
[----:B------:R1:W-:Y:S04]  /*1d40*/  LDGSTS.E.BYPASS.LTC128B.128 [R10+0x15080], [R20.64], !P6 ;  /* 0x15080000140a7fae */ /* 0x0003e8000f101d50 */
[----:B------:R1:W-:Y:S01]  /*1d50*/  LDGSTS.E.BYPASS.LTC128B.128 [R10+0x16080], [R20.64+0x40], !P5 ;  /* 0x16080040140a7fae */ /* 0x0003e2000e901d50 */
[----:B------:R-:W-:-:S03]  /*1d60*/  IADD3 R4, P5, R4, UR15, RZ ;  /* 0x0000000f04047c10 */ /* 0x000fc6000ffbe0ff */
[----:B------:R1:W-:Y:S01]  /*1d70*/  LDGSTS.E.BYPASS.LTC128B.128 [R10+0x17080], [R20.64+0x80], !P0 ;  /* 0x17080080140a7fae */ /* 0x0003e2000c101d50 */
[----:B------:R-:W-:Y:S02]  /*1d80*/  LEA R16, P0, R4, c[0x0][0x280], 0x2 ;  /* 0x0000a00004107a11 */ /* 0x000fe400078010ff */
[----:B------:R-:W-:-:S04]  /*1d90*/  LEA.HI.X.SX32 R5, R5, R2, 0x1, P5 ;  /* 0x0000000205057211 */ /* 0x000fc800028f0eff */
[----:B------:R-:W-:Y:S01]  /*1da0*/  LEA.HI.X R17, R4, c[0x0][0x284], R5, 0x2, P0 ;  /* 0x0000a10004117a11 */ /* 0x000fe200000f1405 */
[----:B------:R-:W-:Y:S05]  /*1db0*/  @P1 BRA `(.L_x_823) ;  /* 0x0000002000001947 */ /* 0x000fea0003800000 */
[----:B------:R-:W-:-:S05]  /*1dc0*/  SHF.L.U32 R2, R8, 0x4, RZ ;  /* 0x0000000408027819 */ /* 0x000fca00000006ff */
[----:B------:R2:W-:Y:S02]  /*1dd0*/  LDGSTS.E.BYPASS.LTC128B.128 [R2+0x18380], [R16.64] ;  /* 0x1838000010027fae */ /* 0x0005e4000b901d50 */
.L_x_823:
[----:B------:R-:W-:Y:S05]  /*1de0*/  BSYNC B0 ;  /* 0x0000000000007941 */ /* 0x000fea0003800000 */
.L_x_822:
[----:B---3--:R-:W-:Y:S01]  /*1df0*/  SHF.R.S32.HI R5, RZ, 0x1f, R0 ;  /* 0x0000001fff057819 */ /* 0x008fe20000011400 */
[----:B------:R-:W0:Y:S01]  /*1e00*/  LDGDEPBAR ;  /* 0x00000000000079af */ /* 0x000e220000000000 */
[----:B------:R-:W-:Y:S01]  /*1e10*/  LOP3.LUT R13, R13, 0x7ffffffc, RZ, 0xc0, !PT ;  /* 0x7ffffffc0d0d7812 */ /* 0x000fe200078ec0ff */
[----:B--2---:R-:W-:Y:S01]  /*1e20*/  IMAD R2, R6, c[0x0][0x238], RZ ;  /* 0x00008e0006027a24 */ /* 0x004fe200078e02ff */
[----:B------:R-:W-:Y:S01]  /*1e30*/  LEA.HI R5, R5, R0, RZ, 0x2 ;  /* 0x0000000005057211 */ /* 0x000fe200078f10ff */
[----:B------:R-:W-:Y:S01]  /*1e40*/  UMOV UR27, 0x1 ;  /* 0x00000001001b7882 */ /* 0x000fe20000000000 */
[----:B------:R-:W-:Y:S01]  /*1e50*/  SHF.R.S32.HI R9, RZ, 0x1f, R8 ;  /* 0x0000001fff097819 */ /* 0x000fe20000011408 */
[----:B------:R-:W-:Y:S01]  /*1e60*/  IMAD.IADD R13, R14, 0x1, -R13 ;  /* 0x000000010e0d7824 */ /* 0x000fe200078e0a0d */
[----:B------:R-:W-:Y:S01]  /*1e70*/  LOP3.LUT R5, R5, 0x1ffffffc, RZ, 0xc0, !PT ;  /* 0x1ffffffc05057812 */ /* 0x000fe200078ec0ff */
[----:B------:R-:W-:Y:S01]  /*1e80*/  ULDC UR25, c[0x0][0x198] ;  /* 0x0000660000197ab9 */ /* 0x000fe20000000800 */
[----:B------:R-:W-:Y:S01]  /*1e90*/  LOP3.LUT P0, RZ, R15, 0x4, RZ, 0xc0, !PT ;  /* 0x000000040fff7812 */ /* 0x000fe2000780c0ff */
[----:B------:R-:W-:Y:S01]  /*1ea0*/  UIADD3 UR25, -UR11, UR25, UR27 ;  /* 0x000000190b197290 */ /* 0x000fe2000fffe11b */
[C---:B------:R-:W-:Y:S01]  /*1eb0*/  IMAD R2, R7.reuse, c[0x0][0x23c], R2 ;  /* 0x00008f0007027a24 */ /* 0x040fe200078e0202 */
[----:B------:R-:W-:Y:S01]  /*1ec0*/  ULDC.64 UR4, c[0x0][0x240] ;  /* 0x0000900000047ab9 */ /* 0x000fe20000000a00 */
[----:B------:R-:W-:Y:S01]  /*1ed0*/  IMAD.IADD R0, R0, 0x1, -R5 ;  /* 0x0000000100007824 */ /* 0x000fe200078e0a05 */
[----:B------:R-:W-:Y:S01]  /*1ee0*/  UIMAD UR4, UR14, UR4, URZ ;  /* 0x000000040e0472a4 */ /* 0x000fe2000f8e023f */
[----:B------:R-:W-:Y:S01]  /*1ef0*/  IMAD.WIDE.U32 R8, R7, c[0x0][0x238], R8 ;  /* 0x00008e0007087a25 */ /* 0x000fe200078e0008 */
[----:B------:R-:W-:Y:S01]  /*1f00*/  LEA R177, R177, 0x1c480, 0x1 ;  /* 0x0001c480b1b17811 */ /* 0x000fe200078e08ff */
[----:B------:R-:W-:Y:S01]  /*1f10*/  ULDC UR24, c[0x0][0x2a0] ;  /* 0x0000a80000187ab9 */ /* 0x000fe20000000800 */
[----:B------:R-:W-:Y:S01]  /*1f20*/  MOV R208, UR25 ;  /* 0x0000001900d07c02 */ /* 0x000fe20008000f00 */
[----:B------:R-:W-:Y:S01]  /*1f30*/  IMAD R205, R0, 0x4, R13 ;  /* 0x0000000400cd7824 */ /* 0x000fe200078e020d */
[----:B------:R-:W-:Y:S01]  /*1f40*/  UIMAD UR15, UR9, UR5, UR4 ;  /* 0x00000005090f72a4 */ /* 0x000fe2000f8e0204 */
[----:B------:R-:W-:Y:S01]  /*1f50*/  IMAD.IADD R9, R9, 0x1, R2 ;  /* 0x0000000109097824 */ /* 0x000fe200078e0202 */
[----:B------:R-:W-:Y:S01]  /*1f60*/  ULOP3.LUT UR24, URZ, UR24, URZ, 0x33, !UPT ;  /* 0x000000183f187292 */ /* 0x000fe2000f8e333f */
[----:B------:R-:W-:Y:S01]  /*1f70*/  IMAD.U32 R206, RZ, RZ, UR9 ;  /* 0x00000009ffce7e24 */ /* 0x000fe2000f8e00ff */
[----:B------:R-:W-:Y:S01]  /*1f80*/  SHF.L.U32 R180, R180, 0x1, RZ ;  /* 0x00000001b4b47819 */ /* 0x000fe200000006ff */
[----:B------:R-:W-:Y:S01]  /*1f90*/  IMAD.SHL.U32 R205, R205, 0x2, RZ ;  /* 0x00000002cdcd7824 */ /* 0x000fe200078e00ff */
[----:B------:R-:W-:Y:S01]  /*1fa0*/  IADD3 R204, R201, 0x184c0, RZ ;  /* 0x000184c0c9cc7810 */ /* 0x000fe20007ffe0ff */
[----:B------:R-:W-:Y:S01]  /*1fb0*/  IMAD.WIDE.U32 R206, R206, c[0x0][0x240], R8 ;  /* 0x00009000cece7a25 */ /* 0x000fe200078e0008 */
[----:B------:R-:W-:Y:S01]  /*1fc0*/  @P0 IADD3 R204, R3, -0x40, RZ ;  /* 0xffffffc003cc0810 */ /* 0x000fe20007ffe0ff */
[----:B------:R-:W-:Y:S01]  /*1fd0*/  ULDC UR23, c[0x0][0x278] ;  /* 0x00009e0000177ab9 */ /* 0x000fe20000000800 */
[----:B------:R-:W-:Y:S01]  /*1fe0*/  IADD3 R208, R208, -c[0x0][0x168], -R205 ;  /* 0x80005a00d0d07a10 */ /* 0x000fe20007ffe8cd */
[--C-:B------:R-:W-:Y:S01]  /*1ff0*/  IMAD R176, R174, 0x2, R177.reuse ;  /* 0x00000002aeb07824 */ /* 0x100fe200078e02b1 */
[----:B------:R-:W-:Y:S01]  /*2000*/  LEA R178, R178, 0x80, 0x1 ;  /* 0x00000080b2b27811 */ /* 0x000fe200078e08ff */
[C---:B------:R-:W-:Y:S01]  /*2010*/  IMAD R175, R172.reuse, 0x2, R177 ;  /* 0x00000002acaf7824 */ /* 0x040fe200078e02b1 */
        /* <DEDUP_REMOVED lines=53> */
[----:B------:R-:W-:Y:S01]  /*2370*/  IMAD.IADD R0, R184, 0x1, R181 ;  /* 0x00000001b8007824 */ /* 0x000fe200078e02b5 */
[C---:B------:R-:W-:Y:S01]  /*2380*/  IADD3 R211, R208.reuse, UR24, RZ ;  /* 0x00000018d0d37c10 */ /* 0x040fe2000fffe0ff */
[----:B------:R-:W-:Y:S01]  /*2390*/  ULDC UR26, c[0x0][0x2a8] ;  /* 0x0000aa00001a7ab9 */ /* 0x000fe20000000800 */
[----:B------:R-:W-:Y:S01]  /*23a0*/  IADD3 R209, R208, c[0x0][0x2a4], RZ ;  /* 0x0000a900d0d17a10 */ /* 0x000fe20007ffe0ff */
[----:B------:R-:W-:Y:S01]  /*23b0*/  ULDC UR22, c[0x0][0x2a0] ;  /* 0x0000a80000167ab9 */ /* 0x000fe20000000800 */
[----:B------:R-:W-:Y:S01]  /*23c0*/  IADD3 R212, -R205, UR18, RZ ;  /* 0x00000012cdd47c10 */ /* 0x000fe2000fffe1ff */
[----:B------:R-:W-:-:S02]  /*23d0*/  ULDC UR21, c[0x0][0x2a0] ;  /* 0x0000a80000157ab9 */ /* 0x000fc40000000800 */
[----:B------:R-:W-:Y:S02]  /*23e0*/  ULDC UR14, c[0x0][0x290] ;  /* 0x0000a400000e7ab9 */ /* 0x000fe40000000800 */
[----:B------:R-:W-:Y:S02]  /*23f0*/  UIMAD UR11, UR9, UR23, URZ ;  /* 0x00000017090b72a4 */ /* 0x000fe4000f8e023f */
[----:B------:R-:W-:Y:S02]  /*2400*/  UMOV UR4, URZ ;  /* 0x0000003f00047c82 */ /* 0x000fe40008000000 */
[----:B------:R-:W-:Y:S02]  /*2410*/  UMOV UR20, 0x1 ;  /* 0x0000000100147882 */ /* 0x000fe40000000000 */
[----:B------:R-:W-:Y:S02]  /*2420*/  UMOV UR19, URZ ;  /* 0x0000003f00137c82 */ /* 0x000fe40008000000 */
[----:B------:R-:W-:-:S02]  /*2430*/  USHF.L.U32 UR5, UR8, 0x7, URZ ;  /* 0x0000000708057899 */ /* 0x000fc4000800063f */
[----:B------:R-:W-:Y:S02]  /*2440*/  ULDC UR13, c[0x0][0x168] ;  /* 0x00005a00000d7ab9 */ /* 0x000fe40000000800 */
[----:B------:R-:W-:Y:S02]  /*2450*/  UISETP.GT.AND UP5, UPT, UR8, -0x1, UPT ;  /* 0xffffffff0800788c */ /* 0x000fe4000bfa4270 */
[----:B------:R-:W-:Y:S02]  /*2460*/  UISETP.LE.AND UP4, UPT, UR27, UR26, UPT ;  /* 0x0000001a1b00728c */ /* 0x000fe4000bf83270 */
[----:B------:R-:W-:Y:S02]  /*2470*/  ULOP3.LUT UR22, URZ, UR22, URZ, 0x33, !UPT ;  /* 0x000000163f167292 */ /* 0x000fe4000f8e333f */
[----:B------:R-:W-:Y:S02]  /*2480*/  ULOP3.LUT UR21, URZ, UR21, URZ, 0x33, !UPT ;  /* 0x000000153f157292 */ /* 0x000fe4000f8e333f */
[----:B------:R-:W-:-:S02]  /*2490*/  UIMAD UR9, UR9, UR14, URZ ;  /* 0x0000000e090972a4 */ /* 0x000fc4000f8e023f */
[----:B------:R-:W-:Y:S02]  /*24a0*/  ULDC UR18, c[0x0][0x168] ;  /* 0x00005a0000127ab9 */ /* 0x000fe40000000800 */
.L_x_842:
[----:B------:R-:W-:Y:S04]  /*24b0*/  DEPBAR.LE SB0, 0x1 ;  /* 0x000080400000791a */ /* 0x000fe80000000000 */
[----:B------:R-:W-:Y:S01]  /*24c0*/  BAR.SYNC.DEFER_BLOCKING 0x0 ;  /* 0x0000000000007b1d */ /* 0x000fe20000010000 */
[----:B------:R-:W-:Y:S02]  /*24d0*/  MOV R3, UR4 ;  /* 0x0000000400037c02 */ /* 0x000fe40008000f00 */
[----:B------:R-:W-:Y:S02]  /*24e0*/  MOV R2, UR4 ;  /* 0x0000000400027c02 */ /* 0x000fe40008000f00 */
[----:B------:R-:W-:Y:S01]  /*24f0*/  MOV R157, UR4 ;  /* 0x00000004009d7c02 */ /* 0x000fe20008000f00 */
[----:B------:R-:W-:Y:S01]  /*2500*/  IMAD R3, R3, 0x1800, R184 ;  /* 0x0000180003037824 */ /* 0x000fe200078e02b8 */
[----:B------:R-:W-:Y:S01]  /*2510*/  MOV R243, UR4 ;  /* 0x0000000400f37c02 */ /* 0x000fe20008000f00 */
[----:B------:R-:W-:Y:S01]  /*2520*/  IMAD R141, R2, 0x1800, R181 ;  /* 0x00001800028d7824 */ /* 0x000fe200078e02b5 */
[----:B------:R-:W-:Y:S01]  /*2530*/  PLOP3.LUT P0, PT, PT, PT, UP4, 0x80, 0x0 ;  /* 0x000000000000781c */ /* 0x000fe20003f0f048 */
[----:B------:R-:W-:Y:S01]  /*2540*/  IMAD R157, R157, 0x1800, R0 ;  /* 0x000018009d9d7824 */ /* 0x000fe200078e0200 */
[----:B------:R-:W-:Y:S02]  /*2550*/  SHF.L.U32 R185, R3, 0x1, RZ ;  /* 0x0000000103b97819 */ /* 0x000fe400000006ff */
[----:B------:R-:W-:Y:S02]  /*2560*/  IADD3 R2, R184, R141, RZ ;  /* 0x0000008db8027210 */ /* 0x000fe40007ffe0ff */
[----:B------:R-:W-:Y:S02]  /*2570*/  SHF.L.U32 R186, R157, 0x1, RZ ;  /* 0x000000019dba7819 */ /* 0x000fe400000006ff */
[----:B------:R-:W-:Y:S02]  /*2580*/  SHF.L.U32 R183, R2, 0x1, RZ ;  /* 0x0000000102b77819 */ /* 0x000fe400000006ff */
[-C--:B------:R-:W-:Y:S02]  /*2590*/  LEA R241, R243, R190.reuse, 0x6 ;  /* 0x000000bef3f17211 */ /* 0x080fe400078e30ff */
[----:B------:R-:W-:Y:S01]  /*25a0*/  MOV R251, UR10 ;  /* 0x0000000a00fb7c02 */ /* 0x000fe20008000f00 */
[----:B------:R-:W-:Y:S08]  /*25b0*/  LDSM.16.M88.4 R136, [R180+0x80] ;  /* 0x00008000b488783b */ /* 0x000ff00000000200 */
[----:B------:R-:W2:Y:S08]  /*25c0*/  LDSM.16.M88.4 R132, [R185+0xc080] ;  /* 0x00c08000b984783b */ /* 0x000eb00000000200 */
[----:B------:R-:W3:Y:S08]  /*25d0*/  LDSM.16.M88.4 R140, [R185+0xc880] ;  /* 0x00c88000b98c783b */ /* 0x000ef00000000200 */
[----:B------:R-:W4:Y:S08]  /*25e0*/  LDSM.16.M88.4 R144, [R180+0x1080] ;  /* 0x00108000b490783b */ /* 0x000f300000000200 */
[----:B------:R-:W-:Y:S08]  /*25f0*/  LDSM.16.M88.4 R152, [R173+0x80] ;  /* 0x00008000ad98783b */ /* 0x000ff00000000200 */
[----:B------:R-:W5:Y:S01]  /*2600*/  LDSM.16.M88.4 R148, [R183+0xc080] ;  /* 0x00c08000b794783b */ /* 0x000f620000000200 */
[-C--:B--2---:R-:W-:Y:S07]  /*2610*/  HMMA.16816.F32 R4, R132, R136.reuse, RZ ;  /* 0x000000888404723c */ /* 0x084fee00000018ff */
[----:B------:R-:W2:Y:S01]  /*2620*/  LDSM.16.M88.4 R156, [R186+0xc880] ;  /* 0x00c88000ba9c783b */ /* 0x000ea20000000200 */
[C---:B-1-3--:R-:W-:Y:S07]  /*2630*/  HMMA.16816.F32 R8, R140.reuse, R136, RZ ;  /* 0x000000888c08723c */ /* 0x04afee00000018ff */
[----:B------:R-:W1:Y:S01]  /*2640*/  LDSM.16.M88.4 R160, [R173+0x1080] ;  /* 0x00108000ada0783b */ /* 0x000e620000000200 */
[-C--:B------:R-:W-:Y:S07]  /*2650*/  HMMA.16816.F32 R12, R140, R138.reuse, RZ ;  /* 0x0000008a8c0c723c */ /* 0x080fee00000018ff */
[----:B------:R-:W-:Y:S01]  /*2660*/  LDSM.16.M88.4 R168, [R180+0x2080] ;  /* 0x00208000b4a8783b */ /* 0x000fe20000000200 */
[C---:B------:R-:W-:Y:S07]  /*2670*/  HMMA.16816.F32 R16, R132.reuse, R138, RZ ;  /* 0x0000008a8410723c */ /* 0x040fee00000018ff */
[----:B------:R-:W3:Y:S01]  /*2680*/  LDSM.16.M88.4 R164, [R185+0xd080] ;  /* 0x00d08000b9a4783b */ /* 0x000ee20000000200 */
[-C--:B----4-:R-:W-:Y:S07]  /*2690*/  HMMA.16816.F32 R20, R132, R144.reuse, RZ ;  /* 0x000000908414723c */ /* 0x090fee00000018ff */
[----:B------:R-:W-:Y:S01]  /*26a0*/  LDSM.16.M88.4 R136, [R180+0x3080] ;  /* 0x00308000b488783b */ /* 0x000fe20000000200 */
[C---:B------:R-:W-:Y:S07]  /*26b0*/  HMMA.16816.F32 R24, R140.reuse, R144, RZ ;  /* 0x000000908c18723c */ /* 0x040fee00000018ff */
[----:B------:R-:W-:Y:S04]  /*26c0*/  LDS R249, [R241.X4+0x18080] ;  /* 0x01808000f1f97984 */ /* 0x000fe80000004800 */
[----:B------:R-:W-:Y:S01]  /*26d0*/  LDS R248, [R241.X4+0x180a0] ;  /* 0x0180a000f1f87984 */ /* 0x000fe20000004800 */
[-C--:B------:R-:W-:Y:S03]  /*26e0*/  HMMA.16816.F32 R28, R140, R146.reuse, RZ ;  /* 0x000000928c1c723c */ /* 0x080fe600000018ff */
[----:B------:R-:W-:Y:S05]  /*26f0*/  LDSM.16.M88.4 R140, [R186+0xd080] ;  /* 0x00d08000ba8c783b */ /* 0x000fea0000000200 */
[----:B------:R-:W-:Y:S03]  /*2700*/  HMMA.16816.F32 R32, R132, R146, RZ ;  /* 0x000000928420723c */ /* 0x000fe600000018ff */
[----:B------:R-:W4:Y:S05]  /*2710*/  LDSM.16.M88.4 R132, [R185+0xd880] ;  /* 0x00d88000b984783b */ /* 0x000f2a0000000200 */
[-C--:B-----5:R-:W-:Y:S03]  /*2720*/  HMMA.16816.F32 R4, R148, R152.reuse, R4 ;  /* 0x000000989404723c */ /* 0x0a0fe60000001804 */
[----:B------:R-:W5:Y:S05]  /*2730*/  LDSM.16.M88.4 R144, [R173+0x2080] ;  /* 0x00208000ad90783b */ /* 0x000f6a0000000200 */
[C---:B--2---:R-:W-:Y:S03]  /*2740*/  HMMA.16816.F32 R8, R156.reuse, R152, R8 ;  /* 0x000000989c08723c */ /* 0x044fe60000001808 */
[----:B------:R-:W-:Y:S04]  /*2750*/  LDS R247, [R241.X4+0x18100] ;  /* 0x01810000f1f77984 */ /* 0x000fe80000004800 */
[----:B------:R-:W-:Y:S01]  /*2760*/  LDS R243, [R241.X4+0x18120] ;  /* 0x01812000f1f37984 */ /* 0x000fe20000004800 */
        /* <DEDUP_REMOVED lines=9> */
[-C--:B---3--:R-:W-:Y:S01]  /*2800*/  HMMA.16816.F32 R4, R164, R168.reuse, R4 ;  /* 0x000000a8a404723c */ /* 0x088fe20000001804 */
[----:B------:R-:W2:Y:S07]  /*2810*/  LDSM.16.M88.4 R160, [R180+0x4080] ;  /* 0x00408000b4a0783b */ /* 0x000eae0000000200 */
[C---:B----4-:R-:W-:Y:S08]  /*2820*/  HMMA.16816.F32 R8, R132.reuse, R168, R8 ;  /* 0x000000a88408723c */ /* 0x050ff00000001808 */
        /* <DEDUP_REMOVED lines=9> */
[-C--:B-----5:R-:W-:Y:S01]  /*28c0*/  HMMA.16816.F32 R4, R140, R144.reuse, R4 ;  /* 0x000000908c04723c */ /* 0x0a0fe20000001804 */
[----:B------:R-:W5:Y:S07]  /*28d0*/  LDSM.16.M88.4 R164, [R186+0xe080] ;  /* 0x00e08000baa4783b */ /* 0x000f6e0000000200 */
[C---:B-1----:R-:W-:Y:S07]  /*28e0*/  HMMA.16816.F32 R8, R148.reuse, R144, R8 ;  /* 0x000000909408723c */ /* 0x042fee0000001808 */
[----:B------:R-:W-:Y:S01]  /*28f0*/  LEA R145, R251, R190, 0x6 ;  /* 0x000000befb917211 */ /* 0x000fe200078e30ff */
[-C--:B------:R-:W-:Y:S04]  /*2900*/  HMMA.16816.F32 R12, R148, R146.reuse, R12 ;  /* 0x00000092940c723c */ /* 0x080fe8000000180c */
[C---:B------:R-:W-:Y:S02]  /*2910*/  IADD3 R252, R145.reuse, R209, RZ ;  /* 0x000000d191fc7210 */ /* 0x040fe40007ffe0ff */
[----:B------:R-:W-:Y:S02]  /*2920*/  IADD3 R251, R145, R211, RZ ;  /* 0x000000d391fb7210 */ /* 0x000fe40007ffe0ff */
[C---:B------:R-:W-:Y:S04]  /*2930*/  HMMA.16816.F32 R16, R140.reuse, R146, R16 ;  /* 0x000000928c10723c */ /* 0x040fe80000001810 */
[----:B------:R-:W-:Y:S04]  /*2940*/  IMNMX R252, R212, R252, PT ;  /* 0x000000fcd4fc7217 */ /* 0x000fe80003800200 */
[-C--:B------:R-:W-:Y:S08]  /*2950*/  HMMA.16816.F32 R20, R140, R152.reuse, R20 ;  /* 0x000000988c14723c */ /* 0x080ff00000001814 */
[C---:B------:R-:W-:Y:S08]  /*2960*/  HMMA.16816.F32 R24, R148.reuse, R152, R24 ;  /* 0x000000989418723c */ /* 0x040ff00000001818 */
[-C--:B------:R-:W-:Y:S08]  /*2970*/  HMMA.16816.F32 R28, R148, R154.reuse, R28 ;  /* 0x0000009a941c723c */ /* 0x080ff0000000181c */
[----:B------:R-:W-:Y:S01]  /*2980*/  HMMA.16816.F32 R32, R140, R154, R32 ;  /* 0x0000009a8c20723c */ /* 0x000fe20000001820 */
[----:B------:R-:W1:Y:S07]  /*2990*/  LDSM.16.M88.4 R140, [R186+0xe880] ;  /* 0x00e88000ba8c783b */ /* 0x000e6e0000000200 */
[-C--:B--2---:R-:W-:Y:S08]  /*29a0*/  HMMA.16816.F32 R4, R156, R160.reuse, R4 ;  /* 0x000000a09c04723c */ /* 0x084ff00000001804 */
[C---:B---3--:R-:W-:Y:S08]  /*29b0*/  HMMA.16816.F32 R8, R132.reuse, R160, R8 ;  /* 0x000000a08408723c */ /* 0x048ff00000001808 */
[-C--:B------:R-:W-:Y:S08]  /*29c0*/  HMMA.16816.F32 R12, R132, R162.reuse, R12 ;  /* 0x000000a2840c723c */ /* 0x080ff0000000180c */
[C---:B------:R-:W-:Y:S08]  /*29d0*/  HMMA.16816.F32 R16, R156.reuse, R162, R16 ;  /* 0x000000a29c10723c */ /* 0x040ff00000001810 */
[-C--:B----4-:R-:W-:Y:S08]  /*29e0*/  HMMA.16816.F32 R20, R156, R136.reuse, R20 ;  /* 0x000000889c14723c */ /* 0x090ff00000001814 */
[C---:B------:R-:W-:Y:S08]  /*29f0*/  HMMA.16816.F32 R24, R132.reuse, R136, R24 ;  /* 0x000000888418723c */ /* 0x040ff00000001818 */
[-C--:B------:R-:W-:Y:S01]  /*2a00*/  HMMA.16816.F32 R28, R132, R138.reuse, R28 ;  /* 0x0000008a841c723c */ /* 0x080fe2000000181c */
[----:B------:R-:W2:Y:S07]  /*2a10*/  LDSM.16.M88.4 R132, [R173+0x5080] ;  /* 0x00508000ad84783b */ /* 0x000eae0000000200 */
[----:B------:R-:W-:Y:S08]  /*2a20*/  HMMA.16816.F32 R32, R156, R138, R32 ;  /* 0x0000008a9c20723c */ /* 0x000ff00000001820 */
[-C--:B-----5:R-:W-:Y:S08]  /*2a30*/  HMMA.16816.F32 R4, R164, R168.reuse, R4 ;  /* 0x000000a8a404723c */ /* 0x0a0ff00000001804 */
[C---:B-1----:R-:W-:Y:S08]  /*2a40*/  HMMA.16816.F32 R8, R140.reuse, R168, R8 ;  /* 0x000000a88c08723c */ /* 0x042ff00000001808 */
[-C--:B------:R-:W-:Y:S08]  /*2a50*/  HMMA.16816.F32 R12, R140, R170.reuse, R12 ;  /* 0x000000aa8c0c723c */ /* 0x080ff0000000180c */
[----:B------:R-:W-:Y:S01]  /*2a60*/  FMUL.FTZ R216, R4, c[0x0][0x2b4] ;  /* 0x0000ad0004d87a20 */ /* 0x000fe20000410000 */
[C---:B------:R-:W-:Y:S04]  /*2a70*/  HMMA.16816.F32 R16, R164.reuse, R170, R16 ;  /* 0x000000aaa410723c */ /* 0x040fe80000001810 */
[----:B------:R-:W-:Y:S01]  /*2a80*/  FMUL.FTZ R217, R5, c[0x0][0x2b4] ;  /* 0x0000ad0005d97a20 */ /* 0x000fe20000410000 */
[----:B------:R-:W1:Y:S01]  /*2a90*/  MUFU.TANH R216, R216 ;  /* 0x000000d800d87308 */ /* 0x000e620000002400 */
[----:B------:R-:W-:Y:S02]  /*2aa0*/  FMUL.FTZ R213, R6, c[0x0][0x2b4] ;  /* 0x0000ad0006d57a20 */ /* 0x000fe40000410000 */
[-C--:B--2---:R-:W-:Y:S04]  /*2ab0*/  HMMA.16816.F32 R20, R164, R132.reuse, R20 ;  /* 0x00000084a414723c */ /* 0x084fe80000001814 */
[----:B------:R-:W-:Y:S02]  /*2ac0*/  FMUL.FTZ R214, R7, c[0x0][0x2b4] ;  /* 0x0000ad0007d67a20 */ /* 0x000fe40000410000 */
[----:B------:R-:W-:Y:S01]  /*2ad0*/  FMUL.FTZ R215, R8, c[0x0][0x2b4] ;  /* 0x0000ad0008d77a20 */ /* 0x000fe20000410000 */
[----:B------:R-:W2:Y:S01]  /*2ae0*/  MUFU.TANH R217, R217 ;  /* 0x000000d900d97308 */ /* 0x000ea20000002400 */
[C---:B------:R-:W-:Y:S04]  /*2af0*/  HMMA.16816.F32 R24, R140.reuse, R132, R24 ;  /* 0x000000848c18723c */ /* 0x040fe80000001818 */
[----:B------:R-:W-:Y:S02]  /*2b00*/  FMUL.FTZ R218, R9, c[0x0][0x2b4] ;  /* 0x0000ad0009da7a20 */ /* 0x000fe40000410000 */
[----:B------:R-:W-:Y:S02]  /*2b10*/  FMUL.FTZ R219, R10, c[0x0][0x2b4] ;  /* 0x0000ad000adb7a20 */ /* 0x000fe40000410000 */
[-C--:B------:R-:W-:Y:S01]  /*2b20*/  HMMA.16816.F32 R28, R140, R134.reuse, R28 ;  /* 0x000000868c1c723c */ /* 0x080fe2000000181c */
[----:B------:R-:W3:Y:S03]  /*2b30*/  MUFU.TANH R213, R213 ;  /* 0x000000d500d57308 */ /* 0x000ee60000002400 */
[----:B------:R-:W-:Y:S02]  /*2b40*/  FMUL.FTZ R220, R11, c[0x0][0x2b4] ;  /* 0x0000ad000bdc7a20 */ /* 0x000fe40000410000 */
[----:B------:R-:W-:Y:S02]  /*2b50*/  FMUL.FTZ R221, R12, c[0x0][0x2b4] ;  /* 0x0000ad000cdd7a20 */ /* 0x000fe40000410000 */
[----:B------:R-:W-:Y:S03]  /*2b60*/  HMMA.16816.F32 R32, R164, R134, R32 ;  /* 0x00000086a420723c */ /* 0x000fe60000001820 */
[----:B------:R-:W4:Y:S01]  /*2b70*/  MUFU.TANH R214, R214 ;  /* 0x000000d600d67308 */ /* 0x000f220000002400 */
[----:B------:R-:W-:Y:S02]  /*2b80*/  FMUL.FTZ R222, R13, c[0x0][0x2b4] ;  /* 0x0000ad000dde7a20 */ /* 0x000fe40000410000 */
[----:B------:R-:W-:Y:S02]  /*2b90*/  FMUL.FTZ R223, R14, c[0x0][0x2b4] ;  /* 0x0000ad000edf7a20 */ /* 0x000fe40000410000 */
[----:B------:R-:W-:Y:S04]  /*2ba0*/  FMUL.FTZ R224, R15, c[0x0][0x2b4] ;  /* 0x0000ad000fe07a20 */ /* 0x000fe80000410000 */
[----:B------:R-:W-:Y:S01]  /*2bb0*/  FMUL.FTZ R225, R16, c[0x0][0x2b4] ;  /* 0x0000ad0010e17a20 */ /* 0x000fe20000410000 */
[----:B------:R-:W5:Y:S01]  /*2bc0*/  MUFU.TANH R215, R215 ;  /* 0x000000d700d77308 */ /* 0x000f620000002400 */
        /* <DEDUP_REMOVED lines=21> */
[----:B------:R-:W-:Y:S03]  /*2d20*/  FMUL.FTZ R246, R35, c[0x0][0x2b4] ;  /* 0x0000ad0023f67a20 */ /* 0x000fe60000410000 */
        /* <DEDUP_REMOVED lines=24> */
[----:B------:R-:W-:-:S05]  /*2eb0*/  @!P0 BRA `(.L_x_824) ;  /* 0x000001d000008947 */ /* 0x000fca0003800000 */
[----:B--2345:R-:W-:Y:S01]  /*2ec0*/  IMAD.MOV.U32 R4, RZ, RZ, c[0x0][0x168] ;  /* 0x00005a00ff047624 */ /* 0x03cfe200078e00ff */
        /* <DEDUP_REMOVED lines=13> */
.L_x_826:
[----:B------:R-:W-:Y:S04]  /*2fa0*/  MOV R4, 0x1 ;  /* 0x0000000100047802 */ /* 0x000fe80000000f00 */
[----:B------:R-:W-:Y:S11]  /*2fb0*/  ISETP.NE.AND P5, PT, R4, c[0x0][0x2a8], PT ;  /* 0x0000aa0004007a0c */ /* 0x000ff60003fa5270 */
[----:B------:R-:W-:Y:S02]  /*2fc0*/  @!UPT UIADD3 URZ, URZ, URZ, URZ ;  /* 0x0000003f3f3ff290 */ /* 0x000fe4000fffe03f */
[----:B------:R-:W-:Y:S05]  /*2fd0*/  @P5 IMAD.HI.U32 R4, R5, c[0x0][0x2ac], RZ ;  /* 0x0000ab0005045a27 */ /* 0x000fea00078e00ff */
[----:B------:R-:W-:Y:S02]  /*2fe0*/  @P5 SHF.R.U32.HI R5, RZ, c[0x0][0x2b0], R4 ;  /* 0x0000ac00ff055a19 */ /* 0x000fe40000011604 */
.L_x_827:
[----:B------:R-:W-:Y:S05]  /*2ff0*/  BSYNC B0 ;  /* 0x0000000000007941 */ /* 0x000fea0003800000 */
.L_x_825:
[----:B------:R-:W-:Y:S04]  /*3000*/  IMAD.MOV.U32 R4, RZ, RZ, c[0x0][0x2a8] ;  /* 0x0000aa00ff047624 */ /* 0x000fe800078e00ff */
[----:B------:R-:W-:Y:S01]  /*3010*/  IMAD R4, R5, R4, -UR5 ;  /* 0x8000000505047e24 */ /* 0x000fe2000f8e0204 */
[C-C-:B------:R-:W-:Y:S03]  /*3020*/  IADD3 R5, R145.reuse, c[0x0][0x2a4], R208.reuse ;  /* 0x0000a90091057a10 */ /* 0x140fe60007ffe0d0 */
[----:B------:R-:W-:Y:S01]  /*3030*/  IMAD.IADD R251, R4, 0x1, -R205 ;  /* 0x0000000104fb7824 */ /* 0x000fe200078e0acd */
[----:B------:R-:W-:Y:S02]  /*3040*/  IADD3 R4, R145, UR22, R208 ;  /* 0x0000001691047c10 */ /* 0x000fe4000fffe0d0 */
[----:B------:R-:W-:Y:S02]  /*3050*/  IMNMX R5, R212, R5, PT ;  /* 0x00000005d4057217 */ /* 0x000fe40003800200 */
[----:B------:R-:W-:Y:S02]  /*3060*/  IADD3 R252, R251, c[0x0][0x2a8], RZ ;  /* 0x0000aa00fbfc7a10 */ /* 0x000fe40007ffe0ff */
[----:B------:R-:W-:Y:S02]  /*3070*/  IMNMX R251, R4, R251, !PT ;  /* 0x000000fb04fb7217 */ /* 0x000fe40007800200 */
[----:B------:R-:W-:Y:S02]  /*3080*/  IMNMX R252, R5, R252, PT ;  /* 0x000000fc05fc7217 */ /* 0x000fe40003800200 */
.L_x_824:
[----:B--2345:R-:W-:Y:S04]  /*3090*/  IADD3 R7, R145, 0x8, RZ ;  /* 0x0000000891077810 */ /* 0x03cfe80007ffe0ff */
        /* <DEDUP_REMOVED lines=18> */
.L_x_830:
[----:B------:R-:W-:Y:S04]  /*31c0*/  MOV R4, 0x1 ;  /* 0x0000000100047802 */ /* 0x000fe80000000f00 */
[----:B------:R-:W-:Y:S11]  /*31d0*/  ISETP.NE.AND P5, PT, R4, c[0x0][0x2a8], PT ;  /* 0x0000aa0004007a0c */ /* 0x000ff60003fa5270 */
[----:B------:R-:W-:Y:S02]  /*31e0*/  @!UPT UIADD3 URZ, URZ, URZ, URZ ;  /* 0x0000003f3f3ff290 */ /* 0x000fe4000fffe03f */
[----:B------:R-:W-:Y:S05]  /*31f0*/  @P5 IMAD.HI.U32 R4, R5, c[0x0][0x2ac], RZ ;  /* 0x0000ab0005045a27 */ /* 0x000fea00078e00ff */
[----:B------:R-:W-:Y:S02]  /*3200*/  @P5 SHF.R.U32.HI R5, RZ, c[0x0][0x2b0], R4 ;  /* 0x0000ac00ff055a19 */ /* 0x000fe40000011604 */
.L_x_831:
[----:B------:R-:W-:Y:S05]  /*3210*/  BSYNC B0 ;  /* 0x0000000000007941 */ /* 0x000fea0003800000 */
.L_x_829:
[----:B------:R-:W-:Y:S04]  /*3220*/  IMAD.MOV.U32 R4, RZ, RZ, c[0x0][0x2a8] ;  /* 0x0000aa00ff047624 */ /* 0x000fe800078e00ff */
[----:B------:R-:W-:Y:S04]  /*3230*/  IMAD R4, R5, R4, -UR5 ;  /* 0x8000000505047e24 */ /* 0x000fe8000f8e0204 */
[----:B------:R-:W-:Y:S05]  /*3240*/  IMAD.IADD R7, R4, 0x1, -R205 ;  /* 0x0000000104077824 */ /* 0x000fea00078e0acd */
[----:B------:R-:W-:Y:S02]  /*3250*/  IADD3 R5, R7, c[0x0][0x2a8], RZ ;  /* 0x0000aa0007057a10 */ /* 0x000fe40007ffe0ff */
[----:B------:R-:W-:Y:S02]  /*3260*/  IMNMX R250, R250, R7, !PT ;  /* 0x00000007fafa7217 */ /* 0x000fe40007800200 */
[----:B------:R-:W-:Y:S02]  /*3270*/  IMNMX R186, R186, R5, PT ;  /* 0x00000005baba7217 */ /* 0x000fe40003800200 */
.L_x_828:
        /* <DEDUP_REMOVED lines=19> */
.L_x_834:
[----:B------:R-:W-:Y:S04]  /*33b0*/  MOV R4, 0x1 ;  /* 0x0000000100047802 */ /* 0x000fe80000000f00 */
[----:B------:R-:W-:Y:S11]  /*33c0*/  ISETP.NE.AND P5, PT, R4, c[0x0][0x2a8], PT ;  /* 0x0000aa0004007a0c */ /* 0x000ff60003fa5270 */
[----:B------:R-:W-:Y:S02]  /*33d0*/  @!UPT UIADD3 URZ, URZ, URZ, URZ ;  /* 0x0000003f3f3ff290 */ /* 0x000fe4000fffe03f */
[----:B------:R-:W-:Y:S05]  /*33e0*/  @P5 IMAD.HI.U32 R4, R5, c[0x0][0x2ac], RZ ;  /* 0x0000ab0005045a27 */ /* 0x000fea00078e00ff */
[----:B------:R-:W-:Y:S02]  /*33f0*/  @P5 SHF.R.U32.HI R5, RZ, c[0x0][0x2b0], R4 ;  /* 0x0000ac00ff055a19 */ /* 0x000fe40000011604 */
.L_x_835:
[----:B------:R-:W-:Y:S05]  /*3400*/  BSYNC B0 ;  /* 0x0000000000007941 */ /* 0x000fea0003800000 */
.L_x_833:
[----:B------:R-:W-:Y:S04]  /*3410*/  IMAD.MOV.U32 R4, RZ, RZ, c[0x0][0x2a8] ;  /* 0x0000aa00ff047624 */ /* 0x000fe800078e00ff */
[----:B------:R-:W-:Y:S04]  /*3420*/  IMAD R4, R5, R4, -UR5 ;  /* 0x8000000505047e24 */ /* 0x000fe8000f8e0204 */
[----:B------:R-:W-:Y:S05]  /*3430*/  IMAD.IADD R5, R4, 0x1, -R205 ;  /* 0x0000000104057824 */ /* 0x000fea00078e0acd */
[----:B------:R-:W-:Y:S02]  /*3440*/  IADD3 R4, R5, c[0x0][0x2a8], RZ ;  /* 0x0000aa0005047a10 */ /* 0x000fe40007ffe0ff */
[----:B------:R-:W-:Y:S02]  /*3450*/  IMNMX R170, R170, R5, !PT ;  /* 0x00000005aaaa7217 */ /* 0x000fe40007800200 */
[----:B------:R-:W-:Y:S02]  /*3460*/  IMNMX R171, R171, R4, PT ;  /* 0x00000004abab7217 */ /* 0x000fe40003800200 */
.L_x_832:
        /* <DEDUP_REMOVED lines=19> */
.L_x_838:
[----:B------:R-:W-:Y:S04]  /*35a0*/  MOV R4, 0x1 ;  /* 0x0000000100047802 */ /* 0x000fe80000000f00 */
[----:B------:R-:W-:Y:S11]  /*35b0*/  ISETP.NE.AND P0, PT, R4, c[0x0][0x2a8], PT ;  /* 0x0000aa0004007a0c */ /* 0x000ff60003f05270 */
[----:B------:R-:W-:Y:S02]  /*35c0*/  @!UPT UIADD3 URZ, URZ, URZ, URZ ;  /* 0x0000003f3f3ff290 */ /* 0x000fe4000fffe03f */
[----:B------:R-:W-:Y:S05]  /*35d0*/  @P0 IMAD.HI.U32 R4, R5, c[0x0][0x2ac], RZ ;  /* 0x0000ab0005040a27 */ /* 0x000fea00078e00ff */
[----:B------:R-:W-:Y:S02]  /*35e0*/  @P0 SHF.R.U32.HI R5, RZ, c[0x0][0x2b0], R4 ;  /* 0x0000ac00ff050a19 */ /* 0x000fe40000011604 */
.L_x_839:
[----:B------:R-:W-:Y:S05]  /*35f0*/  BSYNC B0 ;  /* 0x0000000000007941 */ /* 0x000fea0003800000 */
.L_x_837:
[----:B------:R-:W-:Y:S04]  /*3600*/  IMAD.MOV.U32 R4, RZ, RZ, c[0x0][0x2a8] ;  /* 0x0000aa00ff047624 */ /* 0x000fe800078e00ff */
[----:B------:R-:W-:Y:S04]  /*3610*/  IMAD R4, R5, R4, -UR5 ;  /* 0x8000000505047e24 */ /* 0x000fe8000f8e0204 */
[----:B------:R-:W-:Y:S05]  /*3620*/  IMAD.IADD R5, R4, 0x1, -R205 ;  /* 0x0000000104057824 */ /* 0x000fea00078e0acd */
[----:B------:R-:W-:Y:S02]  /*3630*/  IADD3 R4, R5, c[0x0][0x2a8], RZ ;  /* 0x0000aa0005047a10 */ /* 0x000fe40007ffe0ff */
[----:B------:R-:W-:Y:S02]  /*3640*/  IMNMX R168, R168, R5, !PT ;  /* 0x00000005a8a87217 */ /* 0x000fe40007800200 */
[----:B------:R-:W-:Y:S02]  /*3650*/  IMNMX R169, R169, R4, PT ;  /* 0x00000004a9a97217 */ /* 0x000fe40003800200 */
.L_x_836:
[----:B------:R-:W-:Y:S04]  /*3660*/  DEPBAR.LE SB0, 0x1 ;  /* 0x000080400000791a */ /* 0x000fe80000000000 */
[----:B------:R-:W-:Y:S01]  /*3670*/  BAR.SYNC.DEFER_BLOCKING 0x0 ;  /* 0x0000000000007b1d */ /* 0x000fe20000010000 */
[----:B------:R-:W-:Y:S01]  /*3680*/  UIADD3 UR24, UR10, 0x1, URZ ;  /* 0x000000010a187890 */ /* 0x000fe2000fffe03f */
[----:B------:R-:W-:Y:S02]  /*3690*/  LEA R3, R3, 0x12080, 0x1 ;  /* 0x0001208003037811 */ /* 0x000fe400078e08ff */
[----:B------:R-:W-:Y:S01]  /*36a0*/  LEA R2, R2, 0x12080, 0x1 ;  /* 0x0001208002027811 */ /* 0x000fe200078e08ff */
[----:B------:R-:W-:Y:S06]  /*36b0*/  UISETP.GE.AND UP0, UPT, UR24, UR12, UPT ;  /* 0x0000000c1800728c */ /* 0x000fec000bf06270 */
[----:B------:R-:W-:Y:S01]  /*36c0*/  PLOP3.LUT P0, PT, PT, PT, UP0, 0x80, 0x0 ;  /* 0x000000000000781c */ /* 0x000fe20003f0f008 */
[----:B------:R2:W3:Y:S04]  /*36d0*/  LDSM.16.M88.4 R132, [R185+0x12080] ;  /* 0x01208000b984783b */ /* 0x0004e80000000200 */
[----:B------:R2:W4:Y:S04]  /*36e0*/  LDSM.16.M88.4 R28, [R185+0x12880] ;  /* 0x01288000b91c783b */ /* 0x0005280000000200 */
[----:B------:R2:W5:Y:S04]  /*36f0*/  LDSM.16.M88.4 R140, [R183+0x12080] ;  /* 0x01208000b78c783b */ /* 0x0005680000000200 */
[----:B------:R2:W1:Y:S04]  /*3700*/  LDSM.16.M88.4 R148, [R183+0x12880] ;  /* 0x01288000b794783b */ /* 0x0004680000000200 */
[----:B------:R2:W1:Y:S04]  /*3710*/  LDSM.16.M88.4 R136, [R180+0x6080] ;  /* 0x00608000b488783b */ /* 0x0004680000000200 */
[----:B------:R2:W1:Y:S04]  /*3720*/  LDSM.16.M88.4 R32, [R180+0x7080] ;  /* 0x00708000b420783b */ /* 0x0004680000000200 */
[----:B------:R2:W1:Y:S04]  /*3730*/  LDSM.16.M88.4 R144, [R173+0x6080] ;  /* 0x00608000ad90783b */ /* 0x0004680000000200 */
[----:B------:R2:W1:Y:S01]  /*3740*/  LDSM.16.M88.4 R152, [R173+0x7080] ;  /* 0x00708000ad98783b */ /* 0x0004620000000200 */
[----:B------:R-:W-:-:S05]  /*3750*/  @P0 BRA `(.L_x_840) ;  /* 0x000002d000000947 */ /* 0x000fca0003800000 */
[----:B------:R-:W2:Y:S01]  /*3760*/  @!P1 S2R R5, SR_CTAID.Y ;  /* 0x0000000000059919 */ /* 0x000ea20000002600 */
[----:B------:R-:W-:Y:S01]  /*3770*/  USHF.R.S32.HI UR23, URZ, 0x1f, UR24 ;  /* 0x0000001f3f177899 */ /* 0x000fe20008011418 */
[----:B------:R-:W-:Y:S01]  /*3780*/  IMAD.U32 R9, RZ, RZ, UR10 ;  /* 0x0000000aff097e24 */ /* 0x000fe2000f8e00ff */
[----:B------:R-:W-:Y:S02]  /*3790*/  ULDC.64 UR14, c[0x0][0x178] ;  /* 0x00005e00000e7ab9 */ /* 0x000fe40000000a00 */
[----:B------:R-:W-:Y:S02]  /*37a0*/  UIMAD.WIDE.U32 UR26, UR24, UR14, URZ ;  /* 0x0000000e181a72a5 */ /* 0x000fe4000f8e003f */
[----:B------:R-:W-:Y:S01]  /*37b0*/  @!P1 LEA R9, R9, 0x40, 0x6 ;  /* 0x0000004009099811 */ /* 0x000fe200078e30ff */
[----:B------:R-:W-:Y:S03]  /*37c0*/  UIMAD UR23, UR23, UR14, URZ ;  /* 0x0000000e171772a4 */ /* 0x000fe6000f8e023f */
[----:B------:R-:W-:Y:S01]  /*37d0*/  IMAD.U32 R7, RZ, RZ, UR26 ;  /* 0x0000001aff077e24 */ /* 0x000fe2000f8e00ff */
[----:B------:R-:W-:Y:S02]  /*37e0*/  UIMAD UR23, UR24, UR15, UR23 ;  /* 0x0000000f181772a4 */ /* 0x000fe4000f8e0217 */
[----:B------:R-:W-:Y:S02]  /*37f0*/  UIMAD UR24, UR24, -0x40, UR13 ;  /* 0xffffffc0181878a4 */ /* 0x000fe4000f8e020d */
[----:B------:R-:W-:Y:S01]  /*3800*/  LEA R7, P6, R7, R198, 0x6 ;  /* 0x000000c607077211 */ /* 0x000fe200078c30ff */
[----:B------:R-:W-:Y:S06]  /*3810*/  UIADD3 UR23, UR27, UR23, URZ ;  /* 0x000000171b177290 */ /* 0x000fec000fffe03f */
[----:B------:R-:W-:Y:S01]  /*3820*/  IMAD.U32 R4, RZ, RZ, UR23 ;  /* 0x00000017ff047e24 */ /* 0x000fe2000f8e00ff */
[----:B--2---:R-:W-:Y:S01]  /*3830*/  @!P1 SHF.R.S32.HI R6, RZ, 0x1f, R5 ;  /* 0x0000001fff069819 */ /* 0x004fe20000011405 */
[----:B------:R-:W-:Y:S04]  /*3840*/  @!P1 IMAD.WIDE.U32 R10, R5, c[0x0][0x270], R202 ;  /* 0x00009c00050a9a25 */ /* 0x000fe800078e00ca */
[----:B------:R-:W-:Y:S01]  /*3850*/  @!P1 IMAD R6, R6, c[0x0][0x270], RZ ;  /* 0x00009c0006069a24 */ /* 0x000fe200078e02ff */
[----:B------:R-:W-:Y:S02]  /*3860*/  @!P1 IADD3 R8, P5, P0, R9, UR11, R10 ;  /* 0x0000000b09089c10 */ /* 0x000fe4000f8be00a */
[----:B------:R-:W-:Y:S01]  /*3870*/  @!P1 SHF.R.S32.HI R9, RZ, 0x1f, R9 ;  /* 0x0000001fff099819 */ /* 0x000fe20000011409 */
[----:B------:R-:W-:Y:S02]  /*3880*/  @!P1 IMAD R6, R5, c[0x0][0x274], R6 ;  /* 0x00009d0005069a24 */ /* 0x000fe400078e0206 */
[----:B------:R-:W-:Y:S02]  /*3890*/  IMAD.U32 R5, RZ, RZ, UR26 ;  /* 0x0000001aff057e24 */ /* 0x000fe4000f8e00ff */
[----:B------:R-:W-:Y:S03]  /*38a0*/  @!P1 IMAD.IADD R6, R11, 0x1, R6 ;  /* 0x000000010b069824 */ /* 0x000fe600078e0206 */
[----:B------:R-:W-:Y:S01]  /*38b0*/  LEA.HI.X R4, R5, R187, R4, 0x6, P6 ;  /* 0x000000bb05047211 */ /* 0x000fe200030f3404 */
[----:B------:R-:W-:Y:S01]  /*38c0*/  IMAD.U32 R5, RZ, RZ, UR20 ;  /* 0x00000014ff057e24 */ /* 0x000fe2000f8e00ff */
[----:B------:R-:W-:Y:S02]  /*38d0*/  @!P1 IADD3.X R9, R9, UR7, R6, P5, P0 ;  /* 0x0000000709099c10 */ /* 0x000fe4000afe0406 */
[----:B------:R-:W-:Y:S01]  /*38e0*/  LOP3.LUT P5, RZ, R189, 0x1, RZ, 0xc0, !PT ;  /* 0x00000001bdff7812 */ /* 0x000fe200078ac0ff */
[----:B------:R-:W-:Y:S01]  /*38f0*/  @!P1 IMAD R5, R5, 0x40, R202 ;  /* 0x0000004005059824 */ /* 0x000fe200078e02ca */
[----:B------:R-:W-:Y:S02]  /*3900*/  @!P1 LEA R12, P0, R8, c[0x0][0x258], 0x2 ;  /* 0x00009600080c9a11 */ /* 0x000fe400078010ff */
[----:B------:R-:W-:Y:S02]  /*3910*/  LEA R10, P6, R7, c[0x0][0x160], 0x1 ;  /* 0x00005800070a7a11 */ /* 0x000fe400078c08ff */
[----:B------:R-:W-:Y:S02]  /*3920*/  ISETP.GE.OR P5, PT, R194, UR24, !P5 ;  /* 0x00000018c2007c0c */ /* 0x000fe4000efa6670 */
[----:B------:R-:W-:Y:S02]  /*3930*/  @!P1 LEA.HI.X R13, R8, c[0x0][0x25c], R9, 0x2, P0 ;  /* 0x00009700080d9a11 */ /* 0x000fe400000f1409 */
[----:B------:R-:W-:Y:S02]  /*3940*/  LOP3.LUT P0, RZ, R189, 0x2, RZ, 0xc0, !PT ;  /* 0x00000002bdff7812 */ /* 0x000fe4000780c0ff */
[----:B------:R-:W-:Y:S01]  /*3950*/  LEA.HI.X R11, R7, c[0x0][0x164], R4, 0x1, P6 ;  /* 0x00005900070b7a11 */ /* 0x000fe200030f0c04 */
[----:B------:R-:W-:Y:S01]  /*3960*/  IMAD.U32 R7, RZ, RZ, UR20 ;  /* 0x00000014ff077e24 */ /* 0x000fe2000f8e00ff */
[C---:B------:R-:W-:Y:S01]  /*3970*/  ISETP.GE.OR P0, PT, R194.reuse, UR24, !P0 ;  /* 0x00000018c2007c0c */ /* 0x040fe2000c706670 */
[----:B------:R-:W-:Y:S01]  /*3980*/  @!P1 IMAD.SHL.U32 R4, R5, 0x4, RZ ;  /* 0x0000000405049824 */ /* 0x000fe200078e00ff */
[----:B------:R-:W-:Y:S01]  /*3990*/  ISETP.LT.AND P6, PT, R194, UR24, PT ;  /* 0x00000018c2007c0c */ /* 0x000fe2000bfc1270 */
[----:B------:R-:W-:Y:S03]  /*39a0*/  IMAD R9, R7, 0x3000, R200 ;  /* 0x0000300007097824 */ /* 0x000fe600078e02c8 */
[----:B------:R-:W-:Y:S02]  /*39b0*/  ISETP.GE.OR P6, PT, R188, c[0x0][0x16c], !P6 ;  /* 0x00005b00bc007a0c */ /* 0x000fe400077c6670 */
[----:B------:R-:W-:Y:S01]  /*39c0*/  @!PT LDS RZ, [RZ] ;  /* 0x00000000fffff984 */ /* 0x000fe20000000800 */
[----:B------:R-:W-:Y:S01]  /*39d0*/  @!PT LDS RZ, [RZ] ;  /* 0x00000000fffff984 */ /* 0x000fe20000000800 */
[----:B------:R-:W-:Y:S01]  /*39e0*/  @!PT LDS RZ, [RZ] ;  /* 0x00000000fffff984 */ /* 0x000fe20000000800 */
[----:B------:R2:W-:Y:S06]  /*39f0*/  LDGSTS.E.BYPASS.LTC128B.128 [R9], [R10.64], !P5 ;  /* 0x000000000a097fae */ /* 0x0005ec000e901d50 */
[----:B------:R2:W-:Y:S06]  /*3a00*/  LDGSTS.E.BYPASS.LTC128B.128 [R9+0x1000], [R10.64+0x40], !P0 ;  /* 0x010000400a097fae */ /* 0x0005ec000c101d50 */
[----:B------:R2:W-:Y:S06]  /*3a10*/  LDGSTS.E.BYPASS.LTC128B.128 [R9+0x2000], [R10.64+0x80], !P6 ;  /* 0x020000800a097fae */ /* 0x0005ec000f101d50 */
[----:B------:R2:W-:Y:S02]  /*3a20*/  @!P1 LDGSTS.E.BYPASS.LTC128B.128 [R4+0x18080], [R12.64] ;  /* 0x180800000c049fae */ /* 0x0005e4000b901d50 */
.L_x_840:
[-C--:B-123--:R-:W-:Y:S01]  /*3a30*/  HMMA.16816.F32 R4, R132, R136.reuse, RZ ;  /* 0x000000888404723c */ /* 0x08efe200000018ff */
[----:B------:R-:W-:Y:S01]  /*3a40*/  LDSM.16.M88.4 R156, [R180+0x8080] ;  /* 0x00808000b49c783b */ /* 0x000fe20000000200 */
[----:B------:R-:W-:Y:S01]  /*3a50*/  PLOP3.LUT P0, PT, PT, PT, UP5, 0x80, 0x0 ;  /* 0x000000000000781c */ /* 0x000fe20003f0f058 */
[----:B------:R-:W-:Y:S03]  /*3a60*/  UIADD3 UR23, UR10, 0x2, URZ ;  /* 0x000000020a177890 */ /* 0x000fe6000fffe03f */
[C---:B------:R-:W-:Y:S01]  /*3a70*/  ISETP.GT.AND P5, PT, R251.reuse, RZ, P0 ;  /* 0x000000fffb00720c */ /* 0x040fe200007a4270 */
[----:B------:R-:W-:Y:S01]  /*3a80*/  UISETP.GE.AND UP0, UPT, UR23, UR12, UPT ;  /* 0x0000000c1700728c */ /* 0x000fe2000bf06270 */
[C---:B----4-:R-:W-:Y:S01]  /*3a90*/  HMMA.16816.F32 R8, R28.reuse, R136, RZ ;  /* 0x000000881c08723c */ /* 0x050fe200000018ff */
[----:B------:R-:W-:Y:S01]  /*3aa0*/  LDSM.16.M88.4 R160, [R3+0x1800] ;  /* 0x0018000003a0783b */ /* 0x000fe20000000200 */
[C---:B------:R-:W-:Y:S02]  /*3ab0*/  ISETP.LT.OR P5, PT, R252.reuse, 0x1, P5 ;  /* 0x00000001fc00780c */ /* 0x040fe40002fa1670 */
[C---:B------:R-:W-:Y:S04]  /*3ac0*/  ISETP.GT.AND P6, PT, R251.reuse, 0x21, P0 ;  /* 0x00000021fb00780c */ /* 0x040fe800007c4270 */
[-C--:B------:R-:W-:Y:S01]  /*3ad0*/  HMMA.16816.F32 R12, R28, R138.reuse, RZ ;  /* 0x0000008a1c0c723c */ /* 0x080fe200000018ff */
[----:B------:R-:W-:Y:S01]  /*3ae0*/  LDSM.16.M88.4 R164, [R2+0x1800] ;  /* 0x0018000002a4783b */ /* 0x000fe20000000200 */
[----:B------:R-:W-:Y:S06]  /*3af0*/  ISETP.LT.OR P6, PT, R252, 0x22, P6 ;  /* 0x00000022fc00780c */ /* 0x000fec00037c1670 */
[C---:B------:R-:W-:Y:S01]  /*3b00*/  HMMA.16816.F32 R16, R132.reuse, R138, RZ ;  /* 0x0000008a8410723c */ /* 0x040fe200000018ff */
[----:B------:R-:W1:Y:S07]  /*3b10*/  LDSM.16.M88.4 R136, [R3+0x1000] ;  /* 0x001000000388783b */ /* 0x000e6e0000000200 */
[-C--:B------:R-:W-:Y:S01]  /*3b20*/  HMMA.16816.F32 R20, R132, R32.reuse, RZ ;  /* 0x000000208414723c */ /* 0x080fe200000018ff */
[----:B------:R-:W0:Y:S07]  /*3b30*/  LDGDEPBAR ;  /* 0x00000000000079af */ /* 0x000e2e0000000000 */
[C---:B------:R-:W-:Y:S08]  /*3b40*/  HMMA.16816.F32 R24, R28.reuse, R32, RZ ;  /* 0x000000201c18723c */ /* 0x040ff000000018ff */
[-C--:B------:R-:W-:Y:S08]  /*3b50*/  HMMA.16816.F32 R28, R28, R34.reuse, RZ ;  /* 0x000000221c1c723c */ /* 0x080ff000000018ff */
[----:B------:R-:W-:Y:S01]  /*3b60*/  HMMA.16816.F32 R32, R132, R34, RZ ;  /* 0x000000228420723c */ /* 0x000fe200000018ff */
[----:B------:R-:W2:Y:S07]  /*3b70*/  LDSM.16.M88.4 R132, [R180+0x9080] ;  /* 0x00908000b484783b */ /* 0x000eae0000000200 */
[-C--:B-----5:R-:W-:Y:S08]  /*3b80*/  HMMA.16816.F32 R4, R140, R144.reuse, R4 ;  /* 0x000000908c04723c */ /* 0x0a0ff00000001804 */
        /* <DEDUP_REMOVED lines=13> */
[C---:B------:R-:W-:Y:S08]  /*3c60*/  HMMA.16816.F32 R16, R136.reuse, R158, R16 ;  /* 0x0000009e8810723c */ /* 0x040ff00000001810 */
[-C--:B--2---:R-:W-:Y:S08]  /*3c70*/  HMMA.16816.F32 R20, R136, R132.reuse, R20 ;  /* 0x000000848814723c */ /* 0x084ff00000001814 */
[C---:B------:R-:W-:Y:S08]  /*3c80*/  HMMA.16816.F32 R24, R160.reuse, R132, R24 ;  /* 0x00000084a018723c */ /* 0x040ff00000001818 */
[-C--:B------:R-:W-:Y:S08]  /*3c90*/  HMMA.16816.F32 R28, R160, R134.reuse, R28 ;  /* 0x00000086a01c723c */ /* 0x080ff0000000181c */
[----:B------:R-:W-:Y:S01]  /*3ca0*/  HMMA.16816.F32 R32, R136, R134, R32 ;  /* 0x000000868820723c */ /* 0x000fe20000001820 */
[----:B------:R-:W-:Y:S07]  /*3cb0*/  LDSM.16.M88.4 R132, [R3+0x2000] ;  /* 0x002000000384783b */ /* 0x000fee0000000200 */
[-C--:B---3--:R-:W-:Y:S01]  /*3cc0*/  HMMA.16816.F32 R4, R144, R148.reuse, R4 ;  /* 0x000000949004723c */ /* 0x088fe20000001804 */
[----:B------:R-:W1:Y:S07]  /*3cd0*/  LDSM.16.M88.4 R136, [R180+0xa080] ;  /* 0x00a08000b488783b */ /* 0x000e6e0000000200 */
[C---:B------:R-:W-:Y:S08]  /*3ce0*/  HMMA.16816.F32 R8, R164.reuse, R148, R8 ;  /* 0x00000094a408723c */ /* 0x040ff00000001808 */
[-C--:B------:R-:W-:Y:S08]  /*3cf0*/  HMMA.16816.F32 R12, R164, R150.reuse, R12 ;  /* 0x00000096a40c723c */ /* 0x080ff0000000180c */
[C---:B------:R-:W-:Y:S01]  /*3d00*/  HMMA.16816.F32 R16, R144.reuse, R150, R16 ;  /* 0x000000969010723c */ /* 0x040fe20000001810 */
[----:B------:R2:W3:Y:S07]  /*3d10*/  LDSM.16.M88.4 R148, [R3+0x2800] ;  /* 0x002800000394783b */ /* 0x0004ee0000000200 */
[-C--:B----4-:R-:W-:Y:S08]  /*3d20*/  HMMA.16816.F32 R20, R144, R140.reuse, R20 ;  /* 0x0000008c9014723c */ /* 0x090ff00000001814 */
[C---:B------:R-:W-:Y:S07]  /*3d30*/  HMMA.16816.F32 R24, R164.reuse, R140, R24 ;  /* 0x0000008ca418723c */ /* 0x040fee0000001818 */
[----:B------:R-:W-:Y:S01]  /*3d40*/  FSEL R140, R216, -INF , !P5 ;  /* 0xff800000d88c7808 */ /* 0x000fe20006800000 */
[-C--:B------:R-:W-:Y:S03]  /*3d50*/  HMMA.16816.F32 R28, R164, R142.reuse, R28 ;  /* 0x0000008ea41c723c */ /* 0x080fe6000000181c */
[----:B------:R-:W-:Y:S01]  /*3d60*/  ISETP.GT.AND P5, PT, R251, 0x1, P0 ;  /* 0x00000001fb00780c */ /* 0x000fe200007a4270 */
[--C-:B------:R-:W-:Y:S02]  /*3d70*/  FFMA.FTZ R156, R140, c[0x0][0x29c], -R249.reuse ;  /* 0x0000a7008c9c7a23 */ /* 0x100fe400000108f9 */
[----:B------:R-:W-:Y:S01]  /*3d80*/  FFMA.FTZ R216, -R216, R216, 1 ;  /* 0x3f800000d8d87423 */ /* 0x000fe200000101d8 */
[C---:B------:R-:W-:Y:S01]  /*3d90*/  ISETP.LT.OR P5, PT, R252.reuse, 0x2, P5 ;  /* 0x00000002fc00780c */ /* 0x040fe20002fa1670 */
[----:B------:R-:W-:Y:S02]  /*3da0*/  HMMA.16816.F32 R32, R144, R142, R32 ;  /* 0x0000008e9020723c */ /* 0x000fe40000001820 */
[----:B------:R-:W4:Y:S02]  /*3db0*/  MUFU.EX2 R156, R156 ;  /* 0x0000009c009c7308 */ /* 0x000f240000000800 */
[C---:B------:R-:W-:Y:S01]  /*3dc0*/  FSEL R140, R217.reuse, -INF , !P5 ;  /* 0xff800000d98c7808 */ /* 0x040fe20006800000 */
[----:B------:R-:W-:Y:S01]  /*3dd0*/  FFMA.FTZ R217, -R217, R217, 1 ;  /* 0x3f800000d9d97423 */ /* 0x000fe200000101d9 */
[----:B------:R-:W-:Y:S02]  /*3de0*/  ISETP.GT.AND P5, PT, R251, 0x20, P0 ;  /* 0x00000020fb00780c */ /* 0x000fe400007a4270 */
[-C--:B-1----:R-:W-:Y:S05]  /*3df0*/  HMMA.16816.F32 R4, R132, R136.reuse, R4 ;  /* 0x000000888404723c */ /* 0x082fea0000001804 */
[----:B------:R-:W-:Y:S01]  /*3e00*/  ISETP.LT.OR P5, PT, R252, 0x21, P5 ;  /* 0x00000021fc00780c */ /* 0x000fe20002fa1670 */
[--C-:B--2---:R-:W-:Y:S02]  /*3e10*/  FFMA.FTZ R3, R140, c[0x0][0x29c], -R249.reuse ;  /* 0x0000a7008c037a23 */ /* 0x104fe400000108f9 */
[C---:B---3--:R-:W-:Y:S01]  /*3e20*/  HMMA.16816.F32 R8, R148.reuse, R136, R8 ;  /* 0x000000889408723c */ /* 0x048fe20000001808 */
[----:B------:R-:W1:Y:S03]  /*3e30*/  LDSM.16.M88.4 R140, [R180+0xb080] ;  /* 0x00b08000b48c783b */ /* 0x000e660000000200 */
[----:B------:R-:W-:Y:S01]  /*3e40*/  FSEL R144, R225, -INF , !P5 ;  /* 0xff800000e1907808 */ /* 0x000fe20006800000 */
[----:B------:R-:W2:Y:S01]  /*3e50*/  MUFU.EX2 R3, R3 ;  /* 0x0000000300037308 */ /* 0x000ea20000000800 */
[----:B------:R-:W-:Y:S01]  /*3e60*/  ISETP.GT.AND P5, PT, R251, 0x40, P0 ;  /* 0x00000040fb00780c */ /* 0x000fe200007a4270 */
[----:B------:R-:W-:Y:S01]  /*3e70*/  FFMA.FTZ R225, -R225, R225, 1 ;  /* 0x3f800000e1e17423 */ /* 0x000fe200000101e1 */
[-C--:B------:R-:W-:Y:S03]  /*3e80*/  HMMA.16816.F32 R12, R148, R138.reuse, R12 ;  /* 0x0000008a940c723c */ /* 0x080fe6000000180c */
[----:B------:R-:W-:Y:S01]  /*3e90*/  ISETP.LT.OR P5, PT, R252, 0x41, P5 ;  /* 0x00000041fc00780c */ /* 0x000fe20002fa1670 */
[--C-:B------:R-:W-:Y:S01]  /*3ea0*/  FFMA.FTZ R157, R144, c[0x0][0x29c], -R249.reuse ;  /* 0x0000a700909d7a23 */ /* 0x100fe200000108f9 */
[C---:B------:R-:W-:Y:S01]  /*3eb0*/  FSEL R144, R226.reuse, -INF , !P6 ;  /* 0xff800000e2907808 */ /* 0x040fe20007000000 */
[----:B------:R-:W-:Y:S01]  /*3ec0*/  FFMA.FTZ R226, -R226, R226, 1 ;  /* 0x3f800000e2e27423 */ /* 0x000fe200000101e2 */
[----:B------:R-:W-:Y:S01]  /*3ed0*/  FSEL R146, R229, -INF , !P5 ;  /* 0xff800000e5927808 */ /* 0x000fe20006800000 */
[C---:B------:R-:W-:Y:S01]  /*3ee0*/  HMMA.16816.F32 R16, R132.reuse, R138, R16 ;  /* 0x0000008a8410723c */ /* 0x040fe20000001810 */
[----:B------:R-:W-:Y:S01]  /*3ef0*/  LDSM.16.M88.4 R136, [R2+0x2000] ;  /* 0x002000000288783b */ /* 0x000fe20000000200 */
[----:B------:R-:W-:Y:S02]  /*3f00*/  MUFU.EX2 R157, R157 ;  /* 0x0000009d009d7308 */ /* 0x000fe40000000800 */
[--C-:B------:R-:W-:Y:S01]  /*3f10*/  FFMA.FTZ R146, R146, c[0x0][0x29c], -R249.reuse ;  /* 0x0000a70092927a23 */ /* 0x100fe200000108f9 */
[C---:B------:R-:W-:Y:S01]  /*3f20*/  ISETP.GT.AND P6, PT, R251.reuse, 0x41, P0 ;  /* 0x00000041fb00780c */ /* 0x040fe200007c4270 */
[--C-:B------:R-:W-:Y:S01]  /*3f30*/  FFMA.FTZ R158, R144, c[0x0][0x29c], -R249.reuse ;  /* 0x0000a700909e7a23 */ /* 0x100fe200000108f9 */
[----:B------:R-:W-:Y:S01]  /*3f40*/  ISETP.GT.AND P5, PT, R251, 0x60, P0 ;  /* 0x00000060fb00780c */ /* 0x000fe200007a4270 */
[----:B------:R-:W-:Y:S01]  /*3f50*/  FFMA.FTZ R229, -R229, R229, 1 ;  /* 0x3f800000e5e57423 */ /* 0x000fe200000101e5 */
[C---:B------:R-:W-:Y:S02]  /*3f60*/  ISETP.LT.OR P6, PT, R252.reuse, 0x42, P6 ;  /* 0x00000042fc00780c */ /* 0x040fe400037c1670 */
[----:B------:R-:W-:Y:S01]  /*3f70*/  ISETP.LT.OR P5, PT, R252, 0x61, P5 ;  /* 0x00000061fc00780c */ /* 0x000fe20002fa1670 */
[----:B------:R3:W5:Y:S01]  /*3f80*/  MUFU.EX2 R159, R146 ;  /* 0x00000092009f7308 */ /* 0x0007620000000800 */
[C---:B------:R-:W-:Y:S01]  /*3f90*/  FSEL R144, R230.reuse, -INF , !P6 ;  /* 0xff800000e6907808 */ /* 0x040fe20007000000 */
[----:B------:R-:W-:Y:S01]  /*3fa0*/  FFMA.FTZ R230, -R230, R230, 1 ;  /* 0x3f800000e6e67423 */ /* 0x000fe200000101e6 */
[C---:B------:R-:W-:Y:S01]  /*3fb0*/  FSEL R152, R242.reuse, -INF , !P5 ;  /* 0xff800000f2987808 */ /* 0x040fe20006800000 */
[----:B------:R-:W-:Y:S01]  /*3fc0*/  FFMA.FTZ R242, -R242, R242, 1 ;  /* 0x3f800000f2f27423 */ /* 0x000fe200000101f2 */
[----:B------:R-:W-:Y:S01]  /*3fd0*/  ISETP.GT.AND P5, PT, R250, RZ, P0 ;  /* 0x000000fffa00720c */ /* 0x000fe200007a4270 */
[--C-:B------:R-:W-:Y:S01]  /*3fe0*/  FFMA.FTZ R160, R144, c[0x0][0x29c], -R249.reuse ;  /* 0x0000a70090a07a23 */ /* 0x100fe200000108f9 */
[----:B------:R-:W-:Y:S01]  /*3ff0*/  ISETP.GT.AND P6, PT, R251, 0x61, P0 ;  /* 0x00000061fb00780c */ /* 0x000fe200007c4270 */
[--C-:B------:R-:W-:Y:S01]  /*4000*/  FFMA.FTZ R164, R152, c[0x0][0x29c], -R249.reuse ;  /* 0x0000a70098a47a23 */ /* 0x100fe200000108f9 */
[----:B------:R-:W-:Y:S01]  /*4010*/  ISETP.LT.OR P5, PT, R186, 0x1, P5 ;  /* 0x00000001ba00780c */ /* 0x000fe20002fa1670 */
[----:B------:R2:W-:Y:S01]  /*4020*/  LDSM.16.M88.4 R152, [R2+0x2800] ;  /* 0x002800000298783b */ /* 0x0005e20000000200 */
[----:B------:R-:W-:Y:S01]  /*4030*/  MUFU.EX2 R158, R158 ;  /* 0x0000009e009e7308 */ /* 0x000fe20000000800 */
[----:B------:R-:W-:Y:S01]  /*4040*/  ISETP.LT.OR P6, PT, R252, 0x62, P6 ;  /* 0x00000062fc00780c */ /* 0x000fe200037c1670 */
[-C--:B-1----:R-:W-:Y:S03]  /*4050*/  HMMA.16816.F32 R20, R132, R140.reuse, R20 ;  /* 0x0000008c8414723c */ /* 0x082fe60000001814 */
[----:B------:R-:W-:Y:S02]  /*4060*/  FSEL R162, R244, -INF , !P6 ;  /* 0xff800000f4a27808 */ /* 0x000fe40007000000 */
[----:B------:R-:W-:Y:S02]  /*4070*/  ISETP.GT.AND P6, PT, R250, 0x1, P0 ;  /* 0x00000001fa00780c */ /* 0x000fe400007c4270 */
[----:B------:R-:W-:Y:S01]  /*4080*/  FSEL R183, R213, -INF , !P5 ;  /* 0xff800000d5b77808 */ /* 0x000fe20006800000 */
[C---:B------:R-:W-:Y:S01]  /*4090*/  HMMA.16816.F32 R24, R148.reuse, R140, R24 ;  /* 0x0000008c9418723c */ /* 0x040fe20000001818 */
[----:B------:R-:W1:Y:S01]  /*40a0*/  MUFU.EX2 R160, R160 ;  /* 0x000000a000a07308 */ /* 0x000e620000000800 */
[----:B---3--:R-:W3:Y:S02]  /*40b0*/  LDSM.16.M88.4 R144, [R173+0xa080] ;  /* 0x00a08000ad90783b */ /* 0x008ee40000000200 */
[----:B------:R-:W-:Y:S01]  /*40c0*/  FFMA.FTZ R249, R162, c[0x0][0x29c], -R249 ;  /* 0x0000a700a2f97a23 */ /* 0x000fe200000108f9 */
[----:B------:R-:W-:Y:S02]  /*40d0*/  ISETP.LT.OR P6, PT, R186, 0x2, P6 ;  /* 0x00000002ba00780c */ /* 0x000fe400037c1670 */
[----:B------:R-:W-:Y:S01]  /*40e0*/  ISETP.GT.AND P5, PT, R250, 0x20, P0 ;  /* 0x00000020fa00780c */ /* 0x000fe200007a4270 */
[-C--:B------:R-:W-:Y:S03]  /*40f0*/  HMMA.16816.F32 R28, R148, R142.reuse, R28 ;  /* 0x0000008e941c723c */ /* 0x080fe6000000181c */
[----:B------:R1:W-:Y:S01]  /*4100*/  MUFU.EX2 R140, R164 ;  /* 0x000000a4008c7308 */ /* 0x0003e20000000800 */
[----:B------:R-:W-:Y:S01]  /*4110*/  FSEL R167, R214, -INF , !P6 ;  /* 0xff800000d6a77808 */ /* 0x000fe20007000000 */
[--C-:B--2---:R-:W-:Y:S01]  /*4120*/  FFMA.FTZ R2, R183, c[0x0][0x29c], -R248.reuse ;  /* 0x0000a700b7027a23 */ /* 0x104fe200000108f8 */
[----:B------:R-:W-:Y:S02]  /*4130*/  ISETP.GT.AND P6, PT, R250, 0x21, P0 ;  /* 0x00000021fa00780c */ /* 0x000fe400007c4270 */
[----:B------:R-:W-:Y:S01]  /*4140*/  HMMA.16816.F32 R32, R132, R142, R32 ;  /* 0x0000008e8420723c */ /* 0x000fe20000001820 */
[----:B------:R-:W2:Y:S03]  /*4150*/  LDSM.16.M88.4 R132, [R173+0xb080] ;  /* 0x00b08000ad84783b */ /* 0x000ea60000000200 */
[C---:B------:R-:W-:Y:S01]  /*4160*/  ISETP.LT.OR P5, PT, R186.reuse, 0x21, P5 ;  /* 0x00000021ba00780c */ /* 0x040fe20002fa1670 */
[----:B------:R-:W1:Y:S01]  /*4170*/  MUFU.EX2 R2, R2 ;  /* 0x0000000200027308 */ /* 0x000e620000000800 */
[----:B------:R-:W-:Y:S01]  /*4180*/  ISETP.LT.OR P6, PT, R186, 0x22, P6 ;  /* 0x00000022ba00780c */ /* 0x000fe200037c1670 */
[--C-:B------:R-:W-:Y:S01]  /*4190*/  FFMA.FTZ R143, R167, c[0x0][0x29c], -R248.reuse ;  /* 0x0000a700a78f7a23 */ /* 0x100fe200000108f8 */
[----:B------:R-:W-:Y:S02]  /*41a0*/  FSEL R163, R227, -INF , !P5 ;  /* 0xff800000e3a37808 */ /* 0x000fe40006800000 */
[----:B------:R-:W-:Y:S02]  /*41b0*/  ISETP.GT.AND P5, PT, R250, 0x40, P0 ;  /* 0x00000040fa00780c */ /* 0x000fe400007a4270 */
[----:B------:R-:W-:Y:S01]  /*41c0*/  FSEL R165, R228, -INF , !P6 ;  /* 0xff800000e4a57808 */ /* 0x000fe20007000000 */
[--C-:B------:R-:W-:Y:S01]  /*41d0*/  FFMA.FTZ R150, R163, c[0x0][0x29c], -R248.reuse ;  /* 0x0000a700a3967a23 */ /* 0x100fe200000108f8 */
[----:B------:R-:W-:Y:S01]  /*41e0*/  ISETP.GT.AND P6, PT, R250, 0x41, P0 ;  /* 0x00000041fa00780c */ /* 0x000fe200007c4270 */
[----:B------:R-:W1:Y:S01]  /*41f0*/  MUFU.EX2 R143, R143 ;  /* 0x0000008f008f7308 */ /* 0x000e620000000800 */
[C---:B------:R-:W-:Y:S02]  /*4200*/  ISETP.LT.OR P5, PT, R186.reuse, 0x41, P5 ;  /* 0x00000041ba00780c */ /* 0x040fe40002fa1670 */
[----:B------:R-:W-:Y:S02]  /*4210*/  ISETP.LT.OR P6, PT, R186, 0x42, P6 ;  /* 0x00000042ba00780c */ /* 0x000fe400037c1670 */
[C---:B------:R-:W-:Y:S01]  /*4220*/  FSEL R161, R231.reuse, -INF , !P5 ;  /* 0xff800000e7a17808 */ /* 0x040fe20006800000 */
[----:B------:R-:W-:Y:S01]  /*4230*/  FFMA.FTZ R231, -R231, R231, 1 ;  /* 0x3f800000e7e77423 */ /* 0x000fe200000101e7 */
[C---:B------:R-:W-:Y:S01]  /*4240*/  FSEL R141, R232.reuse, -INF , !P6 ;  /* 0xff800000e88d7808 */ /* 0x040fe20007000000 */
[----:B------:R-:W-:Y:S01]  /*4250*/  FFMA.FTZ R232, -R232, R232, 1 ;  /* 0x3f800000e8e87423 */ /* 0x000fe200000101e8 */
[C---:B------:R-:W-:Y:S01]  /*4260*/  ISETP.GT.AND P6, PT, R250.reuse, 0x61, P0 ;  /* 0x00000061fa00780c */ /* 0x040fe200007c4270 */
[----:B------:R-:W1:Y:S01]  /*4270*/  MUFU.EX2 R150, R150 ;  /* 0x0000009600967308 */ /* 0x000e620000000800 */
[--C-:B------:R-:W-:Y:S01]  /*4280*/  FFMA.FTZ R163, R161, c[0x0][0x29c], -R248.reuse ;  /* 0x0000a700a1a37a23 */ /* 0x100fe200000108f8 */
[-C--:B---3--:R-:W-:Y:S05]  /*4290*/  HMMA.16816.F32 R4, R136, R144.reuse, R4 ;  /* 0x000000908804723c */ /* 0x088fea0000001804 */
[--C-:B------:R-:W-:Y:S01]  /*42a0*/  FFMA.FTZ R252, R141, c[0x0][0x29c], -R248.reuse ;  /* 0x0000a7008dfc7a23 */ /* 0x100fe200000108f8 */
[----:B------:R-:W-:Y:S02]  /*42b0*/  ISETP.GT.AND P5, PT, R250, 0x60, P0 ;  /* 0x00000060fa00780c */ /* 0x000fe400007a4270 */
[C---:B------:R-:W-:Y:S01]  /*42c0*/  HMMA.16816.F32 R8, R152.reuse, R144, R8 ;  /* 0x000000909808723c */ /* 0x040fe20000001808 */
[----:B------:R-:W-:Y:S03]  /*42d0*/  MUFU.EX2 R249, R249 ;  /* 0x000000f900f97308 */ /* 0x000fe60000000800 */
[C---:B------:R-:W-:Y:S02]  /*42e0*/  ISETP.LT.OR P6, PT, R186.reuse, 0x62, P6 ;  /* 0x00000062ba00780c */ /* 0x040fe400037c1670 */
[----:B------:R-:W-:Y:S01]  /*42f0*/  ISETP.LT.OR P5, PT, R186, 0x61, P5 ;  /* 0x00000061ba00780c */ /* 0x000fe20002fa1670 */
[--C-:B------:R-:W-:Y:S01]  /*4300*/  FFMA.FTZ R145, R165, c[0x0][0x29c], -R248.reuse ;  /* 0x0000a700a5917a23 */ /* 0x100fe200000108f8 */
[-C--:B------:R-:W-:Y:S03]  /*4310*/  HMMA.16816.F32 R12, R152, R146.reuse, R12 ;  /* 0x00000092980c723c */ /* 0x080fe6000000180c */
[----:B------:R-:W-:Y:S01]  /*4320*/  MUFU.EX2 R252, R252 ;  /* 0x000000fc00fc7308 */ /* 0x000fe20000000800 */
[C---:B------:R-:W-:Y:S01]  /*4330*/  FSEL R151, R246.reuse, -INF , !P6 ;  /* 0xff800000f6977808 */ /* 0x040fe20007000000 */
[----:B------:R-:W-:Y:S01]  /*4340*/  FFMA.FTZ R246, -R246, R246, 1 ;  /* 0x3f800000f6f67423 */ /* 0x000fe200000101f6 */
[C---:B------:R-:W-:Y:S01]  /*4350*/  FSEL R149, R245.reuse, -INF , !P5 ;  /* 0xff800000f5957808 */ /* 0x040fe20006800000 */
[----:B------:R-:W-:Y:S01]  /*4360*/  FFMA.FTZ R245, -R245, R245, 1 ;  /* 0x3f800000f5f57423 */ /* 0x000fe200000101f5 */
[C---:B------:R-:W-:Y:S01]  /*4370*/  HMMA.16816.F32 R16, R136.reuse, R146, R16 ;  /* 0x000000928810723c */ /* 0x040fe20000001810 */
[----:B------:R-:W3:Y:S03]  /*4380*/  LDS R146, [R241.X4+0x18280] ;  /* 0x01828000f1927984 */ /* 0x000ee60000004800 */
[--C-:B------:R-:W-:Y:S01]  /*4390*/  FFMA.FTZ R149, R149, c[0x0][0x29c], -R248.reuse ;  /* 0x0000a70095957a23 */ /* 0x100fe200000108f8 */
[----:B------:R-:W1:Y:S01]  /*43a0*/  MUFU.EX2 R145, R145 ;  /* 0x0000009100917308 */ /* 0x000e620000000800 */
[----:B------:R-:W-:Y:S01]  /*43b0*/  FFMA.FTZ R248, R151, c[0x0][0x29c], -R248 ;  /* 0x0000a70097f87a23 */ /* 0x000fe200000108f8 */
[C---:B------:R-:W-:Y:S01]  /*43c0*/  ISETP.GT.AND P6, PT, R170.reuse, 0x1, P0 ;  /* 0x00000001aa00780c */ /* 0x040fe200007c4270 */
[-C--:B--2---:R-:W-:Y:S03]  /*43d0*/  HMMA.16816.F32 R20, R136, R132.reuse, R20 ;  /* 0x000000848814723c */ /* 0x084fe60000001814 */
[C---:B------:R-:W-:Y:S02]  /*43e0*/  ISETP.LT.OR P6, PT, R171.reuse, 0x2, P6 ;  /* 0x00000002ab00780c */ /* 0x040fe400037c1670 */
[----:B------:R-:W-:Y:S02]  /*43f0*/  ISETP.GT.AND P5, PT, R170, RZ, P0 ;  /* 0x000000ffaa00720c */ /* 0x000fe400007a4270 */
[----:B------:R-:W2:Y:S01]  /*4400*/  MUFU.EX2 R147, R163 ;  /* 0x000000a300937308 */ /* 0x000ea20000000800 */
[C---:B------:R-:W-:Y:S04]  /*4410*/  HMMA.16816.F32 R24, R152.reuse, R132, R24 ;  /* 0x000000849818723c */ /* 0x040fe80000001818 */
[----:B------:R-:W-:Y:S02]  /*4420*/  FSEL R142, R218, -INF , !P6 ;  /* 0xff800000da8e7808 */ /* 0x000fe40007000000 */
[----:B------:R-:W-:Y:S02]  /*4430*/  ISETP.LT.OR P5, PT, R171, 0x1, P5 ;  /* 0x00000001ab00780c */ /* 0x000fe40002fa1670 */
[-C--:B------:R-:W-:Y:S01]  /*4440*/  HMMA.16816.F32 R28, R152, R134.reuse, R28 ;  /* 0x00000086981c723c */ /* 0x080fe2000000181c */
[----:B------:R-:W-:Y:S02]  /*4450*/  MUFU.EX2 R149, R149 ;  /* 0x0000009500957308 */ /* 0x000fe40000000800 */
[----:B------:R-:W-:Y:S01]  /*4460*/  ISETP.GT.AND P6, PT, R170, 0x21, P0 ;  /* 0x00000021aa00780c */ /* 0x000fe200007c4270 */
[--C-:B------:R-:W-:Y:S01]  /*4470*/  FFMA.FTZ R142, R142, c[0x0][0x29c], -R247.reuse ;  /* 0x0000a7008e8e7a23 */ /* 0x100fe200000108f7 */
[----:B------:R-:W-:Y:S02]  /*4480*/  FSEL R148, R215, -INF , !P5 ;  /* 0xff800000d7947808 */ /* 0x000fe40006800000 */
[----:B------:R-:W-:Y:S01]  /*4490*/  FFMA.FTZ R155, -R244, R244, 1 ;  /* 0x3f800000f49b7423 */ /* 0x000fe200000101f4 */
[----:B------:R-:W-:Y:S01]  /*44a0*/  HMMA.16816.F32 R32, R136, R134, R32 ;  /* 0x000000868820723c */ /* 0x000fe20000001820 */
[----:B------:R-:W2:Y:S02]  /*44b0*/  LDS R138, [R241.X4+0x182a0] ;  /* 0x0182a000f18a7984 */ /* 0x000ea40000004800 */
[----:B------:R5:W-:Y:S01]  /*44c0*/  MUFU.EX2 R139, R142 ;  /* 0x0000008e008b7308 */ /* 0x000be20000000800 */
[----:B------:R-:W-:Y:S01]  /*44d0*/  ISETP.GT.AND P5, PT, R170, 0x20, P0 ;  /* 0x00000020aa00780c */ /* 0x000fe200007a4270 */
[--C-:B------:R-:W-:Y:S01]  /*44e0*/  FFMA.FTZ R148, R148, c[0x0][0x29c], -R247.reuse ;  /* 0x0000a70094947a23 */ /* 0x100fe200000108f7 */
[C---:B------:R-:W-:Y:S02]  /*44f0*/  ISETP.LT.OR P6, PT, R171.reuse, 0x22, P6 ;  /* 0x00000022ab00780c */ /* 0x040fe400037c1670 */
[----:B------:R-:W-:Y:S01]  /*4500*/  ISETP.LT.OR P5, PT, R171, 0x21, P5 ;  /* 0x00000021ab00780c */ /* 0x000fe20002fa1670 */
[--C-:B---3--:R-:W-:Y:S03]  /*4510*/  FADD.FTZ R151, R4, -R146.reuse ;  /* 0x8000009204977221 */ /* 0x108fe60000010000 */
[--C-:B------:R-:W-:Y:S01]  /*4520*/  FADD.FTZ R152, R5, -R146.reuse ;  /* 0x8000009205987221 */ /* 0x100fe20000010000 */
[----:B------:R-:W-:Y:S01]  /*4530*/  FSEL R162, R221, -INF , !P5 ;  /* 0xff800000dda27808 */ /* 0x000fe20006800000 */
[----:B----4-:R-:W-:Y:S01]  /*4540*/  FMUL.FTZ R151, R156, R151 ;  /* 0x000000979c977220 */ /* 0x010fe20000410000 */
[----:B------:R-:W-:Y:S01]  /*4550*/  ISETP.GT.AND P5, PT, R170, 0x40, P0 ;  /* 0x00000040aa00780c */ /* 0x000fe200007a4270 */
[----:B------:R-:W-:Y:S01]  /*4560*/  FMUL.FTZ R152, R3, R152 ;  /* 0x0000009803987220 */ /* 0x000fe20000410000 */
[----:B-1----:R-:W-:Y:S01]  /*4570*/  FSEL R164, R222, -INF , !P6 ;  /* 0xff800000dea47808 */ /* 0x002fe20007000000 */
[----:B------:R-:W-:Y:S01]  /*4580*/  FMUL.FTZ R151, R151, R216 ;  /* 0x000000d897977220 */ /* 0x000fe20000410000 */
[----:B------:R-:W-:Y:S01]  /*4590*/  ISETP.GT.AND P6, PT, R170, 0x41, P0 ;  /* 0x00000041aa00780c */ /* 0x000fe200007c4270 */
[----:B------:R-:W-:Y:S01]  /*45a0*/  FMUL.FTZ R152, R152, R217 ;  /* 0x000000d998987220 */ /* 0x000fe20000410000 */
[C---:B------:R-:W-:Y:S01]  /*45b0*/  ISETP.LT.OR P5, PT, R171.reuse, 0x41, P5 ;  /* 0x00000041ab00780c */ /* 0x040fe20002fa1670 */
[--C-:B------:R-:W-:Y:S01]  /*45c0*/  FADD.FTZ R20, R20, -R146.reuse ;  /* 0x8000009214147221 */ /* 0x100fe20000010000 */
[----:B------:R-:W-:Y:S01]  /*45d0*/  ISETP.LT.OR P6, PT, R171, 0x42, P6 ;  /* 0x00000042ab00780c */ /* 0x000fe200037c1670 */
[--C-:B------:R-:W-:Y:S01]  /*45e0*/  FADD.FTZ R16, R16, -R146.reuse ;  /* 0x8000009210107221 */ /* 0x100fe20000010000 */
[----:B------:R-:W-:Y:S01]  /*45f0*/  F2FP.PACK_AB R152, R152, R151 ;  /* 0x000000979898723e */ /* 0x000fe200000000ff */
[----:B-----5:R-:W-:Y:S01]  /*4600*/  FMUL.FTZ R20, R159, R20 ;  /* 0x000000149f147220 */ /* 0x020fe20000410000 */
[----:B------:R-:W-:Y:S01]  /*4610*/  F2FP.PACK_AB R142, R160, R159 ;  /* 0x0000009fa08e723e */ /* 0x000fe200000000ff */
[--C-:B------:R-:W-:Y:S01]  /*4620*/  FADD.FTZ R151, R32, -R146.reuse ;  /* 0x8000009220977221 */ /* 0x100fe20000010000 */
[----:B------:R-:W-:Y:S01]  /*4630*/  FSEL R144, R233, -INF , !P5 ;  /* 0xff800000e9907808 */ /* 0x000fe20006800000 */
[--C-:B------:R-:W-:Y:S01]  /*4640*/  FADD.FTZ R17, R17, -R146.reuse ;  /* 0x8000009211117221 */ /* 0x100fe20000010000 */
[----:B------:R-:W-:Y:S01]  /*4650*/  ISETP.GT.AND P5, PT, R170, 0x60, P0 ;  /* 0x00000060aa00780c */ /* 0x000fe200007a4270 */
[----:B------:R-:W-:Y:S01]  /*4660*/  FADD.FTZ R21, R21, -R146 ;  /* 0x8000009215157221 */ /* 0x000fe20000010000 */
[----:B------:R-:W-:Y:S01]  /*4670*/  FSEL R166, R234, -INF , !P6 ;  /* 0xff800000eaa67808 */ /* 0x000fe20007000000 */
[--C-:B------:R-:W-:Y:S01]  /*4680*/  FFMA.FTZ R162, R162, c[0x0][0x29c], -R247.reuse ;  /* 0x0000a700a2a27a23 */ /* 0x100fe200000108f7 */
[----:B------:R-:W-:Y:S01]  /*4690*/  ISETP.GT.AND P6, PT, R170, 0x61, P0 ;  /* 0x00000061aa00780c */ /* 0x000fe200007c4270 */
[--C-:B------:R-:W-:Y:S01]  /*46a0*/  FFMA.FTZ R164, R164, c[0x0][0x29c], -R247.reuse ;  /* 0x0000a700a4a47a23 */ /* 0x100fe200000108f7 */
[----:B------:R-:W-:Y:S01]  /*46b0*/  ISETP.LT.OR P5, PT, R171, 0x61, P5 ;  /* 0x00000061ab00780c */ /* 0x000fe20002fa1670 */
[----:B------:R-:W-:Y:S01]  /*46c0*/  FMUL.FTZ R16, R157, R16 ;  /* 0x000000109d107220 */ /* 0x000fe20000410000 */
[----:B------:R-:W-:Y:S01]  /*46d0*/  ISETP.LT.OR P6, PT, R171, 0x62, P6 ;  /* 0x00000062ab00780c */ /* 0x000fe200037c1670 */
[----:B------:R-:W-:Y:S01]  /*46e0*/  FMUL.FTZ R21, R160, R21 ;  /* 0x00000015a0157220 */ /* 0x000fe20000410000 */
[----:B------:R-:W-:Y:S01]  /*46f0*/  FSEL R170, R237, -INF , !P5 ;  /* 0xff800000edaa7808 */ /* 0x000fe20006800000 */
[--C-:B--2---:R-:W-:Y:S01]  /*4700*/  FADD.FTZ R159, R6, -R138.reuse ;  /* 0x8000008a069f7221 */ /* 0x104fe20000010000 */
[----:B------:R-:W-:Y:S01]  /*4710*/  ISETP.GT.AND P5, PT, R168, RZ, P0 ;  /* 0x000000ffa800720c */ /* 0x000fe200007a4270 */
[--C-:B------:R-:W-:Y:S01]  /*4720*/  FADD.FTZ R32, R7, -R138.reuse ;  /* 0x8000008a07207221 */ /* 0x100fe20000010000 */
[----:B------:R-:W-:Y:S01]  /*4730*/  FSEL R161, R238, -INF , !P6 ;  /* 0xff800000eea17808 */ /* 0x000fe20007000000 */
[----:B------:R-:W-:Y:S01]  /*4740*/  FMUL.FTZ R159, R2, R159 ;  /* 0x0000009f029f7220 */ /* 0x000fe20000410000 */
[C---:B------:R-:W-:Y:S01]  /*4750*/  F2FP.PACK_AB R2, R143.reuse, R2 ;  /* 0x000000028f02723e */ /* 0x040fe200000000ff */
[----:B------:R-:W-:Y:S01]  /*4760*/  FMUL.FTZ R32, R143, R32 ;  /* 0x000000208f207220 */ /* 0x000fe20000410000 */
[----:B------:R-:W-:Y:S01]  /*4770*/  ISETP.GT.AND P6, PT, R168, 0x1, P0 ;  /* 0x00000001a800780c */ /* 0x000fe200007c4270 */
[----:B------:R-:W1:Y:S01]  /*4780*/  LDS R143, [R241.X4+0x18300] ;  /* 0x01830000f18f7984 */ /* 0x000e620000004800 */
[----:B------:R-:W-:Y:S01]  /*4790*/  FMUL.FTZ R17, R158, R17 ;  /* 0x000000119e117220 */ /* 0x000fe20000410000 */
[----:B------:R-:W-:Y:S01]  /*47a0*/  F2FP.PACK_AB R156, R3, R156 ;  /* 0x0000009c039c723e */ /* 0x000fe200000000ff */
[----:B------:R-:W-:Y:S01]  /*47b0*/  MUFU.EX2 R248, R248 ;  /* 0x000000f800f87308 */ /* 0x000fe20000000800 */
[C---:B------:R-:W-:Y:S01]  /*47c0*/  ISETP.LT.OR P5, PT, R169.reuse, 0x1, P5 ;  /* 0x00000001a900780c */ /* 0x040fe20002fa1670 */
[----:B------:R-:W-:Y:S01]  /*47d0*/  FMUL.FTZ R16, R16, R225 ;  /* 0x000000e110107220 */ /* 0x000fe20000410000 */
[----:B------:R-:W-:Y:S01]  /*47e0*/  ISETP.LT.OR P6, PT, R169, 0x2, P6 ;  /* 0x00000002a900780c */ /* 0x000fe200037c1670 */
[----:B------:R-:W-:Y:S01]  /*47f0*/  FMUL.FTZ R17, R17, R226 ;  /* 0x000000e211117220 */ /* 0x000fe20000410000 */
[----:B------:R-:W-:Y:S01]  /*4800*/  FSEL R186, R219, -INF , !P5 ;  /* 0xff800000dbba7808 */ /* 0x000fe20006800000 */
[----:B------:R-:W-:Y:S01]  /*4810*/  FMUL.FTZ R20, R20, R229 ;  /* 0x000000e514147220 */ /* 0x000fe20000410000 */
[----:B------:R-:W-:Y:S01]  /*4820*/  ISETP.GT.AND P5, PT, R168, 0x20, P0 ;  /* 0x00000020a800780c */ /* 0x000fe200007a4270 */
[----:B------:R-:W-:Y:S01]  /*4830*/  FMUL.FTZ R21, R21, R230 ;  /* 0x000000e615157220 */ /* 0x000fe20000410000 */
[----:B------:R-:W-:Y:S01]  /*4840*/  FSEL R250, R220, -INF , !P6 ;  /* 0xff800000dcfa7808 */ /* 0x000fe20007000000 */
[----:B------:R-:W-:Y:S01]  /*4850*/  MUFU.EX2 R162, R162 ;  /* 0x000000a200a27308 */ /* 0x000fe20000000800 */
[--C-:B------:R-:W-:Y:S01]  /*4860*/  FFMA.FTZ R144, R144, c[0x0][0x29c], -R247.reuse ;  /* 0x0000a70090907a23 */ /* 0x100fe200000108f7 */
[----:B------:R-:W-:Y:S01]  /*4870*/  ISETP.GT.AND P6, PT, R168, 0x21, P0 ;  /* 0x00000021a800780c */ /* 0x000fe200007c4270 */
[--C-:B------:R-:W-:Y:S01]  /*4880*/  FFMA.FTZ R166, R166, c[0x0][0x29c], -R247.reuse ;  /* 0x0000a700a6a67a23 */ /* 0x100fe200000108f7 */
[----:B------:R-:W-:Y:S01]  /*4890*/  F2FP.PACK_AB R17, R17, R16 ;  /* 0x000000101111723e */ /* 0x000fe200000000ff */
[--C-:B------:R-:W-:Y:S01]  /*48a0*/  FADD.FTZ R16, R19, -R138.reuse ;  /* 0x8000008a13107221 */ /* 0x100fe20000010000 */
[----:B------:R-:W-:Y:S01]  /*48b0*/  F2FP.PACK_AB R20, R21, R20 ;  /* 0x000000141514723e */ /* 0x000fe200000000ff */
[----:B------:R-:W-:Y:S01]  /*48c0*/  FADD.FTZ R21, R18, -R138 ;  /* 0x8000008a12157221 */ /* 0x000fe20000010000 */
[----:B------:R-:W-:Y:S01]  /*48d0*/  ISETP.LT.OR P5, PT, R169, 0x21, P5 ;  /* 0x00000021a900780c */ /* 0x000fe20002fa1670 */
[----:B------:R-:W-:Y:S01]  /*48e0*/  FFMA.FTZ R170, R170, c[0x0][0x29c], -R247 ;  /* 0x0000a700aaaa7a23 */ /* 0x000fe200000108f7 */
[----:B------:R-:W2:Y:S01]  /*48f0*/  MUFU.EX2 R3, R164 ;  /* 0x000000a400037308 */ /* 0x000ea20000000800 */
[----:B------:R-:W-:Y:S01]  /*4900*/  FADD.FTZ R146, R33, -R146 ;  /* 0x8000009221927221 */ /* 0x000fe20000010000 */
[----:B------:R-:W-:Y:S01]  /*4910*/  ISETP.LT.OR P6, PT, R169, 0x22, P6 ;  /* 0x00000022a900780c */ /* 0x000fe200037c1670 */
[----:B------:R-:W-:Y:S01]  /*4920*/  FMUL.FTZ R21, R150, R21 ;  /* 0x0000001596157220 */ /* 0x000fe20000410000 */
[C---:B------:R-:W-:Y:S01]  /*4930*/  F2FP.PACK_AB R19, R145.reuse, R150 ;  /* 0x000000969113723e */ /* 0x040fe200000000ff */
[----:B------:R-:W-:Y:S01]  /*4940*/  FMUL.FTZ R16, R145, R16 ;  /* 0x0000001091107220 */ /* 0x000fe20000410000 */
[----:B------:R-:W-:Y:S01]  /*4950*/  FSEL R141, R223, -INF , !P5 ;  /* 0xff800000df8d7808 */ /* 0x000fe20006800000 */
[----:B------:R-:W-:Y:S01]  /*4960*/  FFMA.FTZ R18, -R227, R227, 1 ;  /* 0x3f800000e3127423 */ /* 0x000fe200000101e3 */
[----:B------:R-:W-:Y:S01]  /*4970*/  ISETP.GT.AND P5, PT, R168, 0x40, P0 ;  /* 0x00000040a800780c */ /* 0x000fe200007a4270 */
[----:B------:R-:W-:Y:S01]  /*4980*/  FFMA.FTZ R145, -R228, R228, 1 ;  /* 0x3f800000e4917423 */ /* 0x000fe200000101e4 */
[----:B------:R-:W-:Y:S01]  /*4990*/  MUFU.EX2 R153, R166 ;  /* 0x000000a600997308 */ /* 0x000fe20000000800 */
[--C-:B------:R-:W-:Y:S01]  /*49a0*/  FADD.FTZ R22, R22, -R138.reuse ;  /* 0x8000008a16167221 */ /* 0x100fe20000010000 */
[----:B------:R-:W-:Y:S01]  /*49b0*/  FSEL R165, R224, -INF , !P6 ;  /* 0xff800000e0a57808 */ /* 0x000fe20007000000 */
[--C-:B------:R-:W-:Y:S01]  /*49c0*/  FADD.FTZ R23, R23, -R138.reuse ;  /* 0x8000008a17177221 */ /* 0x100fe20000010000 */
[----:B------:R-:W-:Y:S01]  /*49d0*/  ISETP.LT.OR P5, PT, R169, 0x41, P5 ;  /* 0x00000041a900780c */ /* 0x000fe20002fa1670 */
[--C-:B------:R-:W-:Y:S01]  /*49e0*/  FFMA.FTZ R186, R186, c[0x0][0x29c], -R243.reuse ;  /* 0x0000a700baba7a23 */ /* 0x100fe200000108f3 */
[----:B------:R-:W-:Y:S01]  /*49f0*/  ISETP.GT.AND P6, PT, R168, 0x41, P0 ;  /* 0x00000041a800780c */ /* 0x000fe200007c4270 */
[----:B------:R-:W-:Y:S01]  /*4a00*/  FMUL.FTZ R146, R249, R146 ;  /* 0x00000092f9927220 */ /* 0x000fe20000410000 */
[----:B------:R-:W-:Y:S01]  /*4a10*/  FSEL R163, R235, -INF , !P5 ;  /* 0xff800000eba37808 */ /* 0x000fe20006800000 */
[--C-:B------:R-:W-:Y:S01]  /*4a20*/  FFMA.FTZ R250, R250, c[0x0][0x29c], -R243.reuse ;  /* 0x0000a700fafa7a23 */ /* 0x100fe200000108f3 */
[----:B------:R-:W3:Y:S01]  /*4a30*/  MUFU.EX2 R148, R148 ;  /* 0x0000009400947308 */ /* 0x000ee20000000800 */
[----:B------:R-:W-:Y:S01]  /*4a40*/  FMUL.FTZ R18, R21, R18 ;  /* 0x0000001215127220 */ /* 0x000fe20000410000 */
[----:B------:R-:W-:Y:S01]  /*4a50*/  ISETP.LT.OR P6, PT, R169, 0x42, P6 ;  /* 0x00000042a900780c */ /* 0x000fe200037c1670 */
[----:B------:R-:W-:Y:S01]  /*4a60*/  FMUL.FTZ R145, R16, R145 ;  /* 0x0000009110917220 */ /* 0x000fe20000410000 */
[C---:B------:R-:W-:Y:S01]  /*4a70*/  ISETP.GT.AND P5, PT, R168.reuse, 0x60, P0 ;  /* 0x00000060a800780c */ /* 0x040fe200007a4270 */
[--C-:B------:R-:W-:Y:S01]  /*4a80*/  FFMA.FTZ R141, R141, c[0x0][0x29c], -R243.reuse ;  /* 0x0000a7008d8d7a23 */ /* 0x100fe200000108f3 */
[----:B------:R-:W-:Y:S01]  /*4a90*/  ISETP.GT.AND P0, PT, R168, 0x61, P0 ;  /* 0x00000061a800780c */ /* 0x000fe20000704270 */
[----:B------:R-:W-:Y:S01]  /*4aa0*/  FMUL.FTZ R22, R147, R22 ;  /* 0x0000001693167220 */ /* 0x000fe20000410000 */
[----:B------:R-:W-:Y:S01]  /*4ab0*/  F2FP.PACK_AB R145, R145, R18 ;  /* 0x000000129191723e */ /* 0x000fe200000000ff */
[----:B------:R-:W-:Y:S01]  /*4ac0*/  FMUL.FTZ R23, R252, R23 ;  /* 0x00000017fc177220 */ /* 0x000fe20000410000 */
[----:B------:R-:W4:Y:S01]  /*4ad0*/  MUFU.EX2 R144, R144 ;  /* 0x0000009000907308 */ /* 0x000f220000000800 */
[----:B------:R-:W-:Y:S01]  /*4ae0*/  FMUL.FTZ R146, R146, R155 ;  /* 0x0000009b92927220 */ /* 0x000fe20000410000 */
[----:B------:R-:W5:Y:S01]  /*4af0*/  LDS R241, [R241.X4+0x18320] ;  /* 0x01832000f1f17984 */ /* 0x000f620000004800 */
[----:B------:R-:W-:Y:S01]  /*4b00*/  FFMA.FTZ R155, -R214, R214, 1 ;  /* 0x3f800000d69b7423 */ /* 0x000fe200000101d6 */
[----:B------:R-:W-:Y:S01]  /*4b10*/  FSEL R216, R236, -INF , !P6 ;  /* 0xff800000ecd87808 */ /* 0x000fe20007000000 */
[----:B------:R-:W-:Y:S01]  /*4b20*/  FFMA.FTZ R165, R165, c[0x0][0x29c], -R243 ;  /* 0x0000a700a5a57a23 */ /* 0x000fe200000108f3 */
[C---:B------:R-:W-:Y:S01]  /*4b30*/  ISETP.LT.OR P5, PT, R169.reuse, 0x61, P5 ;  /* 0x00000061a900780c */ /* 0x040fe20002fa1670 */
[----:B------:R-:W-:Y:S01]  /*4b40*/  FMUL.FTZ R22, R22, R231 ;  /* 0x000000e716167220 */ /* 0x000fe20000410000 */
[----:B------:R-:W-:Y:S01]  /*4b50*/  ISETP.LT.OR P0, PT, R169, 0x62, P0 ;  /* 0x00000062a900780c */ /* 0x000fe20000701670 */
[----:B------:R-:W-:Y:S01]  /*4b60*/  FMUL.FTZ R23, R23, R232 ;  /* 0x000000e817177220 */ /* 0x000fe20000410000 */
[----:B------:R-:W3:Y:S01]  /*4b70*/  MUFU.EX2 R170, R170 ;  /* 0x000000aa00aa7308 */ /* 0x000ee20000000800 */
[--C-:B------:R-:W-:Y:S01]  /*4b80*/  FADD.FTZ R34, R34, -R138.reuse ;  /* 0x8000008a22227221 */ /* 0x100fe20000010000 */
[----:B------:R-:W-:Y:S01]  /*4b90*/  FSEL R168, R239, -INF , !P5 ;  /* 0xff800000efa87808 */ /* 0x000fe20006800000 */
[----:B------:R-:W-:Y:S01]  /*4ba0*/  FADD.FTZ R35, R35, -R138 ;  /* 0x8000008a23237221 */ /* 0x000fe20000010000 */
[----:B------:R-:W-:Y:S01]  /*4bb0*/  F2FP.PACK_AB R22, R23, R22 ;  /* 0x000000161716723e */ /* 0x000fe200000000ff */
[----:B------:R-:W-:Y:S01]  /*4bc0*/  FMUL.FTZ R155, R32, R155 ;  /* 0x0000009b209b7220 */ /* 0x000fe20000410000 */
[----:B------:R-:W-:Y:S01]  /*4bd0*/  F2FP.PACK_AB R32, R252, R147 ;  /* 0x00000093fc20723e */ /* 0x000fe200000000ff */
[--C-:B-1----:R-:W-:Y:S01]  /*4be0*/  FADD.FTZ R147, R8, -R143.reuse ;  /* 0x8000008f08937221 */ /* 0x102fe20000010000 */
[----:B------:R-:W-:Y:S01]  /*4bf0*/  FSEL R154, R240, -INF , !P0 ;  /* 0xff800000f09a7808 */ /* 0x000fe20004000000 */
[--C-:B------:R-:W-:Y:S01]  /*4c00*/  FADD.FTZ R16, R13, -R143.reuse ;  /* 0x8000008f0d107221 */ /* 0x100fe20000010000 */
[----:B------:R-:W-:Y:S01]  /*4c10*/  MUFU.EX2 R21, R250 ;  /* 0x000000fa00157308 */ /* 0x000fe20000000800 */
[----:B------:R-:W-:Y:S01]  /*4c20*/  FADD.FTZ R8, R9, -R143 ;  /* 0x8000008f09087221 */ /* 0x000fe20000010000 */
[----:B--2---:R-:W-:Y:S01]  /*4c30*/  F2FP.PACK_AB R13, R3, R162 ;  /* 0x000000a2030d723e */ /* 0x004fe200000000ff */
[----:B------:R-:W-:Y:S01]  /*4c40*/  FMUL.FTZ R34, R149, R34 ;  /* 0x0000002295227220 */ /* 0x000fe20000410000 */
[----:B------:R1:W-:Y:S01]  /*4c50*/  STS [R201+0x18880], R2 ;  /* 0x01888002c9007388 */ /* 0x0003e20000000800 */
[----:B------:R-:W-:Y:S01]  /*4c60*/  FMUL.FTZ R8, R139, R8 ;  /* 0x000000088b087220 */ /* 0x000fe20000410000 */
[----:B------:R-:W-:Y:S01]  /*4c70*/  F2FP.PACK_AB R157, R158, R157 ;  /* 0x0000009d9e9d723e */ /* 0x000fe200000000ff */
[----:B------:R-:W-:Y:S01]  /*4c80*/  FMUL.FTZ R16, R3, R16 ;  /* 0x0000001003107220 */ /* 0x000fe20000410000 */
[----:B------:R-:W-:Y:S01]  /*4c90*/  STS [R201+0x18480], R156 ;  /* 0x0184809cc9007388 */ /* 0x000fe20000000800 */
[----:B------:R-:W-:Y:S01]  /*4ca0*/  FFMA.FTZ R23, -R222, R222, 1 ;  /* 0x3f800000de177423 */ /* 0x000fe200000101de */
[----:B------:R-:W2:Y:S01]  /*4cb0*/  MUFU.EX2 R186, R186 ;  /* 0x000000ba00ba7308 */ /* 0x000ea20000000800 */
[----:B------:R-:W-:Y:S01]  /*4cc0*/  FMUL.FTZ R35, R248, R35 ;  /* 0x00000023f8237220 */ /* 0x000fe20000410000 */
[----:B------:R-:W-:Y:S01]  /*4cd0*/  STS [R204], R157 ;  /* 0x0000009dcc007388 */ /* 0x000fe20000000800 */
[----:B------:R-:W-:Y:S01]  /*4ce0*/  FFMA.FTZ R3, -R218, R218, 1 ;  /* 0x3f800000da037423 */ /* 0x000fe200000101da */
[----:B------:R-:W-:Y:S01]  /*4cf0*/  F2FP.PACK_AB R33, R249, R140 ;  /* 0x0000008cf921723e */ /* 0x000fe200000000ff */
[--C-:B------:R-:W-:Y:S01]  /*4d00*/  FFMA.FTZ R163, R163, c[0x0][0x29c], -R243.reuse ;  /* 0x0000a700a3a37a23 */ /* 0x100fe200000108f3 */
[----:B------:R-:W-:Y:S01]  /*4d10*/  STS [R204+0x400], R19 ;  /* 0x00040013cc007388 */ /* 0x000fe20000000800 */
[----:B------:R-:W-:Y:S01]  /*4d20*/  FFMA.FTZ R216, R216, c[0x0][0x29c], -R243 ;  /* 0x0000a700d8d87a23 */ /* 0x000fe200000108f3 */
[----:B------:R-:W-:Y:S01]  /*4d30*/  F2FP.PACK_AB R149, R248, R149 ;  /* 0x00000095f895723e */ /* 0x000fe200000000ff */
[----:B------:R-:W-:Y:S01]  /*4d40*/  FMUL.FTZ R16, R16, R23 ;  /* 0x0000001710107220 */ /* 0x000fe20000410000 */
[----:B------:R-:W-:Y:S01]  /*4d50*/  MUFU.EX2 R18, R165 ;  /* 0x000000a500127308 */ /* 0x000fe20000000800 */
[----:B------:R-:W-:Y:S01]  /*4d60*/  FMUL.FTZ R34, R34, R245 ;  /* 0x000000f522227220 */ /* 0x000fe20000410000 */
[----:B------:R-:W-:Y:S01]  /*4d70*/  PLOP3.LUT P0, PT, PT, PT, UP0, 0x80, 0x0 ;  /* 0x000000000000781c */ /* 0x000fe20003f0f008 */
[----:B------:R-:W-:Y:S02]  /*4d80*/  FMUL.FTZ R35, R35, R246 ;  /* 0x000000f623237220 */ /* 0x000fe40000410000 */
[----:B------:R-:W-:Y:S02]  /*4d90*/  FMUL.FTZ R3, R8, R3 ;  /* 0x0000000308037220 */ /* 0x000fe40000410000 */
[--C-:B------:R-:W-:Y:S01]  /*4da0*/  FADD.FTZ R8, R25, -R143.reuse ;  /* 0x8000008f19087221 */ /* 0x100fe20000010000 */
[----:B------:R-:W-:Y:S01]  /*4db0*/  F2FP.PACK_AB R35, R35, R34 ;  /* 0x000000222323723e */ /* 0x000fe200000000ff */
[--C-:B------:R-:W-:Y:S01]  /*4dc0*/  FADD.FTZ R23, R24, -R143.reuse ;  /* 0x8000008f18177221 */ /* 0x100fe20000010000 */
[----:B------:R-:W1:Y:S01]  /*4dd0*/  MUFU.EX2 R141, R141 ;  /* 0x0000008d008d7308 */ /* 0x000e620000000800 */
[----:B------:R-:W-:Y:S02]  /*4de0*/  FADD.FTZ R9, R12, -R143 ;  /* 0x8000008f0c097221 */ /* 0x000fe40000010000 */
[----:B------:R-:W-:Y:S02]  /*4df0*/  FFMA.FTZ R247, R161, c[0x0][0x29c], -R247 ;  /* 0x0000a700a1f77a23 */ /* 0x000fe400000108f7 */
[--C-:B------:R-:W-:Y:S02]  /*4e00*/  FFMA.FTZ R168, R168, c[0x0][0x29c], -R243.reuse ;  /* 0x0000a700a8a87a23 */ /* 0x100fe400000108f3 */
[----:B------:R-:W-:Y:S02]  /*4e10*/  FFMA.FTZ R243, R154, c[0x0][0x29c], -R243 ;  /* 0x0000a7009af37a23 */ /* 0x000fe400000108f3 */
[----:B---3--:R-:W-:Y:S01]  /*4e20*/  FMUL.FTZ R147, R148, R147 ;  /* 0x0000009394937220 */ /* 0x008fe20000410000 */
[----:B------:R-:W-:Y:S01]  /*4e30*/  F2FP.PACK_AB R148, R139, R148 ;  /* 0x000000948b94723e */ /* 0x000fe200000000ff */
[----:B------:R-:W-:Y:S01]  /*4e40*/  FMUL.FTZ R8, R153, R8 ;  /* 0x0000000899087220 */ /* 0x000fe20000410000 */
[----:B------:R-:W-:Y:S01]  /*4e50*/  MUFU.EX2 R163, R163 ;  /* 0x000000a300a37308 */ /* 0x000fe20000000800 */
[----:B------:R-:W-:Y:S02]  /*4e60*/  FFMA.FTZ R139, -R234, R234, 1 ;  /* 0x3f800000ea8b7423 */ /* 0x000fe400000101ea */
[--C-:B------:R-:W-:Y:S01]  /*4e70*/  FADD.FTZ R25, R28, -R143.reuse ;  /* 0x8000008f1c197221 */ /* 0x100fe20000010000 */
[----:B------:R-:W-:Y:S01]  /*4e80*/  STS [R201+0x19480], R148 ;  /* 0x01948094c9007388 */ /* 0x000fe20000000800 */
[----:B------:R-:W-:Y:S02]  /*4e90*/  FFMA.FTZ R28, -R233, R233, 1 ;  /* 0x3f800000e91c7423 */ /* 0x000fe400000101e9 */
[----:B----4-:R-:W-:Y:S01]  /*4ea0*/  FMUL.FTZ R23, R144, R23 ;  /* 0x0000001790177220 */ /* 0x010fe20000410000 */
[----:B------:R-:W-:Y:S01]  /*4eb0*/  F2FP.PACK_AB R144, R153, R144 ;  /* 0x000000909990723e */ /* 0x000fe200000000ff */
[----:B------:R-:W-:Y:S01]  /*4ec0*/  FMUL.FTZ R9, R162, R9 ;  /* 0x00000009a2097220 */ /* 0x000fe20000410000 */
[----:B------:R-:W3:Y:S01]  /*4ed0*/  MUFU.EX2 R216, R216 ;  /* 0x000000d800d87308 */ /* 0x000ee20000000800 */
[----:B------:R-:W-:Y:S02]  /*4ee0*/  FFMA.FTZ R34, -R221, R221, 1 ;  /* 0x3f800000dd227423 */ /* 0x000fe400000101dd */
[----:B------:R-:W-:Y:S02]  /*4ef0*/  FMUL.FTZ R23, R23, R28 ;  /* 0x0000001c17177220 */ /* 0x000fe40000410000 */
[----:B------:R-:W-:Y:S02]  /*4f00*/  FMUL.FTZ R8, R8, R139 ;  /* 0x0000008b08087220 */ /* 0x000fe40000410000 */
[----:B------:R-:W-:Y:S02]  /*4f10*/  FFMA.FTZ R12, -R215, R215, 1 ;  /* 0x3f800000d70c7423 */ /* 0x000fe400000101d7 */
[----:B------:R-:W-:Y:S01]  /*4f20*/  FMUL.FTZ R9, R9, R34 ;  /* 0x0000002209097220 */ /* 0x000fe20000410000 */
[----:B------:R-:W4:Y:S01]  /*4f30*/  MUFU.EX2 R247, R247 ;  /* 0x000000f700f77308 */ /* 0x000f220000000800 */
[----:B------:R-:W-:Y:S02]  /*4f40*/  FMUL.FTZ R25, R170, R25 ;  /* 0x00000019aa197220 */ /* 0x000fe40000410000 */
[----:B------:R-:W-:Y:S01]  /*4f50*/  FFMA.FTZ R34, -R237, R237, 1 ;  /* 0x3f800000ed227423 */ /* 0x000fe200000101ed */
[----:B------:R-:W-:Y:S01]  /*4f60*/  F2FP.PACK_AB R9, R16, R9 ;  /* 0x000000091009723e */ /* 0x000fe200000000ff */
[----:B------:R-:W-:Y:S02]  /*4f70*/  FMUL.FTZ R12, R147, R12 ;  /* 0x0000000c930c7220 */ /* 0x000fe40000410000 */
[----:B------:R-:W-:Y:S01]  /*4f80*/  FMUL.FTZ R25, R25, R34 ;  /* 0x0000002219197220 */ /* 0x000fe20000410000 */
[----:B------:R-:W-:Y:S01]  /*4f90*/  F2FP.PACK_AB R34, R8, R23 ;  /* 0x000000170822723e */ /* 0x000fe200000000ff */
[----:B------:R-:W-:Y:S01]  /*4fa0*/  FADD.FTZ R24, R29, -R143 ;  /* 0x8000008f1d187221 */ /* 0x000fe20000010000 */
[----:B------:R-:W-:Y:S01]  /*4fb0*/  MUFU.EX2 R168, R168 ;  /* 0x000000a800a87308 */ /* 0x000fe20000000800 */
[----:B--2---:R-:W-:Y:S01]  /*4fc0*/  F2FP.PACK_AB R8, R21, R186 ;  /* 0x000000ba1508723e */ /* 0x004fe200000000ff */
[--C-:B-----5:R-:W-:Y:S01]  /*4fd0*/  FADD.FTZ R23, R10, -R241.reuse ;  /* 0x800000f10a177221 */ /* 0x120fe20000010000 */
[----:B------:R-:W-:Y:S01]  /*4fe0*/  F2FP.PACK_AB R12, R3, R12 ;  /* 0x0000000c030c723e */ /* 0x000fe200000000ff */
[--C-:B------:R-:W-:Y:S01]  /*4ff0*/  FADD.FTZ R10, R11, -R241.reuse ;  /* 0x800000f10b0a7221 */ /* 0x100fe20000010000 */
[----:B-1----:R-:W-:Y:S01]  /*5000*/  F2FP.PACK_AB R3, R18, R141 ;  /* 0x0000008d1203723e */ /* 0x002fe200000000ff */
[----:B------:R1:W-:Y:S01]  /*5010*/  STS [R201+0x19880], R8 ;  /* 0x01988008c9007388 */ /* 0x0003e20000000800 */
[----:B---3--:R-:W-:Y:S01]  /*5020*/  F2FP.PACK_AB R2, R216, R163 ;  /* 0x000000a3d802723e */ /* 0x008fe200000000ff */
[----:B------:R-:W-:Y:S02]  /*5030*/  FMUL.FTZ R151, R140, R151 ;  /* 0x000000978c977220 */ /* 0x000fe40000410000 */
[----:B------:R-:W2:Y:S01]  /*5040*/  MUFU.EX2 R243, R243 ;  /* 0x000000f300f37308 */ /* 0x000ea20000000800 */
[----:B------:R-:W-:Y:S01]  /*5050*/  STS [R204+0x1000], R13 ;  /* 0x0010000dcc007388 */ /* 0x000fe20000000800 */
[----:B------:R-:W-:Y:S01]  /*5060*/  FFMA.FTZ R140, -R213, R213, 1 ;  /* 0x3f800000d58c7423 */ /* 0x000fe200000101d5 */
[----:B----4-:R-:W-:Y:S02]  /*5070*/  F2FP.PACK_AB R29, R247, R170 ;  /* 0x000000aaf71d723e */ /* 0x010fe400000000ff */
[----:B------:R3:W-:Y:S01]  /*5080*/  STS [R204+0x1400], R3 ;  /* 0x00140003cc007388 */ /* 0x0007e20000000800 */
[----:B------:R-:W-:Y:S02]  /*5090*/  FMUL.FTZ R140, R159, R140 ;  /* 0x0000008c9f8c7220 */ /* 0x000fe40000410000 */
[----:B------:R-:W-:Y:S01]  /*50a0*/  FMUL.FTZ R23, R186, R23 ;  /* 0x00000017ba177220 */ /* 0x000fe20000410000 */
[----:B------:R-:W-:Y:S01]  /*50b0*/  STS [R201+0x1a480], R142 ;  /* 0x01a4808ec9007388 */ /* 0x000fe20000000800 */
[----:B------:R-:W-:Y:S01]  /*50c0*/  FMUL.FTZ R10, R21, R10 ;  /* 0x0000000a150a7220 */ /* 0x000fe20000410000 */
[----:B------:R-:W-:Y:S01]  /*50d0*/  F2FP.PACK_AB R140, R155, R140 ;  /* 0x0000008c9b8c723e */ /* 0x000fe200000000ff */
[--C-:B------:R-:W-:Y:S01]  /*50e0*/  FADD.FTZ R15, R15, -R241.reuse ;  /* 0x800000f10f0f7221 */ /* 0x100fe20000010000 */
[----:B------:R-:W-:Y:S01]  /*50f0*/  STS [R201+0x1a880], R32 ;  /* 0x01a88020c9007388 */ /* 0x000fe20000000800 */
[--C-:B------:R-:W-:Y:S02]  /*5100*/  FADD.FTZ R14, R14, -R241.reuse ;  /* 0x800000f10e0e7221 */ /* 0x100fe40000010000 */
[----:B------:R-:W-:Y:S01]  /*5110*/  FMUL.FTZ R15, R18, R15 ;  /* 0x0000000f120f7220 */ /* 0x000fe20000410000 */
[----:B------:R-:W-:Y:S01]  /*5120*/  STS [R204+0x2000], R33 ;  /* 0x00200021cc007388 */ /* 0x000fe20000000800 */
[----:B------:R-:W-:Y:S02]  /*5130*/  FMUL.FTZ R14, R141, R14 ;  /* 0x0000000e8d0e7220 */ /* 0x000fe40000410000 */
[----:B------:R-:W-:Y:S01]  /*5140*/  FFMA.FTZ R223, -R223, R223, 1 ;  /* 0x3f800000dfdf7423 */ /* 0x000fe200000101df */
[----:B------:R-:W-:Y:S01]  /*5150*/  STS [R204+0x2400], R149 ;  /* 0x00240095cc007388 */ /* 0x000fe20000000800 */
[----:B-1----:R-:W-:Y:S01]  /*5160*/  FFMA.FTZ R8, -R219, R219, 1 ;  /* 0x3f800000db087423 */ /* 0x002fe200000101db */
[----:B--2---:R-:W-:Y:S02]  /*5170*/  F2FP.PACK_AB R11, R243, R168 ;  /* 0x000000a8f30b723e */ /* 0x004fe400000000ff */
[----:B------:R-:W-:Y:S01]  /*5180*/  STS [R201+0x1b480], R144 ;  /* 0x01b48090c9007388 */ /* 0x000fe20000000800 */
[----:B------:R-:W-:Y:S02]  /*5190*/  FMUL.FTZ R8, R23, R8 ;  /* 0x0000000817087220 */ /* 0x000fe40000410000 */
[----:B------:R-:W-:Y:S01]  /*51a0*/  FFMA.FTZ R224, -R224, R224, 1 ;  /* 0x3f800000e0e07423 */ /* 0x000fe200000101e0 */
[----:B------:R1:W-:Y:S01]  /*51b0*/  STS [R201+0x1b880], R2 ;  /* 0x01b88002c9007388 */ /* 0x0003e20000000800 */
[----:B---3--:R-:W-:Y:S02]  /*51c0*/  FFMA.FTZ R3, -R220, R220, 1 ;  /* 0x3f800000dc037423 */ /* 0x008fe400000101dc */
[----:B------:R-:W-:Y:S01]  /*51d0*/  FMUL.FTZ R14, R14, R223 ;  /* 0x000000df0e0e7220 */ /* 0x000fe20000410000 */
[----:B------:R-:W-:Y:S01]  /*51e0*/  STS [R204+0x3000], R29 ;  /* 0x0030001dcc007388 */ /* 0x000fe20000000800 */
[----:B------:R-:W-:Y:S02]  /*51f0*/  FMUL.FTZ R3, R10, R3 ;  /* 0x000000030a037220 */ /* 0x000fe40000410000 */
[----:B------:R-:W-:Y:S01]  /*5200*/  FMUL.FTZ R15, R15, R224 ;  /* 0x000000e00f0f7220 */ /* 0x000fe20000410000 */
[----:B------:R2:W-:Y:S01]  /*5210*/  STS [R204+0x3400], R11 ;  /* 0x0034000bcc007388 */ /* 0x0005e20000000800 */
[--C-:B------:R-:W-:Y:S01]  /*5220*/  FADD.FTZ R26, R26, -R241.reuse ;  /* 0x800000f11a1a7221 */ /* 0x100fe20000010000 */
[----:B------:R-:W-:Y:S01]  /*5230*/  F2FP.PACK_AB R8, R3, R8 ;  /* 0x000000080308723e */ /* 0x000fe200000000ff */
[--C-:B------:R-:W-:Y:S01]  /*5240*/  FADD.FTZ R27, R27, -R241.reuse ;  /* 0x800000f11b1b7221 */ /* 0x100fe20000010000 */
[----:B------:R-:W-:Y:S01]  /*5250*/  BAR.SYNC.DEFER_BLOCKING 0x0 ;  /* 0x0000000000007b1d */ /* 0x000fe20000010000 */
[----:B------:R-:W-:Y:S01]  /*5260*/  F2FP.PACK_AB R15, R15, R14 ;  /* 0x0000000e0f0f723e */ /* 0x000fe200000000ff */
[--C-:B------:R-:W-:Y:S02]  /*5270*/  FADD.FTZ R3, R30, -R241.reuse ;  /* 0x800000f11e037221 */ /* 0x100fe40000010000 */
[----:B------:R-:W-:Y:S02]  /*5280*/  FMUL.FTZ R151, R151, R242 ;  /* 0x000000f297977220 */ /* 0x000fe40000410000 */
[----:B------:R-:W-:Y:S02]  /*5290*/  FMUL.FTZ R26, R163, R26 ;  /* 0x0000001aa31a7220 */ /* 0x000fe40000410000 */
[----:B------:R-:W-:Y:S01]  /*52a0*/  FMUL.FTZ R27, R216, R27 ;  /* 0x0000001bd81b7220 */ /* 0x000fe20000410000 */
[----:B------:R-:W-:Y:S01]  /*52b0*/  F2FP.PACK_AB R151, R146, R151 ;  /* 0x000000979297723e */ /* 0x000fe200000000ff */
[----:B------:R-:W-:Y:S02]  /*52c0*/  FFMA.FTZ R235, -R235, R235, 1 ;  /* 0x3f800000ebeb7423 */ /* 0x000fe400000101eb */
[----:B------:R-:W-:Y:S02]  /*52d0*/  FFMA.FTZ R236, -R236, R236, 1 ;  /* 0x3f800000ecec7423 */ /* 0x000fe400000101ec */
[----:B-1----:R-:W-:Y:S02]  /*52e0*/  FADD.FTZ R2, R31, -R241 ;  /* 0x800000f11f027221 */ /* 0x002fe40000010000 */
[----:B------:R-:W-:Y:S02]  /*52f0*/  FMUL.FTZ R3, R168, R3 ;  /* 0x00000003a8037220 */ /* 0x000fe40000410000 */
[----:B------:R-:W-:Y:S02]  /*5300*/  FFMA.FTZ R10, -R239, R239, 1 ;  /* 0x3f800000ef0a7423 */ /* 0x000fe400000101ef */
[----:B------:R-:W-:Y:S02]  /*5310*/  FMUL.FTZ R26, R26, R235 ;  /* 0x000000eb1a1a7220 */ /* 0x000fe40000410000 */
[----:B------:R-:W-:Y:S01]  /*5320*/  FMUL.FTZ R27, R27, R236 ;  /* 0x000000ec1b1b7220 */ /* 0x000fe20000410000 */
[----:B------:R-:W-:Y:S01]  /*5330*/  STS [R201+0x1c480], R152 ;  /* 0x01c48098c9007388 */ /* 0x000fe20000000800 */
[----:B------:R-:W-:Y:S02]  /*5340*/  FMUL.FTZ R24, R247, R24 ;  /* 0x00000018f7187220 */ /* 0x000fe40000410000 */
[----:B------:R-:W-:Y:S01]  /*5350*/  FFMA.FTZ R143, -R238, R238, 1 ;  /* 0x3f800000ee8f7423 */ /* 0x000fe200000101ee */
[----:B------:R-:W-:Y:S01]  /*5360*/  STS [R201+0x1c880], R140 ;  /* 0x01c8808cc9007388 */ /* 0x000fe20000000800 */
[----:B------:R-:W-:Y:S02]  /*5370*/  FMUL.FTZ R2, R243, R2 ;  /* 0x00000002f3027220 */ /* 0x000fe40000410000 */
[----:B--2---:R-:W-:Y:S01]  /*5380*/  FFMA.FTZ R11, -R240, R240, 1 ;  /* 0x3f800000f00b7423 */ /* 0x004fe200000101f0 */
[----:B------:R-:W-:Y:S01]  /*5390*/  STS [R204+0x4000], R17 ;  /* 0x00400011cc007388 */ /* 0x000fe20000000800 */
[----:B------:R-:W-:Y:S01]  /*53a0*/  FMUL.FTZ R10, R3, R10 ;  /* 0x0000000a030a7220 */ /* 0x000fe20000410000 */
[----:B------:R-:W-:Y:S01]  /*53b0*/  MOV R3, UR4 ;  /* 0x0000000400037c02 */ /* 0x000fe20008000f00 */
[----:B------:R-:W-:Y:S01]  /*53c0*/  FMUL.FTZ R24, R24, R143 ;  /* 0x0000008f18187220 */ /* 0x000fe20000410000 */
[----:B------:R-:W-:Y:S01]  /*53d0*/  STS [R204+0x4400], R145 ;  /* 0x00440091cc007388 */ /* 0x000fe20000000800 */
[----:B------:R-:W-:Y:S01]  /*53e0*/  FMUL.FTZ R11, R2, R11 ;  /* 0x0000000b020b7220 */ /* 0x000fe20000410000 */
[----:B------:R-:W-:Y:S01]  /*53f0*/  F2FP.PACK_AB R2, R27, R26 ;  /* 0x0000001a1b02723e */ /* 0x000fe200000000ff */
[----:B------:R-:W-:Y:S01]  /*5400*/  IMAD R3, R3, 0x1800, R182 ;  /* 0x0000180003037824 */ /* 0x000fe200078e02b6 */
[----:B------:R-:W-:Y:S01]  /*5410*/  STS [R201+0x1d480], R12 ;  /* 0x01d4800cc9007388 */ /* 0x000fe20000000800 */
[----:B------:R-:W-:Y:S02]  /*5420*/  F2FP.PACK_AB R143, R24, R25 ;  /* 0x00000019188f723e */ /* 0x000fe400000000ff */
[----:B------:R-:W-:Y:S01]  /*5430*/  F2FP.PACK_AB R141, R11, R10 ;  /* 0x0000000a0b8d723e */ /* 0x000fe200000000ff */
[----:B------:R-:W-:Y:S01]  /*5440*/  STS [R201+0x1d880], R8 ;  /* 0x01d88008c9007388 */ /* 0x000fe20000000800 */
[----:B------:R-:W-:Y:S03]  /*5450*/  SHF.L.U32 R160, R3, 0x1, RZ ;  /* 0x0000000103a07819 */ /* 0x000fe600000006ff */
        /* <DEDUP_REMOVED lines=91> */
[----:B------:R-:W-:Y:S01]  /*5a10*/  USHF.R.S32.HI UR24, URZ, 0x1f, UR23 ;  /* 0x0000001f3f187899 */ /* 0x000fe20008011417 */
[----:B------:R-:W-:Y:S01]  /*5a20*/  IMAD.U32 R8, RZ, RZ, UR9 ;  /* 0x00000009ff087e24 */ /* 0x000fe2000f8e00ff */
[----:B------:R-:W-:Y:S02]  /*5a30*/  ULDC.64 UR14, c[0x0][0x208] ;  /* 0x00008200000e7ab9 */ /* 0x000fe40000000a00 */
[----:B------:R-:W-:Y:S02]  /*5a40*/  UIMAD UR24, UR24, UR14, URZ ;  /* 0x0000000e181872a4 */ /* 0x000fe4000f8e023f */
[----:B------:R-:W-:Y:S02]  /*5a50*/  UIMAD.WIDE.U32 UR26, UR23, UR14, URZ ;  /* 0x0000000e171a72a5 */ /* 0x000fe4000f8e003f */
[----:B------:R-:W-:Y:S02]  /*5a60*/  UIMAD UR24, UR23, UR15, UR24 ;  /* 0x0000000f171872a4 */ /* 0x000fe4000f8e0218 */
[----:B------:R-:W-:Y:S02]  /*5a70*/  USHF.L.U32 UR23, UR23, 0x6, URZ ;  /* 0x0000000617177899 */ /* 0x000fe4000800063f */
[----:B------:R-:W-:Y:S01]  /*5a80*/  IMAD.U32 R10, RZ, RZ, UR26 ;  /* 0x0000001aff0a7e24 */ /* 0x000fe2000f8e00ff */
[----:B------:R-:W-:Y:S01]  /*5a90*/  UIADD3 UR24, UR27, UR24, URZ ;  /* 0x000000181b187290 */ /* 0x000fe2000fffe03f */
[----:B------:R-:W-:Y:S01]  /*5aa0*/  IMAD.U32 R11, RZ, RZ, UR27 ;  /* 0x0000001bff0b7e24 */ /* 0x000fe2000f8e00ff */
[----:B------:R-:W-:Y:S02]  /*5ab0*/  USHF.R.S32.HI UR14, URZ, 0x1f, UR23 ;  /* 0x0000001f3f0e7899 */ /* 0x000fe40008011417 */
[----:B------:R-:W-:Y:S02]  /*5ac0*/  LEA R6, P6, R10, R196, 0x6 ;  /* 0x000000c40a067211 */ /* 0x000fe400078c30ff */
[----:B------:R-:W-:Y:S01]  /*5ad0*/  IMAD.U32 R5, RZ, RZ, UR24 ;  /* 0x00000018ff057e24 */ /* 0x000fe2000f8e00ff */
[----:B-1----:R-:W-:Y:S01]  /*5ae0*/  SHF.R.S32.HI R7, RZ, 0x1f, R4 ;  /* 0x0000001fff077819 */ /* 0x002fe20000011404 */
[----:B------:R-:W-:Y:S03]  /*5af0*/  IMAD.WIDE.U32 R12, R4, c[0x0][0x288], R202 ;  /* 0x0000a200040c7a25 */ /* 0x000fe600078e00ca */
[----:B------:R-:W-:Y:S01]  /*5b00*/  LEA.HI.X R5, R10, R193, R5, 0x6, P6 ;  /* 0x000000c10a057211 */ /* 0x000fe200030f3405 */
[----:B------:R-:W-:Y:S01]  /*5b10*/  IMAD R7, R7, c[0x0][0x288], RZ ;  /* 0x0000a20007077a24 */ /* 0x000fe200078e02ff */
[----:B------:R-:W-:Y:S01]  /*5b20*/  IADD3 R8, P5, P0, R12, UR23, R8 ;  /* 0x000000170c087c10 */ /* 0x000fe2000f8be008 */
[----:B------:R-:W-:Y:S02]  /*5b30*/  UIADD3 UR23, -UR23, UR18, URZ ;  /* 0x0000001217177290 */ /* 0x000fe4000fffe13f */
[----:B------:R-:W-:Y:S01]  /*5b40*/  IMAD R7, R4, c[0x0][0x28c], R7 ;  /* 0x0000a30004077a24 */ /* 0x000fe200078e0207 */
[----:B------:R-:W-:Y:S03]  /*5b50*/  MOV R4, UR14 ;  /* 0x0000000e00047c02 */ /* 0x000fe60008000f00 */
[----:B------:R-:W-:Y:S01]  /*5b60*/  IMAD.IADD R7, R13, 0x1, R7 ;  /* 0x000000010d077824 */ /* 0x000fe200078e0207 */
[----:B------:R-:W-:Y:S04]  /*5b70*/  ISETP.GE.OR P6, PT, R194, UR23, !P4 ;  /* 0x00000017c2007c0c */ /* 0x000fe8000e7c6670 */
[----:B------:R-:W-:Y:S01]  /*5b80*/  IADD3.X R7, R4, UR6, R7, P5, P0 ;  /* 0x0000000604077c10 */ /* 0x000fe2000afe0407 */
[----:B------:R-:W-:Y:S01]  /*5b90*/  IMAD.U32 R4, RZ, RZ, UR19 ;  /* 0x00000013ff047e24 */ /* 0x000fe2000f8e00ff */
[----:B------:R-:W-:Y:S02]  /*5ba0*/  LEA R12, P5, R6, c[0x0][0x1f0], 0x1 ;  /* 0x00007c00060c7a11 */ /* 0x000fe400078a08ff */
[----:B------:R-:W-:Y:S02]  /*5bb0*/  LEA R10, P0, R8, c[0x0][0x280], 0x2 ;  /* 0x0000a000080a7a11 */ /* 0x000fe400078010ff */
[----:B------:R-:W-:Y:S01]  /*5bc0*/  LEA.HI.X R13, R6, c[0x0][0x1f4], R5, 0x1, P5 ;  /* 0x00007d00060d7a11 */ /* 0x000fe200028f0c05 */
[----:B------:R-:W-:Y:S01]  /*5bd0*/  IMAD R6, R4, 0x3000, R191 ;  /* 0x0000300004067824 */ /* 0x000fe200078e02bf */
[----:B------:R-:W-:Y:S01]  /*5be0*/  ISETP.GE.OR P5, PT, R194, UR23, !P3 ;  /* 0x00000017c2007c0c */ /* 0x000fe2000dfa6670 */
[----:B------:R-:W-:Y:S01]  /*5bf0*/  IMAD.U32 R5, RZ, RZ, UR19 ;  /* 0x00000013ff057e24 */ /* 0x000fe2000f8e00ff */
[----:B------:R-:W-:Y:S02]  /*5c00*/  LEA.HI.X R11, R8, c[0x0][0x284], R7, 0x2, P0 ;  /* 0x0000a100080b7a11 */ /* 0x000fe400000f1407 */
[----:B------:R-:W-:Y:S01]  /*5c10*/  @!PT LDS RZ, [RZ] ;  /* 0x00000000fffff984 */ /* 0x000fe20000000800 */
[----:B------:R-:W-:Y:S01]  /*5c20*/  @!PT LDS RZ, [RZ] ;  /* 0x00000000fffff984 */ /* 0x000fe20000000800 */
[----:B------:R-:W-:Y:S01]  /*5c30*/  @!PT LDS RZ, [RZ] ;  /* 0x00000000fffff984 */ /* 0x000fe20000000800 */
[----:B------:R1:W-:Y:S01]  /*5c40*/  LDGSTS.E.BYPASS.LTC128B.128 [R6], [R12.64], !P6 ;  /* 0x000000000c067fae */ /* 0x0003e2000f101d50 */
[----:B------:R-:W-:Y:S02]  /*5c50*/  ISETP.GE.OR P0, PT, R194, UR23, !P2 ;  /* 0x00000017c2007c0c */ /* 0x000fe4000d706670 */
[----:B------:R-:W-:Y:S05]  /*5c60*/  @!P1 LEA R5, R5, R202, 0x6 ;  /* 0x000000ca05059211 */ /* 0x000fea00078e30ff */
[----:B------:R-:W-:Y:S01]  /*5c70*/  @!P1 IMAD.SHL.U32 R7, R5, 0x4, RZ ;  /* 0x0000000405079824 */ /* 0x000fe200078e00ff */
[----:B------:R1:W-:Y:S06]  /*5c80*/  LDGSTS.E.BYPASS.LTC128B.128 [R6+0x1000], [R12.64+0x40], !P5 ;  /* 0x010000400c067fae */ /* 0x0003ec000e901d50 */
[----:B------:R1:W-:Y:S06]  /*5c90*/  LDGSTS.E.BYPASS.LTC128B.128 [R6+0x2000], [R12.64+0x80], !P0 ;  /* 0x020000800c067fae */ /* 0x0003ec000c101d50 */
[----:B------:R1:W-:Y:S02]  /*5ca0*/  @!P1 LDGSTS.E.BYPASS.LTC128B.128 [R7+0x18280], [R10.64] ;  /* 0x182800000a079fae */ /* 0x0003e4000b901d50 */
.L_x_841:
        /* <DEDUP_REMOVED lines=239> */
.L_x_821:
[----:B------:R-:W1:Y:S01]  /*6ba0*/  S2R R0, SR_TID.X ;  /* 0x0000000000007919 */ /* 0x000e620000002100 */
[----:B------:R-:W-:Y:S01]  /*6bb0*/  USHF.L.U32 UR5, UR8, 0x7, URZ ;  /* 0x0000000708057899 */ /* 0x000fe2000800063f */
[----:B------:R-:W-:Y:S05]  /*6bc0*/  @P1 BRA `(.L_x_843) ;  /* 0x0000105000001947 */ /* 0x000fea0003800000 */
[----:B-1----:R-:W-:Y:S01]  /*6bd0*/  SHF.R.S32.HI R3, RZ, 0x1f, R0 ;  /* 0x0000001fff037819 */ /* 0x002fe20000011400 */
[----:B------:R-:W-:Y:S01]  /*6be0*/  BAR.SYNC.DEFER_BLOCKING 0x1, 0x100 ;  /* 0x0044000000007b1d */ /* 0x000fe20000010000 */
[----:B------:R-:W-:-:S02]  /*6bf0*/  F2FP.PACK_AB R36, R37, R36 ;  /* 0x000000242524723e */ /* 0x000fc400000000ff */
[CC--:B------:R-:W-:Y:S02]  /*6c00*/  LEA.HI R2, R3.reuse, R0.reuse, RZ, 0x2 ;  /* 0x0000000003027211 */ /* 0x0c0fe400078f10ff */
[----:B------:R-:W-:Y:S01]  /*6c10*/  LEA.HI R9, R3, R0, RZ, 0x7 ;  /* 0x0000000003097211 */ /* 0x000fe200078f38ff */
[----:B------:R-:W-:Y:S01]  /*6c20*/  ULDC UR4, c[0x0][0x2f0] ;  /* 0x0000bc0000047ab9 */ /* 0x000fe20000000800 */
[--C-:B------:R-:W-:Y:S01]  /*6c30*/  SHF.R.S32.HI R6, RZ, 0x2, R2.reuse ;  /* 0x00000002ff067819 */ /* 0x100fe20000011402 */
[----:B------:R-:W-:Y:S01]  /*6c40*/  UIADD3 UR4, -UR5, UR4, URZ ;  /* 0x0000000405047290 */ /* 0x000fe2000fffe13f */
[----:B------:R-:W-:Y:S01]  /*6c50*/  SHF.R.S32.HI R4, RZ, 0x1f, R2 ;  /* 0x0000001fff047819 */ /* 0x000fe20000011402 */
[----:B------:R-:W-:Y:S01]  /*6c60*/  BSSY B0, `(.L_x_844) ;  /* 0x00000b9000007945 */ /* 0x000fe20003800000 */
[----:B------:R-:W-:Y:S01]  /*6c70*/  LOP3.LUT R11, R2, 0xfffffffc, RZ, 0xc0, !PT ;  /* 0xfffffffc020b7812 */ /* 0x000fe200078ec0ff */
[----:B------:R-:W-:Y:S01]  /*6c80*/  UISETP.LT.AND UP0, UPT, UR4, 0x80, UPT ;  /* 0x000000800400788c */ /* 0x000fe2000bf01270 */
[----:B------:R-:W-:-:S02]  /*6c90*/  LEA.HI R4, R4, R6, RZ, 0x3 ;  /* 0x0000000604047211 */ /* 0x000fc400078f18ff */
[----:B------:R-:W-:Y:S01]  /*6ca0*/  SHF.R.U32.HI R9, RZ, 0x4, R9 ;  /* 0x00000004ff097819 */ /* 0x000fe20000011609 */
[----:B------:R-:W-:Y:S01]  /*6cb0*/  USEL UR4, UR4, 0x80, UP0 ;  /* 0x0000008004047887 */ /* 0x000fe20008000000 */
[----:B------:R-:W-:Y:S02]  /*6cc0*/  LOP3.LUT R7, R4, 0xfffffff8, RZ, 0xc0, !PT ;  /* 0xfffffff804077812 */ /* 0x000fe400078ec0ff */
[----:B------:R-:W-:Y:S02]  /*6cd0*/  LEA.HI R4, R3, R0, RZ, 0x5 ;  /* 0x0000000003047211 */ /* 0x000fe400078f28ff */
[----:B------:R-:W-:Y:S01]  /*6ce0*/  LEA.HI R2, R2, R6, RZ, 0x1 ;  /* 0x0000000602027211 */ /* 0x000fe200078f08ff */
[----:B------:R-:W-:Y:S01]  /*6cf0*/  IMAD.IADD R7, R6, 0x1, -R7 ;  /* 0x0000000106077824 */ /* 0x000fe200078e0a07 */
[--C-:B------:R-:W-:Y:S02]  /*6d00*/  SHF.R.S32.HI R5, RZ, 0x5, R4.reuse ;  /* 0x00000005ff057819 */ /* 0x100fe40000011404 */
[----:B------:R-:W-:-:S02]  /*6d10*/  SHF.R.S32.HI R8, RZ, 0x1f, R4 ;  /* 0x0000001fff087819 */ /* 0x000fc40000011404 */
[----:B------:R-:W-:Y:S02]  /*6d20*/  LEA.HI R4, R7, R7, RZ, 0x1 ;  /* 0x0000000707047211 */ /* 0x000fe400078f08ff */
[----:B------:R-:W-:Y:S02]  /*6d30*/  LEA.HI R8, R8, R5, RZ, 0x2 ;  /* 0x0000000508087211 */ /* 0x000fe400078f10ff */
[----:B------:R-:W-:Y:S02]  /*6d40*/  SHF.R.S32.HI R12, RZ, 0x1, R4 ;  /* 0x00000001ff0c7819 */ /* 0x000fe40000011404 */
[----:B------:R-:W-:Y:S01]  /*6d50*/  LOP3.LUT R10, R8, 0x7ffffc, RZ, 0xc0, !PT ;  /* 0x007ffffc080a7812 */ /* 0x000fe200078ec0ff */
[----:B------:R-:W-:Y:S01]  /*6d60*/  IMAD.IADD R8, R0, 0x1, -R11 ;  /* 0x0000000100087824 */ /* 0x000fe200078e0a0b */
[----:B------:R-:W-:Y:S01]  /*6d70*/  LOP3.LUT R4, R4, 0x3fffffe, RZ, 0xc0, !PT ;  /* 0x03fffffe04047812 */ /* 0x000fe200078ec0ff */
[C---:B------:R-:W-:Y:S01]  /*6d80*/  IMAD.SHL.U32 R11, R12.reuse, 0x40, RZ ;  /* 0x000000400c0b7824 */ /* 0x040fe200078e00ff */
[----:B------:R-:W-:Y:S01]  /*6d90*/  LEA.HI R0, R3, R0, RZ, 0x3 ;  /* 0x0000000003007211 */ /* 0x000fe200078f18ff */
[----:B------:R-:W-:Y:S01]  /*6da0*/  IMAD.IADD R13, R5, 0x1, -R10 ;  /* 0x00000001050d7824 */ /* 0x000fe200078e0a0a */
[----:B------:R-:W-:Y:S01]  /*6db0*/  LOP3.LUT P0, RZ, R12, 0x2, RZ, 0xc0, !PT ;  /* 0x000000020cff7812 */ /* 0x000fe2000780c0ff */
[----:B------:R-:W-:Y:S01]  /*6dc0*/  IMAD.IADD R4, R7, 0x1, -R4 ;  /* 0x0000000107047824 */ /* 0x000fe200078e0a04 */
[----:B------:R-:W-:Y:S01]  /*6dd0*/  LOP3.LUT R10, R11, 0xc0, RZ, 0xc0, !PT ;  /* 0x000000c00b0a7812 */ /* 0x000fe200078ec0ff */
[----:B------:R-:W-:Y:S01]  /*6de0*/  IMAD R13, R13, 0x100, R8 ;  /* 0x000001000d0d7824 */ /* 0x000fe200078e0208 */
[----:B------:R-:W-:Y:S01]  /*6df0*/  LOP3.LUT R3, R2, 0x3fffffe, RZ, 0xc0, !PT ;  /* 0x03fffffe02037812 */ /* 0x000fe200078ec0ff */
[----:B------:R-:W-:Y:S01]  /*6e00*/  IMAD.SHL.U32 R0, R0, 0x8, RZ ;  /* 0x0000000800007824 */ /* 0x000fe200078e00ff */
[----:B------:R-:W-:Y:S01]  /*6e10*/  LOP3.LUT R9, R10, 0x8, R9, 0xf8, !PT ;  /* 0x000000080a097812 */ /* 0x000fe200078ef809 */
[----:B------:R-:W-:Y:S01]  /*6e20*/  IMAD R4, R4, 0x10, R13 ;  /* 0x0000001004047824 */ /* 0x000fe200078e020d */
[----:B------:R-:W-:-:S02]  /*6e30*/  SHF.R.U32.HI R10, RZ, 0x3, R10 ;  /* 0x00000003ff0a7819 */ /* 0x000fc4000001160a */
[----:B------:R-:W-:Y:S02]  /*6e40*/  F2FP.PACK_AB R38, R39, R38 ;  /* 0x000000262726723e */ /* 0x000fe400000000ff */
[----:B------:R-:W-:Y:S01]  /*6e50*/  LOP3.LUT R9, R9, R10, RZ, 0x3c, !PT ;  /* 0x0000000a09097212 */ /* 0x000fe200078e3cff */
[----:B------:R-:W-:Y:S01]  /*6e60*/  IMAD.SHL.U32 R10, R8, 0x8, RZ ;  /* 0x00000008080a7824 */ /* 0x000fe200078e00ff */
[----:B------:R-:W-:Y:S01]  /*6e70*/  F2FP.PACK_AB R48, R49, R48 ;  /* 0x000000303130723e */ /* 0x000fe200000000ff */
[----:B------:R-:W-:Y:S01]  /*6e80*/  IMAD.IADD R8, R6, 0x1, -R3 ;  /* 0x0000000106087824 */ /* 0x000fe200078e0a03 */
[----:B------:R-:W-:Y:S01]  /*6e90*/  F2FP.PACK_AB R50, R51, R50 ;  /* 0x000000323332723e */ /* 0x000fe200000000ff */
[----:B------:R-:W-:Y:S01]  /*6ea0*/  IMAD.U32 R4, R4, 0x2, R9 ;  /* 0x0000000204047824 */ /* 0x000fe200078e0009 */
[----:B------:R-:W-:Y:S01]  /*6eb0*/  F2FP.PACK_AB R40, R41, R40 ;  /* 0x000000282928723e */ /* 0x000fe200000000ff */
[----:B------:R-:W-:Y:S01]  /*6ec0*/  IMAD R8, R5, 0x8, R8 ;  /* 0x0000000805087824 */ /* 0x000fe200078e0208 */
[----:B------:R-:W-:Y:S01]  /*6ed0*/  F2FP.PACK_AB R42, R43, R42 ;  /* 0x0000002a2b2a723e */ /* 0x000fe200000000ff */
[----:B------:R-:W-:Y:S01]  /*6ee0*/  IMAD.SHL.U32 R3, R4, 0x2, RZ ;  /* 0x0000000204037824 */ /* 0x000fe200078e00ff */
[----:B------:R-:W-:Y:S01]  /*6ef0*/  F2FP.PACK_AB R44, R45, R44 ;  /* 0x0000002c2d2c723e */ /* 0x000fe200000000ff */
[----:B------:R-:W1:Y:S01]  /*6f00*/  S2R R5, SR_CTAID.Y ;  /* 0x0000000000057919 */ /* 0x000e620000002600 */
        /* <DEDUP_REMOVED lines=44> */
[----:B------:R3:W-:Y:S01]  /*71d0*/  STS [R9+0x9080], R60 ;  /* 0x0090803c09007388 */ /* 0x0007e20000000800 */
        /* <DEDUP_REMOVED lines=19> */
[----:B------:R-:W-:Y:S01]  /*7310*/  LOP3.LUT R0, R0, 0xc0, RZ, 0xc0, !PT ;  /* 0x000000c000007812 */ /* 0x000fe200078ec0ff */
[----:B------:R-:W-:Y:S01]  /*7320*/  STS [R3+0xb280], R74 ;  /* 0x00b2804a03007388 */ /* 0x000fe20000000800 */
[----:B-1----:R-:W-:Y:S02]  /*7330*/  SHF.R.S32.HI R4, RZ, 0x1f, R5 ;  /* 0x0000001fff047819 */ /* 0x002fe40000011405 */
[----:B------:R-:W-:Y:S01]  /*7340*/  SHF.R.U32.HI R2, RZ, 0x3, R0 ;  /* 0x00000003ff027819 */ /* 0x000fe20000011600 */
[----:B------:R-:W-:Y:S01]  /*7350*/  STS [R9+0xb080], R76 ;  /* 0x00b0804c09007388 */ /* 0x000fe20000000800 */
[--C-:B------:R-:W-:Y:S01]  /*7360*/  LOP3.LUT R7, R0, 0x18, R10.reuse, 0xf8, !PT ;  /* 0x0000001800077812 */ /* 0x100fe200078ef80a */
[----:B------:R-:W-:Y:S01]  /*7370*/  IMAD R0, R4, c[0x0][0x338], RZ ;  /* 0x0000ce0004007a24 */ /* 0x000fe200078e02ff */
[----:B------:R-:W-:Y:S01]  /*7380*/  SHF.R.S32.HI R11, RZ, 0x1f, R10 ;  /* 0x0000001fff0b7819 */ /* 0x000fe2000001140a */
[----:B------:R-:W-:Y:S01]  /*7390*/  STS [R9+0xb280], R78 ;  /* 0x00b2804e09007388 */ /* 0x000fe20000000800 */
[----:B------:R-:W-:Y:S01]  /*73a0*/  LOP3.LUT R7, R7, R2, RZ, 0x3c, !PT ;  /* 0x0000000207077212 */ /* 0x000fe200078e3cff */
[C---:B------:R-:W-:Y:S01]  /*73b0*/  IMAD R0, R5.reuse, c[0x0][0x33c], R0 ;  /* 0x0000cf0005007a24 */ /* 0x040fe200078e0200 */
[----:B------:R-:W-:Y:S01]  /*73c0*/  ISETP.GE.AND P5, PT, R6, UR4, PT ;  /* 0x0000000406007c0c */ /* 0x000fe2000bfa6270 */
[----:B------:R-:W-:Y:S01]  /*73d0*/  STS [R3+0x80], R84 ;  /* 0x0000805403007388 */ /* 0x000fe20000000800 */
[----:B--2---:R-:W-:-:S03]  /*73e0*/  IMAD.WIDE.U32 R64, R5, c[0x0][0x338], R10 ;  /* 0x0000ce0005407a25 */ /* 0x004fc600078e000a */
[----:B------:R-:W-:Y:S01]  /*73f0*/  STS [R3+0x280], R86 ;  /* 0x0002805603007388 */ /* 0x000fe20000000800 */
[----:B------:R-:W-:Y:S02]  /*7400*/  IMAD.U32 R7, R8, 0x20, R7 ;  /* 0x0000002008077824 */ /* 0x000fe400078e0007 */
[----:B------:R-:W-:Y:S01]  /*7410*/  IMAD.IADD R65, R65, 0x1, R0 ;  /* 0x0000000141417824 */ /* 0x000fe200078e0200 */
[----:B------:R-:W-:Y:S01]  /*7420*/  STS [R9+0x80], R96 ;  /* 0x0000806009007388 */ /* 0x000fe20000000800 */
[----:B---3--:R-:W-:Y:S01]  /*7430*/  IMAD.SHL.U32 R60, R7, 0x2, RZ ;  /* 0x00000002073c7824 */ /* 0x008fe200078e00ff */
[----:B------:R-:W-:Y:S02]  /*7440*/  SHF.R.S32.HI R7, RZ, 0x1f, R6 ;  /* 0x0000001fff077819 */ /* 0x000fe40000011406 */
        /* <DEDUP_REMOVED lines=22> */
[----:B------:R-:W3:Y:S01]  /*75b0*/  S2R R8, SR_CTAID.Z ;  /* 0x0000000000087919 */ /* 0x000ee20000002700 */
[----:B-1----:R-:W-:-:S04]  /*75c0*/  IMAD.U32 R3, RZ, RZ, UR8 ;  /* 0x00000008ff037e24 */ /* 0x002fc8000f8e00ff */
[----:B------:R-:W-:Y:S01]  /*75d0*/  IMAD.WIDE R62, R3, 0x80, R6 ;  /* 0x00000080033e7825 */ /* 0x000fe200078e0206 */
[----:B------:R-:W-:Y:S01]  /*75e0*/  IADD3 R3, R10, 0x20, RZ ;  /* 0x000000200a037810 */ /* 0x000fe20007ffe0ff */
[----:B------:R1:W4:Y:S04]  /*75f0*/  LDS.128 R56, [R60+0x7080] ;  /* 0x007080003c387984 */ /* 0x0003280000000c00 */
[----:B------:R1:W5:Y:S01]  /*7600*/  LDS.128 R52, [R60+0x9080] ;  /* 0x009080003c347984 */ /* 0x0003620000000c00 */
[----:B---3--:R-:W-:Y:S01]  /*7610*/  SHF.R.S32.HI R2, RZ, 0x1f, R8 ;  /* 0x0000001fff027819 */ /* 0x008fe20000011408 */
[----:B------:R-:W-:Y:S02]  /*7620*/  IMAD.WIDE.U32 R64, R8, c[0x0][0x340], R64 ;  /* 0x0000d00008407a25 */ /* 0x000fe400078e0040 */
[----:B------:R1:W3:Y:S02]  /*7630*/  LDS.128 R48, [R60+0xb080] ;  /* 0x00b080003c307984 */ /* 0x0002e40000000c00 */
[----:B--2---:R-:W-:-:S02]  /*7640*/  IMAD R9, R2, c[0x0][0x340], RZ ;  /* 0x0000d00002097a24 */ /* 0x004fc400078e02ff */
[----:B------:R1:W2:Y:S02]  /*7650*/  LDS.128 R44, [R60+0x80] ;  /* 0x000080003c2c7984 */ /* 0x0002a40000000c00 */
[----:B------:R-:W-:Y:S02]  /*7660*/  IMAD R0, R8, c[0x0][0x344], R9 ;  /* 0x0000d10008007a24 */ /* 0x000fe400078e0209 */
[----:B------:R1:W1:Y:S02]  /*7670*/  LDS.128 R40, [R60+0x2080] ;  /* 0x002080003c287984 */ /* 0x0002640000000c00 */
[----:B------:R-:W-:Y:S02]  /*7680*/  IMAD.IADD R61, R65, 0x1, R0 ;  /* 0x00000001413d7824 */ /* 0x000fe400078e0200 */
[----:B------:R1:W1:Y:S04]  /*7690*/  LDS.128 R36, [R60+0x4080] ;  /* 0x004080003c247984 */ /* 0x0002680000000c00 */
[----:B------:R1:W1:Y:S04]  /*76a0*/  LDS.128 R32, [R60+0x1080] ;  /* 0x001080003c207984 */ /* 0x0002680000000c00 */
[----:B------:R1:W1:Y:S04]  /*76b0*/  LDS.128 R28, [R60+0x3080] ;  /* 0x003080003c1c7984 */ /* 0x0002680000000c00 */
[----:B------:R1:W1:Y:S01]  /*76c0*/  LDS.128 R24, [R60+0x5080] ;  /* 0x005080003c187984 */ /* 0x0002620000000c00 */
[----:B------:R-:W-:Y:S05]  /*76d0*/  @P5 BRA `(.L_x_845) ;  /* 0x0000011000005947 */ /* 0x000fea0003800000 */
[C---:B------:R-:W-:Y:S01]  /*76e0*/  ISETP.GE.AND P3, PT, R10.reuse, c[0x0][0x324], PT ;  /* 0x0000c9000a007a0c */ /* 0x040fe20003f66270 */
[----:B------:R-:W5:Y:S01]  /*76f0*/  LDS.128 R20, [R60+0x8080] ;  /* 0x008080003c147984 */ /* 0x000f620000000c00 */
[----:B------:R-:W-:Y:S01]  /*7700*/  IMAD R9, R63, c[0x0][0x330], RZ ;  /* 0x0000cc003f097a24 */ /* 0x000fe200078e02ff */
[----:B------:R-:W-:-:S02]  /*7710*/  IADD3 R0, R10, 0x40, RZ ;  /* 0x000000400a007810 */ /* 0x000fc40007ffe0ff */
[----:B------:R-:W-:Y:S01]  /*7720*/  LDS.128 R16, [R60+0xa080] ;  /* 0x00a080003c107984 */ /* 0x000fe20000000c00 */
[----:B------:R-:W-:Y:S01]  /*7730*/  IMAD R9, R62, c[0x0][0x334], R9 ;  /* 0x0000cd003e097a24 */ /* 0x000fe200078e0209 */
[----:B------:R-:W-:Y:S02]  /*7740*/  ISETP.GE.AND P2, PT, R3, c[0x0][0x324], PT ;  /* 0x0000c90003007a0c */ /* 0x000fe40003f46270 */
[----:B------:R-:W-:-:S04]  /*7750*/  ISETP.GE.AND P1, PT, R0, c[0x0][0x324], PT ;  /* 0x0000c90000007a0c */ /* 0x000fc80003f26270 */
[----:B------:R4:W3:Y:S02]  /*7760*/  @!P3 LDS.128 R12, [R60+0x6080] ;  /* 0x006080003c0cb984 */ /* 0x0008e40000000c00 */
[----:B-1--4-:R-:W-:-:S04]  /*7770*/  IMAD.MOV.U32 R60, RZ, RZ, R64 ;  /* 0x000000ffff3c7224 */ /* 0x012fc800078e0040 */
[----:B------:R-:W-:-:S04]  /*7780*/  IMAD.WIDE.U32 R66, R62, c[0x0][0x330], R60 ;  /* 0x0000cc003e427a25 */ /* 0x000fc800078e003c */
[----:B------:R-:W-:Y:S01]  /*7790*/  IMAD.IADD R9, R67, 0x1, R9 ;  /* 0x0000000143097824 */ /* 0x000fe200078e0209 */
[----:B------:R-:W-:-:S04]  /*77a0*/  LEA R68, P0, R66, c[0x0][0x318], 0x1 ;  /* 0x0000c60042447a11 */ /* 0x000fc800078008ff */
[----:B------:R-:W-:-:S05]  /*77b0*/  LEA.HI.X R69, R66, c[0x0][0x31c], R9, 0x1, P0 ;  /* 0x0000c70042457a11 */ /* 0x000fca00000f0c09 */
[----:B-----5:R1:W-:Y:S04]  /*77c0*/  @!P2 STG.E.128 [R68.64+0x40], R20 ;  /* 0x000040144400a986 */ /* 0x0203e8000c101d10 */
[----:B---3--:R1:W-:Y:S04]  /*77d0*/  @!P3 STG.E.128 [R68.64], R12 ;  /* 0x0000000c4400b986 */ /* 0x0083e8000c101d10 */
[----:B------:R1:W-:Y:S02]  /*77e0*/  @!P1 STG.E.128 [R68.64+0x80], R16 ;  /* 0x0000801044009986 */ /* 0x0003e4000c101d10 */
.L_x_845:
[----:B------:R-:W-:Y:S05]  /*77f0*/  BSYNC B0 ;  /* 0x0000000000007941 */ /* 0x000fea0003800000 */
.L_x_844:
[----:B------:R-:W-:Y:S01]  /*7800*/  IADD3 R6, R6, 0x40, RZ ;  /* 0x0000004006067810 */ /* 0x000fe20007ffe0ff */
[----:B------:R-:W-:Y:S03]  /*7810*/  BSSY B0, `(.L_x_846) ;  /* 0x0000014000007945 */ /* 0x000fe60003800000 */
[----:B------:R-:W-:-:S13]  /*7820*/  ISETP.GE.AND P4, PT, R6, UR4, PT ;  /* 0x0000000406007c0c */ /* 0x000fda000bf86270 */
[----:B------:R-:W-:Y:S05]  /*7830*/  @P4 BRA `(.L_x_847) ;  /* 0x0000011000004947 */ /* 0x000fea0003800000 */
[----:B------:R-:W-:Y:S01]  /*7840*/  IADD3 R7, P0, R62, 0x40, RZ ;  /* 0x000000403e077810 */ /* 0x000fe20007f1e0ff */
[----:B-1----:R-:W-:Y:S01]  /*7850*/  IMAD.MOV.U32 R12, RZ, RZ, R64 ;  /* 0x000000ffff0c7224 */ /* 0x002fe200078e0040 */
        /* <DEDUP_REMOVED lines=12> */
[----:B----4-:R1:W-:Y:S04]  /*7920*/  @!P2 STG.E.128 [R14.64], R56 ;  /* 0x000000380e00a986 */ /* 0x0103e8000c101d10 */
[----:B-----5:R1:W-:Y:S04]  /*7930*/  @!P1 STG.E.128 [R14.64+0x40], R52 ;  /* 0x000040340e009986 */ /* 0x0203e8000c101d10 */
[----:B---3--:R1:W-:Y:S02]  /*7940*/  @!P0 STG.E.128 [R14.64+0x80], R48 ;  /* 0x000080300e008986 */ /* 0x0083e4000c101d10 */
.L_x_847:
[----:B------:R-:W-:Y:S05]  /*7950*/  BSYNC B0 ;  /* 0x0000000000007941 */ /* 0x000fea0003800000 */
.L_x_846:
        /* <DEDUP_REMOVED lines=16> */
[----:B-1----:R-:W-:Y:S01]  /*7a60*/  IMAD.WIDE.U32 R12, R62, c[0x0][0x300], R6 ;  /* 0x0000c0003e0c7a25 */ /* 0x002fe200078e0006 */
[----:B------:R-:W-:-:S03]  /*7a70*/  ISETP.GE.AND P2, PT, R3, c[0x0][0x2f4], PT ;  /* 0x0000bd0003007a0c */ /* 0x000fc60003f46270 */
[----:B------:R-:W-:Y:S01]  /*7a80*/  IMAD.IADD R2, R13, 0x1, R2 ;  /* 0x000000010d027824 */ /* 0x000fe200078e0202 */
[----:B------:R-:W-:-:S04]  /*7a90*/  LEA R4, P0, R12, c[0x0][0x2e8], 0x1 ;  /* 0x0000ba000c047a11 */ /* 0x000fc800078008ff */
[----:B------:R-:W-:-:S05]  /*7aa0*/  LEA.HI.X R5, R12, c[0x0][0x2ec], R2, 0x1, P0 ;  /* 0x0000bb000c057a11 */ /* 0x000fca00000f0c02 */
[----:B--2---:R1:W-:Y:S04]  /*7ab0*/  @!P3 STG.E.128 [R4.64], R44 ;  /* 0x0000002c0400b986 */ /* 0x0043e8000c101d10 */
[----:B------:R1:W-:Y:S04]  /*7ac0*/  @!P2 STG.E.128 [R4.64+0x40], R40 ;  /* 0x000040280400a986 */ /* 0x0003e8000c101d10 */
[----:B------:R1:W-:Y:S02]  /*7ad0*/  @!P1 STG.E.128 [R4.64+0x80], R36 ;  /* 0x0000802404009986 */ /* 0x0003e4000c101d10 */
.L_x_849:
[----:B------:R-:W-:Y:S05]  /*7ae0*/  BSYNC B0 ;  /* 0x0000000000007941 */ /* 0x000fea0003800000 */
.L_x_848:
        /* <DEDUP_REMOVED lines=8> */
[----:B-1----:R-:W-:Y:S01]  /*7b70*/  IMAD R5, R62, c[0x0][0x300], RZ ;  /* 0x0000c0003e057a24 */ /* 0x002fe200078e02ff */
        /* <DEDUP_REMOVED lines=10> */
.L_x_843:
[----:B------:R-:W2:Y:S01]  /*7c20*/  S2R R2, SR_CTAID.Y ;  /* 0x0000000000027919 */ /* 0x000ea20000002600 */
[----:B-1----:R-:W-:Y:S01]  /*7c30*/  SHF.R.S32.HI R3, RZ, 0x1f, R0 ;  /* 0x0000001fff037819 */ /* 0x002fe20000011400 */
[----:B------:R-:W-:Y:S01]  /*7c40*/  ULDC UR4, c[0x0][0x2f0] ;  /* 0x0000bc0000047ab9 */ /* 0x000fe20000000800 */
[----:B------:R-:W-:Y:S01]  /*7c50*/  IMAD.U32 R11, RZ, RZ, UR8 ;  /* 0x00000008ff0b7e24 */ /* 0x000fe2000f8e00ff */
[----:B------:R-:W-:Y:S01]  /*7c60*/  UIADD3 UR4, -UR5, UR4, URZ ;  /* 0x0000000405047290 */ /* 0x000fe2000fffe13f */
[----:B------:R-:W-:Y:S01]  /*7c70*/  LEA.HI R18, R3, R0, RZ, 0x2 ;  /* 0x0000000003127211 */ /* 0x000fe200078f10ff */
[----:B------:R-:W-:Y:S01]  /*7c80*/  BSSY B0, `(.L_x_850) ;  /* 0x0000025000007945 */ /* 0x000fe20003800000 */
[----:B------:R-:W1:Y:S02]  /*7c90*/  S2R R3, SR_CTAID.Z ;  /* 0x0000000000037919 */ /* 0x000e640000002700 */
[----:B------:R-:W-:-:S02]  /*7ca0*/  LOP3.LUT R5, R18, 0x1ffffffc, RZ, 0xc0, !PT ;  /* 0x1ffffffc12057812 */ /* 0x000fc400078ec0ff */
[----:B------:R-:W-:-:S03]  /*7cb0*/  SHF.R.S32.HI R18, RZ, 0x2, R18 ;  /* 0x00000002ff127819 */ /* 0x000fc60000011412 */
[----:B------:R-:W-:Y:S01]  /*7cc0*/  IMAD.IADD R0, R0, 0x1, -R5 ;  /* 0x0000000100007824 */ /* 0x000fe200078e0a05 */
[----:B------:R-:W-:Y:S02]  /*7cd0*/  ISETP.GE.AND P5, PT, R18, UR4, PT ;  /* 0x0000000412007c0c */ /* 0x000fe4000bfa6270 */
[----:B------:R-:W-:Y:S01]  /*7ce0*/  SHF.R.S32.HI R19, RZ, 0x1f, R18 ;  /* 0x0000001fff137819 */ /* 0x000fe20000011412 */
[----:B------:R-:W-:-:S04]  /*7cf0*/  IMAD.SHL.U32 R16, R0, 0x8, RZ ;  /* 0x0000000800107824 */ /* 0x000fc800078e00ff */
[----:B------:R-:W-:Y:S01]  /*7d00*/  IMAD.WIDE R10, R11, 0x80, R18 ;  /* 0x000000800b0a7825 */ /* 0x000fe200078e0212 */
[----:B------:R-:W-:Y:S02]  /*7d10*/  SHF.R.S32.HI R17, RZ, 0x1f, R16 ;  /* 0x0000001fff117819 */ /* 0x000fe40000011410 */
[----:B--2---:R-:W-:Y:S02]  /*7d20*/  SHF.R.S32.HI R6, RZ, 0x1f, R2 ;  /* 0x0000001fff067819 */ /* 0x004fe40000011402 */
[----:B------:R-:W-:Y:S01]  /*7d30*/  IADD3 R7, R16, 0x40, RZ ;  /* 0x0000004010077810 */ /* 0x000fe20007ffe0ff */
[----:B------:R-:W-:Y:S01]  /*7d40*/  IMAD.WIDE.U32 R8, R2, c[0x0][0x308], R16 ;  /* 0x0000c20002087a25 */ /* 0x000fe200078e0010 */
[----:B-1----:R-:W-:-:S03]  /*7d50*/  SHF.R.S32.HI R4, RZ, 0x1f, R3 ;  /* 0x0000001fff047819 */ /* 0x002fc60000011403 */
[----:B------:R-:W-:-:S04]  /*7d60*/  IMAD R5, R6, c[0x0][0x308], RZ ;  /* 0x0000c20006057a24 */ /* 0x000fc800078e02ff */
[----:B------:R-:W-:Y:S02]  /*7d70*/  IMAD R14, R2, c[0x0][0x30c], R5 ;  /* 0x0000c300020e7a24 */ /* 0x000fe400078e0205 */
[----:B------:R-:W-:Y:S02]  /*7d80*/  IMAD R0, R4, c[0x0][0x310], RZ ;  /* 0x0000c40004007a24 */ /* 0x000fe400078e02ff */
[----:B------:R-:W-:Y:S01]  /*7d90*/  IMAD.IADD R15, R14, 0x1, R9 ;  /* 0x000000010e0f7824 */ /* 0x000fe200078e0209 */
[----:B------:R-:W-:Y:S01]  /*7da0*/  MOV R14, R8 ;  /* 0x00000008000e7202 */ /* 0x000fe20000000f00 */
[----:B------:R-:W-:Y:S01]  /*7db0*/  IMAD R13, R3, c[0x0][0x314], R0 ;  /* 0x0000c500030d7a24 */ /* 0x000fe200078e0200 */
[----:B------:R-:W-:-:S03]  /*7dc0*/  IADD3 R8, R16, 0x20, RZ ;  /* 0x0000002010087810 */ /* 0x000fc60007ffe0ff */
        /* <DEDUP_REMOVED lines=16> */
.L_x_851:
[----:B------:R-:W-:Y:S05]  /*7ed0*/  BSYNC B0 ;  /* 0x0000000000007941 */ /* 0x000fea0003800000 */
.L_x_850:
[----:B------:R-:W-:Y:S01]  /*7ee0*/  IADD3 R0, R18, 0x40, RZ ;  /* 0x0000004012007810 */ /* 0x000fe20007ffe0ff */
[----:B------:R-:W-:Y:S03]  /*7ef0*/  BSSY B0, `(.L_x_852) ;  /* 0x0000012000007945 */ /* 0x000fe60003800000 */
[----:B------:R-:W-:-:S13]  /*7f00*/  ISETP.GE.AND P4, PT, R0, UR4, PT ;  /* 0x0000000400007c0c */ /* 0x000fda000bf86270 */
        /* <DEDUP_REMOVED lines=16> */
.L_x_853:
[----:B------:R-:W-:Y:S05]  /*8010*/  BSYNC B0 ;  /* 0x0000000000007941 */ /* 0x000fea0003800000 */
.L_x_852:
        /* <DEDUP_REMOVED lines=23> */
.L_x_855:
[----:B------:R-:W-:Y:S05]  /*8190*/  BSYNC B0 ;  /* 0x0000000000007941 */ /* 0x000fea0003800000 */
.L_x_854:
[----:B------:R-:W-:Y:S05]  /*81a0*/  @P4 EXIT ;  /* 0x000000000000494d */ /* 0x000fea0003800000 */
[----:B------:R-:W-:Y:S01]  /*81b0*/  IADD3 R0, P0, R10, 0x40, RZ ;  /* 0x000000400a007810 */ /* 0x000fe20007f1e0ff */
[----:B------:R-:W-:Y:S01]  /*81c0*/  IMAD.MOV.U32 R4, RZ, RZ, R12 ;  /* 0x000000ffff047224 */ /* 0x000fe200078e000c */
[----:B------:R-:W-:-:S03]  /*81d0*/  ISETP.GE.AND P1, PT, R16, c[0x0][0x324], PT ;  /* 0x0000c90010007a0c */ /* 0x000fc60003f26270 */
[----:B--2---:R-:W-:Y:S01]  /*81e0*/  IMAD.X R3, RZ, RZ, R11, P0 ;  /* 0x000000ffff037224 */ /* 0x004fe200000e060b */
        /* <DEDUP_REMOVED lines=13> */
.L_x_856:
        /* <DEDUP_REMOVED lines=12> */
.L_x_1421:


//--------------------- .text._ZN7cutlass13device_kernelIN5flash19enable_sm80_to_sm89INS1_16FlashAttnBwdSm80INS1_25CollectiveMainloopBwdSm80ILi2ELi2EN4cute5tupleIJNS5_1CILi64EEENS7_ILi128EEENS7_ILi96EEEEEENS_6half_tEfNS_4arch4Sm80ELb0ELb1ELb1ELb0ELb1ELb0ELb0ELb0ELi2ELi2ELi4ELi2ELb0EEENS1_21CollectiveEpilogueBwdISB_SC_SE_Li256ELb0ELb0ELi2EEENS1_19SingleTileSchedulerILb0ELb0ELb0ELi128EEEEEEEEEvNT_6ParamsE --------------------------
	.section	.text._ZN7cutlass13device_kernelIN5flash19enable_sm80_to_sm89INS1_16FlashAttnBwdSm80INS1_25CollectiveMainloopBwdSm80ILi2ELi2EN4cute5tupleIJNS5_1CILi64EEENS7_ILi128EEENS7_ILi96EEEEEENS_6half_tEfNS_4arch4Sm80ELb0ELb1ELb1ELb0ELb1ELb0ELb0ELb0ELi2ELi2ELi4ELi2ELb0EEENS1_21CollectiveEpilogueBwdISB_SC_SE_Li256ELb0ELb0ELi2EEENS1_19SingleTileSchedulerILb0ELb0ELb0ELi128EEEEEEEEEvNT_6ParamsE,"ax",@progbits
	.sectioninfo	@"SHI_REGISTERS=255"
	.align	128
.text._ZN7cutlass13device_kernelIN5flash19enable_sm80_to_sm89INS1_16FlashAttnBwdSm80INS1_25CollectiveMainloopBwdSm80ILi2ELi2EN4cute5tupleIJNS5_1CILi64EEENS7_ILi128EEENS7_ILi96EEEEEENS_6half_tEfNS_4arch4Sm80ELb0ELb1ELb1ELb0ELb1ELb0ELb0ELb0ELi2ELi2ELi4ELi2ELb0EEENS1_21CollectiveEpilogueBwdISB_SC_SE_Li256ELb0ELb0ELi2EEENS1_19SingleTileSchedulerILb0ELb0ELb0ELi128EEEEEEEEEvNT_6ParamsE:
        .type           _ZN7cutlass13device_kernelIN5flash19enable_sm80_to_sm89INS1_16FlashAttnBwdSm80INS1_25CollectiveMainloopBwdSm80ILi2ELi2EN4cute5tupleIJNS5_1CILi64EEENS7_ILi128EEENS7_ILi96EEEEEENS_6half_tEfNS_4arch4Sm80ELb0ELb1ELb1ELb0ELb1ELb0ELb0ELb0ELi2ELi2ELi4ELi2ELb0EEENS1_21CollectiveEpilogueBwdISB_SC_SE_Li256ELb0ELb0ELi2EEENS1_19SingleTileSchedulerILb0ELb0ELb0ELi128EEEEEEEEEvNT_6ParamsE,@function
        .size           _ZN7cutlass13device_kernelIN5flash19enable_sm80_to_sm89INS1_16FlashAttnBwdSm80INS1_25CollectiveMainloopBwdSm80ILi2ELi2EN4cute5tupleIJNS5_1CILi64EEENS7_ILi128EEENS7_ILi96EEEEEENS_6half_tEfNS_4arch4Sm80ELb0ELb1ELb1ELb0ELb1ELb0ELb0ELb0ELi2ELi2ELi4ELi2ELb0EEENS1_21CollectiveEpilogueBwdISB_SC_SE_Li256ELb0ELb0ELi2EEENS1_19SingleTileSchedulerILb0ELb0ELb0ELi128EEEEEEEEEvNT_6ParamsE,(.L_x_1422 - _ZN7cutlass13device_kernelIN5flash19enable_sm80_to_sm89INS1_16FlashAttnBwdSm80INS1_25CollectiveMainloopBwdSm80ILi2ELi2EN4cute5tupleIJNS5_1CILi64EEENS7_ILi128EEENS7_ILi96EEEEEENS_6half_tEfNS_4arch4Sm80ELb0ELb1ELb1ELb0ELb1ELb0ELb0ELb0ELi2ELi2ELi4ELi2ELb0EEENS1_21CollectiveEpilogueBwdISB_SC_SE_Li256ELb0ELb0ELi2EEENS1_19SingleTileSchedulerILb0ELb0ELb0ELi128EEEEEEEEEvNT_6ParamsE)
        .other          _ZN7cutlass13device_kernelIN5flash19enable_sm80_to_sm89INS1_16FlashAttnBwdSm80INS1_25CollectiveMainloopBwdSm80ILi2ELi2EN4cute5tupleIJNS5_1CILi64EEENS7_ILi128EEENS7_ILi96EEEEEENS_6half_tEfNS_4arch4Sm80ELb0ELb1ELb1ELb0ELb1ELb0ELb0ELb0ELi2ELi2ELi4ELi2ELb0EEENS1_21CollectiveEpilogueBwdISB_SC_SE_Li256ELb0ELb0ELi2EEENS1_19SingleTileSchedulerILb0ELb0ELb0ELi128EEEEEEEEEvNT_6ParamsE,@"STO_CUDA_ENTRY STV_DEFAULT"
_ZN7cutlass13device_kernelIN5flash19enable_sm80_to_sm89INS1_16FlashAttnBwdSm80INS1_25CollectiveMainloopBwdSm80ILi2ELi2EN4cute5tupleIJNS5_1CILi64EEENS7_ILi128EEENS7_ILi96EEEEEENS_6half_tEfNS_4arch4Sm80ELb0ELb1ELb1ELb0ELb1ELb0ELb0ELb0ELi2ELi2ELi4ELi2ELb0EEENS1_21CollectiveEpilogueBwdISB_SC_SE_Li256ELb0ELb0ELi2EEENS1_19SingleTileSchedulerILb0ELb0ELb0ELi128EEEEEEEEEvNT_6ParamsE:
        /* <DEDUP_REMOVED lines=26> */
.L_x_857:
        /* <DEDUP_REMOVED lines=452> */
.L_x_860:
[----:B------:R-:W-:Y:S05]  /*1de0*/  BSYNC B0 ;  /* 0x0000000000007941 */ /* 0x000fea0003800000 */
.L_x_859:
        /* <DEDUP_REMOVED lines=108> */
.L_x_879:
        /* <DEDUP_REMOVED lines=175> */
.L_x_863:
[----:B------:R-:W-:Y:S04]  /*2fa0*/  MOV R4, 0x1 ;  /* 0x0000000100047802 */ /* 0x000fe80000000f00 */
[----:B------:R-:W-:Y:S11]  /*2fb0*/  ISETP.NE.AND P5, PT, R4, c[0x0][0x2a8], PT ;  /* 0x0000aa0004007a0c */ /* 0x000ff60003fa5270 */
[----:B------:R-:W-:Y:S02]  /*2fc0*/  @!UPT UIADD3 URZ, URZ, URZ, URZ ;  /* 0x0000003f3f3ff290 */ /* 0x000fe4000fffe03f */
[----:B------:R-:W-:Y:S05]  /*2fd0*/  @P5 IMAD.HI.U32 R4, R5, c[0x0][0x2ac], RZ ;  /* 0x0000ab0005045a27 */ /* 0x000fea00078e00ff */
[----:B------:R-:W-:Y:S02]  /*2fe0*/  @P5 SHF.R.U32.HI R5, RZ, c[0x0][0x2b0], R4 ;  /* 0x0000ac00ff055a19 */ /* 0x000fe40000011604 */
.L_x_864:
[----:B------:R-:W-:Y:S05]  /*2ff0*/  BSYNC B0 ;  /* 0x0000000000007941 */ /* 0x000fea0003800000 */
.L_x_862:
        /* <DEDUP_REMOVED lines=9> */
.L_x_861:
        /* <DEDUP_REMOVED lines=19> */
.L_x_867:
[----:B------:R-:W-:Y:S04]  /*31c0*/  MOV R4, 0x1 ;  /* 0x0000000100047802 */ /* 0x000fe80000000f00 */
[----:B------:R-:W-:Y:S11]  /*31d0*/  ISETP.NE.AND P5, PT, R4, c[0x0][0x2a8], PT ;  /* 0x0000aa0004007a0c */ /* 0x000ff60003fa5270 */
[----:B------:R-:W-:Y:S02]  /*31e0*/  @!UPT UIADD3 URZ, URZ, URZ, URZ ;  /* 0x0000003f3f3ff290 */ /* 0x000fe4000fffe03f */
[----:B------:R-:W-:Y:S05]  /*31f0*/  @P5 IMAD.HI.U32 R4, R5, c[0x0][0x2ac], RZ ;  /* 0x0000ab0005045a27 */ /* 0x000fea00078e00ff */
[----:B------:R-:W-:Y:S02]  /*3200*/  @P5 SHF.R.U32.HI R5, RZ, c[0x0][0x2b0], R4 ;  /* 0x0000ac00ff055a19 */ /* 0x000fe40000011604 */
.L_x_868:
[----:B------:R-:W-:Y:S05]  /*3210*/  BSYNC B0 ;  /* 0x0000000000007941 */ /* 0x000fea0003800000 */
.L_x_866:
[----:B------:R-:W-:Y:S04]  /*3220*/  IMAD.MOV.U32 R4, RZ, RZ, c[0x0][0x2a8] ;  /* 0x0000aa00ff047624 */ /* 0x000fe800078e00ff */
[----:B------:R-:W-:Y:S04]  /*3230*/  IMAD R4, R5, R4, -UR5 ;  /* 0x8000000505047e24 */ /* 0x000fe8000f8e0204 */
[----:B------:R-:W-:Y:S05]  /*3240*/  IMAD.IADD R7, R4, 0x1, -R205 ;  /* 0x0000000104077824 */ /* 0x000fea00078e0acd */
[----:B------:R-:W-:Y:S02]  /*3250*/  IADD3 R5, R7, c[0x0][0x2a8], RZ ;  /* 0x0000aa0007057a10 */ /* 0x000fe40007ffe0ff */
[----:B------:R-:W-:Y:S02]  /*3260*/  IMNMX R250, R250, R7, !PT ;  /* 0x00000007fafa7217 */ /* 0x000fe40007800200 */
[----:B------:R-:W-:Y:S02]  /*3270*/  IMNMX R186, R186, R5, PT ;  /* 0x00000005baba7217 */ /* 0x000fe40003800200 */
.L_x_865:
        /* <DEDUP_REMOVED lines=19> */
.L_x_871:
[----:B------:R-:W-:Y:S04]  /*33b0*/  MOV R4, 0x1 ;  /* 0x0000000100047802 */ /* 0x000fe80000000f00 */
[----:B------:R-:W-:Y:S11]  /*33c0*/  ISETP.NE.AND P5, PT, R4, c[0x0][0x2a8], PT ;  /* 0x0000aa0004007a0c */ /* 0x000ff60003fa5270 */
[----:B------:R-:W-:Y:S02]  /*33d0*/  @!UPT UIADD3 URZ, URZ, URZ, URZ ;  /* 0x0000003f3f3ff290 */ /* 0x000fe4000fffe03f */
[----:B------:R-:W-:Y:S05]  /*33e0*/  @P5 IMAD.HI.U32 R4, R5, c[0x0][0x2ac], RZ ;  /* 0x0000ab0005045a27 */ /* 0x000fea00078e00ff */
[----:B------:R-:W-:Y:S02]  /*33f0*/  @P5 SHF.R.U32.HI R5, RZ, c[0x0][0x2b0], R4 ;  /* 0x0000ac00ff055a19 */ /* 0x000fe40000011604 */
.L_x_872:
[----:B------:R-:W-:Y:S05]  /*3400*/  BSYNC B0 ;  /* 0x0000000000007941 */ /* 0x000fea0003800000 */
.L_x_870:
[----:B------:R-:W-:Y:S04]  /*3410*/  IMAD.MOV.U32 R4, RZ, RZ, c[0x0][0x2a8] ;  /* 0x0000aa00ff047624 */ /* 0x000fe800078e00ff */
[----:B------:R-:W-:Y:S04]  /*3420*/  IMAD R4, R5, R4, -UR5 ;  /* 0x8000000505047e24 */ /* 0x000fe8000f8e0204 */
[----:B------:R-:W-:Y:S05]  /*3430*/  IMAD.IADD R5, R4, 0x1, -R205 ;  /* 0x0000000104057824 */ /* 0x000fea00078e0acd */
[----:B------:R-:W-:Y:S02]  /*3440*/  IADD3 R4, R5, c[0x0][0x2a8], RZ ;  /* 0x0000aa0005047a10 */ /* 0x000fe40007ffe0ff */
[----:B------:R-:W-:Y:S02]  /*3450*/  IMNMX R170, R170, R5, !PT ;  /* 0x00000005aaaa7217 */ /* 0x000fe40007800200 */
[----:B------:R-:W-:Y:S02]  /*3460*/  IMNMX R171, R171, R4, PT ;  /* 0x00000004abab7217 */ /* 0x000fe40003800200 */
.L_x_869:
        /* <DEDUP_REMOVED lines=19> */
.L_x_875:
[----:B------:R-:W-:Y:S04]  /*35a0*/  MOV R4, 0x1 ;  /* 0x0000000100047802 */ /* 0x000fe80000000f00 */
[----:B------:R-:W-:Y:S11]  /*35b0*/  ISETP.NE.AND P0, PT, R4, c[0x0][0x2a8], PT ;  /* 0x0000aa0004007a0c */ /* 0x000ff60003f05270 */
[----:B------:R-:W-:Y:S02]  /*35c0*/  @!UPT UIADD3 URZ, URZ, URZ, URZ ;  /* 0x0000003f3f3ff290 */ /* 0x000fe4000fffe03f */
[----:B------:R-:W-:Y:S05]  /*35d0*/  @P0 IMAD.HI.U32 R4, R5, c[0x0][0x2ac], RZ ;  /* 0x0000ab0005040a27 */ /* 0x000fea00078e00ff */
[----:B------:R-:W-:Y:S02]  /*35e0*/  @P0 SHF.R.U32.HI R5, RZ, c[0x0][0x2b0], R4 ;  /* 0x0000ac00ff050a19 */ /* 0x000fe40000011604 */
.L_x_876:
[----:B------:R-:W-:Y:S05]  /*35f0*/  BSYNC B0 ;  /* 0x0000000000007941 */ /* 0x000fea0003800000 */
.L_x_874:
[----:B------:R-:W-:Y:S04]  /*3600*/  IMAD.MOV.U32 R4, RZ, RZ, c[0x0][0x2a8] ;  /* 0x0000aa00ff047624 */ /* 0x000fe800078e00ff */
[----:B------:R-:W-:Y:S04]  /*3610*/  IMAD R4, R5, R4, -UR5 ;  /* 0x8000000505047e24 */ /* 0x000fe8000f8e0204 */
[----:B------:R-:W-:Y:S05]  /*3620*/  IMAD.IADD R5, R4, 0x1, -R205 ;  /* 0x0000000104057824 */ /* 0x000fea00078e0acd */
[----:B------:R-:W-:Y:S02]  /*3630*/  IADD3 R4, R5, c[0x0][0x2a8], RZ ;  /* 0x0000aa0005047a10 */ /* 0x000fe40007ffe0ff */
[----:B------:R-:W-:Y:S02]  /*3640*/  IMNMX R168, R168, R5, !PT ;  /* 0x00000005a8a87217 */ /* 0x000fe40007800200 */
[----:B------:R-:W-:Y:S02]  /*3650*/  IMNMX R169, R169, R4, PT ;  /* 0x00000004a9a97217 */ /* 0x000fe40003800200 */
.L_x_873:
        /* <DEDUP_REMOVED lines=61> */
.L_x_877:
        /* <DEDUP_REMOVED lines=552> */
.L_x_878:
        /* <DEDUP_REMOVED lines=239> */
.L_x_858:
        /* <DEDUP_REMOVED lines=197> */
.L_x_882:
[----:B------:R-:W-:Y:S05]  /*77f0*/  BSYNC B0 ;  /* 0x0000000000007941 */ /* 0x000fea0003800000 */
.L_x_881:
        /* <DEDUP_REMOVED lines=21> */
.L_x_884:
[----:B------:R-:W-:Y:S05]  /*7950*/  BSYNC B0 ;  /* 0x0000000000007941 */ /* 0x000fea0003800000 */
.L_x_883:
        /* <DEDUP_REMOVED lines=24> */
.L_x_886:
[----:B------:R-:W-:Y:S05]  /*7ae0*/  BSYNC B0 ;  /* 0x0000000000007941 */ /* 0x000fea0003800000 */
.L_x_885:
        /* <DEDUP_REMOVED lines=19> */
.L_x_880:
        /* <DEDUP_REMOVED lines=43> */
.L_x_888:
[----:B------:R-:W-:Y:S05]  /*7ed0*/  BSYNC B0 ;  /* 0x0000000000007941 */ /* 0x000fea0003800000 */
.L_x_887:
        /* <DEDUP_REMOVED lines=19> */
.L_x_890:
[----:B------:R-:W-:Y:S05]  /*8010*/  BSYNC B0 ;  /* 0x0000000000007941 */ /* 0x000fea0003800000 */
.L_x_889:
        /* <DEDUP_REMOVED lines=23> */
.L_x_892:
[----:B------:R-:W-:Y:S05]  /*8190*/  BSYNC B0 ;  /* 0x0000000000007941 */ /* 0x000fea0003800000 */
.L_x_891:
        /* <DEDUP_REMOVED lines=18> */
.L_x_893:
        /* <DEDUP_REMOVED lines=12> */
.L_x_1422:


//--------------------- .text._ZN7cutlass13device_kernelIN5flash19enable_sm80_to_sm89INS1_16FlashAttnBwdSm80INS1_25CollectiveMainloopBwdSm80ILi2ELi2EN4cute5tupleIJNS5_1CILi64EEENS7_ILi128EEENS7_ILi96EEEEEENS_6half_tEfNS_4arch4Sm80ELb0ELb1ELb1ELb0ELb0ELb0ELb0ELb0ELi2ELi2ELi4ELi2ELb0EEENS1_24CollectiveEpilogueBwdGQAISB_fSE_Li256ELb0ELb0EEENS1_19SingleTileSchedulerILb0ELb0ELb0ELi128EEEEEEEEEvNT_6ParamsE --------------------------
	.section	.text._ZN7cutlass13device_kernelIN5flash19enable_sm80_to_sm89INS1_16FlashAttnBwdSm80INS1_25CollectiveMainloopBwdSm80ILi2ELi2EN4cute5tupleIJNS5_1CILi64EEENS7_ILi128EEENS7_ILi96EEEEEENS_6half_tEfNS_4arch4Sm80ELb0ELb1ELb1ELb0ELb0ELb0ELb0ELb0ELi2ELi2ELi4ELi2ELb0EEENS1_24CollectiveEpilogueBwdGQAISB_fSE_Li256ELb0ELb0EEENS1_19SingleTileSchedulerILb0ELb0ELb0ELi128EEEEEEEEEvNT_6ParamsE,"ax",@progbits
	.sectioninfo	@"SHI_REGISTERS=255"
	.align	128
.text._ZN7cutlass13device_kernelIN5flash19enable_sm80_to_sm89INS1_16FlashAttnBwdSm80INS1_25CollectiveMainloopBwdSm80ILi2ELi2EN4cute5tupleIJNS5_1CILi64EEENS7_ILi128EEENS7_ILi96EEEEEENS_6half_tEfNS_4arch4Sm80ELb0ELb1ELb1ELb0ELb0ELb0ELb0ELb0ELi2ELi2ELi4ELi2ELb0EEENS1_24CollectiveEpilogueBwdGQAISB_fSE_Li256ELb0ELb0EEENS1_19SingleTileSchedulerILb0ELb0ELb0ELi128EEEEEEEEEvNT_6ParamsE:
        .type           _ZN7cutlass13device_kernelIN5flash19enable_sm80_to_sm89INS1_16FlashAttnBwdSm80INS1_25CollectiveMainloopBwdSm80ILi2ELi2EN4cute5tupleIJNS5_1CILi64EEENS7_ILi128EEENS7_ILi96EEEEEENS_6half_tEfNS_4arch4Sm80ELb0ELb1ELb1ELb0ELb0ELb0ELb0ELb0ELi2ELi2ELi4ELi2ELb0EEENS1_24CollectiveEpilogueBwdGQAISB_fSE_Li256ELb0ELb0EEENS1_19SingleTileSchedulerILb0ELb0ELb0ELi128EEEEEEEEEvNT_6ParamsE,@function
        .size           _ZN7cutlass13device_kernelIN5flash19enable_sm80_to_sm89INS1_16FlashAttnBwdSm80INS1_25CollectiveMainloopBwdSm80ILi2ELi2EN4cute5tupleIJNS5_1CILi64EEENS7_ILi128EEENS7_ILi96EEEEEENS_6half_tEfNS_4arch4Sm80ELb0ELb1ELb1ELb0ELb0ELb0ELb0ELb0ELi2ELi2ELi4ELi2ELb0EEENS1_24CollectiveEpilogueBwdGQAISB_fSE_Li256ELb0ELb0EEENS1_19SingleTileSchedulerILb0ELb0ELb0ELi128EEEEEEEEEvNT_6ParamsE,(.L_x_1423 - _ZN7cutlass13device_kernelIN5flash19enable_sm80_to_sm89INS1_16FlashAttnBwdSm80INS1_25CollectiveMainloopBwdSm80ILi2ELi2EN4cute5tupleIJNS5_1CILi64EEENS7_ILi128EEENS7_ILi96EEEEEENS_6half_tEfNS_4arch4Sm80ELb0ELb1ELb1ELb0ELb0ELb0ELb0ELb0ELi2ELi2ELi4ELi2ELb0EEENS1_24CollectiveEpilogueBwdGQAISB_fSE_Li256ELb0ELb0EEENS1_19SingleTileSchedulerILb0ELb0ELb0ELi128EEEEEEEEEvNT_6ParamsE)
        .other          _ZN7cutlass13device_kernelIN5flash19enable_sm80_to_sm89INS1_16FlashAttnBwdSm80INS1_25CollectiveMainloopBwdSm80ILi2ELi2EN4cute5tupleIJNS5_1CILi64EEENS7_ILi128EEENS7_ILi96EEEEEENS_6half_tEfNS_4arch4Sm80ELb0ELb1ELb1ELb0ELb0ELb0ELb0ELb0ELi2ELi2ELi4ELi2ELb0EEENS1_24CollectiveEpilogueBwdGQAISB_fSE_Li256ELb0ELb0EEENS1_19SingleTileSchedulerILb0ELb0ELb0ELi128EEEEEEEEEvNT_6ParamsE,@"STO_CUDA_ENTRY STV_DEFAULT"
_ZN7cutlass13device_kernelIN5flash19enable_sm80_to_sm89INS1_16FlashAttnBwdSm80INS1_25CollectiveMainloopBwdSm80ILi2ELi2EN4cute5tupleIJNS5_1CILi64EEENS7_ILi128EEENS7_ILi96EEEEEENS_6half_tEfNS_4arch4Sm80ELb0ELb1ELb1ELb0ELb0ELb0ELb0ELb0ELi2ELi2ELi4ELi2ELb0EEENS1_24CollectiveEpilogueBwdGQAISB_fSE_Li256ELb0ELb0EEENS1_19SingleTileSchedulerILb0ELb0ELb0ELi128EEEEEEEEEvNT_6ParamsE:
        /* <DEDUP_REMOVED lines=26> */
.L_x_894:
        /* <DEDUP_REMOVED lines=122> */
[----:B------:R-:W-:Y:S01]  /*0940*/  LEA R34, P0, R10, c[0x0][0x258], 0x2 ;  /* 0x000096000a227a11 */ /* 0x000fe200078010ff */
[----:B------:R-:W-:Y:S01]  /*0950*/  UIMAD UR18, UR9, UR5, UR4 ;  /* 0x00000005091272a4 */ /* 0x000fe2000f8e0204 */
[----:B------:R-:W-:Y:S01]  /*0960*/  SHF.R.S32.HI R0, RZ, 0x1f, R3 ;  /* 0x0000001fff007819 */ /* 0x000fe20000011403 */
[----:B------:R-:W-:Y:S01]  /*0970*/  IMAD R42, R6, c[0x0][0x210], RZ ;  /* 0x00008400062a7a24 */ /* 0x000fe200078e02ff */
[----:B------:R-:W-:Y:S01]  /*0980*/  SHF.R.S32.HI R193, RZ, 0x1f, R192 ;  /* 0x0000001fffc17819 */ /* 0x000fe200000114c0 */
[----:B------:R-:W-:Y:S01]  /*0990*/  ULDC.64 UR4, c[0x0][0x1b8] ;  /* 0x00006e0000047ab9 */ /* 0x000fe20000000a00 */
[----:B------:R-:W-:Y:S01]  /*09a0*/  LEA.HI.X R35, R10, c[0x0][0x25c], R5, 0x2, P0 ;  /* 0x000097000a237a11 */ /* 0x000fe200000f1405 */
[----:B------:R-:W-:Y:S01]  /*09b0*/  IMAD.U32 R10, R11, 0x20, R12 ;  /* 0x000000200b0a7824 */ /* 0x000fe200078e000c */
[----:B------:R-:W-:Y:S01]  /*09c0*/  SHF.R.S32.HI R17, RZ, 0x1f, R16 ;  /* 0x0000001fff117819 */ /* 0x000fe20000011410 */
[C---:B------:R-:W-:Y:S01]  /*09d0*/  IMAD R12, R0.reuse, c[0x0][0x1e0], RZ ;  /* 0x00007800000c7a24 */ /* 0x040fe200078e02ff */
[----:B------:R-:W-:Y:S01]  /*09e0*/  UIMAD UR4, UR14, UR4, URZ ;  /* 0x000000040e0472a4 */ /* 0x000fe2000f8e023f */
[----:B------:R-:W-:Y:S01]  /*09f0*/  IMAD R5, R193, c[0x0][0x208], RZ ;  /* 0x00008200c1057a24 */ /* 0x000fe200078e02ff */
[----:B------:R-:W-:Y:S01]  /*0a00*/  USHF.R.S32.HI UR19, URZ, 0x1f, UR10 ;  /* 0x0000001f3f137899 */ /* 0x000fe2000801140a */
[----:B------:R-:W-:Y:S01]  /*0a10*/  IMAD R0, R0, c[0x0][0x1b0], RZ ;  /* 0x00006c0000007a24 */ /* 0x000fe200078e02ff */
[----:B------:R-:W-:Y:S01]  /*0a20*/  UIMAD UR4, UR9, UR5, UR4 ;  /* 0x00000005090472a4 */ /* 0x000fe2000f8e0204 */
[C---:B------:R-:W-:Y:S01]  /*0a30*/  IMAD R12, R3.reuse, c[0x0][0x1e4], R12 ;  /* 0x00007900030c7a24 */ /* 0x040fe200078e020c */
[----:B------:R-:W-:Y:S01]  /*0a40*/  IADD3 R187, R16, 0x40, RZ ;  /* 0x0000004010bb7810 */ /* 0x000fe20007ffe0ff */
[----:B------:R-:W-:Y:S01]  /*0a50*/  IMAD.WIDE.U32 R36, R3, c[0x0][0x1e0], R16 ;  /* 0x0000780003247a25 */ /* 0x000fe200078e0010 */
[----:B------:R-:W-:-:S02]  /*0a60*/  LEA.HI R15, R27, R8, RZ, 0x4 ;  /* 0x000000081b0f7211 */ /* 0x000fc400078f20ff */
[----:B------:R-:W-:Y:S01]  /*0a70*/  SHF.R.S32.HI R23, RZ, 0x1f, R23 ;  /* 0x0000001fff177819 */ /* 0x000fe20000011417 */
[C---:B------:R-:W-:Y:S01]  /*0a80*/  IMAD R5, R192.reuse, c[0x0][0x20c], R5 ;  /* 0x00008300c0057a24 */ /* 0x040fe200078e0205 */
[----:B------:R-:W-:Y:S01]  /*0a90*/  SHF.R.S32.HI R14, RZ, 0x4, R15 ;  /* 0x00000004ff0e7819 */ /* 0x000fe2000001140f */
[----:B------:R-:W-:-:S03]  /*0aa0*/  IMAD.WIDE.U32 R40, R192, c[0x0][0x208], R16 ;  /* 0x00008200c0287a25 */ /* 0x000fc600078e0010 */
[----:B------:R-:W-:Y:S01]  /*0ab0*/  LEA.HI R19, R15, R14, RZ, 0x1 ;  /* 0x0000000e0f137211 */ /* 0x000fe200078f08ff */
[----:B------:R-:W-:Y:S01]  /*0ac0*/  IMAD R0, R3, c[0x0][0x1b4], R0 ;  /* 0x00006d0003007a24 */ /* 0x000fe200078e0200 */
[----:B------:R-:W-:Y:S01]  /*0ad0*/  LOP3.LUT R15, R15, 0xfffffff0, RZ, 0xc0, !PT ;  /* 0xfffffff00f0f7812 */ /* 0x000fe200078ec0ff */
[----:B------:R-:W-:Y:S01]  /*0ae0*/  IMAD.WIDE.U32 R32, R3, c[0x0][0x1b0], R16 ;  /* 0x00006c0003207a25 */ /* 0x000fe200078e0010 */
[----:B------:R-:W-:-:S03]  /*0af0*/  LOP3.LUT R19, R19, 0xfffffffe, RZ, 0xc0, !PT ;  /* 0xfffffffe13137812 */ /* 0x000fc600078ec0ff */
[----:B------:R-:W-:Y:S02]  /*0b00*/  IMAD R11, R193, c[0x0][0x178], RZ ;  /* 0x00005e00c10b7a24 */ /* 0x000fe400078e02ff */
[----:B------:R-:W-:Y:S02]  /*0b10*/  IMAD.IADD R13, R37, 0x1, R12 ;  /* 0x00000001250d7824 */ /* 0x000fe400078e020c */
[----:B------:R-:W-:Y:S02]  /*0b20*/  IMAD.MOV.U32 R12, RZ, RZ, R36 ;  /* 0x000000ffff0c7224 */ /* 0x000fe400078e0024 */
[----:B------:R-:W-:Y:S02]  /*0b30*/  IMAD.IADD R37, R41, 0x1, R5 ;  /* 0x0000000129257824 */ /* 0x000fe400078e0205 */
[----:B------:R-:W-:Y:S02]  /*0b40*/  IMAD.IADD R41, R33, 0x1, R0 ;  /* 0x0000000121297824 */ /* 0x000fe400078e0200 */
[----:B------:R-:W-:-:S02]  /*0b50*/  IMAD.MOV.U32 R36, RZ, RZ, R40 ;  /* 0x000000ffff247224 */ /* 0x000fc400078e0028 */
[C---:B------:R-:W-:Y:S02]  /*0b60*/  IMAD R11, R192.reuse, c[0x0][0x17c], R11 ;  /* 0x00005f00c00b7a24 */ /* 0x040fe400078e020b */
[----:B------:R-:W-:-:S04]  /*0b70*/  IMAD.WIDE.U32 R24, R192, c[0x0][0x178], R16 ;  /* 0x00005e00c0187a25 */ /* 0x000fc800078e0010 */
[----:B------:R-:W-:Y:S02]  /*0b80*/  IMAD.U32 R3, RZ, RZ, UR9 ;  /* 0x00000009ff037e24 */ /* 0x000fe4000f8e00ff */
[----:B------:R-:W-:Y:S02]  /*0b90*/  IMAD.U32 R0, RZ, RZ, UR9 ;  /* 0x00000009ff007e24 */ /* 0x000fe4000f8e00ff */
[----:B------:R-:W-:Y:S02]  /*0ba0*/  IMAD.MOV.U32 R40, RZ, RZ, R32 ;  /* 0x000000ffff287224 */ /* 0x000fe400078e0020 */
[----:B------:R-:W-:Y:S02]  /*0bb0*/  IMAD.IADD R25, R25, 0x1, R11 ;  /* 0x0000000119197824 */ /* 0x000fe400078e020b */
[----:B------:R-:W-:-:S04]  /*0bc0*/  IMAD.WIDE.U32 R44, R3, c[0x0][0x1e8], R12 ;  /* 0x00007a00032c7a25 */ /* 0x000fc800078e000c */
[----:B------:R-:W-:Y:S01]  /*0bd0*/  IMAD.WIDE.U32 R40, R0, c[0x0][0x1b8], R40 ;  /* 0x00006e0000287a25 */ /* 0x000fe200078e0028 */
[----:B------:R-:W-:-:S03]  /*0be0*/  IADD3 R33, R45, UR18, RZ ;  /* 0x000000122d217c10 */ /* 0x000fc6000fffe0ff */
        /* <DEDUP_REMOVED lines=17> */
[----:B------:R-:W-:Y:S01]  /*0d00*/  IMAD.MOV.U32 R42, RZ, RZ, R36 ;  /* 0x000000ffff2a7224 */ /* 0x000fe200078e0024 */
[----:B------:R-:W-:Y:S01]  /*0d10*/  UIMAD UR4, UR9, UR5, UR4 ;  /* 0x00000005090472a4 */ /* 0x000fe2000f8e0204 */
[C---:B------:R-:W-:Y:S02]  /*0d20*/  IMAD R3, R38.reuse, c[0x0][0x1dc], R3 ;  /* 0x0000770026037a24 */ /* 0x040fe400078e0203 */
[----:B------:R-:W-:-:S04]  /*0d30*/  IMAD.WIDE.U32 R36, R38, c[0x0][0x1d8], R32 ;  /* 0x0000760026247a25 */ /* 0x000fc800078e0020 */
[----:B------:R-:W-:Y:S01]  /*0d40*/  IMAD.IADD R13, R47, 0x1, R12 ;  /* 0x000000012f0d7824 */ /* 0x000fe200078e020c */
[----:B------:R-:W-:Y:S01]  /*0d50*/  LEA R32, P0, R36, c[0x0][0x1c0], 0x1 ;  /* 0x0000700024207a11 */ /* 0x000fe200078008ff */
[----:B------:R-:W-:Y:S02]  /*0d60*/  IMAD.MOV.U32 R12, RZ, RZ, R46 ;  /* 0x000000ffff0c7224 */ /* 0x000fe400078e002e */
[----:B------:R-:W-:Y:S02]  /*0d70*/  IMAD.U32 R196, RZ, RZ, UR9 ;  /* 0x00000009ffc47e24 */ /* 0x000fe4000f8e00ff */
[----:B------:R-:W-:Y:S02]  /*0d80*/  IMAD R5, R39, c[0x0][0x1a8], RZ ;  /* 0x00006a0027057a24 */ /* 0x000fe400078e02ff */
[----:B------:R-:W-:Y:S02]  /*0d90*/  IMAD.MOV.U32 R24, RZ, RZ, R40 ;  /* 0x000000ffff187224 */ /* 0x000fe400078e0028 */
[----:B------:R-:W-:-:S02]  /*0da0*/  IMAD.IADD R3, R37, 0x1, R3 ;  /* 0x0000000125037824 */ /* 0x000fc400078e0203 */
[----:B------:R-:W-:-:S03]  /*0db0*/  IMAD.WIDE.U32 R196, R196, c[0x0][0x188], R12 ;  /* 0x00006200c4c47a25 */ /* 0x000fc600078e000c */
[----:B------:R-:W-:Y:S01]  /*0dc0*/  LEA.HI.X R33, R36, c[0x0][0x1c4], R3, 0x1, P0 ;  /* 0x0000710024217a11 */ /* 0x000fe200000f0c03 */
[C---:B------:R-:W-:Y:S01]  /*0dd0*/  IMAD R0, R38.reuse, c[0x0][0x1ac], R5 ;  /* 0x00006b0026007a24 */ /* 0x040fe200078e0205 */
[----:B------:R-:W-:Y:S01]  /*0de0*/  IADD3 R186, R197, UR4, RZ ;  /* 0x00000004c5ba7c10 */ /* 0x000fe2000fffe0ff */
[----:B------:R-:W-:Y:S01]  /*0df0*/  IMAD.MOV.U32 R12, RZ, RZ, c[0x0][0x1d8] ;  /* 0x00007600ff0c7624 */ /* 0x000fe200078e00ff */
[----:B------:R-:W-:Y:S01]  /*0e00*/  ULDC.64 UR4, c[0x0][0x208] ;  /* 0x0000820000047ab9 */ /* 0x000fe20000000a00 */
[----:B------:R-:W-:-:S03]  /*0e10*/  IMAD.WIDE.U32 R38, R38, c[0x0][0x1a8], R24 ;  /* 0x00006a0026267a25 */ /* 0x000fc600078e0018 */
[----:B------:R-:W-:Y:S01]  /*0e20*/  LEA R24, P2, R12, R32, 0x7 ;  /* 0x000000200c187211 */ /* 0x000fe200078438ff */
[----:B------:R-:W-:Y:S01]  /*0e30*/  IMAD.U32 R36, RZ, RZ, UR20 ;  /* 0x00000014ff247e24 */ /* 0x000fe2000f8e00ff */
[----:B------:R-:W-:Y:S01]  /*0e40*/  LEA R40, P1, R38, c[0x0][0x190], 0x1 ;  /* 0x0000640026287a11 */ /* 0x000fe200078208ff */
[----:B------:R-:W-:Y:S01]  /*0e50*/  IMAD.MOV.U32 R3, RZ, RZ, c[0x0][0x1dc] ;  /* 0x00007700ff037624 */ /* 0x000fe200078e00ff */
[----:B------:R-:W-:Y:S01]  /*0e60*/  UMOV UR20, 0x6 ;  /* 0x0000000600147882 */ /* 0x000fe20000000000 */
[----:B------:R-:W-:Y:S01]  /*0e70*/  IMAD.IADD R0, R39, 0x1, R0 ;  /* 0x0000000127007824 */ /* 0x000fe200078e0200 */
[----:B------:R-:W-:Y:S01]  /*0e80*/  LEA R11, P0, R36, R196, 0x6 ;  /* 0x000000c4240b7211 */ /* 0x000fe200078030ff */
[----:B------:R-:W-:Y:S01]  /*0e90*/  IMAD.MOV.U32 R5, RZ, RZ, c[0x0][0x1a8] ;  /* 0x00006a00ff057624 */ /* 0x000fe200078e00ff */
[----:B------:R-:W-:Y:S01]  /*0ea0*/  LEA.HI.X R25, R12, R33, R3, 0x7, P2 ;  /* 0x000000210c197211 */ /* 0x000fe200010f3c03 */
[----:B------:R-:W-:Y:S01]  /*0eb0*/  IMAD.U32 R13, RZ, RZ, UR18 ;  /* 0x00000012ff0d7e24 */ /* 0x000fe2000f8e00ff */
[----:B------:R-:W-:Y:S01]  /*0ec0*/  ULDC UR18, c[0x0][0x198] ;  /* 0x0000660000127ab9 */ /* 0x000fe20000000800 */
[----:B------:R-:W-:Y:S01]  /*0ed0*/  LEA.HI.X R41, R38, c[0x0][0x194], R0, 0x1, P1 ;  /* 0x0000650026297a11 */ /* 0x000fe200008f0c00 */
[----:B------:R-:W-:Y:S01]  /*0ee0*/  IMAD.MOV.U32 R3, RZ, RZ, c[0x0][0x1ac] ;  /* 0x00006b00ff037624 */ /* 0x000fe200078e00ff */
[----:B------:R-:W-:Y:S01]  /*0ef0*/  UIADD3 UR18, -UR11, UR18, URZ ;  /* 0x000000120b127290 */ /* 0x000fe2000fffe13f */
[----:B------:R-:W-:Y:S01]  /*0f00*/  LEA R38, P1, R5, R40, 0x7 ;  /* 0x0000002805267211 */ /* 0x000fe200078238ff */
[----:B------:R-:W-:Y:S01]  /*0f10*/  IMAD.U32 R37, RZ, RZ, UR21 ;  /* 0x00000015ff257e24 */ /* 0x000fe2000f8e00ff */
[----:B------:R-:W-:Y:S01]  /*0f20*/  LEA.HI.X R0, R36, R186, R13, 0x6, P0 ;  /* 0x000000ba24007211 */ /* 0x000fe200000f340d */
[----:B------:R-:W-:Y:S01]  /*0f30*/  USHF.L.U64.HI UR20, UR4, UR20, UR5 ;  /* 0x0000001404147299 */ /* 0x000fe20008010205 */
[----:B------:R-:W-:Y:S01]  /*0f40*/  LEA R36, P0, R11, c[0x0][0x160], 0x1 ;  /* 0x000058000b247a11 */ /* 0x000fe200078008ff */
[----:B------:R-:W-:Y:S01]  /*0f50*/  USHF.L.U32 UR21, UR4, 0x6, URZ ;  /* 0x0000000604157899 */ /* 0x000fe2000800063f */
[----:B------:R-:W-:Y:S01]  /*0f60*/  IADD3 R12, R16, 0x20, RZ ;  /* 0x00000020100c7810 */ /* 0x000fe20007ffe0ff */
[----:B------:R-:W-:Y:S01]  /*0f70*/  IMAD.U32 R194, RZ, RZ, UR9 ;  /* 0x00000009ffc27e24 */ /* 0x000fe2000f8e00ff */
[----:B------:R-:W-:Y:S01]  /*0f80*/  LEA.HI.X R39, R5, R41, R3, 0x7, P1 ;  /* 0x0000002905277211 */ /* 0x000fe200008f3c03 */
[----:B------:R-:W-:Y:S01]  /*0f90*/  ULDC.64 UR4, c[0x0][0x218] ;  /* 0x0000860000047ab9 */ /* 0x000fe20000000a00 */
[----:B------:R-:W-:Y:S01]  /*0fa0*/  IADD3 R3, -R192, UR18, RZ ;  /* 0x00000012c0037c10 */ /* 0x000fe2000fffe1ff */
[----:B------:R-:W-:Y:S01]  /*0fb0*/  UIMAD UR4, UR14, UR4, URZ ;  /* 0x000000040e0472a4 */ /* 0x000fe2000f8e023f */
[----:B------:R-:W-:Y:S01]  /*0fc0*/  ISETP.GE.AND P2, PT, R16, c[0x0][0x1cc], PT ;  /* 0x0000730010007a0c */ /* 0x000fe20003f46270 */
[----:B------:R-:W-:Y:S01]  /*0fd0*/  IMAD.SHL.U32 R10, R10, 0x2, RZ ;  /* 0x000000020a0a7824 */ /* 0x000fe200078e00ff */
[----:B------:R-:W-:Y:S01]  /*0fe0*/  LEA.HI.X R37, R11, c[0x0][0x164], R0, 0x1, P0 ;  /* 0x000059000b257a11 */ /* 0x000fe200000f0c00 */
[----:B------:R-:W-:Y:S01]  /*0ff0*/  UIMAD UR5, UR9, UR5, UR4 ;  /* 0x00000005090572a4 */ /* 0x000fe2000f8e0204 */
[----:B------:R-:W-:Y:S01]  /*1000*/  ISETP.GE.AND P1, PT, R12, c[0x0][0x1cc], PT ;  /* 0x000073000c007a0c */ /* 0x000fe20003f26270 */
[----:B------:R-:W-:Y:S01]  /*1010*/  IMAD.WIDE.U32 R194, R194, c[0x0][0x218], R42 ;  /* 0x00008600c2c27a25 */ /* 0x000fe200078e002a */
[----:B------:R-:W-:Y:S01]  /*1020*/  ISETP.GE.AND P0, PT, R187, c[0x0][0x1cc], PT ;  /* 0x00007300bb007a0c */ /* 0x000fe20003f06270 */
        /* <DEDUP_REMOVED lines=9> */
[C---:B------:R-:W-:Y:S01]  /*10c0*/  ISETP.LT.OR P1, PT, R3.reuse, 0x41, P1 ;  /* 0x000000410300780c */ /* 0x040fe20000f21670 */
[----:B------:R-:W-:Y:S01]  /*10d0*/  IMAD.IADD R15, R8, 0x1, -R15 ;  /* 0x00000001080f7824 */ /* 0x000fe200078e0a0f */
[----:B------:R-:W-:Y:S01]  /*10e0*/  ISETP.LT.OR P0, PT, R3, 0x41, P0 ;  /* 0x000000410300780c */ /* 0x000fe20000701670 */
[----:B------:R-:W-:Y:S01]  /*10f0*/  IMAD.SHL.U32 R31, R19, 0x10, RZ ;  /* 0x00000010131f7824 */ /* 0x000fe200078e00ff */
        /* <DEDUP_REMOVED lines=22> */
[----:B------:R-:W-:Y:S01]  /*1260*/  ISETP.LT.OR P6, PT, R3, 0x1, P2 ;  /* 0x000000010300780c */ /* 0x000fe200017c1670 */
[----:B------:R2:W-:Y:S01]  /*1270*/  LDGSTS.E.BYPASS.LTC128B.128 [R10+0xb080], [R24.64+0x80], !P0 ;  /* 0x0b080080180a7fae */ /* 0x0005e2000c101d50 */
[----:B------:R-:W-:Y:S02]  /*1280*/  ISETP.GE.AND P0, PT, R187, c[0x0][0x16c], PT ;  /* 0x00005b00bb007a0c */ /* 0x000fe40003f06270 */
[C---:B------:R-:W-:Y:S02]  /*1290*/  ISETP.LT.OR P3, PT, R3.reuse, 0x1, P1 ;  /* 0x000000010300780c */ /* 0x040fe40000f61670 */
[----:B------:R-:W-:Y:S02]  /*12a0*/  SEL R29, RZ, 0x4, P0 ;  /* 0x00000004ff1d7807 */ /* 0x000fe40000000000 */
[C---:B------:R-:W-:Y:S02]  /*12b0*/  ISETP.LT.OR P2, PT, R3.reuse, 0x41, P2 ;  /* 0x000000410300780c */ /* 0x040fe40001741670 */
[----:B------:R-:W-:-:S02]  /*12c0*/  ISETP.LT.OR P4, PT, R3, 0x41, P4 ;  /* 0x000000410300780c */ /* 0x000fc40002781670 */
[----:B------:R-:W-:Y:S01]  /*12d0*/  ISETP.LT.OR P1, PT, R3, 0x41, P1 ;  /* 0x000000410300780c */ /* 0x000fe20000f21670 */
[----:B------:R3:W-:Y:S01]  /*12e0*/  LDGSTS.E.BYPASS.LTC128B.128 [R10+0x80], [R40.64], !P6 ;  /* 0x00080000280a7fae */ /* 0x0007e2000f101d50 */
[----:B------:R-:W-:Y:S02]  /*12f0*/  LEA.HI R18, R20, R20, RZ, 0x1 ;  /* 0x0000001414127211 */ /* 0x000fe400078f08ff */
[----:B------:R-:W-:Y:S01]  /*1300*/  LEA.HI R5, R21, R28, RZ, 0x1 ;  /* 0x0000001c15057211 */ /* 0x000fe200078f08ff */
        /* <DEDUP_REMOVED lines=18> */
[----:B-1----:R-:W-:Y:S01]  /*1430*/  LEA R32, P0, R24, c[0x0][0x1f0], 0x1 ;  /* 0x00007c0018207a11 */ /* 0x002fe200078008ff */
        /* <DEDUP_REMOVED lines=9> */
[----:B------:R-:W-:-:S02]  /*14d0*/  SHF.R.S32.HI R0, RZ, 0x6, R0 ;  /* 0x00000006ff007819 */ /* 0x000fc40000011400 */
[----:B------:R-:W-:Y:S02]  /*14e0*/  LEA.HI.X R25, R14, c[0x0][0x284], R3, 0x2, P0 ;  /* 0x0000a1000e197a11 */ /* 0x000fe400000f1403 */
[----:B------:R-:W-:Y:S01]  /*14f0*/  LEA.HI R3, R15, R15, RZ, 0x1 ;  /* 0x0000000f0f037211 */ /* 0x000fe200078f08ff */
[----:B------:R-:W-:Y:S01]  /*1500*/  IMAD R180, R19, 0x4, R0 ;  /* 0x0000000413b47824 */ /* 0x000fe200078e0200 */
[----:B------:R-:W-:Y:S02]  /*1510*/  LOP3.LUT R14, R26, 0xfffffff8, RZ, 0xc0, !PT ;  /* 0xfffffff81a0e7812 */ /* 0x000fe400078ec0ff */
[----:B------:R-:W-:Y:S01]  /*1520*/  LOP3.LUT R42, R3, 0x7fffffe, RZ, 0xc0, !PT ;  /* 0x07fffffe032a7812 */ /* 0x000fe200078ec0ff */
[----:B------:R-:W-:Y:S01]  /*1530*/  IMAD R180, R180, 0x8, R13 ;  /* 0x00000008b4b47824 */ /* 0x000fe200078e020d */
[----:B------:R-:W-:Y:S01]  /*1540*/  ISETP.GE.AND P0, PT, R12, c[0x0][0x16c], PT ;  /* 0x00005b000c007a0c */ /* 0x000fe20003f06270 */
[C---:B------:R-:W-:Y:S01]  /*1550*/  IMAD.IADD R14, R15.reuse, 0x1, -R14 ;  /* 0x000000010f0e7824 */ /* 0x040fe200078e0a0e */
[----:B------:R-:W-:Y:S01]  /*1560*/  SHF.R.S32.HI R26, RZ, 0x3, R26 ;  /* 0x00000003ff1a7819 */ /* 0x000fe2000001141a */
[----:B------:R-:W-:Y:S01]  /*1570*/  IMAD.IADD R13, R15, 0x1, -R42 ;  /* 0x000000010f0d7824 */ /* 0x000fe200078e0a2a */
[----:B------:R-:W-:Y:S01]  /*1580*/  LOP3.LUT R184, R184, 0x8, RZ, 0xc0, !PT ;  /* 0x00000008b8b87812 */ /* 0x000fe200078ec0ff */
[----:B------:R-:W-:Y:S01]  /*1590*/  IMAD.SHL.U32 R15, R28, 0x10, RZ ;  /* 0x000000101c0f7824 */ /* 0x000fe200078e00ff */
[----:B------:R-:W-:Y:S01]  /*15a0*/  SEL R28, RZ, 0x2, P0 ;  /* 0x00000002ff1c7807 */ /* 0x000fe20000000000 */
[----:B------:R-:W-:Y:S01]  /*15b0*/  IMAD R178, R26, 0x8, R13 ;  /* 0x000000081ab27824 */ /* 0x000fe200078e020d */
[----:B------:R-:W-:Y:S01]  /*15c0*/  LOP3.LUT R31, R31, 0x10, RZ, 0xc0, !PT ;  /* 0x000000101f1f7812 */ /* 0x000fe200078ec0ff */
[----:B------:R-:W-:Y:S01]  /*15d0*/  IMAD R13, R30, 0x2, R177 ;  /* 0x000000021e0d7824 */ /* 0x000fe200078e02b1 */
[----:B------:R-:W-:Y:S01]  /*15e0*/  LOP3.LUT R15, R20, 0x30, R15, 0xf8, !PT ;  /* 0x00000030140f7812 */ /* 0x000fe200078ef80f */
[----:B------:R-:W-:Y:S01]  /*15f0*/  IMAD R177, R26, 0x200, R177 ;  /* 0x000002001ab17824 */ /* 0x000fe200078e02b1 */
[----:B------:R-:W-:Y:S01]  /*1600*/  IADD3 R28, R29, R28, R188 ;  /* 0x0000001c1d1c7210 */ /* 0x000fe20007ffe0bc */
[----:B----4-:R-:W-:Y:S01]  /*1610*/  @!P1 IMAD.SHL.U32 R39, R8, 0x10, RZ ;  /* 0x0000001008279824 */ /* 0x010fe200078e00ff */
[--C-:B------:R-:W-:Y:S01]  /*1620*/  SHF.R.S32.HI R30, RZ, 0x1, R3.reuse ;  /* 0x00000001ff1e7819 */ /* 0x100fe20000011403 */
[----:B------:R-:W-:Y:S01]  /*1630*/  IMAD.SHL.U32 R178, R178, 0x20, RZ ;  /* 0x00000020b2b27824 */ /* 0x000fe200078e00ff */
[----:B------:R-:W-:-:S02]  /*1640*/  SHF.R.S32.HI R29, RZ, 0x1f, R3 ;  /* 0x0000001fff1d7819 */ /* 0x000fc40000011403 */
[----:B------:R-:W-:Y:S02]  /*1650*/  SHF.R.U32.HI R20, RZ, 0x3, R20 ;  /* 0x00000003ff147819 */ /* 0x000fe40000011614 */
[----:B------:R-:W-:Y:S02]  /*1660*/  LOP3.LUT R15, R15, 0x8, R22, 0xf8, !PT ;  /* 0x000000080f0f7812 */ /* 0x000fe400078ef816 */
[----:B------:R-:W-:Y:S02]  /*1670*/  SEL R3, RZ, 0xffffffff, P3 ;  /* 0xffffffffff037807 */ /* 0x000fe40001800000 */
[----:B------:R-:W-:Y:S02]  /*1680*/  ISETP.GE.AND P3, PT, R187, c[0x0][0x1fc], PT ;  /* 0x00007f00bb007a0c */ /* 0x000fe40003f66270 */
[----:B------:R-:W-:Y:S01]  /*1690*/  LOP3.LUT R20, R15, R20, RZ, 0x3c, !PT ;  /* 0x000000140f147212 */ /* 0x000fe200078e3cff */
[----:B------:R-:W-:Y:S01]  /*16a0*/  IMAD.SHL.U32 R3, R3, 0x2, RZ ;  /* 0x0000000203037824 */ /* 0x000fe200078e00ff */
[----:B------:R-:W-:-:S02]  /*16b0*/  SEL R15, RZ, 0x4, P3 ;  /* 0x00000004ff0f7807 */ /* 0x000fc40001800000 */
[C---:B------:R-:W-:Y:S01]  /*16c0*/  LOP3.LUT P3, RZ, R28.reuse, 0x1, RZ, 0xc0, !PT ;  /* 0x000000011cff7812 */ /* 0x040fe2000786c0ff */
[----:B------:R-:W-:Y:S01]  /*16d0*/  IMAD R179, R19, 0x200, R20 ;  /* 0x0000020013b37824 */ /* 0x000fe200078e0214 */
        /* <DEDUP_REMOVED lines=23> */
[----:B------:R-:W-:-:S02]  /*1850*/  LEA.HI R26, R27, R8, RZ, 0x7 ;  /* 0x000000081b1a7211 */ /* 0x000fc400078f38ff */
[----:B------:R-:W-:Y:S01]  /*1860*/  LOP3.LUT R15, R15, 0xfffffff8, RZ, 0xc0, !PT ;  /* 0xfffffff80f0f7812 */ /* 0x000fe200078ec0ff */
[----:B------:R-:W0:Y:S01]  /*1870*/  LDGDEPBAR ;  /* 0x00000000000079af */ /* 0x000e220000000000 */
[----:B------:R-:W-:Y:S02]  /*1880*/  SEL R27, RZ, 0xffffffff, P0 ;  /* 0xffffffffff1b7807 */ /* 0x000fe40000000000 */
[----:B------:R-:W-:Y:S01]  /*1890*/  LOP3.LUT P0, RZ, R18, 0x2, RZ, 0xc0, !PT ;  /* 0x0000000212ff7812 */ /* 0x000fe2000780c0ff */
[----:B------:R3:W-:Y:S01]  /*18a0*/  LDGSTS.E.BYPASS.LTC128B.128 [R10+0x12080], [R32.64], !P6 ;  /* 0x12080000200a7fae */ /* 0x0007e2000f101d50 */
[----:B------:R-:W-:Y:S01]  /*18b0*/  IMAD.IADD R15, R192, 0x1, -R15 ;  /* 0x00000001c00f7824 */ /* 0x000fe200078e0a0f */
[----:B------:R-:W-:Y:S01]  /*18c0*/  LOP3.LUT P6, RZ, R14, 0x4, RZ, 0xc0, !PT ;  /* 0x000000040eff7812 */ /* 0x000fe200078cc0ff */
[----:B------:R-:W-:Y:S01]  /*18d0*/  IMAD.SHL.U32 R27, R27, 0x2, RZ ;  /* 0x000000021b1b7824 */ /* 0x000fe200078e00ff */
[----:B------:R3:W-:Y:S01]  /*18e0*/  LDGSTS.E.BYPASS.LTC128B.128 [R10+0x13080], [R32.64+0x40], !P5 ;  /* 0x13080040200a7fae */ /* 0x0007e2000e901d50 */
[----:B------:R-:W-:Y:S01]  /*18f0*/  ISETP.GE.OR P5, PT, R192, UR4, !P2 ;  /* 0x00000004c0007c0c */ /* 0x000fe2000d7a6670 */
[----:B------:R-:W-:Y:S01]  /*1900*/  IMAD.SHL.U32 R23, R15, 0x40, RZ ;  /* 0x000000400f177824 */ /* 0x000fe200078e00ff */
[----:B------:R-:W-:Y:S01]  /*1910*/  LOP3.LUT R18, R28, 0x18, RZ, 0xc0, !PT ;  /* 0x000000181c127812 */ /* 0x000fe200078ec0ff */
[----:B------:R-:W-:Y:S01]  /*1920*/  UIADD3 UR4, UR10, 0x1, URZ ;  /* 0x000000010a047890 */ /* 0x000fe2000fffe03f */
[----:B------:R-:W-:-:S02]  /*1930*/  LOP3.LUT R29, R29, 0xc0, RZ, 0xc0, !PT ;  /* 0x000000c01d1d7812 */ /* 0x000fc400078ec0ff */
[----:B------:R-:W-:Y:S01]  /*1940*/  LOP3.LUT R23, R23, 0x1c0, RZ, 0xc0, !PT ;  /* 0x000001c017177812 */ /* 0x000fe200078ec0ff */
[----:B------:R-:W-:Y:S01]  /*1950*/  UISETP.GE.AND UP0, UPT, UR4, UR12, UPT ;  /* 0x0000000c0400728c */ /* 0x000fe2000bf06270 */
[----:B------:R-:W-:Y:S02]  /*1960*/  SHF.R.U32.HI R26, RZ, 0x4, R26 ;  /* 0x00000004ff1a7819 */ /* 0x000fe4000001161a */
[----:B------:R-:W-:Y:S02]  /*1970*/  SHF.R.U32.HI R28, RZ, 0x3, R23 ;  /* 0x00000003ff1c7819 */ /* 0x000fe40000011617 */
[----:B------:R-:W-:Y:S01]  /*1980*/  LOP3.LUT R30, R29, 0x8, R22, 0xf8, !PT ;  /* 0x000000081d1e7812 */ /* 0x000fe200078ef816 */
[----:B------:R3:W-:Y:S01]  /*1990*/  LDGSTS.E.BYPASS.LTC128B.128 [R10+0x14080], [R32.64+0x80], !P5 ;  /* 0x14080080200a7fae */ /* 0x0007e2000e901d50 */
[C---:B------:R-:W-:Y:S01]  /*19a0*/  LOP3.LUT P5, RZ, R14.reuse, 0x2, RZ, 0xc0, !PT ;  /* 0x000000020eff7812 */ /* 0x040fe200078ac0ff */
[----:B------:R-:W-:Y:S01]  /*19b0*/  IMAD.SHL.U32 R14, R14, 0x40, RZ ;  /* 0x000000400e0e7824 */ /* 0x000fe200078e00ff */
[----:B------:R-:W-:Y:S01]  /*19c0*/  LOP3.LUT R28, R28, R23, R18, 0x1e, !PT ;  /* 0x000000171c1c7212 */ /* 0x000fe200078e1e12 */
[----:B------:R-:W-:Y:S01]  /*19d0*/  @!P1 IMAD.SHL.U32 R23, R8, 0x10, RZ ;  /* 0x0000001008179824 */ /* 0x000fe200078e00ff */
[----:B------:R-:W-:-:S02]  /*19e0*/  SEL R174, R181, 0xfffffff0, !P5 ;  /* 0xfffffff0b5ae7807 */ /* 0x000fc40006800000 */
[----:B------:R-:W-:Y:S01]  /*19f0*/  LOP3.LUT R19, R14, 0x1c0, RZ, 0xc0, !PT ;  /* 0x000001c00e137812 */ /* 0x000fe200078ec0ff */
[----:B------:R-:W-:Y:S01]  /*1a00*/  IMAD.IADD R14, R8, 0x1, -R21 ;  /* 0x00000001080e7824 */ /* 0x000fe200078e0a15 */
[----:B------:R-:W-:Y:S01]  /*1a10*/  PLOP3.LUT P5, PT, PT, PT, UP0, 0x80, 0x0 ;  /* 0x000000000000781c */ /* 0x000fe20003faf008 */
[----:B------:R-:W-:Y:S01]  /*1a20*/  IMAD.IADD R200, R13, 0x1, R28 ;  /* 0x000000010dc87824 */ /* 0x000fe200078e021c */
[----:B------:R-:W-:Y:S01]  /*1a30*/  SHF.R.U32.HI R20, RZ, 0x3, R19 ;  /* 0x00000003ff147819 */ /* 0x000fe20000011613 */
[----:B------:R3:W-:Y:S01]  /*1a40*/  @!P1 LDGSTS.E.BYPASS.LTC128B.128 [R23+0x18280], [R24.64] ;  /* 0x1828000018179fae */ /* 0x0007e2000b901d50 */
[----:B------:R-:W-:Y:S01]  /*1a50*/  SHF.R.S32.HI R13, RZ, 0x1f, R14 ;  /* 0x0000001fff0d7819 */ /* 0x000fe2000001140e */
[----:B------:R-:W-:Y:S01]  /*1a60*/  IMAD.SHL.U32 R200, R200, 0x2, RZ ;  /* 0x00000002c8c87824 */ /* 0x000fe200078e00ff */
[----:B------:R-:W-:Y:S01]  /*1a70*/  LOP3.LUT R20, R20, R19, R184, 0x1e, !PT ;  /* 0x0000001314147212 */ /* 0x000fe200078e1eb8 */
[----:B------:R-:W-:Y:S01]  /*1a80*/  IMAD.SHL.U32 R19, R3, 0x40, RZ ;  /* 0x0000004003137824 */ /* 0x000fe200078e00ff */
[----:B------:R-:W-:Y:S01]  /*1a90*/  LEA.HI R13, R13, R14, RZ, 0x2 ;  /* 0x0000000e0d0d7211 */ /* 0x000fe200078f10ff */
[----:B------:R-:W0:Y:S01]  /*1aa0*/  LDGDEPBAR ;  /* 0x00000000000079af */ /* 0x000e220000000000 */
[----:B------:R-:W-:Y:S01]  /*1ab0*/  LOP3.LUT R22, R31, 0x8, R26, 0xf8, !PT ;  /* 0x000000081f167812 */ /* 0x000fe200078ef81a */
[----:B------:R-:W-:Y:S01]  /*1ac0*/  IMAD.IADD R177, R177, 0x1, R20 ;  /* 0x00000001b1b17824 */ /* 0x000fe200078e0214 */
[----:B------:R-:W-:Y:S01]  /*1ad0*/  LOP3.LUT R19, R19, 0xc0, RZ, 0xc0, !PT ;  /* 0x000000c013137812 */ /* 0x000fe200078ec0ff */
        /* <DEDUP_REMOVED lines=49> */
.L_x_897:
[----:B------:R-:W-:Y:S05]  /*1df0*/  BSYNC B0 ;  /* 0x0000000000007941 */ /* 0x000fea0003800000 */
.L_x_896:
        /* <DEDUP_REMOVED lines=30> */
[----:B------:R-:W-:Y:S01]  /*1fe0*/  CS2R R130, SRZ ;  /* 0x0000000000827805 */ /* 0x000fe2000001ff00 */
        /* <DEDUP_REMOVED lines=64> */
[----:B------:R-:W-:Y:S02]  /*23f0*/  UMOV UR4, URZ ;  /* 0x0000003f00047c82 */ /* 0x000fe40008000000 */
[----:B------:R-:W-:Y:S02]  /*2400*/  UMOV UR23, 0x1 ;  /* 0x0000000100177882 */ /* 0x000fe40000000000 */
[----:B------:R-:W-:Y:S02]  /*2410*/  UMOV UR22, URZ ;  /* 0x0000003f00167c82 */ /* 0x000fe40008000000 */
[----:B------:R-:W-:Y:S02]  /*2420*/  USHF.L.U32 UR19, UR8, 0x7, URZ ;  /* 0x0000000708137899 */ /* 0x000fe4000800063f */
[----:B------:R-:W-:-:S02]  /*2430*/  ULDC UR20, c[0x0][0x168] ;  /* 0x00005a0000147ab9 */ /* 0x000fc40000000800 */
[----:B------:R-:W-:Y:S02]  /*2440*/  UISETP.GT.AND UP5, UPT, UR8, -0x1, UPT ;  /* 0xffffffff0800788c */ /* 0x000fe4000bfa4270 */
[----:B------:R-:W-:Y:S02]  /*2450*/  UISETP.LE.AND UP4, UPT, UR26, UR25, UPT ;  /* 0x000000191a00728c */ /* 0x000fe4000bf83270 */
[----:B------:R-:W-:Y:S02]  /*2460*/  ULOP3.LUT UR21, URZ, UR21, URZ, 0x33, !UPT ;  /* 0x000000153f157292 */ /* 0x000fe4000f8e333f */
[----:B------:R-:W-:Y:S02]  /*2470*/  UIMAD UR13, UR9, UR13, URZ ;  /* 0x0000000d090d72a4 */ /* 0x000fe4000f8e023f */
[----:B------:R-:W-:Y:S02]  /*2480*/  UIMAD UR5, UR9, UR5, URZ ;  /* 0x00000005090572a4 */ /* 0x000fe4000f8e023f */
[----:B------:R-:W-:-:S02]  /*2490*/  ULDC UR18, c[0x0][0x168] ;  /* 0x00005a0000127ab9 */ /* 0x000fc40000000800 */
.L_x_916:
        /* <DEDUP_REMOVED lines=15> */
[----:B------:R-:W-:Y:S02]  /*2590*/  MOV R252, UR10 ;  /* 0x0000000a00fc7c02 */ /* 0x000fe40008000f00 */
[----:B------:R-:W-:Y:S01]  /*25a0*/  SHF.L.U32 R240, R242, 0x2, RZ ;  /* 0x00000002f2f07819 */ /* 0x000fe200000006ff */
[----:B------:R-:W-:Y:S01]  /*25b0*/  LDSM.16.M88.4 R136, [R180+0x80] ;  /* 0x00008000b488783b */ /* 0x000fe20000000200 */
[----:B------:R-:W-:Y:S04]  /*25c0*/  LEA R252, R252, R189, 0x6 ;  /* 0x000000bdfcfc7211 */ /* 0x000fe800078e30ff */
[C---:B------:R-:W-:Y:S02]  /*25d0*/  IADD3 R251, R252.reuse, R208, RZ ;  /* 0x000000d0fcfb7210 */ /* 0x040fe40007ffe0ff */
[----:B------:R-:W-:Y:S01]  /*25e0*/  IADD3 R250, R252, R210, RZ ;  /* 0x000000d2fcfa7210 */ /* 0x000fe20007ffe0ff */
[----:B------:R-:W2:Y:S01]  /*25f0*/  LDSM.16.M88.4 R132, [R183+0xc080] ;  /* 0x00c08000b784783b */ /* 0x000ea20000000200 */
[----:B------:R-:W-:Y:S07]  /*2600*/  IMNMX R251, R211, R251, PT ;  /* 0x000000fbd3fb7217 */ /* 0x000fee0003800200 */
        /* <DEDUP_REMOVED lines=15> */
[----:B------:R-:W-:Y:S04]  /*2700*/  LDS R248, [R240+0x18080] ;  /* 0x01808000f0f87984 */ /* 0x000fe80000000800 */
[----:B------:R-:W-:Y:S01]  /*2710*/  LDS R247, [R240+0x180a0] ;  /* 0x0180a000f0f77984 */ /* 0x000fe20000000800 */
[-C--:B------:R-:W-:Y:S03]  /*2720*/  HMMA.16816.F32 R28, R140, R146.reuse, RZ ;  /* 0x000000928c1c723c */ /* 0x080fe600000018ff */
[----:B------:R-:W-:Y:S05]  /*2730*/  LDSM.16.M88.4 R140, [R185+0xd080] ;  /* 0x00d08000b98c783b */ /* 0x000fea0000000200 */
[----:B------:R-:W-:Y:S03]  /*2740*/  HMMA.16816.F32 R32, R132, R146, RZ ;  /* 0x000000928420723c */ /* 0x000fe600000018ff */
[----:B------:R-:W4:Y:S05]  /*2750*/  LDSM.16.M88.4 R132, [R183+0xd880] ;  /* 0x00d88000b784783b */ /* 0x000f2a0000000200 */
[-C--:B-----5:R-:W-:Y:S03]  /*2760*/  HMMA.16816.F32 R4, R148, R152.reuse, R4 ;  /* 0x000000989404723c */ /* 0x0a0fe60000001804 */
[----:B------:R-:W5:Y:S05]  /*2770*/  LDSM.16.M88.4 R144, [R173+0x2080] ;  /* 0x00208000ad90783b */ /* 0x000f6a0000000200 */
[C---:B--2---:R-:W-:Y:S03]  /*2780*/  HMMA.16816.F32 R8, R156.reuse, R152, R8 ;  /* 0x000000989c08723c */ /* 0x044fe60000001808 */
[----:B------:R-:W-:Y:S04]  /*2790*/  LDS R246, [R240+0x18100] ;  /* 0x01810000f0f67984 */ /* 0x000fe80000000800 */
[----:B------:R-:W-:Y:S01]  /*27a0*/  LDS R242, [R240+0x18120] ;  /* 0x01812000f0f27984 */ /* 0x000fe20000000800 */
        /* <DEDUP_REMOVED lines=23> */
[C---:B-1----:R-:W-:Y:S08]  /*2920*/  HMMA.16816.F32 R8, R148.reuse, R144, R8 ;  /* 0x000000909408723c */ /* 0x042ff00000001808 */
[-C--:B------:R-:W-:Y:S08]  /*2930*/  HMMA.16816.F32 R12, R148, R146.reuse, R12 ;  /* 0x00000092940c723c */ /* 0x080ff0000000180c */
[C---:B------:R-:W-:Y:S08]  /*2940*/  HMMA.16816.F32 R16, R140.reuse, R146, R16 ;  /* 0x000000928c10723c */ /* 0x040ff00000001810 */
        /* <DEDUP_REMOVED lines=101> */
.L_x_900:
[----:B------:R-:W-:Y:S04]  /*2fa0*/  MOV R4, 0x1 ;  /* 0x0000000100047802 */ /* 0x000fe80000000f00 */
[----:B------:R-:W-:Y:S11]  /*2fb0*/  ISETP.NE.AND P5, PT, R4, c[0x0][0x2a8], PT ;  /* 0x0000aa0004007a0c */ /* 0x000ff60003fa5270 */
[----:B------:R-:W-:Y:S02]  /*2fc0*/  @!UPT UIADD3 URZ, URZ, URZ, URZ ;  /* 0x0000003f3f3ff290 */ /* 0x000fe4000fffe03f */
[----:B------:R-:W-:Y:S05]  /*2fd0*/  @P5 IMAD.HI.U32 R4, R5, c[0x0][0x2ac], RZ ;  /* 0x0000ab0005045a27 */ /* 0x000fea00078e00ff */
[----:B------:R-:W-:Y:S02]  /*2fe0*/  @P5 SHF.R.U32.HI R5, RZ, c[0x0][0x2b0], R4 ;  /* 0x0000ac00ff055a19 */ /* 0x000fe40000011604 */
.L_x_901:
[----:B------:R-:W-:Y:S05]  /*2ff0*/  BSYNC B0 ;  /* 0x0000000000007941 */ /* 0x000fea0003800000 */
.L_x_899:
        /* <DEDUP_REMOVED lines=9> */
.L_x_898:
[----:B--2345:R-:W-:Y:S04]  /*3090*/  IADD3 R4, R252, 0x8, RZ ;  /* 0x00000008fc047810 */ /* 0x03cfe80007ffe0ff */
[----:B------:R-:W-:Y:S01]  /*30a0*/  IADD3 R6, R4, c[0x0][0x2a4], R205 ;  /* 0x0000a90004067a10 */ /* 0x000fe20007ffe0cd */
        /* <DEDUP_REMOVED lines=17> */
.L_x_904:
[----:B------:R-:W-:Y:S04]  /*31c0*/  MOV R4, 0x1 ;  /* 0x0000000100047802 */ /* 0x000fe80000000f00 */
[----:B------:R-:W-:Y:S11]  /*31d0*/  ISETP.NE.AND P5, PT, R4, c[0x0][0x2a8], PT ;  /* 0x0000aa0004007a0c */ /* 0x000ff60003fa5270 */
[----:B------:R-:W-:Y:S02]  /*31e0*/  @!UPT UIADD3 URZ, URZ, URZ, URZ ;  /* 0x0000003f3f3ff290 */ /* 0x000fe4000fffe03f */
[----:B------:R-:W-:Y:S05]  /*31f0*/  @P5 IMAD.HI.U32 R4, R5, c[0x0][0x2ac], RZ ;  /* 0x0000ab0005045a27 */ /* 0x000fea00078e00ff */
[----:B------:R-:W-:Y:S02]  /*3200*/  @P5 SHF.R.U32.HI R5, RZ, c[0x0][0x2b0], R4 ;  /* 0x0000ac00ff055a19 */ /* 0x000fe40000011604 */
.L_x_905:
[----:B------:R-:W-:Y:S05]  /*3210*/  BSYNC B0 ;  /* 0x0000000000007941 */ /* 0x000fea0003800000 */
.L_x_903:
[----:B------:R-:W-:Y:S04]  /*3220*/  IMAD.MOV.U32 R4, RZ, RZ, c[0x0][0x2a8] ;  /* 0x0000aa00ff047624 */ /* 0x000fe800078e00ff */
[----:B------:R-:W-:Y:S04]  /*3230*/  IMAD R5, R5, R4, -UR19 ;  /* 0x8000001305057e24 */ /* 0x000fe8000f8e0204 */
[----:B------:R-:W-:Y:S05]  /*3240*/  IMAD.IADD R6, R5, 0x1, -R204 ;  /* 0x0000000105067824 */ /* 0x000fea00078e0acc */
[----:B------:R-:W-:Y:S02]  /*3250*/  IADD3 R4, R6, c[0x0][0x2a8], RZ ;  /* 0x0000aa0006047a10 */ /* 0x000fe40007ffe0ff */
[----:B------:R-:W-:Y:S02]  /*3260*/  IMNMX R249, R249, R6, !PT ;  /* 0x00000006f9f97217 */ /* 0x000fe40007800200 */
[----:B------:R-:W-:Y:S02]  /*3270*/  IMNMX R185, R185, R4, PT ;  /* 0x00000004b9b97217 */ /* 0x000fe40003800200 */
.L_x_902:
[----:B------:R-:W-:Y:S04]  /*3280*/  IADD3 R4, R252, 0x20, RZ ;  /* 0x00000020fc047810 */ /* 0x000fe80007ffe0ff */
        /* <DEDUP_REMOVED lines=18> */
.L_x_908:
[----:B------:R-:W-:Y:S04]  /*33b0*/  MOV R4, 0x1 ;  /* 0x0000000100047802 */ /* 0x000fe80000000f00 */
[----:B------:R-:W-:Y:S11]  /*33c0*/  ISETP.NE.AND P5, PT, R4, c[0x0][0x2a8], PT ;  /* 0x0000aa0004007a0c */ /* 0x000ff60003fa5270 */
[----:B------:R-:W-:Y:S02]  /*33d0*/  @!UPT UIADD3 URZ, URZ, URZ, URZ ;  /* 0x0000003f3f3ff290 */ /* 0x000fe4000fffe03f */
[----:B------:R-:W-:Y:S05]  /*33e0*/  @P5 IMAD.HI.U32 R4, R5, c[0x0][0x2ac], RZ ;  /* 0x0000ab0005045a27 */ /* 0x000fea00078e00ff */
[----:B------:R-:W-:Y:S02]  /*33f0*/  @P5 SHF.R.U32.HI R5, RZ, c[0x0][0x2b0], R4 ;  /* 0x0000ac00ff055a19 */ /* 0x000fe40000011604 */
.L_x_909:
[----:B------:R-:W-:Y:S05]  /*3400*/  BSYNC B0 ;  /* 0x0000000000007941 */ /* 0x000fea0003800000 */
.L_x_907:
[----:B------:R-:W-:Y:S04]  /*3410*/  IMAD.MOV.U32 R4, RZ, RZ, c[0x0][0x2a8] ;  /* 0x0000aa00ff047624 */ /* 0x000fe800078e00ff */
[----:B------:R-:W-:Y:S04]  /*3420*/  IMAD R5, R5, R4, -UR19 ;  /* 0x8000001305057e24 */ /* 0x000fe8000f8e0204 */
[----:B------:R-:W-:Y:S05]  /*3430*/  IMAD.IADD R5, R5, 0x1, -R204 ;  /* 0x0000000105057824 */ /* 0x000fea00078e0acc */
[----:B------:R-:W-:Y:S02]  /*3440*/  IADD3 R4, R5, c[0x0][0x2a8], RZ ;  /* 0x0000aa0005047a10 */ /* 0x000fe40007ffe0ff */
[----:B------:R-:W-:Y:S02]  /*3450*/  IMNMX R170, R170, R5, !PT ;  /* 0x00000005aaaa7217 */ /* 0x000fe40007800200 */
[----:B------:R-:W-:Y:S02]  /*3460*/  IMNMX R171, R171, R4, PT ;  /* 0x00000004abab7217 */ /* 0x000fe40003800200 */
.L_x_906:
        /* <DEDUP_REMOVED lines=19> */
.L_x_912:
[----:B------:R-:W-:Y:S04]  /*35a0*/  MOV R4, 0x1 ;  /* 0x0000000100047802 */ /* 0x000fe80000000f00 */
[----:B------:R-:W-:Y:S11]  /*35b0*/  ISETP.NE.AND P0, PT, R4, c[0x0][0x2a8], PT ;  /* 0x0000aa0004007a0c */ /* 0x000ff60003f05270 */
[----:B------:R-:W-:Y:S02]  /*35c0*/  @!UPT UIADD3 URZ, URZ, URZ, URZ ;  /* 0x0000003f3f3ff290 */ /* 0x000fe4000fffe03f */
[----:B------:R-:W-:Y:S05]  /*35d0*/  @P0 IMAD.HI.U32 R4, R5, c[0x0][0x2ac], RZ ;  /* 0x0000ab0005040a27 */ /* 0x000fea00078e00ff */
[----:B------:R-:W-:Y:S02]  /*35e0*/  @P0 SHF.R.U32.HI R5, RZ, c[0x0][0x2b0], R4 ;  /* 0x0000ac00ff050a19 */ /* 0x000fe40000011604 */
.L_x_913:
[----:B------:R-:W-:Y:S05]  /*35f0*/  BSYNC B0 ;  /* 0x0000000000007941 */ /* 0x000fea0003800000 */
.L_x_911:
[----:B------:R-:W-:Y:S04]  /*3600*/  IMAD.MOV.U32 R4, RZ, RZ, c[0x0][0x2a8] ;  /* 0x0000aa00ff047624 */ /* 0x000fe800078e00ff */
[----:B------:R-:W-:Y:S04]  /*3610*/  IMAD R5, R5, R4, -UR19 ;  /* 0x8000001305057e24 */ /* 0x000fe8000f8e0204 */
[----:B------:R-:W-:Y:S05]  /*3620*/  IMAD.IADD R5, R5, 0x1, -R204 ;  /* 0x0000000105057824 */ /* 0x000fea00078e0acc */
[----:B------:R-:W-:Y:S02]  /*3630*/  IADD3 R4, R5, c[0x0][0x2a8], RZ ;  /* 0x0000aa0005047a10 */ /* 0x000fe40007ffe0ff */
[----:B------:R-:W-:Y:S02]  /*3640*/  IMNMX R168, R168, R5, !PT ;  /* 0x00000005a8a87217 */ /* 0x000fe40007800200 */
[----:B------:R-:W-:Y:S02]  /*3650*/  IMNMX R169, R169, R4, PT ;  /* 0x00000004a9a97217 */ /* 0x000fe40003800200 */
.L_x_910:
[----:B------:R-:W-:Y:S04]  /*3660*/  DEPBAR.LE SB0, 0x1 ;  /* 0x000080400000791a */ /* 0x000fe80000000000 */
[----:B------:R-:W-:Y:S01]  /*3670*/  BAR.SYNC.DEFER_BLOCKING 0x0 ;  /* 0x0000000000007b1d */ /* 0x000fe20000010000 */
[----:B------:R-:W-:Y:S01]  /*3680*/  UIADD3 UR25, UR10, 0x1, URZ ;  /* 0x000000010a197890 */ /* 0x000fe2000fffe03f */
[----:B------:R-:W-:Y:S03]  /*3690*/  LEA R3, R3, 0x12080, 0x1 ;  /* 0x0001208003037811 */ /* 0x000fe600078e08ff */
        /* <DEDUP_REMOVED lines=19> */
[----:B------:R-:W-:Y:S01]  /*37d0*/  UIMAD UR24, UR25, UR15, UR24 ;  /* 0x0000000f191872a4 */ /* 0x000fe2000f8e0218 */
[----:B------:R-:W-:Y:S01]  /*37e0*/  IMAD.U32 R4, RZ, RZ, UR26 ;  /* 0x0000001aff047e24 */ /* 0x000fe2000f8e00ff */
[----:B------:R-:W-:Y:S02]  /*37f0*/  UIMAD UR25, UR25, -0x40, UR20 ;  /* 0xffffffc0191978a4 */ /* 0x000fe4000f8e0214 */
[----:B------:R-:W-:Y:S01]  /*3800*/  LEA R7, P6, R7, R196, 0x6 ;  /* 0x000000c407077211 */ /* 0x000fe200078c30ff */
[----:B------:R-:W-:Y:S01]  /*3810*/  UIADD3 UR24, UR27, UR24, URZ ;  /* 0x000000181b187290 */ /* 0x000fe2000fffe03f */
        /* <DEDUP_REMOVED lines=14> */
[----:B------:R-:W-:Y:S01]  /*3900*/  LEA R10, P6, R7, c[0x0][0x160], 0x1 ;  /* 0x00005800070a7a11 */ /* 0x000fe200078c08ff */
[----:B------:R-:W-:Y:S01]  /*3910*/  @!P1 IMAD.SHL.U32 R6, R5, 0x4, RZ ;  /* 0x0000000405069824 */ /* 0x000fe200078e00ff */
[----:B------:R-:W-:Y:S02]  /*3920*/  ISETP.GE.OR P5, PT, R192, UR25, !P5 ;  /* 0x00000019c0007c0c */ /* 0x000fe4000efa6670 */
[----:B------:R-:W-:Y:S02]  /*3930*/  @!P1 LEA.HI.X R13, R8, c[0x0][0x25c], R9, 0x2, P0 ;  /* 0x00009700080d9a11 */ /* 0x000fe400000f1409 */
[----:B------:R-:W-:Y:S02]  /*3940*/  LOP3.LUT P0, RZ, R188, 0x2, RZ, 0xc0, !PT ;  /* 0x00000002bcff7812 */ /* 0x000fe4000780c0ff */
[----:B------:R-:W-:Y:S01]  /*3950*/  LEA.HI.X R11, R7, c[0x0][0x164], R4, 0x1, P6 ;  /* 0x00005900070b7a11 */ /* 0x000fe200030f0c04 */
[----:B------:R-:W-:Y:S01]  /*3960*/  IMAD.U32 R4, RZ, RZ, UR23 ;  /* 0x00000017ff047e24 */ /* 0x000fe2000f8e00ff */
[C---:B------:R-:W-:Y:S02]  /*3970*/  ISETP.GE.OR P0, PT, R192.reuse, UR25, !P0 ;  /* 0x00000019c0007c0c */ /* 0x040fe4000c706670 */
        /* <DEDUP_REMOVED lines=10> */
.L_x_914:
[-C--:B--23-5:R-:W-:Y:S01]  /*3a20*/  HMMA.16816.F32 R4, R132, R136.reuse, RZ ;  /* 0x000000888404723c */ /* 0x0acfe200000018ff */
        /* <DEDUP_REMOVED lines=13> */
[----:B------:R-:W2:Y:S07]  /*3b00*/  LDSM.16.M88.4 R136, [R3+0x1000] ;  /* 0x001000000388783b */ /* 0x000eae0000000200 */
[-C--:B-1----:R-:W-:Y:S01]  /*3b10*/  HMMA.16816.F32 R20, R132, R32.reuse, RZ ;  /* 0x000000208414723c */ /* 0x082fe200000018ff */
[----:B------:R-:W0:Y:S07]  /*3b20*/  LDGDEPBAR ;  /* 0x00000000000079af */ /* 0x000e2e0000000000 */
[C---:B------:R-:W-:Y:S08]  /*3b30*/  HMMA.16816.F32 R24, R28.reuse, R32, RZ ;  /* 0x000000201c18723c */ /* 0x040ff000000018ff */
[-C--:B------:R-:W-:Y:S08]  /*3b40*/  HMMA.16816.F32 R28, R28, R34.reuse, RZ ;  /* 0x000000221c1c723c */ /* 0x080ff000000018ff */
[----:B------:R-:W-:Y:S01]  /*3b50*/  HMMA.16816.F32 R32, R132, R34, RZ ;  /* 0x000000228420723c */ /* 0x000fe200000018ff */
[----:B------:R-:W1:Y:S07]  /*3b60*/  LDSM.16.M88.4 R132, [R180+0x9080] ;  /* 0x00908000b484783b */ /* 0x000e6e0000000200 */
[-C--:B------:R-:W-:Y:S08]  /*3b70*/  HMMA.16816.F32 R4, R140, R144.reuse, R4 ;  /* 0x000000908c04723c */ /* 0x080ff00000001804 */
        /* <DEDUP_REMOVED lines=10> */
[-C--:B--2---:R-:W-:Y:S08]  /*3c20*/  HMMA.16816.F32 R4, R136, R156.reuse, R4 ;  /* 0x0000009c8804723c */ /* 0x084ff00000001804 */
[C---:B------:R-:W-:Y:S08]  /*3c30*/  HMMA.16816.F32 R8, R160.reuse, R156, R8 ;  /* 0x0000009ca008723c */ /* 0x040ff00000001808 */
[-C--:B------:R-:W-:Y:S08]  /*3c40*/  HMMA.16816.F32 R12, R160, R158.reuse, R12 ;  /* 0x0000009ea00c723c */ /* 0x080ff0000000180c */
[C---:B------:R-:W-:Y:S08]  /*3c50*/  HMMA.16816.F32 R16, R136.reuse, R158, R16 ;  /* 0x0000009e8810723c */ /* 0x040ff00000001810 */
[-C--:B-1----:R-:W-:Y:S08]  /*3c60*/  HMMA.16816.F32 R20, R136, R132.reuse, R20 ;  /* 0x000000848814723c */ /* 0x082ff00000001814 */
        /* <DEDUP_REMOVED lines=30> */
[----:B------:R-:W-:Y:S02]  /*3e50*/  ISETP.GT.AND P5, PT, R250, 0x40, P0 ;  /* 0x00000040fa00780c */ /* 0x000fe400007a4270 */
[-C--:B------:R-:W-:Y:S03]  /*3e60*/  HMMA.16816.F32 R12, R148, R138.reuse, R12 ;  /* 0x0000008a940c723c */ /* 0x080fe6000000180c */
[----:B------:R-:W-:Y:S01]  /*3e70*/  ISETP.LT.OR P5, PT, R251, 0x41, P5 ;  /* 0x00000041fb00780c */ /* 0x000fe20002fa1670 */
[--C-:B------:R-:W-:Y:S01]  /*3e80*/  FFMA.FTZ R157, R145, c[0x0][0x29c], -R248.reuse ;  /* 0x0000a700919d7a23 */ /* 0x100fe200000108f8 */
[----:B------:R-:W-:Y:S02]  /*3e90*/  FSEL R145, R225, -INF , !P6 ;  /* 0xff800000e1917808 */ /* 0x000fe40007000000 */
[----:B------:R-:W-:Y:S01]  /*3ea0*/  FSEL R147, R228, -INF , !P5 ;  /* 0xff800000e4937808 */ /* 0x000fe20006800000 */
[C---:B------:R-:W-:Y:S01]  /*3eb0*/  HMMA.16816.F32 R16, R132.reuse, R138, R16 ;  /* 0x0000008a8410723c */ /* 0x040fe20000001810 */
[----:B------:R-:W-:Y:S01]  /*3ec0*/  LDSM.16.M88.4 R136, [R2+0x14080] ;  /* 0x014080000288783b */ /* 0x000fe20000000200 */
[----:B------:R-:W3:Y:S02]  /*3ed0*/  MUFU.EX2 R157, R157 ;  /* 0x0000009d009d7308 */ /* 0x000ee40000000800 */
[--C-:B------:R-:W-:Y:S01]  /*3ee0*/  FFMA.FTZ R147, R147, c[0x0][0x29c], -R248.reuse ;  /* 0x0000a70093937a23 */ /* 0x100fe200000108f8 */
[C---:B------:R-:W-:Y:S01]  /*3ef0*/  ISETP.GT.AND P6, PT, R250.reuse, 0x41, P0 ;  /* 0x00000041fa00780c */ /* 0x040fe200007c4270 */
[--C-:B------:R-:W-:Y:S01]  /*3f00*/  FFMA.FTZ R158, R145, c[0x0][0x29c], -R248.reuse ;  /* 0x0000a700919e7a23 */ /* 0x100fe200000108f8 */
[C---:B------:R-:W-:Y:S02]  /*3f10*/  ISETP.GT.AND P5, PT, R250.reuse, 0x60, P0 ;  /* 0x00000060fa00780c */ /* 0x040fe400007a4270 */
[C---:B------:R-:W-:Y:S02]  /*3f20*/  ISETP.LT.OR P6, PT, R251.reuse, 0x42, P6 ;  /* 0x00000042fb00780c */ /* 0x040fe400037c1670 */
[----:B------:R-:W-:Y:S01]  /*3f30*/  ISETP.LT.OR P5, PT, R251, 0x61, P5 ;  /* 0x00000061fb00780c */ /* 0x000fe20002fa1670 */
[----:B------:R5:W2:Y:S01]  /*3f40*/  MUFU.EX2 R159, R147 ;  /* 0x00000093009f7308 */ /* 0x000aa20000000800 */
[----:B------:R-:W-:Y:S02]  /*3f50*/  FSEL R145, R229, -INF , !P6 ;  /* 0xff800000e5917808 */ /* 0x000fe40007000000 */
[----:B------:R-:W-:Y:S02]  /*3f60*/  FSEL R153, R241, -INF , !P5 ;  /* 0xff800000f1997808 */ /* 0x000fe40006800000 */
[----:B------:R-:W-:Y:S01]  /*3f70*/  ISETP.GT.AND P6, PT, R250, 0x61, P0 ;  /* 0x00000061fa00780c */ /* 0x000fe200007c4270 */
[--C-:B------:R-:W-:Y:S01]  /*3f80*/  FFMA.FTZ R160, R145, c[0x0][0x29c], -R248.reuse ;  /* 0x0000a70091a07a23 */ /* 0x100fe200000108f8 */
[----:B------:R-:W-:Y:S01]  /*3f90*/  ISETP.GT.AND P5, PT, R249, RZ, P0 ;  /* 0x000000fff900720c */ /* 0x000fe200007a4270 */
[--C-:B------:R-:W-:Y:S01]  /*3fa0*/  FFMA.FTZ R165, R153, c[0x0][0x29c], -R248.reuse ;  /* 0x0000a70099a57a23 */ /* 0x100fe200000108f8 */
[----:B------:R-:W-:Y:S01]  /*3fb0*/  ISETP.LT.OR P6, PT, R251, 0x62, P6 ;  /* 0x00000062fb00780c */ /* 0x000fe200037c1670 */
[----:B------:R2:W-:Y:S01]  /*3fc0*/  LDSM.16.M88.4 R152, [R2+0x14880] ;  /* 0x014880000298783b */ /* 0x0005e20000000200 */
[----:B------:R-:W3:Y:S01]  /*3fd0*/  MUFU.EX2 R158, R158 ;  /* 0x0000009e009e7308 */ /* 0x000ee20000000800 */
[----:B------:R-:W-:Y:S01]  /*3fe0*/  ISETP.LT.OR P5, PT, R185, 0x1, P5 ;  /* 0x00000001b900780c */ /* 0x000fe20002fa1670 */
[-C--:B-1----:R-:W-:Y:S03]  /*3ff0*/  HMMA.16816.F32 R20, R132, R140.reuse, R20 ;  /* 0x0000008c8414723c */ /* 0x082fe60000001814 */
[C---:B------:R-:W-:Y:S01]  /*4000*/  FSEL R161, R212.reuse, -INF , !P5 ;  /* 0xff800000d4a17808 */ /* 0x040fe20006800000 */
[----:B------:R-:W-:Y:S01]  /*4010*/  FFMA.FTZ R212, -R212, R212, 1 ;  /* 0x3f800000d4d47423 */ /* 0x000fe200000101d4 */
[C---:B------:R-:W-:Y:S01]  /*4020*/  FSEL R163, R243.reuse, -INF , !P6 ;  /* 0xff800000f3a37808 */ /* 0x040fe20007000000 */
[----:B------:R-:W-:Y:S01]  /*4030*/  FFMA.FTZ R243, -R243, R243, 1 ;  /* 0x3f800000f3f37423 */ /* 0x000fe200000101f3 */
[----:B------:R-:W-:Y:S01]  /*4040*/  ISETP.GT.AND P6, PT, R249, 0x1, P0 ;  /* 0x00000001f900780c */ /* 0x000fe200007c4270 */
[C---:B------:R-:W-:Y:S01]  /*4050*/  HMMA.16816.F32 R24, R148.reuse, R140, R24 ;  /* 0x0000008c9418723c */ /* 0x040fe20000001818 */
[----:B------:R1:W-:Y:S01]  /*4060*/  MUFU.EX2 R140, R165 ;  /* 0x000000a5008c7308 */ /* 0x0003e20000000800 */
[----:B-----5:R-:W5:Y:S02]  /*4070*/  LDSM.16.M88.4 R144, [R173+0xa080] ;  /* 0x00a08000ad90783b */ /* 0x020f640000000200 */
[----:B------:R-:W-:Y:S01]  /*4080*/  ISETP.LT.OR P6, PT, R185, 0x2, P6 ;  /* 0x00000002b900780c */ /* 0x000fe200037c1670 */
[----:B------:R-:W-:Y:S01]  /*4090*/  FFMA.FTZ R248, R163, c[0x0][0x29c], -R248 ;  /* 0x0000a700a3f87a23 */ /* 0x000fe200000108f8 */
[----:B------:R-:W-:Y:S02]  /*40a0*/  ISETP.GT.AND P5, PT, R249, 0x20, P0 ;  /* 0x00000020f900780c */ /* 0x000fe400007a4270 */
[-C--:B------:R-:W-:Y:S03]  /*40b0*/  HMMA.16816.F32 R28, R148, R142.reuse, R28 ;  /* 0x0000008e941c723c */ /* 0x080fe6000000181c */
[----:B------:R-:W1:Y:S01]  /*40c0*/  MUFU.EX2 R160, R160 ;  /* 0x000000a000a07308 */ /* 0x000e620000000800 */
[--C-:B--2---:R-:W-:Y:S01]  /*40d0*/  FFMA.FTZ R2, R161, c[0x0][0x29c], -R247.reuse ;  /* 0x0000a700a1027a23 */ /* 0x104fe200000108f7 */
[----:B------:R-:W-:Y:S02]  /*40e0*/  ISETP.LT.OR P5, PT, R185, 0x21, P5 ;  /* 0x00000021b900780c */ /* 0x000fe40002fa1670 */
[C---:B------:R-:W-:Y:S01]  /*40f0*/  FSEL R252, R213.reuse, -INF , !P6 ;  /* 0xff800000d5fc7808 */ /* 0x040fe20007000000 */
[----:B------:R-:W-:Y:S01]  /*4100*/  HMMA.16816.F32 R32, R132, R142, R32 ;  /* 0x0000008e8420723c */ /* 0x000fe20000001820 */
[----:B------:R-:W2:Y:S03]  /*4110*/  LDSM.16.M88.4 R132, [R173+0xb080] ;  /* 0x00b08000ad84783b */ /* 0x000ea60000000200 */
[----:B------:R-:W-:Y:S01]  /*4120*/  FFMA.FTZ R213, -R213, R213, 1 ;  /* 0x3f800000d5d57423 */ /* 0x000fe200000101d5 */
[----:B------:R-:W-:Y:S01]  /*4130*/  MUFU.EX2 R2, R2 ;  /* 0x0000000200027308 */ /* 0x000fe20000000800 */
[----:B------:R-:W-:Y:S01]  /*4140*/  ISETP.GT.AND P6, PT, R249, 0x21, P0 ;  /* 0x00000021f900780c */ /* 0x000fe200007c4270 */
[--C-:B------:R-:W-:Y:S01]  /*4150*/  FFMA.FTZ R143, R252, c[0x0][0x29c], -R247.reuse ;  /* 0x0000a700fc8f7a23 */ /* 0x100fe200000108f7 */
[C---:B------:R-:W-:Y:S01]  /*4160*/  FSEL R166, R226.reuse, -INF , !P5 ;  /* 0xff800000e2a67808 */ /* 0x040fe20006800000 */
[----:B------:R-:W-:Y:S01]  /*4170*/  FFMA.FTZ R226, -R226, R226, 1 ;  /* 0x3f800000e2e27423 */ /* 0x000fe200000101e2 */
[----:B------:R-:W-:Y:S02]  /*4180*/  ISETP.LT.OR P6, PT, R185, 0x22, P6 ;  /* 0x00000022b900780c */ /* 0x000fe400037c1670 */
[----:B------:R-:W-:Y:S01]  /*4190*/  ISETP.GT.AND P5, PT, R249, 0x40, P0 ;  /* 0x00000040f900780c */ /* 0x000fe200007a4270 */
[--C-:B------:R-:W-:Y:S01]  /*41a0*/  FFMA.FTZ R142, R166, c[0x0][0x29c], -R247.reuse ;  /* 0x0000a700a68e7a23 */ /* 0x100fe200000108f7 */
[----:B------:R-:W-:Y:S01]  /*41b0*/  FSEL R250, R227, -INF , !P6 ;  /* 0xff800000e3fa7808 */ /* 0x000fe20007000000 */
[----:B------:R-:W1:Y:S01]  /*41c0*/  MUFU.EX2 R143, R143 ;  /* 0x0000008f008f7308 */ /* 0x000e620000000800 */
[----:B------:R-:W-:Y:S01]  /*41d0*/  ISETP.LT.OR P5, PT, R185, 0x41, P5 ;  /* 0x00000041b900780c */ /* 0x000fe20002fa1670 */
[----:B------:R-:W-:Y:S01]  /*41e0*/  FFMA.FTZ R227, -R227, R227, 1 ;  /* 0x3f800000e3e37423 */ /* 0x000fe200000101e3 */
[----:B------:R-:W-:Y:S02]  /*41f0*/  ISETP.GT.AND P6, PT, R249, 0x41, P0 ;  /* 0x00000041f900780c */ /* 0x000fe400007c4270 */
[C---:B------:R-:W-:Y:S01]  /*4200*/  FSEL R164, R230.reuse, -INF , !P5 ;  /* 0xff800000e6a47808 */ /* 0x040fe20006800000 */
[----:B------:R-:W-:Y:S01]  /*4210*/  FFMA.FTZ R230, -R230, R230, 1 ;  /* 0x3f800000e6e67423 */ /* 0x000fe200000101e6 */
[----:B------:R-:W-:Y:S02]  /*4220*/  ISETP.LT.OR P6, PT, R185, 0x42, P6 ;  /* 0x00000042b900780c */ /* 0x000fe400037c1670 */
[----:B------:R-:W-:Y:S01]  /*4230*/  ISETP.GT.AND P5, PT, R249, 0x60, P0 ;  /* 0x00000060f900780c */ /* 0x000fe200007a4270 */
[--C-:B------:R-:W-:Y:S01]  /*4240*/  FFMA.FTZ R164, R164, c[0x0][0x29c], -R247.reuse ;  /* 0x0000a700a4a47a23 */ /* 0x100fe200000108f7 */
[----:B------:R-:W-:Y:S01]  /*4250*/  MUFU.EX2 R142, R142 ;  /* 0x0000008e008e7308 */ /* 0x000fe20000000800 */
[-C--:B-----5:R-:W-:Y:S05]  /*4260*/  HMMA.16816.F32 R4, R136, R144.reuse, R4 ;  /* 0x000000908804723c */ /* 0x0a0fea0000001804 */
[----:B------:R-:W-:Y:S02]  /*4270*/  ISETP.LT.OR P5, PT, R185, 0x61, P5 ;  /* 0x00000061b900780c */ /* 0x000fe40002fa1670 */
[----:B------:R-:W-:Y:S01]  /*4280*/  FSEL R162, R231, -INF , !P6 ;  /* 0xff800000e7a27808 */ /* 0x000fe20007000000 */
[C---:B------:R-:W-:Y:S01]  /*4290*/  HMMA.16816.F32 R8, R152.reuse, R144, R8 ;  /* 0x000000909808723c */ /* 0x040fe20000001808 */
[----:B------:R-:W5:Y:S01]  /*42a0*/  LDS R144, [R240+0x18280] ;  /* 0x01828000f0907984 */ /* 0x000f620000000800 */
[----:B------:R-:W1:Y:S02]  /*42b0*/  MUFU.EX2 R141, R248 ;  /* 0x000000f8008d7308 */ /* 0x000e640000000800 */
[--C-:B------:R-:W-:Y:S01]  /*42c0*/  FFMA.FTZ R162, R162, c[0x0][0x29c], -R247.reuse ;  /* 0x0000a700a2a27a23 */ /* 0x100fe200000108f7 */
[----:B------:R-:W-:Y:S01]  /*42d0*/  ISETP.GT.AND P6, PT, R249, 0x61, P0 ;  /* 0x00000061f900780c */ /* 0x000fe200007c4270 */
[----:B------:R-:W-:Y:S01]  /*42e0*/  FFMA.FTZ R231, -R231, R231, 1 ;  /* 0x3f800000e7e77423 */ /* 0x000fe200000101e7 */
[----:B------:R-:W-:Y:S01]  /*42f0*/  FSEL R148, R244, -INF , !P5 ;  /* 0xff800000f4947808 */ /* 0x000fe20006800000 */
[-C--:B------:R-:W-:Y:S03]  /*4300*/  HMMA.16816.F32 R12, R152, R146.reuse, R12 ;  /* 0x00000092980c723c */ /* 0x080fe6000000180c */
[----:B------:R-:W-:Y:S01]  /*4310*/  ISETP.GT.AND P5, PT, R170, RZ, P0 ;  /* 0x000000ffaa00720c */ /* 0x000fe200007a4270 */
[--C-:B------:R-:W-:Y:S01]  /*4320*/  FFMA.FTZ R145, R250, c[0x0][0x29c], -R247.reuse ;  /* 0x0000a700fa917a23 */ /* 0x100fe200000108f7 */
[----:B------:R-:W-:Y:S01]  /*4330*/  ISETP.LT.OR P6, PT, R185, 0x62, P6 ;  /* 0x00000062b900780c */ /* 0x000fe200037c1670 */
[--C-:B------:R-:W-:Y:S01]  /*4340*/  FFMA.FTZ R148, R148, c[0x0][0x29c], -R247.reuse ;  /* 0x0000a70094947a23 */ /* 0x100fe200000108f7 */
[----:B------:R-:W-:Y:S01]  /*4350*/  MUFU.EX2 R185, R162 ;  /* 0x000000a200b97308 */ /* 0x000fe20000000800 */
[C---:B------:R-:W-:Y:S04]  /*4360*/  HMMA.16816.F32 R16, R136.reuse, R146, R16 ;  /* 0x000000928810723c */ /* 0x040fe80000001810 */
[----:B------:R-:W-:Y:S01]  /*4370*/  ISETP.LT.OR P5, PT, R171, 0x1, P5 ;  /* 0x00000001ab00780c */ /* 0x000fe20002fa1670 */
[----:B------:R-:W-:Y:S01]  /*4380*/  FFMA.FTZ R244, -R244, R244, 1 ;  /* 0x3f800000f4f47423 */ /* 0x000fe200000101f4 */
[C---:B------:R-:W-:Y:S01]  /*4390*/  FSEL R150, R245.reuse, -INF , !P6 ;  /* 0xff800000f5967808 */ /* 0x040fe20007000000 */
[----:B------:R-:W-:Y:S01]  /*43a0*/  FFMA.FTZ R245, -R245, R245, 1 ;  /* 0x3f800000f5f57423 */ /* 0x000fe200000101f5 */
[-C--:B--2---:R-:W-:Y:S01]  /*43b0*/  HMMA.16816.F32 R20, R136, R132.reuse, R20 ;  /* 0x000000848814723c */ /* 0x084fe20000001814 */
[----:B------:R2:W-:Y:S02]  /*43c0*/  MUFU.EX2 R146, R164 ;  /* 0x000000a400927308 */ /* 0x0005e40000000800 */
[----:B------:R-:W-:Y:S01]  /*43d0*/  ISETP.GT.AND P6, PT, R170, 0x1, P0 ;  /* 0x00000001aa00780c */ /* 0x000fe200007c4270 */
[----:B------:R-:W-:Y:S01]  /*43e0*/  FFMA.FTZ R247, R150, c[0x0][0x29c], -R247 ;  /* 0x0000a70096f77a23 */ /* 0x000fe200000108f7 */
[C---:B------:R-:W-:Y:S01]  /*43f0*/  FSEL R151, R214.reuse, -INF , !P5 ;  /* 0xff800000d6977808 */ /* 0x040fe20006800000 */
[----:B------:R-:W-:Y:S01]  /*4400*/  FFMA.FTZ R214, -R214, R214, 1 ;  /* 0x3f800000d6d67423 */ /* 0x000fe200000101d6 */
[----:B------:R-:W-:Y:S01]  /*4410*/  ISETP.GT.AND P5, PT, R170, 0x20, P0 ;  /* 0x00000020aa00780c */ /* 0x000fe200007a4270 */
[C---:B------:R-:W-:Y:S03]  /*4420*/  HMMA.16816.F32 R24, R152.reuse, R132, R24 ;  /* 0x000000849818723c */ /* 0x040fe60000001818 */
[----:B------:R-:W1:Y:S01]  /*4430*/  MUFU.EX2 R145, R145 ;  /* 0x0000009100917308 */ /* 0x000e620000000800 */
[----:B------:R-:W-:Y:S01]  /*4440*/  ISETP.LT.OR P6, PT, R171, 0x2, P6 ;  /* 0x00000002ab00780c */ /* 0x000fe200037c1670 */
[----:B------:R-:W-:Y:S01]  /*4450*/  FFMA.FTZ R150, R151, c[0x0][0x29c], -R246 ;  /* 0x0000a70097967a23 */ /* 0x000fe200000108f6 */
[----:B------:R-:W-:Y:S02]  /*4460*/  ISETP.LT.OR P5, PT, R171, 0x21, P5 ;  /* 0x00000021ab00780c */ /* 0x000fe40002fa1670 */
[-C--:B------:R-:W-:Y:S04]  /*4470*/  HMMA.16816.F32 R28, R152, R134.reuse, R28 ;  /* 0x00000086981c723c */ /* 0x080fe8000000181c */
[----:B------:R-:W-:Y:S01]  /*4480*/  FSEL R149, R217, -INF , !P6 ;  /* 0xff800000d9957808 */ /* 0x000fe20007000000 */
[----:B------:R-:W-:Y:S01]  /*4490*/  MUFU.EX2 R150, R150 ;  /* 0x0000009600967308 */ /* 0x000fe20000000800 */
[----:B------:R-:W-:Y:S01]  /*44a0*/  FSEL R161, R220, -INF , !P5 ;  /* 0xff800000dca17808 */ /* 0x000fe20006800000 */
[--C-:B-----5:R-:W-:Y:S01]  /*44b0*/  FADD.FTZ R151, R4, -R144.reuse ;  /* 0x8000009004977221 */ /* 0x120fe20000010000 */
[----:B------:R-:W-:Y:S01]  /*44c0*/  HMMA.16816.F32 R32, R136, R134, R32 ;  /* 0x000000868820723c */ /* 0x000fe20000001820 */
[----:B------:R-:W5:Y:S03]  /*44d0*/  LDS R138, [R240+0x182a0] ;  /* 0x0182a000f08a7984 */ /* 0x000f660000000800 */
[C---:B------:R-:W-:Y:S01]  /*44e0*/  ISETP.GT.AND P6, PT, R170.reuse, 0x21, P0 ;  /* 0x00000021aa00780c */ /* 0x040fe200007c4270 */
[--C-:B------:R-:W-:Y:S01]  /*44f0*/  FADD.FTZ R154, R5, -R144.reuse ;  /* 0x80000090059a7221 */ /* 0x100fe20000010000 */
[----:B------:R-:W-:Y:S01]  /*4500*/  ISETP.GT.AND P5, PT, R170, 0x40, P0 ;  /* 0x00000040aa00780c */ /* 0x000fe200007a4270 */
[----:B----4-:R-:W-:Y:S01]  /*4510*/  FMUL.FTZ R152, R156, R151 ;  /* 0x000000979c987220 */ /* 0x010fe20000410000 */
[----:B------:R-:W-:Y:S01]  /*4520*/  ISETP.LT.OR P6, PT, R171, 0x22, P6 ;  /* 0x00000022ab00780c */ /* 0x000fe200037c1670 */
[----:B------:R-:W-:Y:S01]  /*4530*/  FMUL.FTZ R151, R3, R154 ;  /* 0x0000009a03977220 */ /* 0x000fe20000410000 */
[----:B------:R-:W-:Y:S01]  /*4540*/  ISETP.LT.OR P5, PT, R171, 0x41, P5 ;  /* 0x00000041ab00780c */ /* 0x000fe20002fa1670 */
[----:B------:R-:W-:Y:S01]  /*4550*/  MUFU.EX2 R148, R148 ;  /* 0x0000009400947308 */ /* 0x000fe20000000800 */
[----:B-1----:R-:W-:Y:S01]  /*4560*/  FSEL R165, R221, -INF , !P6 ;  /* 0xff800000dda57808 */ /* 0x002fe20007000000 */
[--C-:B------:R-:W-:Y:S01]  /*4570*/  FADD.FTZ R16, R16, -R144.reuse ;  /* 0x8000009010107221 */ /* 0x100fe20000010000 */
[----:B------:R-:W-:Y:S01]  /*4580*/  FSEL R163, R232, -INF , !P5 ;  /* 0xff800000e8a37808 */ /* 0x000fe20006800000 */
[----:B------:R-:W-:Y:S01]  /*4590*/  FMUL.FTZ R152, R152, R215 ;  /* 0x000000d798987220 */ /* 0x000fe20000410000 */
[C---:B------:R-:W-:Y:S01]  /*45a0*/  ISETP.GT.AND P6, PT, R170.reuse, 0x41, P0 ;  /* 0x00000041aa00780c */ /* 0x040fe200007c4270 */
[----:B------:R-:W-:Y:S01]  /*45b0*/  FMUL.FTZ R151, R151, R216 ;  /* 0x000000d897977220 */ /* 0x000fe20000410000 */
[----:B------:R-:W-:Y:S01]  /*45c0*/  ISETP.GT.AND P5, PT, R170, 0x60, P0 ;  /* 0x00000060aa00780c */ /* 0x000fe200007a4270 */
[----:B---3--:R-:W-:Y:S01]  /*45d0*/  FMUL.FTZ R16, R157, R16 ;  /* 0x000000109d107220 */ /* 0x008fe20000410000 */
[C---:B------:R-:W-:Y:S01]  /*45e0*/  ISETP.LT.OR P6, PT, R171.reuse, 0x42, P6 ;  /* 0x00000042ab00780c */ /* 0x040fe200037c1670 */
[--C-:B------:R-:W-:Y:S01]  /*45f0*/  FADD.FTZ R20, R20, -R144.reuse ;  /* 0x8000009014147221 */ /* 0x100fe20000010000 */
[----:B------:R-:W-:Y:S01]  /*4600*/  ISETP.LT.OR P5, PT, R171, 0x61, P5 ;  /* 0x00000061ab00780c */ /* 0x000fe20002fa1670 */
[--C-:B------:R-:W-:Y:S01]  /*4610*/  FADD.FTZ R21, R21, -R144.reuse ;  /* 0x8000009015157221 */ /* 0x100fe20000010000 */
[----:B------:R-:W-:Y:S01]  /*4620*/  FSEL R167, R233, -INF , !P6 ;  /* 0xff800000e9a77808 */ /* 0x000fe20007000000 */
[----:B------:R-:W-:Y:S01]  /*4630*/  FMUL.FTZ R20, R159, R20 ;  /* 0x000000149f147220 */ /* 0x000fe20000410000 */
[----:B------:R-:W-:Y:S01]  /*4640*/  FSEL R183, R236, -INF , !P5 ;  /* 0xff800000ecb77808 */ /* 0x000fe20006800000 */
[----:B------:R-:W-:Y:S01]  /*4650*/  FADD.FTZ R17, R17, -R144 ;  /* 0x8000009011117221 */ /* 0x000fe20000010000 */
[----:B------:R-:W-:Y:S01]  /*4660*/  ISETP.GT.AND P6, PT, R170, 0x61, P0 ;  /* 0x00000061aa00780c */ /* 0x000fe200007c4270 */
[--C-:B------:R-:W-:Y:S01]  /*4670*/  FFMA.FTZ R149, R149, c[0x0][0x29c], -R246.reuse ;  /* 0x0000a70095957a23 */ /* 0x100fe200000108f6 */
[----:B------:R-:W-:Y:S01]  /*4680*/  ISETP.GT.AND P5, PT, R168, RZ, P0 ;  /* 0x000000ffa800720c */ /* 0x000fe200007a4270 */
[--C-:B------:R-:W-:Y:S01]  /*4690*/  FFMA.FTZ R161, R161, c[0x0][0x29c], -R246.reuse ;  /* 0x0000a700a1a17a23 */ /* 0x100fe200000108f6 */
[----:B------:R-:W-:Y:S01]  /*46a0*/  ISETP.LT.OR P6, PT, R171, 0x62, P6 ;  /* 0x00000062ab00780c */ /* 0x000fe200037c1670 */
[--C-:B------:R-:W-:Y:S01]  /*46b0*/  FFMA.FTZ R165, R165, c[0x0][0x29c], -R246.reuse ;  /* 0x0000a700a5a57a23 */ /* 0x100fe200000108f6 */
[----:B------:R-:W-:Y:S01]  /*46c0*/  ISETP.LT.OR P5, PT, R169, 0x1, P5 ;  /* 0x00000001a900780c */ /* 0x000fe20002fa1670 */
[----:B------:R-:W1:Y:S01]  /*46d0*/  MUFU.EX2 R149, R149 ;  /* 0x0000009500957308 */ /* 0x000e620000000800 */
[----:B------:R-:W-:Y:S01]  /*46e0*/  FSEL R249, R237, -INF , !P6 ;  /* 0xff800000edf97808 */ /* 0x000fe20007000000 */
[----:B------:R-:W-:Y:S01]  /*46f0*/  FMUL.FTZ R17, R158, R17 ;  /* 0x000000119e117220 */ /* 0x000fe20000410000 */
[----:B------:R-:W-:Y:S01]  /*4700*/  FSEL R147, R218, -INF , !P5 ;  /* 0xff800000da937808 */ /* 0x000fe20006800000 */
[----:B------:R-:W-:Y:S01]  /*4710*/  FMUL.FTZ R21, R160, R21 ;  /* 0x00000015a0157220 */ /* 0x000fe20000410000 */
[C---:B------:R-:W-:Y:S01]  /*4720*/  ISETP.GT.AND P6, PT, R168.reuse, 0x1, P0 ;  /* 0x00000001a800780c */ /* 0x040fe200007c4270 */
[----:B------:R-:W-:Y:S01]  /*4730*/  FFMA.FTZ R163, R163, c[0x0][0x29c], -R246 ;  /* 0x0000a700a3a37a23 */ /* 0x000fe200000108f6 */
[----:B------:R-:W-:Y:S01]  /*4740*/  ISETP.GT.AND P5, PT, R168, 0x20, P0 ;  /* 0x00000020a800780c */ /* 0x000fe200007a4270 */
[----:B------:R-:W-:Y:S01]  /*4750*/  FFMA.FTZ R147, R147, c[0x0][0x29c], -R242 ;  /* 0x0000a70093937a23 */ /* 0x000fe200000108f2 */
[C---:B------:R-:W-:Y:S01]  /*4760*/  ISETP.LT.OR P6, PT, R169.reuse, 0x2, P6 ;  /* 0x00000002a900780c */ /* 0x040fe200037c1670 */
[----:B------:R-:W3:Y:S01]  /*4770*/  MUFU.EX2 R161, R161 ;  /* 0x000000a100a17308 */ /* 0x000ee20000000800 */
[----:B------:R-:W-:Y:S01]  /*4780*/  ISETP.LT.OR P5, PT, R169, 0x21, P5 ;  /* 0x00000021a900780c */ /* 0x000fe20002fa1670 */
[--C-:B------:R-:W-:Y:S01]  /*4790*/  FFMA.FTZ R167, R167, c[0x0][0x29c], -R246.reuse ;  /* 0x0000a700a7a77a23 */ /* 0x100fe200000108f6 */
[----:B------:R-:W-:Y:S01]  /*47a0*/  FSEL R171, R219, -INF , !P6 ;  /* 0xff800000dbab7808 */ /* 0x000fe20007000000 */
[--C-:B------:R-:W-:Y:S01]  /*47b0*/  FFMA.FTZ R183, R183, c[0x0][0x29c], -R246.reuse ;  /* 0x0000a700b7b77a23 */ /* 0x100fe200000108f6 */
[----:B------:R-:W-:Y:S01]  /*47c0*/  FSEL R251, R222, -INF , !P5 ;  /* 0xff800000defb7808 */ /* 0x000fe20006800000 */
[----:B------:R-:W-:Y:S01]  /*47d0*/  FFMA.FTZ R246, R249, c[0x0][0x29c], -R246 ;  /* 0x0000a700f9f67a23 */ /* 0x000fe200000108f6 */
[C---:B------:R-:W-:Y:S01]  /*47e0*/  ISETP.GT.AND P6, PT, R168.reuse, 0x21, P0 ;  /* 0x00000021a800780c */ /* 0x040fe200007c4270 */
[--C-:B------:R-:W-:Y:S01]  /*47f0*/  FFMA.FTZ R171, R171, c[0x0][0x29c], -R242.reuse ;  /* 0x0000a700abab7a23 */ /* 0x100fe200000108f2 */
[----:B------:R-:W-:Y:S01]  /*4800*/  ISETP.GT.AND P5, PT, R168, 0x40, P0 ;  /* 0x00000040a800780c */ /* 0x000fe200007a4270 */
[--C-:B------:R-:W-:Y:S01]  /*4810*/  FFMA.FTZ R251, R251, c[0x0][0x29c], -R242.reuse ;  /* 0x0000a700fbfb7a23 */ /* 0x100fe200000108f2 */
[C---:B------:R-:W-:Y:S01]  /*4820*/  ISETP.LT.OR P6, PT, R169.reuse, 0x22, P6 ;  /* 0x00000022a900780c */ /* 0x040fe200037c1670 */
[----:B------:R-:W4:Y:S01]  /*4830*/  MUFU.EX2 R154, R165 ;  /* 0x000000a5009a7308 */ /* 0x000f220000000800 */
[----:B------:R-:W-:Y:S01]  /*4840*/  ISETP.LT.OR P5, PT, R169, 0x41, P5 ;  /* 0x00000041a900780c */ /* 0x000fe20002fa1670 */
[----:B------:R-:W-:Y:S01]  /*4850*/  FFMA.FTZ R217, -R217, R217, 1 ;  /* 0x3f800000d9d97423 */ /* 0x000fe200000101d9 */
[----:B--2---:R-:W-:Y:S02]  /*4860*/  FSEL R164, R223, -INF , !P6 ;  /* 0xff800000dfa47808 */ /* 0x004fe40007000000 */
[C---:B------:R-:W-:Y:S01]  /*4870*/  FSEL R162, R234.reuse, -INF , !P5 ;  /* 0xff800000eaa27808 */ /* 0x040fe20006800000 */
[----:B------:R-:W-:Y:S01]  /*4880*/  FFMA.FTZ R234, -R234, R234, 1 ;  /* 0x3f800000eaea7423 */ /* 0x000fe200000101ea */
[----:B------:R-:W-:Y:S01]  /*4890*/  ISETP.GT.AND P6, PT, R168, 0x41, P0 ;  /* 0x00000041a800780c */ /* 0x000fe200007c4270 */
[--C-:B------:R-:W-:Y:S01]  /*48a0*/  FFMA.FTZ R164, R164, c[0x0][0x29c], -R242.reuse ;  /* 0x0000a700a4a47a23 */ /* 0x100fe200000108f2 */
[----:B------:R-:W-:Y:S01]  /*48b0*/  ISETP.GT.AND P5, PT, R168, 0x60, P0 ;  /* 0x00000060a800780c */ /* 0x000fe200007a4270 */
[--C-:B------:R-:W-:Y:S01]  /*48c0*/  FFMA.FTZ R162, R162, c[0x0][0x29c], -R242.reuse ;  /* 0x0000a700a2a27a23 */ /* 0x100fe200000108f2 */
[----:B------:R-:W-:Y:S01]  /*48d0*/  ISETP.GT.AND P0, PT, R168, 0x61, P0 ;  /* 0x00000061a800780c */ /* 0x000fe20000704270 */
[----:B------:R-:W-:Y:S01]  /*48e0*/  MUFU.EX2 R147, R147 ;  /* 0x0000009300937308 */ /* 0x000fe20000000800 */
[C---:B------:R-:W-:Y:S02]  /*48f0*/  ISETP.LT.OR P6, PT, R169.reuse, 0x42, P6 ;  /* 0x00000042a900780c */ /* 0x040fe400037c1670 */
[C---:B------:R-:W-:Y:S02]  /*4900*/  ISETP.LT.OR P5, PT, R169.reuse, 0x61, P5 ;  /* 0x00000061a900780c */ /* 0x040fe40002fa1670 */
[----:B------:R-:W-:Y:S02]  /*4910*/  ISETP.LT.OR P0, PT, R169, 0x62, P0 ;  /* 0x00000062a900780c */ /* 0x000fe40000701670 */
[C---:B------:R-:W-:Y:S01]  /*4920*/  FSEL R155, R235.reuse, -INF , !P6 ;  /* 0xff800000eb9b7808 */ /* 0x040fe20007000000 */
[----:B------:R-:W-:Y:S01]  /*4930*/  FFMA.FTZ R235, -R235, R235, 1 ;  /* 0x3f800000ebeb7423 */ /* 0x000fe200000101eb */
[----:B------:R-:W-:Y:S01]  /*4940*/  FSEL R153, R238, -INF , !P5 ;  /* 0xff800000ee997808 */ /* 0x000fe20006800000 */
[----:B------:R-:W-:Y:S01]  /*4950*/  MUFU.EX2 R251, R251 ;  /* 0x000000fb00fb7308 */ /* 0x000fe20000000800 */
[----:B------:R-:W-:Y:S01]  /*4960*/  FSEL R139, R239, -INF , !P0 ;  /* 0xff800000ef8b7808 */ /* 0x000fe20004000000 */
[--C-:B------:R-:W-:Y:S01]  /*4970*/  FFMA.FTZ R155, R155, c[0x0][0x29c], -R242.reuse ;  /* 0x0000a7009b9b7a23 */ /* 0x100fe200000108f2 */
[----:B------:R-:W-:Y:S01]  /*4980*/  F2FP.PACK_AB R151, R151, R152 ;  /* 0x000000989797723e */ /* 0x000fe200000000ff */
[--C-:B------:R-:W-:Y:S01]  /*4990*/  FFMA.FTZ R153, R153, c[0x0][0x29c], -R242.reuse ;  /* 0x0000a70099997a23 */ /* 0x100fe200000108f2 */
[----:B------:R-:W-:Y:S01]  /*49a0*/  F2FP.PACK_AB R152, R158, R157 ;  /* 0x0000009d9e98723e */ /* 0x000fe200000000ff */
[----:B------:R-:W-:Y:S01]  /*49b0*/  FFMA.FTZ R242, R139, c[0x0][0x29c], -R242 ;  /* 0x0000a7008bf27a23 */ /* 0x000fe200000108f2 */
[----:B------:R-:W-:Y:S01]  /*49c0*/  F2FP.PACK_AB R3, R3, R156 ;  /* 0x0000009c0303723e */ /* 0x000fe200000000ff */
[----:B------:R-:W-:Y:S01]  /*49d0*/  FFMA.FTZ R139, -R224, R224, 1 ;  /* 0x3f800000e08b7423 */ /* 0x000fe200000101e0 */
[----:B------:R-:W-:Y:S01]  /*49e0*/  F2FP.PACK_AB R159, R160, R159 ;  /* 0x0000009fa09f723e */ /* 0x000fe200000000ff */
[--C-:B------:R-:W-:Y:S01]  /*49f0*/  FADD.FTZ R157, R32, -R144.reuse ;  /* 0x80000090209d7221 */ /* 0x100fe20000010000 */
[----:B------:R-:W-:Y:S01]  /*4a00*/  MUFU.EX2 R164, R164 ;  /* 0x000000a400a47308 */ /* 0x000fe20000000800 */
[----:B------:R-:W-:Y:S01]  /*4a10*/  FMUL.FTZ R16, R16, R139 ;  /* 0x0000008b10107220 */ /* 0x000fe20000410000 */
[----:B------:R-:W-:Y:S01]  /*4a20*/  PLOP3.LUT P0, PT, PT, PT, UP0, 0x80, 0x0 ;  /* 0x000000000000781c */ /* 0x000fe20003f0f008 */
[----:B------:R-:W-:Y:S02]  /*4a30*/  FFMA.FTZ R139, -R228, R228, 1 ;  /* 0x3f800000e48b7423 */ /* 0x000fe400000101e4 */
[----:B------:R-:W-:Y:S02]  /*4a40*/  FADD.FTZ R144, R33, -R144 ;  /* 0x8000009021907221 */ /* 0x000fe40000010000 */
[--C-:B-----5:R-:W-:Y:S02]  /*4a50*/  FADD.FTZ R33, R6, -R138.reuse ;  /* 0x8000008a06217221 */ /* 0x120fe40000010000 */
[----:B------:R-:W-:Y:S01]  /*4a60*/  FMUL.FTZ R20, R20, R139 ;  /* 0x0000008b14147220 */ /* 0x000fe20000410000 */
[----:B------:R-:W-:Y:S01]  /*4a70*/  F2FP.PACK_AB R139, R143, R2 ;  /* 0x000000028f8b723e */ /* 0x000fe200000000ff */
[----:B------:R-:W-:Y:S01]  /*4a80*/  FMUL.FTZ R33, R2, R33 ;  /* 0x0000002102217220 */ /* 0x000fe20000410000 */
[----:B------:R-:W-:Y:S01]  /*4a90*/  MUFU.EX2 R247, R247 ;  /* 0x000000f700f77308 */ /* 0x000fe20000000800 */
[----:B------:R-:W2:Y:S01]  /*4aa0*/  LDS R2, [R240+0x18300] ;  /* 0x01830000f0027984 */ /* 0x000ea20000000800 */
[----:B------:R-:W-:Y:S02]  /*4ab0*/  FFMA.FTZ R156, -R225, R225, 1 ;  /* 0x3f800000e19c7423 */ /* 0x000fe400000101e1 */
[----:B------:R-:W-:Y:S01]  /*4ac0*/  FMUL.FTZ R157, R140, R157 ;  /* 0x0000009d8c9d7220 */ /* 0x000fe20000410000 */
[----:B------:R-:W5:Y:S01]  /*4ad0*/  LDS R240, [R240+0x18320] ;  /* 0x01832000f0f07984 */ /* 0x000f620000000800 */
[----:B------:R-:W-:Y:S01]  /*4ae0*/  FMUL.FTZ R17, R17, R156 ;  /* 0x0000009c11117220 */ /* 0x000fe20000410000 */
[----:B------:R-:W-:Y:S01]  /*4af0*/  F2FP.PACK_AB R140, R141, R140 ;  /* 0x0000008c8d8c723e */ /* 0x000fe200000000ff */
[----:B------:R-:W-:Y:S01]  /*4b00*/  FFMA.FTZ R156, -R229, R229, 1 ;  /* 0x3f800000e59c7423 */ /* 0x000fe200000101e5 */
[----:B------:R1:W-:Y:S01]  /*4b10*/  STS [R200+0x18480], R3 ;  /* 0x01848003c8007388 */ /* 0x0003e20000000800 */
[--C-:B------:R-:W-:Y:S01]  /*4b20*/  FADD.FTZ R158, R7, -R138.reuse ;  /* 0x8000008a079e7221 */ /* 0x100fe20000010000 */
[----:B------:R-:W-:Y:S01]  /*4b30*/  F2FP.PACK_AB R16, R17, R16 ;  /* 0x000000101110723e */ /* 0x000fe200000000ff */
[----:B------:R-:W-:Y:S01]  /*4b40*/  FMUL.FTZ R21, R21, R156 ;  /* 0x0000009c15157220 */ /* 0x000fe20000410000 */
[----:B------:R-:W-:Y:S01]  /*4b50*/  STS [R200+0x18880], R139 ;  /* 0x0188808bc8007388 */ /* 0x000fe20000000800 */
[--C-:B------:R-:W-:Y:S01]  /*4b60*/  FADD.FTZ R17, R18, -R138.reuse ;  /* 0x8000008a12117221 */ /* 0x100fe20000010000 */
[----:B------:R-:W-:Y:S01]  /*4b70*/  MUFU.EX2 R163, R163 ;  /* 0x000000a300a37308 */ /* 0x000fe20000000800 */
[--C-:B------:R-:W-:Y:S01]  /*4b80*/  FADD.FTZ R18, R19, -R138.reuse ;  /* 0x8000008a13127221 */ /* 0x100fe20000010000 */
[----:B------:R-:W-:Y:S01]  /*4b90*/  F2FP.PACK_AB R21, R21, R20 ;  /* 0x000000141515723e */ /* 0x000fe200000000ff */
[--C-:B------:R-:W-:Y:S01]  /*4ba0*/  FADD.FTZ R19, R22, -R138.reuse ;  /* 0x8000008a16137221 */ /* 0x100fe20000010000 */
[----:B------:R-:W-:Y:S01]  /*4bb0*/  STS [R201], R152 ;  /* 0x00000098c9007388 */ /* 0x000fe20000000800 */
[C---:B------:R-:W-:Y:S02]  /*4bc0*/  FMUL.FTZ R18, R145.reuse, R18 ;  /* 0x0000001291127220 */ /* 0x040fe40000410000 */
[----:B------:R-:W-:Y:S01]  /*4bd0*/  FMUL.FTZ R17, R142, R17 ;  /* 0x000000118e117220 */ /* 0x000fe20000410000 */
[----:B------:R-:W-:Y:S01]  /*4be0*/  F2FP.PACK_AB R142, R145, R142 ;  /* 0x0000008e918e723e */ /* 0x000fe200000000ff */
[--C-:B------:R-:W-:Y:S01]  /*4bf0*/  FADD.FTZ R20, R23, -R138.reuse ;  /* 0x8000008a17147221 */ /* 0x100fe20000010000 */
[----:B------:R-:W3:Y:S01]  /*4c00*/  MUFU.EX2 R22, R171 ;  /* 0x000000ab00167308 */ /* 0x000ee20000000800 */
[----:B------:R-:W-:Y:S01]  /*4c10*/  FMUL.FTZ R17, R17, R226 ;  /* 0x000000e211117220 */ /* 0x000fe20000410000 */
[C---:B------:R-:W-:Y:S01]  /*4c20*/  F2FP.PACK_AB R23, R185.reuse, R146 ;  /* 0x00000092b917723e */ /* 0x040fe200000000ff */
[----:B------:R-:W-:Y:S01]  /*4c30*/  FMUL.FTZ R18, R18, R227 ;  /* 0x000000e312127220 */ /* 0x000fe20000410000 */
[----:B------:R-:W-:Y:S01]  /*4c40*/  STS [R201+0x400], R142 ;  /* 0x0004008ec9007388 */ /* 0x000fe20000000800 */
[----:B------:R-:W-:Y:S02]  /*4c50*/  FMUL.FTZ R19, R146, R19 ;  /* 0x0000001392137220 */ /* 0x000fe40000410000 */
[----:B------:R-:W-:Y:S01]  /*4c60*/  FMUL.FTZ R20, R185, R20 ;  /* 0x00000014b9147220 */ /* 0x000fe20000410000 */
[----:B------:R-:W-:Y:S01]  /*4c70*/  F2FP.PACK_AB R18, R18, R17 ;  /* 0x000000111212723e */ /* 0x000fe200000000ff */
[----:B------:R-:W-:Y:S01]  /*4c80*/  FMUL.FTZ R19, R19, R230 ;  /* 0x000000e613137220 */ /* 0x000fe20000410000 */
[----:B------:R-:W-:Y:S01]  /*4c90*/  MUFU.EX2 R156, R167 ;  /* 0x000000a7009c7308 */ /* 0x000fe20000000800 */
[----:B------:R-:W-:Y:S02]  /*4ca0*/  FMUL.FTZ R20, R20, R231 ;  /* 0x000000e714147220 */ /* 0x000fe40000410000 */
[----:B------:R-:W-:Y:S02]  /*4cb0*/  FMUL.FTZ R144, R141, R144 ;  /* 0x000000908d907220 */ /* 0x000fe40000410000 */
[----:B------:R-:W-:Y:S02]  /*4cc0*/  FADD.FTZ R141, R34, -R138 ;  /* 0x8000008a228d7221 */ /* 0x000fe40000010000 */
[--C-:B--2---:R-:W-:Y:S02]  /*4cd0*/  FADD.FTZ R17, R8, -R2.reuse ;  /* 0x8000000208117221 */ /* 0x104fe40000010000 */
[--C-:B------:R-:W-:Y:S01]  /*4ce0*/  FADD.FTZ R8, R9, -R2.reuse ;  /* 0x8000000209087221 */ /* 0x100fe20000010000 */
[----:B-1----:R-:W-:Y:S01]  /*4cf0*/  F2FP.PACK_AB R9, R149, R150 ;  /* 0x000000969509723e */ /* 0x002fe200000000ff */
[--C-:B------:R-:W-:Y:S01]  /*4d00*/  FADD.FTZ R12, R12, -R2.reuse ;  /* 0x800000020c0c7221 */ /* 0x100fe20000010000 */
[----:B------:R-:W-:Y:S01]  /*4d10*/  MUFU.EX2 R162, R162 ;  /* 0x000000a200a27308 */ /* 0x000fe20000000800 */
[----:B------:R-:W-:Y:S02]  /*4d20*/  FADD.FTZ R13, R13, -R2 ;  /* 0x800000020d0d7221 */ /* 0x000fe40000010000 */
[----:B------:R1:W-:Y:S01]  /*4d30*/  STS [R200+0x19480], R9 ;  /* 0x01948009c8007388 */ /* 0x0003e20000000800 */
[----:B------:R-:W-:Y:S01]  /*4d40*/  FADD.FTZ R138, R35, -R138 ;  /* 0x8000008a238a7221 */ /* 0x000fe20000010000 */
[----:B------:R-:W-:Y:S01]  /*4d50*/  F2FP.PACK_AB R35, R20, R19 ;  /* 0x000000131423723e */ /* 0x000fe200000000ff */
[----:B---3--:R-:W-:Y:S01]  /*4d60*/  FMUL.FTZ R12, R161, R12 ;  /* 0x0000000ca10c7220 */ /* 0x008fe20000410000 */
[C---:B----4-:R-:W-:Y:S01]  /*4d70*/  F2FP.PACK_AB R20, R154.reuse, R161 ;  /* 0x000000a19a14723e */ /* 0x050fe200000000ff */
[----:B------:R-:W-:Y:S02]  /*4d80*/  FMUL.FTZ R13, R154, R13 ;  /* 0x0000000d9a0d7220 */ /* 0x000fe40000410000 */
[----:B------:R-:W-:Y:S01]  /*4d90*/  FFMA.FTZ R19, -R220, R220, 1 ;  /* 0x3f800000dc137423 */ /* 0x000fe200000101dc */
[----:B------:R-:W2:Y:S01]  /*4da0*/  MUFU.EX2 R155, R155 ;  /* 0x0000009b009b7308 */ /* 0x000ea20000000800 */
[----:B------:R-:W-:Y:S02]  /*4db0*/  FFMA.FTZ R34, -R221, R221, 1 ;  /* 0x3f800000dd227423 */ /* 0x000fe400000101dd */
[----:B------:R-:W-:Y:S02]  /*4dc0*/  FMUL.FTZ R17, R150, R17 ;  /* 0x0000001196117220 */ /* 0x000fe40000410000 */
[----:B------:R-:W-:Y:S02]  /*4dd0*/  FMUL.FTZ R8, R149, R8 ;  /* 0x0000000895087220 */ /* 0x000fe40000410000 */
[----:B------:R-:W-:Y:S02]  /*4de0*/  FMUL.FTZ R12, R12, R19 ;  /* 0x000000130c0c7220 */ /* 0x000fe40000410000 */
[----:B------:R-:W-:Y:S01]  /*4df0*/  FMUL.FTZ R13, R13, R34 ;  /* 0x000000220d0d7220 */ /* 0x000fe20000410000 */
[----:B------:R-:W-:Y:S01]  /*4e00*/  MUFU.EX2 R153, R153 ;  /* 0x0000009900997308 */ /* 0x000fe20000000800 */
[----:B------:R-:W-:Y:S02]  /*4e10*/  FMUL.FTZ R17, R17, R214 ;  /* 0x000000d611117220 */ /* 0x000fe40000410000 */
[----:B------:R-:W-:Y:S01]  /*4e20*/  FMUL.FTZ R8, R8, R217 ;  /* 0x000000d908087220 */ /* 0x000fe20000410000 */
[----:B------:R-:W-:Y:S01]  /*4e30*/  F2FP.PACK_AB R12, R13, R12 ;  /* 0x0000000c0d0c723e */ /* 0x000fe200000000ff */
[----:B------:R-:W-:Y:S01]  /*4e40*/  FMUL.FTZ R141, R148, R141 ;  /* 0x0000008d948d7220 */ /* 0x000fe20000410000 */
[----:B------:R-:W-:Y:S01]  /*4e50*/  F2FP.PACK_AB R13, R22, R147 ;  /* 0x00000093160d723e */ /* 0x000fe200000000ff */
[----:B------:R-:W-:Y:S01]  /*4e60*/  FADD.FTZ R24, R24, -R2 ;  /* 0x8000000218187221 */ /* 0x000fe20000010000 */
[----:B------:R-:W-:Y:S01]  /*4e70*/  F2FP.PACK_AB R17, R8, R17 ;  /* 0x000000110811723e */ /* 0x000fe200000000ff */
[----:B-----5:R-:W-:Y:S01]  /*4e80*/  FADD.FTZ R10, R10, -R240 ;  /* 0x800000f00a0a7221 */ /* 0x020fe20000010000 */
[----:B------:R-:W-:Y:S01]  /*4e90*/  MUFU.EX2 R183, R183 ;  /* 0x000000b700b77308 */ /* 0x000fe20000000800 */
[----:B------:R-:W-:Y:S01]  /*4ea0*/  F2FP.PACK_AB R8, R164, R251 ;  /* 0x000000fba408723e */ /* 0x000fe200000000ff */
[----:B------:R-:W-:Y:S01]  /*4eb0*/  STS [R200+0x19880], R13 ;  /* 0x0198800dc8007388 */ /* 0x000fe20000000800 */
[----:B------:R-:W-:Y:S01]  /*4ec0*/  F2FP.PACK_AB R148, R247, R148 ;  /* 0x00000094f794723e */ /* 0x000fe200000000ff */
[----:B------:R-:W-:Y:S01]  /*4ed0*/  FMUL.FTZ R24, R163, R24 ;  /* 0x00000018a3187220 */ /* 0x000fe20000410000 */
[----:B--2---:R-:W-:Y:S01]  /*4ee0*/  F2FP.PACK_AB R3, R155, R162 ;  /* 0x000000a29b03723e */ /* 0x004fe200000000ff */
[----:B------:R-:W-:Y:S01]  /*4ef0*/  STS [R201+0x1000], R20 ;  /* 0x00100014c9007388 */ /* 0x000fe20000000800 */
[----:B------:R-:W-:Y:S01]  /*4f00*/  FMUL.FTZ R10, R147, R10 ;  /* 0x0000000a930a7220 */ /* 0x000fe20000410000 */
[----:B------:R-:W-:Y:S01]  /*4f10*/  F2FP.PACK_AB R163, R156, R163 ;  /* 0x000000a39ca3723e */ /* 0x000fe200000000ff */
[----:B-1----:R-:W-:Y:S01]  /*4f20*/  FFMA.FTZ R9, -R218, R218, 1 ;  /* 0x3f800000da097423 */ /* 0x002fe200000101da */
[----:B------:R-:W1:Y:S01]  /*4f30*/  MUFU.EX2 R246, R246 ;  /* 0x000000f600f67308 */ /* 0x000e620000000800 */
[----:B------:R2:W-:Y:S01]  /*4f40*/  STS [R201+0x1400], R8 ;  /* 0x00140008c9007388 */ /* 0x0005e20000000800 */
[--C-:B------:R-:W-:Y:S02]  /*4f50*/  FADD.FTZ R25, R25, -R2.reuse ;  /* 0x8000000219197221 */ /* 0x100fe40000010000 */
[--C-:B------:R-:W-:Y:S01]  /*4f60*/  FADD.FTZ R28, R28, -R2.reuse ;  /* 0x800000021c1c7221 */ /* 0x100fe20000010000 */
[----:B------:R-:W-:Y:S01]  /*4f70*/  STS [R200+0x1a480], R159 ;  /* 0x01a4809fc8007388 */ /* 0x000fe20000000800 */
[----:B------:R-:W-:Y:S02]  /*4f80*/  FADD.FTZ R29, R29, -R2 ;  /* 0x800000021d1d7221 */ /* 0x000fe40000010000 */
[----:B------:R-:W-:Y:S01]  /*4f90*/  FMUL.FTZ R9, R10, R9 ;  /* 0x000000090a097220 */ /* 0x000fe20000410000 */
[----:B------:R-:W-:Y:S01]  /*4fa0*/  STS [R200+0x1a880], R23 ;  /* 0x01a88017c8007388 */ /* 0x000fe20000000800 */
[----:B------:R-:W3:Y:S01]  /*4fb0*/  MUFU.EX2 R242, R242 ;  /* 0x000000f200f27308 */ /* 0x000ee20000000800 */
[----:B------:R-:W-:Y:S02]  /*4fc0*/  FMUL.FTZ R158, R143, R158 ;  /* 0x0000009e8f9e7220 */ /* 0x000fe40000410000 */
[----:B------:R-:W-:Y:S01]  /*4fd0*/  STS [R201+0x2000], R140 ;  /* 0x0020008cc9007388 */ /* 0x000fe20000000800 */
[----:B------:R-:W-:Y:S02]  /*4fe0*/  FMUL.FTZ R33, R33, R212 ;  /* 0x000000d421217220 */ /* 0x000fe40000410000 */
[----:B------:R-:W-:Y:S01]  /*4ff0*/  FMUL.FTZ R158, R158, R213 ;  /* 0x000000d59e9e7220 */ /* 0x000fe20000410000 */
[----:B------:R-:W-:Y:S01]  /*5000*/  STS [R201+0x2400], R148 ;  /* 0x00240094c9007388 */ /* 0x000fe20000000800 */
[--C-:B------:R-:W-:Y:S02]  /*5010*/  FADD.FTZ R11, R11, -R240.reuse ;  /* 0x800000f00b0b7221 */ /* 0x100fe40000010000 */
[--C-:B------:R-:W-:Y:S01]  /*5020*/  FADD.FTZ R14, R14, -R240.reuse ;  /* 0x800000f00e0e7221 */ /* 0x100fe20000010000 */
[----:B------:R-:W-:Y:S01]  /*5030*/  STS [R200+0x1b480], R163 ;  /* 0x01b480a3c8007388 */ /* 0x000fe20000000800 */
[--C-:B------:R-:W-:Y:S01]  /*5040*/  FADD.FTZ R15, R15, -R240.reuse ;  /* 0x800000f00f0f7221 */ /* 0x100fe20000010000 */
[----:B------:R-:W-:Y:S01]  /*5050*/  F2FP.PACK_AB R33, R158, R33 ;  /* 0x000000219e21723e */ /* 0x000fe200000000ff */
[----:B------:R-:W-:Y:S01]  /*5060*/  FMUL.FTZ R11, R22, R11 ;  /* 0x0000000b160b7220 */ /* 0x000fe20000410000 */
[----:B-1----:R-:W-:Y:S01]  /*5070*/  F2FP.PACK_AB R2, R246, R183 ;  /* 0x000000b7f602723e */ /* 0x002fe200000000ff */
[----:B------:R1:W-:Y:S01]  /*5080*/  STS [R200+0x1b880], R3 ;  /* 0x01b88003c8007388 */ /* 0x0003e20000000800 */
[----:B--2---:R-:W-:Y:S02]  /*5090*/  FFMA.FTZ R8, -R219, R219, 1 ;  /* 0x3f800000db087423 */ /* 0x004fe400000101db */
[----:B------:R-:W-:Y:S01]  /*50a0*/  FMUL.FTZ R14, R251, R14 ;  /* 0x0000000efb0e7220 */ /* 0x000fe20000410000 */
[----:B------:R2:W-:Y:S01]  /*50b0*/  STS [R201+0x3000], R2 ;  /* 0x00300002c9007388 */ /* 0x0005e20000000800 */
[----:B------:R-:W-:Y:S02]  /*50c0*/  FMUL.FTZ R15, R164, R15 ;  /* 0x0000000fa40f7220 */ /* 0x000fe40000410000 */
[----:B------:R-:W-:Y:S01]  /*50d0*/  FFMA.FTZ R20, -R223, R223, 1 ;  /* 0x3f800000df147423 */ /* 0x000fe200000101df */
[----:B---3--:R-:W-:Y:S01]  /*50e0*/  F2FP.PACK_AB R10, R242, R153 ;  /* 0x00000099f20a723e */ /* 0x008fe200000000ff */
[----:B------:R-:W-:Y:S02]  /*50f0*/  FMUL.FTZ R8, R11, R8 ;  /* 0x000000080b087220 */ /* 0x000fe40000410000 */
[----:B------:R-:W-:Y:S02]  /*5100*/  FMUL.FTZ R20, R15, R20 ;  /* 0x000000140f147220 */ /* 0x000fe40000410000 */
[----:B------:R-:W-:Y:S01]  /*5110*/  STS [R201+0x3400], R10 ;  /* 0x0034000ac9007388 */ /* 0x000fe20000000800 */
[----:B------:R-:W-:Y:S01]  /*5120*/  F2FP.PACK_AB R9, R8, R9 ;  /* 0x000000090809723e */ /* 0x000fe200000000ff */
[--C-:B------:R-:W-:Y:S02]  /*5130*/  FADD.FTZ R8, R27, -R240.reuse ;  /* 0x800000f01b087221 */ /* 0x100fe40000010000 */
[----:B------:R-:W-:Y:S01]  /*5140*/  BAR.SYNC.DEFER_BLOCKING 0x0 ;  /* 0x0000000000007b1d */ /* 0x000fe20000010000 */
[----:B------:R-:W-:Y:S02]  /*5150*/  FMUL.FTZ R138, R247, R138 ;  /* 0x0000008af78a7220 */ /* 0x000fe40000410000 */
[----:B------:R-:W-:Y:S02]  /*5160*/  FFMA.FTZ R32, -R241, R241, 1 ;  /* 0x3f800000f1207423 */ /* 0x000fe400000101f1 */
[----:B------:R-:W-:Y:S02]  /*5170*/  FMUL.FTZ R8, R155, R8 ;  /* 0x000000089b087220 */ /* 0x000fe40000410000 */
[----:B------:R-:W-:Y:S02]  /*5180*/  FMUL.FTZ R141, R141, R244 ;  /* 0x000000f48d8d7220 */ /* 0x000fe40000410000 */
[----:B-1----:R-:W-:Y:S02]  /*5190*/  FFMA.FTZ R3, -R222, R222, 1 ;  /* 0x3f800000de037423 */ /* 0x002fe400000101de */
[----:B------:R-:W-:Y:S02]  /*51a0*/  FMUL.FTZ R138, R138, R245 ;  /* 0x000000f58a8a7220 */ /* 0x000fe40000410000 */
[----:B------:R-:W-:Y:S02]  /*51b0*/  FMUL.FTZ R3, R14, R3 ;  /* 0x000000030e037220 */ /* 0x000fe40000410000 */
[----:B------:R-:W-:Y:S01]  /*51c0*/  FMUL.FTZ R25, R156, R25 ;  /* 0x000000199c197220 */ /* 0x000fe20000410000 */
[----:B------:R-:W-:Y:S01]  /*51d0*/  F2FP.PACK_AB R138, R138, R141 ;  /* 0x0000008d8a8a723e */ /* 0x000fe200000000ff */
[----:B------:R-:W-:Y:S01]  /*51e0*/  FMUL.FTZ R32, R157, R32 ;  /* 0x000000209d207220 */ /* 0x000fe20000410000 */
[----:B------:R-:W-:Y:S01]  /*51f0*/  F2FP.PACK_AB R20, R20, R3 ;  /* 0x000000031414723e */ /* 0x000fe200000000ff */
[--C-:B------:R-:W-:Y:S02]  /*5200*/  FADD.FTZ R3, R26, -R240.reuse ;  /* 0x800000f01a037221 */ /* 0x100fe40000010000 */
[----:B------:R-:W-:Y:S02]  /*5210*/  FMUL.FTZ R243, R144, R243 ;  /* 0x000000f390f37220 */ /* 0x000fe40000410000 */
[----:B------:R-:W-:Y:S01]  /*5220*/  FMUL.FTZ R3, R162, R3 ;  /* 0x00000003a2037220 */ /* 0x000fe20000410000 */
[----:B------:R-:W-:Y:S01]  /*5230*/  STS [R200+0x1c480], R151 ;  /* 0x01c48097c8007388 */ /* 0x000fe20000000800 */
[----:B------:R-:W-:Y:S01]  /*5240*/  FFMA.FTZ R19, -R232, R232, 1 ;  /* 0x3f800000e8137423 */ /* 0x000fe200000101e8 */
[----:B------:R-:W-:Y:S01]  /*5250*/  F2FP.PACK_AB R32, R243, R32 ;  /* 0x00000020f320723e */ /* 0x000fe200000000ff */
[----:B------:R-:W-:Y:S01]  /*5260*/  FFMA.FTZ R34, -R233, R233, 1 ;  /* 0x3f800000e9227423 */ /* 0x000fe200000101e9 */
[----:B------:R-:W-:Y:S01]  /*5270*/  STS [R200+0x1c880], R33 ;  /* 0x01c88021c8007388 */ /* 0x000fe20000000800 */
[--C-:B------:R-:W-:Y:S02]  /*5280*/  FADD.FTZ R30, R30, -R240.reuse ;  /* 0x800000f01e1e7221 */ /* 0x100fe40000010000 */
        /* <DEDUP_REMOVED lines=12> */
[----:B------:R-:W-:Y:S01]  /*5350*/  FMUL.FTZ R28, R183, R28 ;  /* 0x0000001cb71c7220 */ /* 0x000fe20000410000 */
[----:B------:R-:W-:Y:S01]  /*5360*/  MOV R3, UR4 ;  /* 0x0000000400037c02 */ /* 0x000fe20008000f00 */
[----:B------:R-:W-:Y:S01]  /*5370*/  FMUL.FTZ R29, R246, R29 ;  /* 0x0000001df61d7220 */ /* 0x000fe20000410000 */
[----:B------:R-:W-:Y:S01]  /*5380*/  STS [R201+0x5000], R12 ;  /* 0x0050000cc9007388 */ /* 0x000fe20000000800 */
[----:B------:R-:W-:Y:S02]  /*5390*/  FFMA.FTZ R141, -R236, R236, 1 ;  /* 0x3f800000ec8d7423 */ /* 0x000fe400000101ec */
[----:B------:R-:W-:Y:S01]  /*53a0*/  FFMA.FTZ R144, -R237, R237, 1 ;  /* 0x3f800000ed907423 */ /* 0x000fe200000101ed */
[----:B------:R-:W-:Y:S01]  /*53b0*/  STS [R201+0x5400], R20 ;  /* 0x00540014c9007388 */ /* 0x000fe20000000800 */
[----:B------:R-:W-:Y:S02]  /*53c0*/  FFMA.FTZ R11, -R238, R238, 1 ;  /* 0x3f800000ee0b7423 */ /* 0x000fe400000101ee */
[----:B--2---:R-:W-:Y:S01]  /*53d0*/  FFMA.FTZ R2, -R239, R239, 1 ;  /* 0x3f800000ef027423 */ /* 0x004fe200000101ef */
[----:B------:R-:W-:Y:S01]  /*53e0*/  STS [R200+0x1e480], R21 ;  /* 0x01e48015c8007388 */ /* 0x000fe20000000800 */
[----:B------:R-:W-:Y:S01]  /*53f0*/  FMUL.FTZ R28, R28, R141 ;  /* 0x0000008d1c1c7220 */ /* 0x000fe20000410000 */
[----:B------:R-:W-:Y:S01]  /*5400*/  F2FP.PACK_AB R141, R34, R19 ;  /* 0x00000013228d723e */ /* 0x000fe200000000ff */
[----:B------:R-:W-:Y:S01]  /*5410*/  FMUL.FTZ R29, R29, R144 ;  /* 0x000000901d1d7220 */ /* 0x000fe20000410000 */
[----:B------:R-:W-:Y:S01]  /*5420*/  STS [R200+0x1e880], R35 ;  /* 0x01e88023c8007388 */ /* 0x000fe20000000800 */
[----:B------:R-:W-:Y:S02]  /*5430*/  FMUL.FTZ R11, R30, R11 ;  /* 0x0000000b1e0b7220 */ /* 0x000fe40000410000 */
[----:B------:R-:W-:Y:S01]  /*5440*/  FMUL.FTZ R2, R31, R2 ;  /* 0x000000021f027220 */ /* 0x000fe20000410000 */
[----:B------:R-:W-:Y:S01]  /*5450*/  STS [R201+0x6000], R32 ;  /* 0x00600020c9007388 */ /* 0x000fe20000000800 */
[----:B------:R-:W-:Y:S01]  /*5460*/  IMAD R3, R3, 0x1800, R182 ;  /* 0x0000180003037824 */ /* 0x000fe200078e02b6 */
[----:B------:R-:W-:Y:S02]  /*5470*/  F2FP.PACK_AB R144, R29, R28 ;  /* 0x0000001c1d90723e */ /* 0x000fe400000000ff */
[----:B------:R-:W-:Y:S01]  /*5480*/  STS [R201+0x6400], R138 ;  /* 0x0064008ac9007388 */ /* 0x000fe20000000800 */
[----:B------:R-:W-:Y:S02]  /*5490*/  F2FP.PACK_AB R2, R2, R11 ;  /* 0x0000000b0202723e */ /* 0x000fe400000000ff */
[----:B------:R-:W-:Y:S01]  /*54a0*/  SHF.L.U32 R160, R3, 0x1, RZ ;  /* 0x0000000103a07819 */ /* 0x000fe200000006ff */
        /* <DEDUP_REMOVED lines=108> */
[----:B------:R-:W-:Y:S02]  /*5b70*/  IADD3.X R7, R4, UR6, R7, P5, P0 ;  /* 0x0000000604077c10 */ /* 0x000fe4000afe0407 */
[----:B------:R-:W-:Y:S02]  /*5b80*/  LEA R10, P0, R8, c[0x0][0x280], 0x2 ;  /* 0x0000a000080a7a11 */ /* 0x000fe400078010ff */
[----:B------:R-:W-:Y:S02]  /*5b90*/  LEA R12, P5, R6, c[0x0][0x1f0], 0x1 ;  /* 0x00007c00060c7a11 */ /* 0x000fe400078a08ff */
[----:B------:R-:W-:Y:S01]  /*5ba0*/  LEA.HI.X R11, R8, c[0x0][0x284], R7, 0x2, P0 ;  /* 0x0000a100080b7a11 */ /* 0x000fe200000f1407 */
[----:B------:R-:W-:Y:S01]  /*5bb0*/  IMAD.U32 R7, RZ, RZ, UR22 ;  /* 0x00000016ff077e24 */ /* 0x000fe2000f8e00ff */
[----:B------:R-:W-:Y:S01]  /*5bc0*/  LEA.HI.X R13, R6, c[0x0][0x1f4], R5, 0x1, P5 ;  /* 0x00007d00060d7a11 */ /* 0x000fe200028f0c05 */
[----:B------:R-:W-:Y:S01]  /*5bd0*/  IMAD.U32 R5, RZ, RZ, UR22 ;  /* 0x00000016ff057e24 */ /* 0x000fe2000f8e00ff */
[C---:B------:R-:W-:Y:S01]  /*5be0*/  ISETP.GE.OR P5, PT, R192.reuse, UR24, !P3 ;  /* 0x00000018c0007c0c */ /* 0x040fe2000dfa6670 */
[----:B------:R-:W-:Y:S01]  /*5bf0*/  IMAD R4, R7, 0x3000, R198 ;  /* 0x0000300007047824 */ /* 0x000fe200078e02c6 */
[----:B------:R-:W-:Y:S02]  /*5c00*/  ISETP.GE.OR P0, PT, R192, UR24, !P2 ;  /* 0x00000018c0007c0c */ /* 0x000fe4000d706670 */
[----:B------:R-:W-:Y:S02]  /*5c10*/  @!P1 LEA R5, R5, R202, 0x6 ;  /* 0x000000ca05059211 */ /* 0x000fe400078e30ff */
[----:B------:R-:W-:Y:S01]  /*5c20*/  @!PT LDS RZ, [RZ] ;  /* 0x00000000fffff984 */ /* 0x000fe20000000800 */
[----:B------:R-:W-:Y:S01]  /*5c30*/  @!PT LDS RZ, [RZ] ;  /* 0x00000000fffff984 */ /* 0x000fe20000000800 */
[----:B------:R-:W-:Y:S01]  /*5c40*/  @!PT LDS RZ, [RZ] ;  /* 0x00000000fffff984 */ /* 0x000fe20000000800 */
[----:B------:R1:W-:Y:S03]  /*5c50*/  LDGSTS.E.BYPASS.LTC128B.128 [R4], [R12.64], !P6 ;  /* 0x000000000c047fae */ /* 0x0003e6000f101d50 */
[----:B------:R-:W-:Y:S04]  /*5c60*/  @!P1 IMAD.SHL.U32 R9, R5, 0x4, RZ ;  /* 0x0000000405099824 */ /* 0x000fe800078e00ff */
[----:B------:R1:W-:Y:S06]  /*5c70*/  LDGSTS.E.BYPASS.LTC128B.128 [R4+0x1000], [R12.64+0x40], !P5 ;  /* 0x010000400c047fae */ /* 0x0003ec000e901d50 */
[----:B------:R1:W-:Y:S06]  /*5c80*/  LDGSTS.E.BYPASS.LTC128B.128 [R4+0x2000], [R12.64+0x80], !P0 ;  /* 0x020000800c047fae */ /* 0x0003ec000c101d50 */
[----:B------:R1:W-:Y:S02]  /*5c90*/  @!P1 LDGSTS.E.BYPASS.LTC128B.128 [R9+0x18280], [R10.64] ;  /* 0x182800000a099fae */ /* 0x0003e4000b901d50 */
.L_x_915:
        /* <DEDUP_REMOVED lines=83> */
[----:B------:R-:W-:Y:S01]  /*61d0*/  IADD3 R33, P0, R206, UR14, RZ ;  /* 0x0000000ece217c10 */ /* 0x000fe2000ff1e0ff */
[----:B------:R-:W-:Y:S01]  /*61e0*/  HMMA.16816.F32 R24, R152, R28, R24 ;  /* 0x0000001c9818723c */ /* 0x000fe20000001818 */
[----:B------:R-:W-:Y:S01]  /*61f0*/  IMAD.U32 R32, RZ, RZ, UR14 ;  /* 0x0000000eff207e24 */ /* 0x000fe2000f8e00ff */
[----:B------:R-:W-:Y:S04]  /*6200*/  UIADD3 UR14, UR22, 0x1, URZ ;  /* 0x00000001160e7890 */ /* 0x000fe8000fffe03f */
[----:B------:R-:W-:Y:S01]  /*6210*/  LEA.HI.X.SX32 R32, R32, R209, 0x1, P0 ;  /* 0x000000d120207211 */ /* 0x000fe200000f0eff */
[----:B------:R-:W-:Y:S01]  /*6220*/  USEL UR22, UR14, URZ, !UP1 ;  /* 0x0000003f0e167287 */ /* 0x000fe2000c800000 */
[-C--:B----4-:R-:W-:Y:S05]  /*6230*/  HMMA.16816.F32 R4, R132, R30.reuse, R4 ;  /* 0x0000001e8404723c */ /* 0x090fea0000001804 */
[C---:B------:R-:W-:Y:S03]  /*6240*/  LEA R140, P0, R33.reuse, c[0x0][0x220], 0x2 ;  /* 0x00008800218c7a11 */ /* 0x040fe600078010ff */
        /* <DEDUP_REMOVED lines=148> */
.L_x_895:
[----:B------:R-:W-:Y:S05]  /*6b90*/  @P1 EXIT ;  /* 0x000000000000194d */ /* 0x000fea0003800000 */
[----:B------:R-:W1:Y:S01]  /*6ba0*/  S2R R0, SR_CTAID.Y ;  /* 0x0000000000007919 */ /* 0x000e620000002600 */
[----:B------:R-:W-:Y:S01]  /*6bb0*/  MOV R2, 0x1 ;  /* 0x0000000100027802 */ /* 0x000fe20000000f00 */
[----:B------:R-:W-:Y:S02]  /*6bc0*/  UIMAD UR5, UR8, 0x3000, URZ ;  /* 0x00003000080578a4 */ /* 0x000fe4000f8e023f */
[----:B------:R-:W2:Y:S04]  /*6bd0*/  S2R R3, SR_TID.X ;  /* 0x0000000000037919 */ /* 0x000ea80000002100 */
[----:B------:R-:W-:Y:S01]  /*6be0*/  BAR.SYNC.DEFER_BLOCKING 0x1, 0x100 ;  /* 0x0044000000007b1d */ /* 0x000fe20000010000 */
[----:B------:R-:W-:Y:S01]  /*6bf0*/  ISETP.NE.AND P1, PT, R2, c[0x0][0x338], PT ;  /* 0x0000ce0002007a0c */ /* 0x000fe20003f25270 */
[----:B------:R-:W-:-:S04]  /*6c00*/  USHF.R.S32.HI UR4, URZ, 0x1f, UR5 ;  /* 0x0000001f3f047899 */ /* 0x000fc80008011405 */
[----:B------:R-:W3:Y:S08]  /*6c10*/  S2R R2, SR_CTAID.Z ;  /* 0x0000000000027919 */ /* 0x000ef00000002700 */
[----:B-1----:R-:W-:Y:S01]  /*6c20*/  @P1 IMAD.HI.U32 R4, R0, c[0x0][0x33c], RZ ;  /* 0x0000cf0000041a27 */ /* 0x002fe200078e00ff */
[----:B--2---:R-:W-:-:S04]  /*6c30*/  IADD3 R6, P0, R3, UR5, RZ ;  /* 0x0000000503067c10 */ /* 0x004fc8000ff1e0ff */
[----:B------:R-:W-:Y:S02]  /*6c40*/  @P1 SHF.R.U32.HI R0, RZ, c[0x0][0x340], R4 ;  /* 0x0000d000ff001a19 */ /* 0x000fe40000011604 */
[----:B------:R-:W-:Y:S02]  /*6c50*/  LEA.HI.X.SX32 R7, R3, UR4, 0x1, P0 ;  /* 0x0000000403077c11 */ /* 0x000fe400080f0eff */
[----:B------:R-:W-:-:S03]  /*6c60*/  SHF.R.S32.HI R3, RZ, 0x1f, R0 ;  /* 0x0000001fff037819 */ /* 0x000fc60000011400 */
[----:B------:R-:W-:-:S04]  /*6c70*/  IMAD.WIDE.U32 R8, R0, c[0x0][0x328], R6 ;  /* 0x0000ca0000087a25 */ /* 0x000fc800078e0006 */
[C---:B------:R-:W-:Y:S02]  /*6c80*/  IMAD R5, R3.reuse, c[0x0][0x328], RZ ;  /* 0x0000ca0003057a24 */ /* 0x040fe400078e02ff */
[----:B------:R-:W-:Y:S02]  /*6c90*/  IMAD R3, R3, c[0x0][0x300], RZ ;  /* 0x0000c00003037a24 */ /* 0x000fe400078e02ff */
        /* <DEDUP_REMOVED lines=115> */
.L_x_917:
        /* <DEDUP_REMOVED lines=11> */
.L_x_1423:


//--------------------- .text._ZN7cutlass13device_kernelIN5flash19enable_sm80_to_sm89INS1_16FlashAttnBwdSm80INS1_25CollectiveMainloopBwdSm80ILi2ELi2EN4cute5tupleIJNS5_1CILi64EEENS7_ILi128EEENS7_ILi96EEEEEENS_6half_tEfNS_4arch4Sm80ELb0ELb1ELb1ELb0ELb1ELb0ELb0ELb0ELi2ELi2ELi4ELi2ELb0EEENS1_24CollectiveEpilogueBwdGQAISB_fSE_Li256ELb0ELb1EEENS1_19SingleTileSchedulerILb0ELb0ELb0ELi128EEEEEEEEEvNT_6ParamsE --------------------------
	.section	.text._ZN7cutlass13device_kernelIN5flash19enable_sm80_to_sm89INS1_16FlashAttnBwdSm80INS1_25CollectiveMainloopBwdSm80ILi2ELi2EN4cute5tupleIJNS5_1CILi64EEENS7_ILi128EEENS7_ILi96EEEEEENS_6half_tEfNS_4arch4Sm80ELb0ELb1ELb1ELb0ELb1ELb0ELb0ELb0ELi2ELi2ELi4ELi2ELb0EEENS1_24CollectiveEpilogueBwdGQAISB_fSE_Li256ELb0ELb1EEENS1_19SingleTileSchedulerILb0ELb0ELb0ELi128EEEEEEEEEvNT_6ParamsE,"ax",@progbits
	.sectioninfo	@"SHI_REGISTERS=255"
	.align	128
.text._ZN7cutlass13device_kernelIN5flash19enable_sm80_to_sm89INS1_16FlashAttnBwdSm80INS1_25CollectiveMainloopBwdSm80ILi2ELi2EN4cute5tupleIJNS5_1CILi64EEENS7_ILi128EEENS7_ILi96EEEEEENS_6half_tEfNS_4arch4Sm80ELb0ELb1ELb1ELb0ELb1ELb0ELb0ELb0ELi2ELi2ELi4ELi2ELb0EEENS1_24CollectiveEpilogueBwdGQAISB_fSE_Li256ELb0ELb1EEENS1_19SingleTileSchedulerILb0ELb0ELb0ELi128EEEEEEEEEvNT_6ParamsE:
        .type           _ZN7cutlass13device_kernelIN5flash19enable_sm80_to_sm89INS1_16FlashAttnBwdSm80INS1_25CollectiveMainloopBwdSm80ILi2ELi2EN4cute5tupleIJNS5_1CILi64EEENS7_ILi128EEENS7_ILi96EEEEEENS_6half_tEfNS_4arch4Sm80ELb0ELb1ELb1ELb0ELb1ELb0ELb0ELb0ELi2ELi2ELi4ELi2ELb0EEENS1_24CollectiveEpilogueBwdGQAISB_fSE_Li256ELb0ELb1EEENS1_19SingleTileSchedulerILb0ELb0ELb0ELi128EEEEEEEEEvNT_6ParamsE,@function
        .size           _ZN7cutlass13device_kernelIN5flash19enable_sm80_to_sm89INS1_16FlashAttnBwdSm80INS1_25CollectiveMainloopBwdSm80ILi2ELi2EN4cute5tupleIJNS5_1CILi64EEENS7_ILi128EEENS7_ILi96EEEEEENS_6half_tEfNS_4arch4Sm80ELb0ELb1ELb1ELb0ELb1ELb0ELb0ELb0ELi2ELi2ELi4ELi2ELb0EEENS1_24CollectiveEpilogueBwdGQAISB_fSE_Li256ELb0ELb1EEENS1_19SingleTileSchedulerILb0ELb0ELb0ELi128EEEEEEEEEvNT_6ParamsE,(.L_x_1424 - _ZN7cutlass13device_kernelIN5flash19enable_sm80_to_sm89INS1_16FlashAttnBwdSm80INS1_25CollectiveMainloopBwdSm80ILi2ELi2EN4cute5tupleIJNS5_1CILi64EEENS7_ILi128EEENS7_ILi96EEEEEENS_6half_tEfNS_4arch4Sm80ELb0ELb1ELb1ELb0ELb1ELb0ELb0ELb0ELi2ELi2ELi4ELi2ELb0EEENS1_24CollectiveEpilogueBwdGQAISB_fSE_Li256ELb0ELb1EEENS1_19SingleTileSchedulerILb0ELb0ELb0ELi128EEEEEEEEEvNT_6ParamsE)
        .other          _ZN7cutlass13device_kernelIN5flash19enable_sm80_to_sm89INS1_16FlashAttnBwdSm80INS1_25CollectiveMainloopBwdSm80ILi2ELi2EN4cute5tupleIJNS5_1CILi64EEENS7_ILi128EEENS7_ILi96EEEEEENS_6half_tEfNS_4arch4Sm80ELb0ELb1ELb1ELb0ELb1ELb0ELb0ELb0ELi2ELi2ELi4ELi2ELb0EEENS1_24CollectiveEpilogueBwdGQAISB_fSE_Li256ELb0ELb1EEENS1_19SingleTileSchedulerILb0ELb0ELb0ELi128EEEEEEEEEvNT_6ParamsE,@"STO_CUDA_ENTRY STV_DEFAULT"
_ZN7cutlass13device_kernelIN5flash19enable_sm80_to_sm89INS1_16FlashAttnBwdSm80INS1_25CollectiveMainloopBwdSm80ILi2ELi2EN4cute5tupleIJNS5_1CILi64EEENS7_ILi128EEENS7_ILi96EEEEEENS_6half_tEfNS_4arch4Sm80ELb0ELb1ELb1ELb0ELb1ELb0ELb0ELb0ELi2ELi2ELi4ELi2ELb0EEENS1_24CollectiveEpilogueBwdGQAISB_fSE_Li256ELb0ELb1EEENS1_19SingleTileSchedulerILb0ELb0ELb0ELi128EEEEEEEEEvNT_6ParamsE:
        /* <DEDUP_REMOVED lines=26> */
.L_x_918:
        /* <DEDUP_REMOVED lines=14> */
[----:B------:R-:W-:Y:S01]  /*0280*/  ULDC.64 UR16, c[0x0][0x118] ;  /* 0x0000460000107ab9 */ /* 0x000fe20000000a00 */
        /* <DEDUP_REMOVED lines=436> */
.L_x_921:
[----:B------:R-:W-:Y:S05]  /*1dd0*/  BSYNC B0 ;  /* 0x0000000000007941 */ /* 0x000fea0003800000 */
.L_x_920:
        /* <DEDUP_REMOVED lines=95> */
[----:B------:R-:W-:Y:S02]  /*23d0*/  ULDC UR5, c[0x0][0x290] ;  /* 0x0000a40000057ab9 */ /* 0x000fe40000000800 */
        /* <DEDUP_REMOVED lines=10> */
[----:B------:R-:W-:Y:S02]  /*2480*/  UIMAD UR5, UR9, UR5, URZ ;  /* 0x00000005090572a4 */ /* 0x000fe4000f8e023f */
[----:B------:R-:W-:Y:S02]  /*2490*/  ULDC UR18, c[0x0][0x168] ;  /* 0x00005a0000127ab9 */ /* 0x000fe40000000800 */
.L_x_940:
        /* <DEDUP_REMOVED lines=161> */
[----:B--234-:R-:W-:Y:S01]  /*2eb0*/  IMAD.MOV.U32 R4, RZ, RZ, c[0x0][0x168] ;  /* 0x00005a00ff047624 */ /* 0x01cfe200078e00ff */
        /* <DEDUP_REMOVED lines=13> */
.L_x_924:
[----:B------:R-:W-:Y:S04]  /*2f90*/  MOV R4, 0x1 ;  /* 0x0000000100047802 */ /* 0x000fe80000000f00 */
[----:B------:R-:W-:Y:S11]  /*2fa0*/  ISETP.NE.AND P5, PT, R4, c[0x0][0x2a8], PT ;  /* 0x0000aa0004007a0c */ /* 0x000ff60003fa5270 */
[----:B------:R-:W-:Y:S02]  /*2fb0*/  @!UPT UIADD3 URZ, URZ, URZ, URZ ;  /* 0x0000003f3f3ff290 */ /* 0x000fe4000fffe03f */
[----:B------:R-:W-:Y:S05]  /*2fc0*/  @P5 IMAD.HI.U32 R4, R5, c[0x0][0x2ac], RZ ;  /* 0x0000ab0005045a27 */ /* 0x000fea00078e00ff */
[----:B------:R-:W-:Y:S02]  /*2fd0*/  @P5 SHF.R.U32.HI R5, RZ, c[0x0][0x2b0], R4 ;  /* 0x0000ac00ff055a19 */ /* 0x000fe40000011604 */
.L_x_925:
[----:B------:R-:W-:Y:S05]  /*2fe0*/  BSYNC B0 ;  /* 0x0000000000007941 */ /* 0x000fea0003800000 */
.L_x_923:
        /* <DEDUP_REMOVED lines=9> */
.L_x_922:
[----:B--234-:R-:W-:Y:S04]  /*3080*/  IADD3 R7, R145, 0x8, RZ ;  /* 0x0000000891077810 */ /* 0x01cfe80007ffe0ff */
        /* <DEDUP_REMOVED lines=18> */
.L_x_928:
[----:B------:R-:W-:Y:S04]  /*31b0*/  MOV R4, 0x1 ;  /* 0x0000000100047802 */ /* 0x000fe80000000f00 */
[----:B------:R-:W-:Y:S11]  /*31c0*/  ISETP.NE.AND P5, PT, R4, c[0x0][0x2a8], PT ;  /* 0x0000aa0004007a0c */ /* 0x000ff60003fa5270 */
[----:B------:R-:W-:Y:S02]  /*31d0*/  @!UPT UIADD3 URZ, URZ, URZ, URZ ;  /* 0x0000003f3f3ff290 */ /* 0x000fe4000fffe03f */
[----:B------:R-:W-:Y:S05]  /*31e0*/  @P5 IMAD.HI.U32 R4, R5, c[0x0][0x2ac], RZ ;  /* 0x0000ab0005045a27 */ /* 0x000fea00078e00ff */
[----:B------:R-:W-:Y:S02]  /*31f0*/  @P5 SHF.R.U32.HI R5, RZ, c[0x0][0x2b0], R4 ;  /* 0x0000ac00ff055a19 */ /* 0x000fe40000011604 */
.L_x_929:
[----:B------:R-:W-:Y:S05]  /*3200*/  BSYNC B0 ;  /* 0x0000000000007941 */ /* 0x000fea0003800000 */
.L_x_927:
[----:B------:R-:W-:Y:S04]  /*3210*/  IMAD.MOV.U32 R4, RZ, RZ, c[0x0][0x2a8] ;  /* 0x0000aa00ff047624 */ /* 0x000fe800078e00ff */
[----:B------:R-:W-:Y:S04]  /*3220*/  IMAD R4, R5, R4, -UR19 ;  /* 0x8000001305047e24 */ /* 0x000fe8000f8e0204 */
[----:B------:R-:W-:Y:S05]  /*3230*/  IMAD.IADD R7, R4, 0x1, -R205 ;  /* 0x0000000104077824 */ /* 0x000fea00078e0acd */
[----:B------:R-:W-:Y:S02]  /*3240*/  IADD3 R5, R7, c[0x0][0x2a8], RZ ;  /* 0x0000aa0007057a10 */ /* 0x000fe40007ffe0ff */
[----:B------:R-:W-:Y:S02]  /*3250*/  IMNMX R250, R250, R7, !PT ;  /* 0x00000007fafa7217 */ /* 0x000fe40007800200 */
[----:B------:R-:W-:Y:S02]  /*3260*/  IMNMX R186, R186, R5, PT ;  /* 0x00000005baba7217 */ /* 0x000fe40003800200 */
.L_x_926:
        /* <DEDUP_REMOVED lines=19> */
.L_x_932:
[----:B------:R-:W-:Y:S04]  /*33a0*/  MOV R4, 0x1 ;  /* 0x0000000100047802 */ /* 0x000fe80000000f00 */
[----:B------:R-:W-:Y:S11]  /*33b0*/  ISETP.NE.AND P5, PT, R4, c[0x0][0x2a8], PT ;  /* 0x0000aa0004007a0c */ /* 0x000ff60003fa5270 */
[----:B------:R-:W-:Y:S02]  /*33c0*/  @!UPT UIADD3 URZ, URZ, URZ, URZ ;  /* 0x0000003f3f3ff290 */ /* 0x000fe4000fffe03f */
[----:B------:R-:W-:Y:S05]  /*33d0*/  @P5 IMAD.HI.U32 R4, R5, c[0x0][0x2ac], RZ ;  /* 0x0000ab0005045a27 */ /* 0x000fea00078e00ff */
[----:B------:R-:W-:Y:S02]  /*33e0*/  @P5 SHF.R.U32.HI R5, RZ, c[0x0][0x2b0], R4 ;  /* 0x0000ac00ff055a19 */ /* 0x000fe40000011604 */
.L_x_933:
[----:B------:R-:W-:Y:S05]  /*33f0*/  BSYNC B0 ;  /* 0x0000000000007941 */ /* 0x000fea0003800000 */
.L_x_931:
[----:B------:R-:W-:Y:S04]  /*3400*/  IMAD.MOV.U32 R4, RZ, RZ, c[0x0][0x2a8] ;  /* 0x0000aa00ff047624 */ /* 0x000fe800078e00ff */
[----:B------:R-:W-:Y:S04]  /*3410*/  IMAD R4, R5, R4, -UR19 ;  /* 0x8000001305047e24 */ /* 0x000fe8000f8e0204 */
[----:B------:R-:W-:Y:S05]  /*3420*/  IMAD.IADD R5, R4, 0x1, -R205 ;  /* 0x0000000104057824 */ /* 0x000fea00078e0acd */
[----:B------:R-:W-:Y:S02]  /*3430*/  IADD3 R4, R5, c[0x0][0x2a8], RZ ;  /* 0x0000aa0005047a10 */ /* 0x000fe40007ffe0ff */
[----:B------:R-:W-:Y:S02]  /*3440*/  IMNMX R170, R170, R5, !PT ;  /* 0x00000005aaaa7217 */ /* 0x000fe40007800200 */
[----:B------:R-:W-:Y:S02]  /*3450*/  IMNMX R171, R171, R4, PT ;  /* 0x00000004abab7217 */ /* 0x000fe40003800200 */
.L_x_930:
        /* <DEDUP_REMOVED lines=19> */
.L_x_936:
[----:B------:R-:W-:Y:S04]  /*3590*/  MOV R4, 0x1 ;  /* 0x0000000100047802 */ /* 0x000fe80000000f00 */
[----:B------:R-:W-:Y:S11]  /*35a0*/  ISETP.NE.AND P0, PT, R4, c[0x0][0x2a8], PT ;  /* 0x0000aa0004007a0c */ /* 0x000ff60003f05270 */
[----:B------:R-:W-:Y:S02]  /*35b0*/  @!UPT UIADD3 URZ, URZ, URZ, URZ ;  /* 0x0000003f3f3ff290 */ /* 0x000fe4000fffe03f */
[----:B------:R-:W-:Y:S05]  /*35c0*/  @P0 IMAD.HI.U32 R4, R5, c[0x0][0x2ac], RZ ;  /* 0x0000ab0005040a27 */ /* 0x000fea00078e00ff */
[----:B------:R-:W-:Y:S02]  /*35d0*/  @P0 SHF.R.U32.HI R5, RZ, c[0x0][0x2b0], R4 ;  /* 0x0000ac00ff050a19 */ /* 0x000fe40000011604 */
.L_x_937:
[----:B------:R-:W-:Y:S05]  /*35e0*/  BSYNC B0 ;  /* 0x0000000000007941 */ /* 0x000fea0003800000 */
.L_x_935:
[----:B------:R-:W-:Y:S04]  /*35f0*/  IMAD.MOV.U32 R4, RZ, RZ, c[0x0][0x2a8] ;  /* 0x0000aa00ff047624 */ /* 0x000fe800078e00ff */
[----:B------:R-:W-:Y:S04]  /*3600*/  IMAD R4, R5, R4, -UR19 ;  /* 0x8000001305047e24 */ /* 0x000fe8000f8e0204 */
[----:B------:R-:W-:Y:S05]  /*3610*/  IMAD.IADD R5, R4, 0x1, -R205 ;  /* 0x0000000104057824 */ /* 0x000fea00078e0acd */
[----:B------:R-:W-:Y:S02]  /*3620*/  IADD3 R4, R5, c[0x0][0x2a8], RZ ;  /* 0x0000aa0005047a10 */ /* 0x000fe40007ffe0ff */
[----:B------:R-:W-:Y:S02]  /*3630*/  IMNMX R168, R168, R5, !PT ;  /* 0x00000005a8a87217 */ /* 0x000fe40007800200 */
[----:B------:R-:W-:Y:S02]  /*3640*/  IMNMX R169, R169, R4, PT ;  /* 0x00000004a9a97217 */ /* 0x000fe40003800200 */
.L_x_934:
        /* <DEDUP_REMOVED lines=9> */
[----:B------:R2:W1:Y:S04]  /*36e0*/  LDSM.16.M88.4 R140, [R183+0x12080] ;  /* 0x01208000b78c783b */ /* 0x0004680000000200 */
[----:B------:R2:W1:Y:S04]  /*36f0*/  LDSM.16.M88.4 R148, [R183+0x12880] ;  /* 0x01288000b794783b */ /* 0x0004680000000200 */
[----:B------:R2:W1:Y:S04]  /*3700*/  LDSM.16.M88.4 R136, [R180+0x6080] ;  /* 0x00608000b488783b */ /* 0x0004680000000200 */
[----:B------:R2:W1:Y:S04]  /*3710*/  LDSM.16.M88.4 R32, [R180+0x7080] ;  /* 0x00708000b420783b */ /* 0x0004680000000200 */
[----:B------:R2:W1:Y:S04]  /*3720*/  LDSM.16.M88.4 R144, [R173+0x6080] ;  /* 0x00608000ad90783b */ /* 0x0004680000000200 */
[----:B------:R2:W1:Y:S01]  /*3730*/  LDSM.16.M88.4 R152, [R173+0x7080] ;  /* 0x00708000ad98783b */ /* 0x0004620000000200 */
[----:B------:R-:W-:-:S05]  /*3740*/  @P0 BRA `(.L_x_938) ;  /* 0x000002d000000947 */ /* 0x000fca0003800000 */
[----:B------:R-:W5:Y:S01]  /*3750*/  @!P1 S2R R5, SR_CTAID.Y ;  /* 0x0000000000059919 */ /* 0x000f620000002600 */
        /* <DEDUP_REMOVED lines=12> */
[----:B-----5:R-:W-:Y:S01]  /*3820*/  @!P1 SHF.R.S32.HI R6, RZ, 0x1f, R5 ;  /* 0x0000001fff069819 */ /* 0x020fe20000011405 */
        /* <DEDUP_REMOVED lines=31> */
.L_x_938:
        /* <DEDUP_REMOVED lines=552> */
.L_x_939:
        /* <DEDUP_REMOVED lines=239> */
.L_x_919:
[----:B------:R-:W-:Y:S05]  /*6b90*/  @P1 EXIT ;  /* 0x000000000000194d */ /* 0x000fea0003800000 */
[----:B------:R-:W1:Y:S01]  /*6ba0*/  S2R R0, SR_CTAID.Y ;  /* 0x0000000000007919 */ /* 0x000e620000002600 */
[----:B------:R-:W-:Y:S01]  /*6bb0*/  IMAD.MOV.U32 R3, RZ, RZ, 0x1 ;  /* 0x00000001ff037424 */ /* 0x000fe200078e00ff */
[----:B------:R-:W-:Y:S01]  /*6bc0*/  ULDC UR5, c[0x0][0x358] ;  /* 0x0000d60000057ab9 */ /* 0x000fe20000000800 */
[----:B------:R-:W-:Y:S01]  /*6bd0*/  BSSY B0, `(.L_x_941) ;  /* 0x000001f000007945 */ /* 0x000fe20003800000 */
[----:B------:R-:W2:Y:S01]  /*6be0*/  S2R R2, SR_CTAID.Z ;  /* 0x0000000000027919 */ /* 0x000ea20000002700 */
[----:B------:R-:W-:-:S03]  /*6bf0*/  UIMAD UR5, UR8, UR5, URZ ;  /* 0x00000005080572a4 */ /* 0x000fc6000f8e023f */
[----:B------:R-:W-:Y:S01]  /*6c00*/  BAR.SYNC.DEFER_BLOCKING 0x1, 0x100 ;  /* 0x0044000000007b1d */ /* 0x000fe20000010000 */
[----:B------:R-:W-:-:S05]  /*6c10*/  ISETP.NE.AND P0, PT, R3, c[0x0][0x338], PT ;  /* 0x0000ce0003007a0c */ /* 0x000fca0003f05270 */
[----:B------:R-:W3:Y:S01]  /*6c20*/  S2R R7, SR_TID.X ;  /* 0x0000000000077919 */ /* 0x000ee20000002100 */
[----:B------:R-:W-:Y:S02]  /*6c30*/  ULDC UR4, c[0x0][0x2f4] ;  /* 0x0000bd0000047ab9 */ /* 0x000fe40000000800 */
[----:B------:R-:W-:-:S04]  /*6c40*/  UIMAD UR5, UR5, UR4, URZ ;  /* 0x00000004050572a4 */ /* 0x000fc8000f8e023f */
[----:B------:R-:W-:Y:S01]  /*6c50*/  USHF.R.S32.HI UR4, URZ, 0x1f, UR5 ;  /* 0x0000001f3f047899 */ /* 0x000fe20008011405 */
[----:B-1----:R-:W-:-:S04]  /*6c60*/  @P0 IMAD.HI.U32 R3, R0, c[0x0][0x33c], RZ ;  /* 0x0000cf0000030a27 */ /* 0x002fc800078e00ff */
[----:B--2---:R-:W-:Y:S02]  /*6c70*/  IMAD R9, R2, c[0x0][0x2f4], RZ ;  /* 0x0000bd0002097a24 */ /* 0x004fe400078e02ff */
[----:B------:R-:W-:Y:S01]  /*6c80*/  IMAD.MOV.U32 R10, RZ, RZ, R0 ;  /* 0x000000ffff0a7224 */ /* 0x000fe200078e0000 */
[----:B------:R-:W-:Y:S02]  /*6c90*/  @P0 SHF.R.U32.HI R10, RZ, c[0x0][0x340], R3 ;  /* 0x0000d000ff0a0a19 */ /* 0x000fe40000011603 */
[----:B------:R-:W-:Y:S02]  /*6ca0*/  SHF.R.S32.HI R4, RZ, 0x1f, R9 ;  /* 0x0000001fff047819 */ /* 0x000fe40000011409 */
[--C-:B------:R-:W-:Y:S02]  /*6cb0*/  IADD3 R9, P1, P0, R9, UR5, R10.reuse ;  /* 0x0000000509097c10 */ /* 0x100fe4000f83e00a */
[----:B------:R-:W-:-:S03]  /*6cc0*/  SHF.R.S32.HI R5, RZ, 0x1f, R10 ;  /* 0x0000001fff057819 */ /* 0x000fc6000001140a */
[----:B------:R-:W-:Y:S01]  /*6cd0*/  IMAD.SHL.U32 R3, R9, 0x4, RZ ;  /* 0x0000000409037824 */ /* 0x000fe200078e00ff */
[----:B------:R-:W-:Y:S02]  /*6ce0*/  IADD3.X R4, R4, UR4, R5, P1, P0 ;  /* 0x0000000404047c10 */ /* 0x000fe40008fe0405 */
[----:B---3--:R-:W-:Y:S02]  /*6cf0*/  ISETP.NE.AND P1, PT, R7, RZ, PT ;  /* 0x000000ff0700720c */ /* 0x008fe40003f25270 */
[----:B------:R-:W-:Y:S01]  /*6d00*/  SHF.L.U64.HI R4, R9, 0x2, R4 ;  /* 0x0000000209047819 */ /* 0x000fe20000010204 */
[----:B------:R-:W-:Y:S01]  /*6d10*/  IMAD.MOV R9, RZ, RZ, -R10 ;  /* 0x000000ffff097224 */ /* 0x000fe200078e0a0a */
[----:B------:R-:W-:-:S03]  /*6d20*/  IADD3 R12, P0, R3, c[0x0][0x350], RZ ;  /* 0x0000d400030c7a10 */ /* 0x000fc60007f1e0ff */
[----:B------:R-:W-:Y:S01]  /*6d30*/  IMAD R6, R9, c[0x0][0x338], R0 ;  /* 0x0000ce0009067a24 */ /* 0x000fe200078e0200 */
[----:B------:R-:W-:Y:S02]  /*6d40*/  IADD3.X R13, R4, c[0x0][0x354], RZ, P0, !PT ;  /* 0x0000d500040d7a10 */ /* 0x000fe400007fe4ff */
[----:B------:R-:W-:-:S03]  /*6d50*/  SHF.R.S32.HI R0, RZ, 0x1f, R2 ;  /* 0x0000001fff007819 */ /* 0x000fc60000011402 */
[----:B------:R-:W-:Y:S05]  /*6d60*/  @P1 BRA `(.L_x_942) ;  /* 0x0000005000001947 */ /* 0x000fea0003800000 */
.L_x_943:
[----:B------:R-:W2:Y:S01]  /*6d70*/  LDG.E.STRONG.GPU R9, [R12.64] ;  /* 0x000000100c097981 */ /* 0x000ea2000c1ef900 */
[----:B------:R-:W-:Y:S01]  /*6d80*/  YIELD ;  /* 0x0000000000007946 */ /* 0x000fe20003800000 */
[----:B--2---:R-:W-:Y:S01]  /*6d90*/  ISETP.NE.AND P0, PT, R9, R6, PT ;  /* 0x000000060900720c */ /* 0x004fe20003f05270 */
[----:B------:R-:W-:-:S12]  /*6da0*/  CCTL.IVALL ;  /* 0x00000000ff00798f */ /* 0x000fd80002000000 */
[----:B------:R-:W-:Y:S05]  /*6db0*/  @P0 BRA `(.L_x_943) ;  /* 0xffffffb000000947 */ /* 0x000fea000383ffff */
.L_x_942:
[----:B------:R-:W-:Y:S05]  /*6dc0*/  BSYNC B0 ;  /* 0x0000000000007941 */ /* 0x000fea0003800000 */
.L_x_941:
[----:B------:R-:W-:Y:S01]  /*6dd0*/  MOV R9, 0xffffffff ;  /* 0xffffffff00097802 */ /* 0x000fe20000000f00 */
[----:B------:R-:W-:Y:S05]  /*6de0*/  BRA.CONV ~URZ, `(.L_x_944) ;  /* 0x000000237f007947 */ /* 0x000fea000b800000 */
[----:B------:R-:W-:Y:S02]  /*6df0*/  MOV R8, 0x6e10 ;  /* 0x00006e1000087802 */ /* 0x000fe40000000f00 */
[----:B------:R-:W-:Y:S05]  /*6e00*/  CALL.REL.NOINC `($__internal_8_$__cuda_sm70_warpsync) ;  /* 0x00000a8000007944 */ /* 0x000fea0003c00000 */
.L_x_944:
[----:B------:R-:W-:Y:S01]  /*6e10*/  UIMAD UR5, UR8, 0x3000, URZ ;  /* 0x00003000080578a4 */ /* 0x000fe2000f8e023f */
[----:B------:R-:W-:Y:S01]  /*6e20*/  IMAD R11, R5, c[0x0][0x328], RZ ;  /* 0x0000ca00050b7a24 */ /* 0x000fe200078e02ff */
[----:B------:R-:W-:-:S06]  /*6e30*/  NOP ;  /* 0x0000000000007918 */ /* 0x000fcc0000000000 */
[----:B------:R-:W-:Y:S01]  /*6e40*/  USHF.R.S32.HI UR4, URZ, 0x1f, UR5 ;  /* 0x0000001f3f047899 */ /* 0x000fe20008011405 */
[----:B------:R-:W-:Y:S01]  /*6e50*/  IADD3 R14, P0, R7, UR5, RZ ;  /* 0x00000005070e7c10 */ /* 0x000fe2000ff1e0ff */
[----:B------:R-:W-:-:S04]  /*6e60*/  IMAD R8, R10, c[0x0][0x32c], R11 ;  /* 0x0000cb000a087a24 */ /* 0x000fc800078e020b */
[----:B------:R-:W-:Y:S01]  /*6e70*/  LEA.HI.X.SX32 R15, R7, UR4, 0x1, P0 ;  /* 0x00000004070f7c11 */ /* 0x000fe200080f0eff */
[----:B------:R-:W-:-:S04]  /*6e80*/  IMAD R7, R0, c[0x0][0x330], RZ ;  /* 0x0000cc0000077a24 */ /* 0x000fc800078e02ff */
        /* <DEDUP_REMOVED lines=57> */
[----:B-1----:R-:W-:Y:S05]  /*7220*/  CALL.REL.NOINC `($__internal_8_$__cuda_sm70_warpsync) ;  /* 0x0000066000007944 */ /* 0x002fea0003c00000 */
.L_x_945:
        /* <DEDUP_REMOVED lines=12> */
.L_x_947:
[----:B------:R-:W-:Y:S05]  /*72f0*/  BSYNC B0 ;  /* 0x0000000000007941 */ /* 0x000fea0003800000 */
.L_x_946:
[----:B--2---:R-:W-:Y:S01]  /*7300*/  IADD3 R12, P0, R3, c[0x0][0x348], RZ ;  /* 0x0000d200030c7a10 */ /* 0x004fe20007f1e0ff */
[----:B------:R-:W-:Y:S03]  /*7310*/  BSSY B0, `(.L_x_948) ;  /* 0x0000008000007945 */ /* 0x000fe60003800000 */
[----:B------:R-:W-:Y:S01]  /*7320*/  IADD3.X R13, R4, c[0x0][0x34c], RZ, P0, !PT ;  /* 0x0000d300040d7a10 */ /* 0x000fe200007fe4ff */
[----:B------:R-:W-:Y:S05]  /*7330*/  @P1 BRA `(.L_x_949) ;  /* 0x0000005000001947 */ /* 0x000fea0003800000 */
.L_x_950:
[----:B------:R-:W2:Y:S01]  /*7340*/  LDG.E.STRONG.GPU R3, [R12.64] ;  /* 0x000000100c037981 */ /* 0x000ea2000c1ef900 */
[----:B------:R-:W-:Y:S01]  /*7350*/  YIELD ;  /* 0x0000000000007946 */ /* 0x000fe20003800000 */
[----:B--2---:R-:W-:Y:S01]  /*7360*/  ISETP.NE.AND P0, PT, R3, R6, PT ;  /* 0x000000060300720c */ /* 0x004fe20003f05270 */
[----:B------:R-:W-:-:S12]  /*7370*/  CCTL.IVALL ;  /* 0x00000000ff00798f */ /* 0x000fd80002000000 */
[----:B------:R-:W-:Y:S05]  /*7380*/  @P0 BRA `(.L_x_950) ;  /* 0xffffffb000000947 */ /* 0x000fea000383ffff */
.L_x_949:
[----:B------:R-:W-:Y:S05]  /*7390*/  BSYNC B0 ;  /* 0x0000000000007941 */ /* 0x000fea0003800000 */
.L_x_948:
[----:B------:R-:W-:Y:S05]  /*73a0*/  BRA.CONV ~URZ, `(.L_x_951) ;  /* 0x000000237f007947 */ /* 0x000fea000b800000 */
[----:B------:R-:W-:Y:S02]  /*73b0*/  MOV R8, 0x73d0 ;  /* 0x000073d000087802 */ /* 0x000fe40000000f00 */
[----:B-1----:R-:W-:Y:S05]  /*73c0*/  CALL.REL.NOINC `($__internal_8_$__cuda_sm70_warpsync) ;  /* 0x000004c000007944 */ /* 0x002fea0003c00000 */
.L_x_951:
[----:B------:R-:W-:Y:S01]  /*73d0*/  MOV R6, R14 ;  /* 0x0000000e00067202 */ /* 0x000fe20000000f00 */
[----:B------:R-:W-:Y:S01]  /*73e0*/  IMAD R5, R5, c[0x0][0x300], RZ ;  /* 0x0000c00005057a24 */ /* 0x000fe200078e02ff */
[----:B------:R-:W-:Y:S01]  /*73f0*/  MOV R7, R15 ;  /* 0x0000000f00077202 */ /* 0x000fe20000000f00 */
        /* <DEDUP_REMOVED lines=60> */
[----:B-12---:R-:W-:Y:S05]  /*77c0*/  CALL.REL.NOINC `($__internal_8_$__cuda_sm70_warpsync) ;  /* 0x000000c000007944 */ /* 0x006fea0003c00000 */
.L_x_952:
[----:B------:R-:W-:-:S06]  /*77d0*/  NOP ;  /* 0x0000000000007918 */ /* 0x000fcc0000000000 */
[----:B------:R-:W-:Y:S05]  /*77e0*/  @P1 EXIT ;  /* 0x000000000000194d */ /* 0x000fea0003800000 */
[----:B------:R-:W-:Y:S01]  /*77f0*/  @!PT LDS RZ, [RZ] ;  /* 0x00000000fffff984 */ /* 0x000fe20000000800 */
[----:B------:R-:W-:Y:S01]  /*7800*/  @!PT LDS RZ, [RZ] ;  /* 0x00000000fffff984 */ /* 0x000fe20000000800 */
[----:B------:R-:W-:Y:S01]  /*7810*/  @!PT LDS RZ, [RZ] ;  /* 0x00000000fffff984 */ /* 0x000fe20000000800 */
[----:B------:R-:W-:Y:S01]  /*7820*/  @!PT LDS RZ, [RZ] ;  /* 0x00000000fffff984 */ /* 0x000fe20000000800 */
[----:B------:R-:W-:Y:S06]  /*7830*/  MEMBAR.ALL.GPU ;  /* 0x0000000000007992 */ /* 0x000fec000000a000 */
[----:B--2---:R-:W-:Y:S01]  /*7840*/  MOV R3, 0x1 ;  /* 0x0000000100037802 */ /* 0x004fe20000000f00 */
[----:B------:R-:W-:-:S00]  /*7850*/  ERRBAR ;  /* 0x00000000000079ab */ /* 0x000fc00000000000 */
[----:B012345:R-:W-:-:S05]  /*7860*/  CCTL.IVALL ;  /* 0x00000000ff00798f */ /* 0x03ffca0002000000 */
[----:B------:R-:W-:Y:S01]  /*7870*/  RED.E.ADD.S32.STRONG.GPU [R12.64], R3 ;  /* 0x000000030c00798e */ /* 0x000fe2000c10e390 */
[----:B------:R-:W-:Y:S05]  /*7880*/  EXIT ;  /* 0x000000000000794d */ /* 0x000fea0003800000 */
        .weak           $__internal_8_$__cuda_sm70_warpsync
        .type           $__internal_8_$__cuda_sm70_warpsync,@function
        .size           $__internal_8_$__cuda_sm70_warpsync,(.L_x_1424 - $__internal_8_$__cuda_sm70_warpsync)
$__internal_8_$__cuda_sm70_warpsync:
[----:B------:R-:W-:Y:S01]  /*7890*/  MOV R16, R8 ;  /* 0x0000000800107202 */ /* 0x000fe20000000f00 */
[----:B------:R-:W-:Y:S04]  /*78a0*/  WARPSYNC R9 ;  /* 0x0000000900007348 */ /* 0x000fe80003800000 */
[----:B------:R-:W-:-:S04]  /*78b0*/  MOV R17, 0x0 ;  /* 0x0000000000117802 */ /* 0x000fc80000000f00 */
[----:B------:R-:W-:Y:S05]  /*78c0*/  RET.REL.NODEC R16 `(_ZN7cutlass13device_kernelIN5flash19enable_sm80_to_sm89INS1_16FlashAttnBwdSm80INS1_25CollectiveMainloopBwdSm80ILi2ELi2EN4cute5tupleIJNS5_1CILi64EEENS7_ILi128EEENS7_ILi96EEEEEENS_6half_tEfNS_4arch4Sm80ELb0ELb1ELb1ELb0ELb1ELb0ELb0ELb0ELi2ELi2ELi4ELi2ELb0EEENS1_24CollectiveEpilogueBwdGQAISB_fSE_Li256ELb0ELb1EEENS1_19SingleTileSchedulerILb0ELb0ELb0ELi128EEEEEEEEEvNT_6ParamsE) ;  /* 0xffff873010007950 */ /* 0x000fea0003c3ffff */
.L_x_953:
        /* <DEDUP_REMOVED lines=11> */
.L_x_1424:


//--------------------- .text._ZN7cutlass13device_kernelIN5flash19enable_sm80_to_sm89INS1_16FlashAttnBwdSm80INS1_25CollectiveMainloopBwdSm80ILi2ELi2EN4cute5tupleIJNS5_1CILi64EEENS7_ILi128EEENS7_ILi96EEEEEENS_6half_tEfNS_4arch4Sm80ELb0ELb1ELb1ELb1ELb0ELb0ELb0ELb0ELi2ELi2ELi4ELi2ELb0EEENS1_21CollectiveEpilogueBwdISB_SC_SE_Li256ELb1ELb0ELi2EEENS1_19SingleTileSchedulerILb1ELb0ELb0ELi128EEEEEEEEEvNT_6ParamsE --------------------------
	.section	.text._ZN7cutlass13device_kernelIN5flash19enable_sm80_to_sm89INS1_16FlashAttnBwdSm80INS1_25CollectiveMainloopBwdSm80ILi2ELi2EN4cute5tupleIJNS5_1CILi64EEENS7_ILi128EEENS7_ILi96EEEEEENS_6half_tEfNS_4arch4Sm80ELb0ELb1ELb1ELb1ELb0ELb0ELb0ELb0ELi2ELi2ELi4ELi2ELb0EEENS1_21CollectiveEpilogueBwdISB_SC_SE_Li256ELb1ELb0ELi2EEENS1_19SingleTileSchedulerILb1ELb0ELb0ELi128EEEEEEEEEvNT_6ParamsE,"ax",@progbits
	.sectioninfo	@"SHI_REGISTERS=255"
	.align	128
.text._ZN7cutlass13device_kernelIN5flash19enable_sm80_to_sm89INS1_16FlashAttnBwdSm80INS1_25CollectiveMainloopBwdSm80ILi2ELi2EN4cute5tupleIJNS5_1CILi64EEENS7_ILi128EEENS7_ILi96EEEEEENS_6half_tEfNS_4arch4Sm80ELb0ELb1ELb1ELb1ELb0ELb0ELb0ELb0ELi2ELi2ELi4ELi2ELb0EEENS1_21CollectiveEpilogueBwdISB_SC_SE_Li256ELb1ELb0ELi2EEENS1_19SingleTileSchedulerILb1ELb0ELb0ELi128EEEEEEEEEvNT_6ParamsE:
        .type           _ZN7cutlass13device_kernelIN5flash19enable_sm80_to_sm89INS1_16FlashAttnBwdSm80INS1_25CollectiveMainloopBwdSm80ILi2ELi2EN4cute5tupleIJNS5_1CILi64EEENS7_ILi128EEENS7_ILi96EEEEEENS_6half_tEfNS_4arch4Sm80ELb0ELb1ELb1ELb1ELb0ELb0ELb0ELb0ELi2ELi2ELi4ELi2ELb0EEENS1_21CollectiveEpilogueBwdISB_SC_SE_Li256ELb1ELb0ELi2EEENS1_19SingleTileSchedulerILb1ELb0ELb0ELi128EEEEEEEEEvNT_6ParamsE,@function
        .size           _ZN7cutlass13device_kernelIN5flash19enable_sm80_to_sm89INS1_16FlashAttnBwdSm80INS1_25CollectiveMainloopBwdSm80ILi2ELi2EN4cute5tupleIJNS5_1CILi64EEENS7_ILi128EEENS7_ILi96EEEEEENS_6half_tEfNS_4arch4Sm80ELb0ELb1ELb1ELb1ELb0ELb0ELb0ELb0ELi2ELi2ELi4ELi2ELb0EEENS1_21CollectiveEpilogueBwdISB_SC_SE_Li256ELb1ELb0ELi2EEENS1_19SingleTileSchedulerILb1ELb0ELb0ELi128EEEEEEEEEvNT_6ParamsE,(.L_x_1426 - _ZN7cutlass13device_kernelIN5flash19enable_sm80_to_sm89INS1_16FlashAttnBwdSm80INS1_25CollectiveMainloopBwdSm80ILi2ELi2EN4cute5tupleIJNS5_1CILi64EEENS7_ILi128EEENS7_ILi96EEEEEENS_6half_tEfNS_4arch4Sm80ELb0ELb1ELb1ELb1ELb0ELb0ELb0ELb0ELi2ELi2ELi4ELi2ELb0EEENS1_21CollectiveEpilogueBwdISB_SC_SE_Li256ELb1ELb0ELi2EEENS1_19SingleTileSchedulerILb1ELb0ELb0ELi128EEEEEEEEEvNT_6ParamsE)
        .other          _ZN7cutlass13device_kernelIN5flash19enable_sm80_to_sm89INS1_16FlashAttnBwdSm80INS1_25CollectiveMainloopBwdSm80ILi2ELi2EN4cute5tupleIJNS5_1CILi64EEENS7_ILi128EEENS7_ILi96EEEEEENS_6half_tEfNS_4arch4Sm80ELb0ELb1ELb1ELb1ELb0ELb0ELb0ELb0ELi2ELi2ELi4ELi2ELb0EEENS1_21CollectiveEpilogueBwdISB_SC_SE_Li256ELb1ELb0ELi2EEENS1_19SingleTileSchedulerILb1ELb0ELb0ELi128EEEEEEEEEvNT_6ParamsE,@"STO_CUDA_ENTRY STV_DEFAULT"
_ZN7cutlass13device_kernelIN5flash19enable_sm80_to_sm89INS1_16FlashAttnBwdSm80INS1_25CollectiveMainloopBwdSm80ILi2ELi2EN4cute5tupleIJNS5_1CILi64EEENS7_ILi128EEENS7_ILi96EEEEEENS_6half_tEfNS_4arch4Sm80ELb0ELb1ELb1ELb1ELb0ELb0ELb0ELb0ELi2ELi2ELi4ELi2ELb0EEENS1_21CollectiveEpilogueBwdISB_SC_SE_Li256ELb1ELb0ELi2EEENS1_19SingleTileSchedulerILb1ELb0ELb0ELi128EEEEEEEEEvNT_6ParamsE:
[----:B------:R-:W-:Y:S02]  /*0000*/  MOV R1, c[0x0][0x28] ;  /* 0x00000a0000017a02 */ /* 0x000fe40000000f00 */
[----:B------:R-:W1:Y:S01]  /*0010*/  S2R R2, SR_TID.X ;  /* 0x0000000000027919 */ /* 0x000e620000002100 */
[----:B------:R-:W-:Y:S01]  /*0020*/  MOV R7, 0x4 ;  /* 0x0000000400077802 */ /* 0x000fe20000000f00 */
[----:B------:R-:W2:Y:S01]  /*0030*/  S2UR UR5, SR_CTAID.X ;  /* 0x00000000000579c3 */ /* 0x000ea20000002500 */
[----:B------:R-:W-:Y:S01]  /*0040*/  ULDC.64 UR12, c[0x0][0x118] ;  /* 0x00004600000c7ab9 */ /* 0x000fe20000000a00 */
[----:B------:R-:W3:Y:S04]  /*0050*/  S2R R195, SR_CTAID.Z ;  /* 0x0000000000c37919 */ /* 0x000ee80000002700 */
        /* <DEDUP_REMOVED lines=11> */
.L_x_955:
        /* <DEDUP_REMOVED lines=8> */
.L_x_957:
[----:B------:R-:W-:Y:S02]  /*0190*/  MOV R3, c[0x0][0x3a4] ;  /* 0x0000e90000037a02 */ /* 0x000fe40000000f00 */
.L_x_956:
[----:B------:R-:W-:-:S06]  /*01a0*/  USHF.L.U32 UR11, UR5, 0x7, URZ ;  /* 0x00000007050b7899 */ /* 0x000fcc000800063f */
[----:B-----5:R-:W-:-:S04]  /*01b0*/  ISETP.LE.AND P0, PT, R3, UR11, PT ;  /* 0x0000000b03007c0c */ /* 0x020fc8000bf03270 */
[----:B------:R-:W-:Y:S01]  /*01c0*/  SEL R195, R195, 0xffffffff, !P0 ;  /* 0xffffffffc3c37807 */ /* 0x000fe20004000000 */
[----:B------:R-:W-:Y:S05]  /*01d0*/  BRA `(.L_x_958) ;  /* 0x0000011000007947 */ /* 0x000fea0003800000 */
.L_x_954:
[----:B--2-4-:R-:W-:-:S04]  /*01e0*/  ISETP.NE.U32.AND P0, PT, RZ, c[0x0][0x3c0], PT ;  /* 0x0000f000ff007a0c */ /* 0x014fc80003f05070 */
[----:B------:R-:W-:-:S13]  /*01f0*/  ISETP.NE.AND.EX P0, PT, RZ, c[0x0][0x3c4], PT, P0 ;  /* 0x0000f100ff007a0c */ /* 0x000fda0003f05300 */
[----:B------:R-:W-:Y:S05]  /*0200*/  @!P0 BRA `(.L_x_959) ;  /* 0x0000002000008947 */ /* 0x000fea0003800000 */
[----:B------:R1:W5:Y:S01]  /*0210*/  LDG.E R3, [R4.64] ;  /* 0x0000000c04037981 */ /* 0x000362000c1e1900 */
[----:B------:R-:W-:Y:S05]  /*0220*/  BRA `(.L_x_960) ;  /* 0x0000009000007947 */ /* 0x000fea0003800000 */
.L_x_959:
        /* <DEDUP_REMOVED lines=8> */
.L_x_961:
[----:B------:R-:W-:Y:S02]  /*02b0*/  MOV R3, c[0x0][0x3a4] ;  /* 0x0000e90000037a02 */ /* 0x000fe40000000f00 */
.L_x_960:
[----:B------:R-:W-:-:S06]  /*02c0*/  USHF.L.U32 UR11, UR5, 0x7, URZ ;  /* 0x00000007050b7899 */ /* 0x000fcc000800063f */
[----:B-----5:R-:W-:-:S04]  /*02d0*/  ISETP.LE.AND P0, PT, R3, UR11, PT ;  /* 0x0000000b03007c0c */ /* 0x020fc8000bf03270 */
[----:B------:R-:W-:-:S04]  /*02e0*/  SEL R195, R195, 0xffffffff, !P0 ;  /* 0xffffffffc3c37807 */ /* 0x000fc80004000000 */
.L_x_958:
        /* <DEDUP_REMOVED lines=10> */
[----:B------:R-:W2:Y:S04]  /*0390*/  @P0 LDG.E R3, [R10.64] ;  /* 0x0000000c0a030981 */ /* 0x000ea8000c1e1900 */
[----:B------:R1:W3:Y:S01]  /*03a0*/  @P1 LDG.E R6, [R4.64] ;  /* 0x0000000c04061981 */ /* 0x0002e2000c1e1900 */
[----:B------:R-:W-:Y:S01]  /*03b0*/  IMAD.WIDE R8, R195, R7, c[0x0][0x2d0] ;  /* 0x0000b400c3087625 */ /* 0x000fe200078e0207 */
[----:B-1----:R-:W-:-:S06]  /*03c0*/  CS2R R4, SRZ ;  /* 0x0000000000047805 */ /* 0x002fcc000001ff00 */
[----:B------:R1:W5:Y:S04]  /*03d0*/  @P0 LDG.E R4, [R10.64] ;  /* 0x0000000c0a040981 */ /* 0x000368000c1e1900 */
[----:B------:R1:W5:Y:S01]  /*03e0*/  @P4 LDG.E R5, [R8.64] ;  /* 0x0000000c08054981 */ /* 0x000362000c1e1900 */
[----:B------:R-:W-:Y:S02]  /*03f0*/  ULDC UR10, c[0x0][0x168] ;  /* 0x00005a00000a7ab9 */ /* 0x000fe40000000800 */
[----:B------:R-:W-:Y:S01]  /*0400*/  ULDC UR14, c[0x0][0x198] ;  /* 0x00006600000e7ab9 */ /* 0x000fe20000000800 */
[----:B--2---:R-:W-:Y:S01]  /*0410*/  @P0 IMAD R3, R195, 0x40, R3 ;  /* 0x00000040c3030824 */ /* 0x004fe200078e0203 */
[----:B---3--:R2:W3:Y:S04]  /*0420*/  @P1 R2UR UR10, R6 ;  /* 0x00000000060a13c2 */ /* 0x0084e800000e0000 */
[----:B--2---:R-:W-:-:S04]  /*0430*/  @P0 SHF.R.S32.HI R6, RZ, 0x1f, R3 ;  /* 0x0000001fff060819 */ /* 0x004fc80000011403 */
[----:B------:R-:W-:Y:S01]  /*0440*/  @P0 LEA.HI R6, R6, R3, RZ, 0x6 ;  /* 0x0000000306060211 */ /* 0x000fe200078f30ff */
[----:B------:R-:W-:-:S03]  /*0450*/  IMAD.MOV.U32 R3, RZ, RZ, RZ ;  /* 0x000000ffff037224 */ /* 0x000fc600078e00ff */
[----:B------:R-:W-:Y:S01]  /*0460*/  @P0 LOP3.LUT R3, R6, 0xffffffc0, RZ, 0xc0, !PT ;  /* 0xffffffc006030812 */ /* 0x000fe200078ec0ff */
[----:B------:R-:W-:Y:S05]  /*0470*/  @P1 BRA `(.L_x_962) ;  /* 0x0000006000001947 */ /* 0x000fea0003800000 */
[----:B-1-3--:R-:W-:Y:S05]  /*0480*/  @!P0 BRA `(.L_x_962) ;  /* 0x0000005000008947 */ /* 0x00afea0003800000 */
[----:B------:R1:W2:Y:S04]  /*0490*/  LDG.E R6, [R10.64] ;  /* 0x0000000c0a067981 */ /* 0x0002a8000c1e1900 */
[----:B-1----:R-:W3:Y:S01]  /*04a0*/  LDG.E R10, [R10.64+0x4] ;  /* 0x0000040c0a0a7981 */ /* 0x002ee2000c1e1900 */
[----:B--2---:R-:W1:Y:S08]  /*04b0*/  R2UR UR10, R6 ;  /* 0x00000000060a73c2 */ /* 0x004e7000000e0000 */
[----:B---3--:R-:W1:Y:S02]  /*04c0*/  R2UR UR4, R10 ;  /* 0x000000000a0473c2 */ /* 0x008e6400000e0000 */
[----:B-1----:R-:W-:-:S06]  /*04d0*/  UIADD3 UR10, -UR10, UR4, URZ ;  /* 0x000000040a0a7290 */ /* 0x002fcc000fffe13f */
.L_x_962:
[----:B-1-3--:R-:W-:-:S04]  /*04e0*/  ISETP.NE.U32.AND P1, PT, RZ, c[0x0][0x2e0], PT ;  /* 0x0000b800ff007a0c */ /* 0x00afc80003f25070 */
[----:B------:R-:W-:-:S13]  /*04f0*/  ISETP.NE.AND.EX P1, PT, RZ, c[0x0][0x2e4], PT, P1 ;  /* 0x0000b900ff007a0c */ /* 0x000fda0003f25310 */
[----:B------:R-:W-:Y:S05]  /*0500*/  @!P1 BRA `(.L_x_963) ;  /* 0x0000004000009947 */ /* 0x000fea0003800000 */
[----:B------:R-:W-:-:S06]  /*0510*/  IMAD.WIDE R6, R195, R7, c[0x0][0x2e0] ;  /* 0x0000b800c3067625 */ /* 0x000fcc00078e0207 */
[----:B------:R-:W2:Y:S02]  /*0520*/  LDG.E R6, [R6.64] ;  /* 0x0000000c06067981 */ /* 0x000ea4000c1e1900 */
[----:B--2---:R1:W2:Y:S01]  /*0530*/  R2UR UR14, R6 ;  /* 0x00000000060e73c2 */ /* 0x0042a200000e0000 */
[----:B------:R-:W-:Y:S05]  /*0540*/  BRA `(.L_x_964) ;  /* 0x0000006000007947 */ /* 0x000fea0003800000 */
.L_x_963:
[----:B------:R-:W-:Y:S05]  /*0550*/  @!P4 BRA `(.L_x_964) ;  /* 0x000000500000c947 */ /* 0x000fea0003800000 */
[----:B------:R1:W2:Y:S04]  /*0560*/  LDG.E R6, [R8.64] ;  /* 0x0000000c08067981 */ /* 0x0002a8000c1e1900 */
[----:B-1----:R-:W3:Y:S01]  /*0570*/  LDG.E R8, [R8.64+0x4] ;  /* 0x0000040c08087981 */ /* 0x002ee2000c1e1900 */
[----:B--2---:R-:W1:Y:S08]  /*0580*/  R2UR UR14, R6 ;  /* 0x00000000060e73c2 */ /* 0x004e7000000e0000 */
[----:B---3--:R-:W1:Y:S02]  /*0590*/  R2UR UR4, R8 ;  /* 0x00000000080473c2 */ /* 0x008e6400000e0000 */
[----:B-1----:R-:W-:-:S06]  /*05a0*/  UIADD3 UR14, -UR14, UR4, URZ ;  /* 0x000000040e0e7290 */ /* 0x002fcc000fffe13f */
.L_x_964:
[----:B------:R-:W-:Y:S01]  /*05b0*/  UIADD3 UR6, UR10, 0x3f, URZ ;  /* 0x0000003f0a067890 */ /* 0x000fe2000fffe03f */
[----:B------:R-:W-:-:S03]  /*05c0*/  ISETP.LE.AND P1, PT, RZ, UR5, PT ;  /* 0x00000005ff007c0c */ /* 0x000fc6000bf23270 */
[----:B------:R-:W-:-:S04]  /*05d0*/  USHF.R.S32.HI UR4, URZ, 0x1f, UR6 ;  /* 0x0000001f3f047899 */ /* 0x000fc80008011406 */
[----:B------:R-:W-:-:S04]  /*05e0*/  ULEA.HI UR4, UR4, UR6, URZ, 0x6 ;  /* 0x0000000604047291 */ /* 0x000fc8000f8f303f */
[----:B------:R-:W-:Y:S02]  /*05f0*/  USHF.R.S32.HI UR9, URZ, 0x6, UR4 ;  /* 0x000000063f097899 */ /* 0x000fe40008011404 */
[----:B------:R-:W-:Y:S05]  /*0600*/  @!P1 BRA `(.L_x_965) ;  /* 0x0000009000009947 */ /* 0x000fea0003800000 */
[----:B--2---:R-:W-:Y:S02]  /*0610*/  UIADD3 UR4, -UR14, 0xbf, UR10 ;  /* 0x000000bf0e047890 */ /* 0x004fe4000fffe10a */
        /* <DEDUP_REMOVED lines=8> */
.L_x_965:
[----:B--2---:R-:W-:Y:S01]  /*06a0*/  UIADD3 UR4, UR11, UR10, -UR14 ;  /* 0x0000000a0b047290 */ /* 0x004fe2000fffe80e */
        /* <DEDUP_REMOVED lines=61> */
[----:B------:R-:W-:Y:S01]  /*0a80*/  IMAD.MOV.U32 R7, RZ, RZ, R0 ;  /* 0x000000ffff077224 */ /* 0x000fe200078e0000 */
[----:B------:R-:W-:Y:S01]  /*0a90*/  SHF.R.S32.HI R13, RZ, 0x1f, R195 ;  /* 0x0000001fff0d7819 */ /* 0x000fe200000114c3 */
[----:B------:R-:W-:Y:S01]  /*0aa0*/  IMAD R12, R3, 0x60, RZ ;  /* 0x00000060030c7824 */ /* 0x000fe200078e02ff */
[----:B------:R-:W-:Y:S01]  /*0ab0*/  ISETP.NE.AND P1, PT, R6, 0x1, PT ;  /* 0x000000010600780c */ /* 0x000fe20003f25270 */
[----:B------:R-:W-:Y:S01]  /*0ac0*/  IMAD.SHL.U32 R193, R2, 0x4, RZ ;  /* 0x0000000402c17824 */ /* 0x000fe200078e00ff */
[-C--:B------:R-:W-:Y:S01]  /*0ad0*/  LEA.HI R6, R182, R2.reuse, RZ, 0x2 ;  /* 0x00000002b6067211 */ /* 0x080fe200078f10ff */
[----:B------:R-:W-:Y:S01]  /*0ae0*/  UIADD3 UR15, -UR11, UR14, URZ ;  /* 0x0000000e0b0f7290 */ /* 0x000fe2000fffe13f */
[----:B------:R-:W-:Y:S01]  /*0af0*/  SEL R14, R13, RZ, !P4 ;  /* 0x000000ff0d0e7207 */ /* 0x000fe20006000000 */
[----:B------:R-:W-:Y:S01]  /*0b00*/  USHF.R.S32.HI UR4, URZ, 0x1f, UR8 ;  /* 0x0000001f3f047899 */ /* 0x000fe20008011408 */
[----:B------:R-:W-:Y:S01]  /*0b10*/  LOP3.LUT R207, R6, 0xfffffffc, RZ, 0xc0, !PT ;  /* 0xfffffffc06cf7812 */ /* 0x000fe200078ec0ff */
[----:B------:R-:W-:Y:S01]  /*0b20*/  ULDC.64 UR6, c[0x0][0x178] ;  /* 0x00005e0000067ab9 */ /* 0x000fe20000000a00 */
[----:B------:R-:W-:Y:S01]  /*0b30*/  SHF.R.S32.HI R194, RZ, 0x2, R6 ;  /* 0x00000002ffc27819 */ /* 0x000fe20000011406 */
[----:B------:R-:W-:Y:S01]  /*0b40*/  IMAD R28, R14, c[0x0][0x1e8], RZ ;  /* 0x00007a000e1c7a24 */ /* 0x000fe200078e02ff */
[----:B------:R-:W-:Y:S01]  /*0b50*/  SHF.R.S32.HI R9, RZ, 0x1f, R2 ;  /* 0x0000001fff097819 */ /* 0x000fe20000011402 */
[----:B------:R-:W-:Y:S01]  /*0b60*/  IMAD.IADD R207, R2, 0x1, -R207 ;  /* 0x0000000102cf7824 */ /* 0x000fe200078e0acf */
[----:B------:R-:W-:Y:S01]  /*0b70*/  IADD3 R26, P2, R12, R2, RZ ;  /* 0x000000020c1a7210 */ /* 0x000fe20007f5e0ff */
[----:B------:R-:W-:Y:S01]  /*0b80*/  @P1 IMAD.HI.U32 R8, R0, c[0x0][0x24c], RZ ;  /* 0x0000930000081a27 */ /* 0x000fe200078e00ff */
[----:B-----5:R-:W-:Y:S01]  /*0b90*/  IADD3 R30, P3, R194, R4, RZ ;  /* 0x00000004c21e7210 */ /* 0x020fe20007f7e0ff */
[----:B------:R-:W-:Y:S01]  /*0ba0*/  UIMAD UR16, UR4, UR6, URZ ;  /* 0x00000006041072a4 */ /* 0x000fe2000f8e023f */
[----:B------:R-:W-:Y:S01]  /*0bb0*/  SEL R36, R195, RZ, !P4 ;  /* 0x000000ffc3247207 */ /* 0x000fe20006000000 */
[----:B------:R-:W-:Y:S01]  /*0bc0*/  IMAD.SHL.U32 R10, R207, 0x8, RZ ;  /* 0x00000008cf0a7824 */ /* 0x000fe200078e00ff */
[----:B------:R-:W-:Y:S01]  /*0bd0*/  @P1 SHF.R.U32.HI R7, RZ, c[0x0][0x250], R8 ;  /* 0x00009400ff071a19 */ /* 0x000fe20000011608 */
[----:B------:R-:W-:Y:S01]  /*0be0*/  IMAD R14, R14, c[0x0][0x1b8], RZ ;  /* 0x00006e000e0e7a24 */ /* 0x000fe200078e02ff */
[----:B------:R-:W-:Y:S01]  /*0bf0*/  SHF.R.S32.HI R8, RZ, 0x1f, R194 ;  /* 0x0000001fff087819 */ /* 0x000fe200000114c2 */
[C---:B------:R-:W-:Y:S01]  /*0c00*/  IMAD R28, R36.reuse, c[0x0][0x1ec], R28 ;  /* 0x00007b00241c7a24 */ /* 0x040fe200078e021c */
[----:B------:R-:W-:Y:S01]  /*0c10*/  SHF.R.S32.HI R17, RZ, 0x1f, R7 ;  /* 0x0000001fff117819 */ /* 0x000fe20000011407 */
[----:B------:R-:W-:Y:S01]  /*0c20*/  IMAD R14, R36, c[0x0][0x1bc], R14 ;  /* 0x00006f00240e7a24 */ /* 0x000fe200078e020e */
[--C-:B------:R-:W-:Y:S01]  /*0c30*/  SHF.R.S32.HI R11, RZ, 0x1f, R10.reuse ;  /* 0x0000001fff0b7819 */ /* 0x100fe2000001140a */
[----:B------:R-:W-:Y:S01]  /*0c40*/  UIMAD.WIDE.U32 UR18, UR8, UR6, URZ ;  /* 0x00000006081272a5 */ /* 0x000fe2000f8e003f */
[----:B------:R-:W-:Y:S01]  /*0c50*/  IADD3 R20, P1, R194, R5, RZ ;  /* 0x00000005c2147210 */ /* 0x000fe20007f3e0ff */
[----:B------:R-:W-:Y:S01]  /*0c60*/  IMAD R18, R17, c[0x0][0x1e0], RZ ;  /* 0x0000780011127a24 */ /* 0x000fe200078e02ff */
[----:B------:R-:W-:Y:S01]  /*0c70*/  LEA.HI.X.SX32 R27, R12, R9, 0x1, P2 ;  /* 0x000000090c1b7211 */ /* 0x000fe200010f0eff */
[----:B------:R-:W-:Y:S01]  /*0c80*/  IMAD.WIDE.U32 R22, R7, c[0x0][0x1e0], R10 ;  /* 0x0000780007167a25 */ /* 0x000fe200078e000a */
[-C--:B------:R-:W-:Y:S01]  /*0c90*/  LEA.HI.X.SX32 R21, R5, R8.reuse, 0x1, P1 ;  /* 0x0000000805157211 */ /* 0x080fe200008f0eff */
[----:B------:R-:W-:Y:S01]  /*0ca0*/  UIMAD UR7, UR8, UR7, UR16 ;  /* 0x00000007080772a4 */ /* 0x000fe2000f8e0210 */
[----:B------:R-:W-:Y:S01]  /*0cb0*/  LEA.HI.X.SX32 R9, R4, R8, 0x1, P3 ;  /* 0x0000000804097211 */ /* 0x000fe200018f0eff */
[----:B------:R-:W-:Y:S01]  /*0cc0*/  IMAD R18, R7, c[0x0][0x1e4], R18 ;  /* 0x0000790007127a24 */ /* 0x000fe200078e0212 */
[----:B------:R-:W-:Y:S01]  /*0cd0*/  SHF.R.S32.HI R4, RZ, 0x1f, R3 ;  /* 0x0000001fff047819 */ /* 0x000fe20000011403 */
[----:B------:R-:W-:Y:S01]  /*0ce0*/  IMAD.WIDE.U32 R26, R0, c[0x0][0x238], R26 ;  /* 0x00008e00001a7a25 */ /* 0x000fe200078e001a */
[----:B------:R-:W-:Y:S01]  /*0cf0*/  IADD3 R32, P1, R193, R3, RZ ;  /* 0x00000003c1207210 */ /* 0x000fe20007f3e0ff */
[----:B------:R-:W-:Y:S01]  /*0d00*/  UIADD3 UR7, UR19, UR7, URZ ;  /* 0x0000000713077290 */ /* 0x000fe2000fffe03f */
[----:B------:R-:W-:Y:S01]  /*0d10*/  LEA.HI R8, R182, R2, RZ, 0x5 ;  /* 0x00000002b6087211 */ /* 0x000fe200078f28ff */
[----:B------:R-:W-:Y:S01]  /*0d20*/  IMAD.IADD R19, R23, 0x1, R18 ;  /* 0x0000000117137824 */ /* 0x000fe200078e0212 */
[----:B------:R-:W-:Y:S01]  /*0d30*/  LEA.HI.X.SX32 R33, R193, R4, 0x1, P1 ;  /* 0x00000004c1217211 */ /* 0x000fe200008f0eff */
[----:B------:R-:W-:Y:S01]  /*0d40*/  IMAD.MOV.U32 R18, RZ, RZ, R22 ;  /* 0x000000ffff127224 */ /* 0x000fe200078e0016 */
[----:B------:R-:W-:Y:S01]  /*0d50*/  SHF.R.S32.HI R16, RZ, 0x5, R8 ;  /* 0x00000005ff107819 */ /* 0x000fe20000011408 */
[----:B------:R-:W-:Y:S01]  /*0d60*/  IMAD.U32 R22, RZ, RZ, UR5 ;  /* 0x00000005ff167e24 */ /* 0x000fe2000f8e00ff */
[----:B------:R-:W-:Y:S01]  /*0d70*/  SHF.R.S32.HI R24, RZ, 0x1f, R0 ;  /* 0x0000001fff187819 */ /* 0x000fe20000011400 */
[----:B------:R-:W-:Y:S01]  /*0d80*/  IMAD.WIDE.U32 R18, R36, c[0x0][0x1e8], R18 ;  /* 0x00007a0024127a25 */ /* 0x000fe200078e0012 */
[C---:B------:R-:W-:Y:S01]  /*0d90*/  IADD3 R190, R10.reuse, 0x40, RZ ;  /* 0x000000400abe7810 */ /* 0x040fe20007ffe0ff */
[----:B------:R-:W-:Y:S01]  /*0da0*/  USHF.L.U32 UR17, UR8, 0x6, URZ ;  /* 0x0000000608117899 */ /* 0x000fe2000800063f */
[----:B------:R-:W-:Y:S01]  /*0db0*/  ISETP.GE.AND P4, PT, R10, c[0x0][0x1cc], PT ;  /* 0x000073000a007a0c */ /* 0x000fe20003f86270 */
[----:B------:R-:W-:Y:S01]  /*0dc0*/  IMAD.WIDE R22, R22, 0x80, R20 ;  /* 0x0000008016167825 */ /* 0x000fe200078e0214 */
[-C--:B------:R-:W-:Y:S01]  /*0dd0*/  LEA.HI R21, R182, R2.reuse, RZ, 0x3 ;  /* 0x00000002b6157211 */ /* 0x080fe200078f18ff */
[----:B------:R-:W-:Y:S01]  /*0de0*/  USHF.R.S32.HI UR16, URZ, 0x1f, UR17 ;  /* 0x0000001f3f107899 */ /* 0x000fe20008011411 */
[----:B------:R-:W-:Y:S01]  /*0df0*/  ISETP.GE.AND P5, PT, R190, c[0x0][0x1cc], PT ;  /* 0x00007300be007a0c */ /* 0x000fe20003fa6270 */
[----:B------:R-:W-:Y:S01]  /*0e00*/  IMAD.IADD R29, R19, 0x1, R28 ;  /* 0x00000001131d7824 */ /* 0x000fe200078e021c */
[----:B------:R-:W-:Y:S01]  /*0e10*/  LEA.HI R19, R182, R2, RZ, 0x4 ;  /* 0x00000002b6137211 */ /* 0x000fe200078f20ff */
[----:B------:R-:W-:Y:S01]  /*0e20*/  IMAD.SHL.U32 R4, R21, 0x8, RZ ;  /* 0x0000000815047824 */ /* 0x000fe200078e00ff */
[----:B------:R-:W-:Y:S01]  /*0e30*/  SEL R198, R195, RZ, !P0 ;  /* 0x000000ffc3c67207 */ /* 0x000fe20004000000 */
[----:B------:R-:W-:Y:S01]  /*0e40*/  IMAD.MOV.U32 R28, RZ, RZ, R18 ;  /* 0x000000ffff1c7224 */ /* 0x000fe200078e0012 */
[----:B------:R-:W-:Y:S01]  /*0e50*/  SHF.R.S32.HI R5, RZ, 0x4, R19 ;  /* 0x00000004ff057819 */ /* 0x000fe20000011413 */
[----:B------:R-:W-:Y:S01]  /*0e60*/  IMAD R3, R23, c[0x0][0x1d8], RZ ;  /* 0x0000760017037a24 */ /* 0x000fe200078e02ff */
[----:B------:R-:W-:Y:S01]  /*0e70*/  LOP3.LUT R4, R4, 0xc0, RZ, 0xc0, !PT ;  /* 0x000000c004047812 */ /* 0x000fe200078ec0ff */
[----:B------:R-:W-:Y:S01]  /*0e80*/  IMAD.WIDE.U32 R28, R22, c[0x0][0x1d8], R28 ;  /* 0x00007600161c7a25 */ /* 0x000fe200078e001c */
[----:B------:R-:W-:-:S02]  /*0e90*/  LEA.HI R12, R19, R5, RZ, 0x1 ;  /* 0x00000005130c7211 */ /* 0x000fc400078f08ff */
[----:B------:R-:W-:Y:S01]  /*0ea0*/  SHF.R.U32.HI R15, RZ, 0x3, R4 ;  /* 0x00000003ff0f7819 */ /* 0x000fe20000011604 */
[----:B------:R-:W-:Y:S01]  /*0eb0*/  IMAD R3, R22, c[0x0][0x1dc], R3 ;  /* 0x0000770016037a24 */ /* 0x000fe200078e0203 */
[----:B------:R-:W-:Y:S01]  /*0ec0*/  LOP3.LUT R4, R4, 0x18, R10, 0xf8, !PT ;  /* 0x0000001804047812 */ /* 0x000fe200078ef80a */
[----:B------:R-:W-:Y:S01]  /*0ed0*/  IMAD R204, R24, c[0x0][0x288], RZ ;  /* 0x0000a20018cc7a24 */ /* 0x000fe200078e02ff */
[----:B------:R-:W-:Y:S01]  /*0ee0*/  LOP3.LUT R12, R12, 0xfffffffe, RZ, 0xc0, !PT ;  /* 0xfffffffe0c0c7812 */ /* 0x000fe200078ec0ff */
[----:B------:R-:W-:Y:S01]  /*0ef0*/  IMAD.IADD R3, R29, 0x1, R3 ;  /* 0x000000011d037824 */ /* 0x000fe200078e0203 */
[----:B------:R-:W-:Y:S01]  /*0f00*/  LOP3.LUT R15, R4, R15, RZ, 0x3c, !PT ;  /* 0x0000000f040f7212 */ /* 0x000fe200078e3cff */
[----:B------:R-:W-:Y:S01]  /*0f10*/  IMAD R196, R24, c[0x0][0x238], RZ ;  /* 0x00008e0018c47a24 */ /* 0x000fe200078e02ff */
[----:B------:R-:W-:Y:S01]  /*0f20*/  LEA.HI R4, R6, R194, RZ, 0x1 ;  /* 0x000000c206047211 */ /* 0x000fe200078f08ff */
[----:B------:R-:W-:Y:S01]  /*0f30*/  IMAD.IADD R12, R5, 0x1, -R12 ;  /* 0x00000001050c7824 */ /* 0x000fe200078e0a0c */
[----:B------:R-:W-:Y:S01]  /*0f40*/  LEA R38, P1, R28, c[0x0][0x1c0], 0x1 ;  /* 0x000070001c267a11 */ /* 0x000fe200078208ff */
[----:B------:R-:W-:Y:S01]  /*0f50*/  IMAD.MOV.U32 R5, RZ, RZ, c[0x0][0x1d8] ;  /* 0x00007600ff057624 */ /* 0x000fe200078e00ff */
[----:B------:R-:W-:Y:S01]  /*0f60*/  LOP3.LUT R4, R4, 0x7fffffe, RZ, 0xc0, !PT ;  /* 0x07fffffe04047812 */ /* 0x000fe200078ec0ff */
[----:B------:R-:W-:Y:S01]  /*0f70*/  IMAD.WIDE.U32 R34, R0, c[0x0][0x270], R32 ;  /* 0x00009c0000227a25 */ /* 0x000fe200078e0020 */
[----:B------:R-:W-:-:S02]  /*0f80*/  LEA.HI.X R39, R28, c[0x0][0x1c4], R3, 0x1, P1 ;  /* 0x000071001c277a11 */ /* 0x000fc400008f0c03 */
[----:B------:R-:W-:Y:S01]  /*0f90*/  LEA R28, P1, R5, R38, 0x7 ;  /* 0x00000026051c7211 */ /* 0x000fe200078238ff */
[----:B------:R-:W-:Y:S01]  /*0fa0*/  IMAD.IADD R4, R194, 0x1, -R4 ;  /* 0x00000001c2047824 */ /* 0x000fe200078e0a04 */
[----:B------:R-:W-:Y:S01]  /*0fb0*/  LOP3.LUT R19, R19, 0xfffffff0, RZ, 0xc0, !PT ;  /* 0xfffffff013137812 */ /* 0x000fe200078ec0ff */
[----:B------:R-:W-:Y:S01]  /*0fc0*/  IMAD.MOV.U32 R3, RZ, RZ, c[0x0][0x1dc] ;  /* 0x00007700ff037624 */ /* 0x000fe200078e00ff */
[----:B------:R-:W-:Y:S01]  /*0fd0*/  SEL R13, R13, RZ, !P0 ;  /* 0x000000ff0d0d7207 */ /* 0x000fe20004000000 */
[----:B------:R-:W-:Y:S01]  /*0fe0*/  IMAD R4, R16, 0x8, R4 ;  /* 0x0000000810047824 */ /* 0x000fe200078e0204 */
[----:B------:R-:W-:Y:S01]  /*0ff0*/  LEA.HI R18, R8, R16, RZ, 0x1 ;  /* 0x0000001008127211 */ /* 0x000fe200078f08ff */
[----:B------:R-:W-:Y:S01]  /*1000*/  IMAD R204, R0, c[0x0][0x28c], R204 ;  /* 0x0000a30000cc7a24 */ /* 0x000fe200078e02cc */
[----:B------:R-:W-:Y:S01]  /*1010*/  LEA.HI.X R29, R5, R39, R3, 0x7, P1 ;  /* 0x00000027051d7211 */ /* 0x000fe200008f3c03 */
[----:B------:R-:W-:Y:S01]  /*1020*/  IMAD.U32 R4, R4, 0x20, R15 ;  /* 0x0000002004047824 */ /* 0x000fe200078e000f */
[----:B------:R-:W-:Y:S01]  /*1030*/  IADD3 R5, R10, 0x20, RZ ;  /* 0x000000200a057810 */ /* 0x000fe20007ffe0ff */
[----:B------:R-:W-:Y:S01]  /*1040*/  IMAD R3, R17, c[0x0][0x1b0], RZ ;  /* 0x00006c0011037a24 */ /* 0x000fe200078e02ff */
[----:B------:R-:W-:Y:S01]  /*1050*/  IADD3 R15, -R194, UR15, RZ ;  /* 0x0000000fc20f7c10 */ /* 0x000fe2000fffe1ff */
[C---:B------:R-:W-:Y:S01]  /*1060*/  IMAD R196, R0.reuse, c[0x0][0x23c], R196 ;  /* 0x00008f0000c47a24 */ /* 0x040fe200078e02c4 */
[----:B------:R-:W-:Y:S01]  /*1070*/  ISETP.GE.AND P6, PT, R5, c[0x0][0x1cc], PT ;  /* 0x0000730005007a0c */ /* 0x000fe20003fc6270 */
[----:B------:R-:W-:Y:S01]  /*1080*/  IMAD.WIDE.U32 R32, R0, c[0x0][0x288], R32 ;  /* 0x0000a20000207a25 */ /* 0x000fe200078e0020 */
[----:B------:R-:W-:-:S02]  /*1090*/  LOP3.LUT R17, R21, 0xfffffff8, RZ, 0xc0, !PT ;  /* 0xfffffff815117812 */ /* 0x000fc400078ec0ff */
[----:B------:R-:W-:Y:S01]  /*10a0*/  ISETP.LT.OR P3, PT, R15, 0x1, P4 ;  /* 0x000000010f00780c */ /* 0x000fe20002761670 */
[----:B------:R-:W-:Y:S01]  /*10b0*/  IMAD R3, R7, c[0x0][0x1b4], R3 ;  /* 0x00006d0007037a24 */ /* 0x000fe200078e0203 */
[----:B------:R-:W-:Y:S01]  /*10c0*/  ISETP.LT.OR P2, PT, R15, 0x1, P6 ;  /* 0x000000010f00780c */ /* 0x000fe20003741670 */
[----:B------:R-:W-:Y:S01]  /*10d0*/  IMAD.WIDE.U32 R40, R7, c[0x0][0x1b0], R10 ;  /* 0x00006c0007287a25 */ /* 0x000fe200078e000a */
[C---:B------:R-:W-:Y:S02]  /*10e0*/  ISETP.LT.OR P1, PT, R15.reuse, 0x1, P5 ;  /* 0x000000010f00780c */ /* 0x040fe40002f21670 */
[C---:B------:R-:W-:Y:S01]  /*10f0*/  ISETP.LT.OR P4, PT, R15.reuse, 0x41, P4 ;  /* 0x000000410f00780c */ /* 0x040fe20002781670 */
[----:B------:R-:W-:Y:S01]  /*1100*/  IMAD.IADD R17, R2, 0x1, -R17 ;  /* 0x0000000102117824 */ /* 0x000fe200078e0a11 */
[----:B------:R-:W-:Y:S01]  /*1110*/  ISETP.LT.OR P6, PT, R15, 0x41, P6 ;  /* 0x000000410f00780c */ /* 0x000fe200037c1670 */
[----:B------:R-:W-:Y:S01]  /*1120*/  IMAD.IADD R205, R33, 0x1, R204 ;  /* 0x0000000121cd7824 */ /* 0x000fe200078e02cc */
[----:B------:R-:W-:Y:S01]  /*1130*/  ISETP.GE.AND P0, PT, R5, c[0x0][0x19c], PT ;  /* 0x0000670005007a0c */ /* 0x000fe20003f06270 */
[----:B------:R-:W-:Y:S01]  /*1140*/  IMAD.IADD R197, R27, 0x1, R196 ;  /* 0x000000011bc57824 */ /* 0x000fe200078e02c4 */
[----:B------:R-:W-:Y:S01]  /*1150*/  ISETP.LT.OR P5, PT, R15, 0x41, P5 ;  /* 0x000000410f00780c */ /* 0x000fe20002fa1670 */
[----:B------:R-:W-:Y:S01]  /*1160*/  IMAD.MOV.U32 R204, RZ, RZ, R32 ;  /* 0x000000ffffcc7224 */ /* 0x000fe200078e0020 */
[----:B------:R-:W-:Y:S01]  /*1170*/  LOP3.LUT R18, R18, 0xfffffffe, RZ, 0xc0, !PT ;  /* 0xfffffffe12127812 */ /* 0x000fe200078ec0ff */
[----:B------:R-:W-:Y:S01]  /*1180*/  IMAD.MOV.U32 R196, RZ, RZ, R26 ;  /* 0x000000ffffc47224 */ /* 0x000fe200078e001a */
[----:B------:R-:W-:Y:S01]  /*1190*/  LOP3.LUT R8, R8, 0xffffffe0, RZ, 0xc0, !PT ;  /* 0xffffffe008087812 */ /* 0x000fe200078ec0ff */
[----:B------:R-:W-:-:S02]  /*11a0*/  IMAD R32, R9, c[0x0][0x178], RZ ;  /* 0x00005e0009207a24 */ /* 0x000fc400078e02ff */
[----:B------:R-:W-:Y:S01]  /*11b0*/  IMAD R26, R9, c[0x0][0x208], RZ ;  /* 0x00008200091a7a24 */ /* 0x000fe200078e02ff */
[----:B------:R-:W-:Y:S01]  /*11c0*/  LEA.HI R9, R17, R17, RZ, 0x1 ;  /* 0x0000001111097211 */ /* 0x000fe200078f08ff */
[----:B------:R-:W-:Y:S01]  /*11d0*/  IMAD.IADD R41, R41, 0x1, R3 ;  /* 0x0000000129297824 */ /* 0x000fe200078e0203 */
[----:B------:R-:W-:Y:S01]  /*11e0*/  LEA.HI R3, R182, R2, RZ, 0x6 ;  /* 0x00000002b6037211 */ /* 0x000fe200078f30ff */
[----:B------:R-:W-:Y:S01]  /*11f0*/  IMAD.SHL.U32 R4, R4, 0x2, RZ ;  /* 0x0000000204047824 */ /* 0x000fe200078e00ff */
[----:B------:R-:W-:Y:S01]  /*1200*/  LOP3.LUT R7, R9, 0x7fffffe, RZ, 0xc0, !PT ;  /* 0x07fffffe09077812 */ /* 0x000fe200078ec0ff */
[----:B------:R-:W-:Y:S01]  /*1210*/  IMAD.IADD R19, R2, 0x1, -R19 ;  /* 0x0000000102137824 */ /* 0x000fe200078e0a13 */
[----:B------:R-:W-:Y:S01]  /*1220*/  SHF.R.S32.HI R3, RZ, 0x6, R3 ;  /* 0x00000006ff037819 */ /* 0x000fe20000011403 */
[----:B------:R-:W-:Y:S01]  /*1230*/  IMAD.WIDE.U32 R36, R36, c[0x0][0x1b8], R40 ;  /* 0x00006e0024247a25 */ /* 0x000fe200078e0028 */
[----:B------:R-:W-:Y:S01]  /*1240*/  @!PT LDS RZ, [RZ] ;  /* 0x00000000fffff984 */ /* 0x000fe20000000800 */
[----:B------:R-:W-:Y:S01]  /*1250*/  @!PT LDS RZ, [RZ] ;  /* 0x00000000fffff984 */ /* 0x000fe20000000800 */
[----:B------:R-:W-:Y:S01]  /*1260*/  @!PT LDS RZ, [RZ] ;  /* 0x00000000fffff984 */ /* 0x000fe20000000800 */
[----:B------:R1:W-:Y:S01]  /*1270*/  LDGSTS.E.BYPASS.LTC128B.128 [R4+0x6080], [R38.64], !P3 ;  /* 0x0608000026047fae */ /* 0x0003e2000d901d4c */
[----:B------:R-:W-:-:S02]  /*1280*/  ISETP.GE.AND P3, PT, R190, c[0x0][0x19c], PT ;  /* 0x00006700be007a0c */ /* 0x000fc40003f66270 */
[----:B------:R-:W-:Y:S01]  /*1290*/  IMAD.IADD R7, R17, 0x1, -R7 ;  /* 0x0000000111077824 */ /* 0x000fe200078e0a07 */
[----:B------:R1:W-:Y:S01]  /*12a0*/  LDGSTS.E.BYPASS.LTC128B.128 [R4+0x8080], [R38.64+0x40], !P2 ;  /* 0x0808004026047fae */ /* 0x0003e2000d101d4c */
[----:B------:R-:W-:Y:S01]  /*12b0*/  ISETP.GE.AND P2, PT, R10, c[0x0][0x19c], PT ;  /* 0x000067000a007a0c */ /* 0x000fe20003f46270 */
[----:B------:R-:W-:Y:S01]  /*12c0*/  IMAD R180, R12, 0x4, R3 ;  /* 0x000000040cb47824 */ /* 0x000fe200078e0203 */
[----:B------:R-:W-:Y:S01]  /*12d0*/  SHF.R.S32.HI R20, RZ, 0x1f, R19 ;  /* 0x0000001fff147819 */ /* 0x000fe20000011413 */
[----:B------:R1:W-:Y:S01]  /*12e0*/  LDGSTS.E.BYPASS.LTC128B.128 [R4+0xa080], [R38.64+0x80], !P1 ;  /* 0x0a08008026047fae */ /* 0x0003e2000c901d4c */
[----:B------:R-:W-:Y:S01]  /*12f0*/  ISETP.LT.OR P1, PT, R15, 0x1, P2 ;  /* 0x000000010f00780c */ /* 0x000fe20001721670 */
[----:B------:R-:W-:Y:S01]  /*1300*/  IMAD.IADD R37, R37, 0x1, R14 ;  /* 0x0000000125257824 */ /* 0x000fe200078e020e */
[C---:B------:R-:W-:Y:S01]  /*1310*/  ISETP.LT.OR P2, PT, R15.reuse, 0x41, P2 ;  /* 0x000000410f00780c */ /* 0x040fe20001741670 */
[----:B------:R2:W-:Y:S01]  /*1320*/  LDGSTS.E.BYPASS.LTC128B.128 [R4+0x7080], [R28.64], !P4 ;  /* 0x070800001c047fae */ /* 0x0005e2000e101d4c */
[C---:B------:R-:W-:Y:S01]  /*1330*/  ISETP.LT.OR P4, PT, R15.reuse, 0x1, P0 ;  /* 0x000000010f00780c */ /* 0x040fe20000781670 */
[----:B------:R-:W-:Y:S01]  /*1340*/  IMAD R180, R180, 0x8, R7 ;  /* 0x00000008b4b47824 */ /* 0x000fe200078e0207 */
[C---:B------:R-:W-:Y:S01]  /*1350*/  ISETP.LT.OR P0, PT, R15.reuse, 0x41, P0 ;  /* 0x000000410f00780c */ /* 0x040fe20000701670 */
[----:B------:R2:W-:Y:S01]  /*1360*/  LDGSTS.E.BYPASS.LTC128B.128 [R4+0x9080], [R28.64+0x40], !P6 ;  /* 0x090800401c047fae */ /* 0x0005e2000f101d4c */
[C---:B------:R-:W-:Y:S01]  /*1370*/  ISETP.LT.OR P6, PT, R15.reuse, 0x1, P3 ;  /* 0x000000010f00780c */ /* 0x040fe20001fc1670 */
[----:B------:R-:W-:Y:S01]  /*1380*/  IMAD R208, R24, c[0x0][0x270], RZ ;  /* 0x00009c0018d07a24 */ /* 0x000fe200078e02ff */
[----:B------:R-:W-:Y:S01]  /*1390*/  ISETP.LT.OR P3, PT, R15, 0x41, P3 ;  /* 0x000000410f00780c */ /* 0x000fe20001f61670 */
[----:B------:R-:W-:Y:S01]  /*13a0*/  IMAD R15, R23, c[0x0][0x1a8], RZ ;  /* 0x00006a00170f7a24 */ /* 0x000fe200078e02ff */
[-C--:B------:R-:W-:Y:S01]  /*13b0*/  LEA.HI R7, R19, R19.reuse, RZ, 0x1 ;  /* 0x0000001313077211 */ /* 0x080fe200078f08ff */
[----:B------:R2:W-:Y:S01]  /*13c0*/  LDGSTS.E.BYPASS.LTC128B.128 [R4+0xb080], [R28.64+0x80], !P5 ;  /* 0x0b0800801c047fae */ /* 0x0005e2000e901d4c */
[----:B------:R-:W-:Y:S01]  /*13d0*/  LEA.HI R20, R20, R19, RZ, 0x3 ;  /* 0x0000001314147211 */ /* 0x000fe200078f18ff */
[C---:B------:R-:W-:Y:S01]  /*13e0*/  IMAD R15, R22.reuse, c[0x0][0x1ac], R15 ;  /* 0x00006b00160f7a24 */ /* 0x040fe200078e020f */
[----:B------:R-:W-:Y:S01]  /*13f0*/  LOP3.LUT R178, R7, 0x7fffffe, RZ, 0xc0, !PT ;  /* 0x07fffffe07b27812 */ /* 0x000fe200078ec0ff */
[----:B------:R-:W-:Y:S01]  /*1400*/  IMAD.WIDE.U32 R22, R22, c[0x0][0x1a8], R36 ;  /* 0x00006a0016167a25 */ /* 0x000fe200078e0024 */
[----:B------:R-:W-:-:S02]  /*1410*/  LOP3.LUT R14, R20, 0xfffffff8, RZ, 0xc0, !PT ;  /* 0xfffffff8140e7812 */ /* 0x000fc400078ec0ff */
[----:B------:R-:W-:Y:S01]  /*1420*/  LEA.HI R182, R182, R2, RZ, 0x7 ;  /* 0x00000002b6b67211 */ /* 0x000fe200078f38ff */
[----:B------:R-:W-:Y:S01]  /*1430*/  IMAD.IADD R15, R23, 0x1, R15 ;  /* 0x00000001170f7824 */ /* 0x000fe200078e020f */
[----:B------:R-:W-:Y:S01]  /*1440*/  SHF.R.S32.HI R20, RZ, 0x3, R20 ;  /* 0x00000003ff147819 */ /* 0x000fe20000011414 */
[C---:B------:R-:W-:Y:S01]  /*1450*/  IMAD.IADD R178, R19.reuse, 0x1, -R178 ;  /* 0x0000000113b27824 */ /* 0x040fe200078e0ab2 */
[----:B------:R-:W-:Y:S01]  /*1460*/  SHF.R.U32.HI R182, RZ, 0x4, R182 ;  /* 0x00000004ffb67819 */ /* 0x000fe200000116b6 */
[----:B------:R-:W-:Y:S01]  /*1470*/  IMAD.IADD R14, R19, 0x1, -R14 ;  /* 0x00000001130e7824 */ /* 0x000fe200078e0a0e */
[----:B------:R-:W-:Y:S01]  /*1480*/  IADD3 R206, R4, 0xc080, RZ ;  /* 0x0000c08004ce7810 */ /* 0x000fe20007ffe0ff */
[----:B------:R-:W-:Y:S01]  /*1490*/  IMAD R208, R0, c[0x0][0x274], R208 ;  /* 0x00009d0000d07a24 */ /* 0x000fe200078e02d0 */
[----:B------:R-:W-:Y:S01]  /*14a0*/  IADD3 R203, R4, 0x12080, RZ ;  /* 0x0001208004cb7810 */ /* 0x000fe20007ffe0ff */
[----:B------:R-:W-:Y:S02]  /*14b0*/  IMAD.MOV.U32 R19, RZ, RZ, c[0x0][0x1a8] ;  /* 0x00006a00ff137624 */ /* 0x000fe400078e00ff */
[----:B------:R-:W-:-:S02]  /*14c0*/  IMAD.IADD R209, R35, 0x1, R208 ;  /* 0x0000000123d17824 */ /* 0x000fc400078e02d0 */
[----:B------:R-:W-:Y:S02]  /*14d0*/  IMAD.MOV.U32 R208, RZ, RZ, R34 ;  /* 0x000000ffffd07224 */ /* 0x000fe400078e0022 */
[C---:B------:R-:W-:Y:S02]  /*14e0*/  IMAD R32, R30.reuse, c[0x0][0x17c], R32 ;  /* 0x00005f001e207a24 */ /* 0x040fe400078e0220 */
[----:B------:R-:W-:Y:S01]  /*14f0*/  IMAD.WIDE.U32 R34, R30, c[0x0][0x178], R10 ;  /* 0x00005e001e227a25 */ /* 0x000fe200078e000a */
[----:B--2---:R-:W-:-:S03]  /*1500*/  LEA R28, P5, R22, c[0x0][0x190], 0x1 ;  /* 0x00006400161c7a11 */ /* 0x004fc600078a08ff */
[----:B------:R-:W-:Y:S02]  /*1510*/  IMAD.IADD R33, R35, 0x1, R32 ;  /* 0x0000000123217824 */ /* 0x000fe400078e0220 */
[----:B------:R-:W-:Y:S01]  /*1520*/  IMAD.SHL.U32 R179, R17, 0x40, RZ ;  /* 0x0000004011b37824 */ /* 0x000fe200078e00ff */
[----:B------:R-:W-:Y:S01]  /*1530*/  LEA.HI.X R29, R22, c[0x0][0x194], R15, 0x1, P5 ;  /* 0x00006500161d7a11 */ /* 0x000fe200028f0c0f */
[----:B------:R-:W-:Y:S01]  /*1540*/  IMAD.IADD R15, R16, 0x1, -R18 ;  /* 0x00000001100f7824 */ /* 0x000fe200078e0a12 */
[----:B------:R-:W-:Y:S01]  /*1550*/  LEA R22, P5, R19, R28, 0x7 ;  /* 0x0000001c13167211 */ /* 0x000fe200078a38ff */
[----:B------:R-:W-:Y:S01]  /*1560*/  IMAD.MOV.U32 R18, RZ, RZ, c[0x0][0x1ac] ;  /* 0x00006b00ff127624 */ /* 0x000fe200078e00ff */
[----:B------:R-:W-:Y:S01]  /*1570*/  LOP3.LUT R179, R179, 0x1c0, RZ, 0xc0, !PT ;  /* 0x000001c0b3b37812 */ /* 0x000fe200078ec0ff */
[----:B------:R-:W-:Y:S01]  /*1580*/  IMAD.MOV.U32 R32, RZ, RZ, R34 ;  /* 0x000000ffff207224 */ /* 0x000fe200078e0022 */
[----:B------:R2:W-:Y:S01]  /*1590*/  LDGSTS.E.BYPASS.LTC128B.128 [R4+0x80], [R28.64], !P1 ;  /* 0x000800001c047fae */ /* 0x0005e2000c901d4c */
[----:B------:R-:W-:Y:S01]  /*15a0*/  IMAD R200, R24, c[0x0][0x180], RZ ;  /* 0x0000600018c87a24 */ /* 0x000fe200078e02ff */
[----:B------:R-:W-:Y:S01]  /*15b0*/  LEA.HI.X R23, R19, R29, R18, 0x7, P5 ;  /* 0x0000001d13177211 */ /* 0x000fe200028f3c12 */
[----:B------:R-:W-:Y:S01]  /*15c0*/  IMAD.SHL.U32 R16, R16, 0x10, RZ ;  /* 0x0000001010107824 */ /* 0x000fe200078e00ff */
[----:B------:R-:W-:Y:S01]  /*15d0*/  ISETP.GE.AND P5, PT, R10, c[0x0][0x16c], PT ;  /* 0x00005b000a007a0c */ /* 0x000fe20003fa6270 */
[C---:B------:R-:W-:Y:S01]  /*15e0*/  IMAD R200, R0.reuse, c[0x0][0x184], R200 ;  /* 0x0000610000c87a24 */ /* 0x040fe200078e02c8 */
[----:B------:R-:W-:Y:S01]  /*15f0*/  SHF.R.S32.HI R19, RZ, 0x1, R7 ;  /* 0x00000001ff137819 */ /* 0x000fe20000011407 */
[----:B------:R-:W-:Y:S01]  /*1600*/  IMAD.WIDE.U32 R32, R0, c[0x0][0x180], R32 ;  /* 0x0000600000207a25 */ /* 0x000fe200078e0020 */
[----:B------:R-:W-:Y:S01]  /*1610*/  SEL R191, RZ, 0x1, P5 ;  /* 0x00000001ffbf7807 */ /* 0x000fe20002800000 */
[----:B------:R2:W-:Y:S01]  /*1620*/  LDGSTS.E.BYPASS.LTC128B.128 [R4+0x2080], [R28.64+0x40], !P4 ;  /* 0x020800401c047fae */ /* 0x0005e2000e101d4c */
[----:B------:R-:W-:Y:S01]  /*1630*/  ISETP.GE.AND P5, PT, R190, c[0x0][0x16c], PT ;  /* 0x00005b00be007a0c */ /* 0x000fe20003fa6270 */
[----:B------:R-:W-:Y:S01]  /*1640*/  IMAD.IADD R201, R33, 0x1, R200 ;  /* 0x0000000121c97824 */ /* 0x000fe200078e02c8 */
[----:B------:R-:W-:Y:S01]  /*1650*/  LOP3.LUT R16, R179, 0x30, R16, 0xf8, !PT ;  /* 0x00000030b3107812 */ /* 0x000fe200078ef810 */
[----:B------:R-:W-:Y:S01]  /*1660*/  IMAD.MOV.U32 R200, RZ, RZ, R32 ;  /* 0x000000ffffc87224 */ /* 0x000fe200078e0020 */
[----:B------:R-:W-:Y:S01]  /*1670*/  SEL R25, RZ, 0x4, P5 ;  /* 0x00000004ff197807 */ /* 0x000fe20002800000 */
[----:B------:R-:W-:Y:S01]  /*1680*/  IMAD R187, R13, c[0x0][0x188], RZ ;  /* 0x000062000dbb7a24 */ /* 0x000fe200078e02ff */
[----:B------:R-:W-:Y:S01]  /*1690*/  ISETP.GE.AND P5, PT, R5, c[0x0][0x16c], PT ;  /* 0x00005b0005007a0c */ /* 0x000fe20003fa6270 */
[----:B------:R-:W-:Y:S01]  /*16a0*/  IMAD.WIDE.U32 R200, R198, c[0x0][0x188], R200 ;  /* 0x00006200c6c87a25 */ /* 0x000fe200078e00c8 */
[----:B------:R-:W-:Y:S01]  /*16b0*/  SHF.R.U32.HI R179, RZ, 0x3, R179 ;  /* 0x00000003ffb37819 */ /* 0x000fe200000116b3 */
[----:B------:R2:W-:Y:S01]  /*16c0*/  LDGSTS.E.BYPASS.LTC128B.128 [R4+0x4080], [R28.64+0x80], !P6 ;  /* 0x040800801c047fae */ /* 0x0005e2000f101d4c */
[----:B------:R-:W-:Y:S01]  /*16d0*/  LOP3.LUT R16, R16, 0x8, R21, 0xf8, !PT ;  /* 0x0000000810107812 */ /* 0x000fe200078ef815 */
[----:B------:R-:W-:Y:S01]  /*16e0*/  IMAD R187, R198, c[0x0][0x18c], R187 ;  /* 0x00006300c6bb7a24 */ /* 0x000fe200078e02bb */
[----:B------:R-:W-:Y:S01]  /*16f0*/  SEL R17, RZ, 0x2, P5 ;  /* 0x00000002ff117807 */ /* 0x000fe20002800000 */
[----:B------:R-:W-:Y:S01]  /*1700*/  IMAD.U32 R32, RZ, RZ, UR18 ;  /* 0x00000012ff207e24 */ /* 0x000fe2000f8e00ff */
[----:B------:R-:W-:Y:S01]  /*1710*/  SHF.R.S32.HI R7, RZ, 0x1f, R7 ;  /* 0x0000001fff077819 */ /* 0x000fe20000011407 */
[----:B------:R-:W-:Y:S01]  /*1720*/  IMAD.SHL.U32 R18, R12, 0x10, RZ ;  /* 0x000000100c127824 */ /* 0x000fe200078e00ff */
[----:B------:R-:W-:Y:S01]  /*1730*/  LOP3.LUT R179, R16, R179, RZ, 0x3c, !PT ;  /* 0x000000b310b37212 */ /* 0x000fe200078e3cff */
[----:B------:R-:W-:Y:S01]  /*1740*/  IMAD.U32 R16, RZ, RZ, UR7 ;  /* 0x00000007ff107e24 */ /* 0x000fe2000f8e00ff */
[----:B------:R-:W-:Y:S01]  /*1750*/  IADD3 R25, R25, R17, R191 ;  /* 0x0000001119197210 */ /* 0x000fe20007ffe0bf */
[----:B------:R-:W-:Y:S01]  /*1760*/  IMAD.IADD R187, R201, 0x1, R187 ;  /* 0x00000001c9bb7824 */ /* 0x000fe200078e02bb */
[----:B------:R-:W-:Y:S01]  /*1770*/  LEA R17, P1, R32, R200, 0x6 ;  /* 0x000000c820117211 */ /* 0x000fe200078230ff */
[----:B------:R-:W-:Y:S01]  /*1780*/  IMAD R189, R13, c[0x0][0x278], RZ ;  /* 0x00009e000dbd7a24 */ /* 0x000fe200078e02ff */
[----:B------:R-:W-:Y:S01]  /*1790*/  LEA.HI R7, R7, R19, RZ, 0x2 ;  /* 0x0000001307077211 */ /* 0x000fe200078f10ff */
[----:B------:R-:W-:Y:S01]  /*17a0*/  IMAD R26, R30, c[0x0][0x20c], R26 ;  /* 0x000083001e1a7a24 */ /* 0x000fe200078e021a */
[----:B------:R-:W-:Y:S01]  /*17b0*/  LOP3.LUT R18, R18, 0x10, RZ, 0xc0, !PT ;  /* 0x0000001012127812 */ /* 0x000fe200078ec0ff */
[----:B------:R-:W-:Y:S01]  /*17c0*/  IMAD.WIDE.U32 R30, R30, c[0x0][0x208], R10 ;  /* 0x000082001e1e7a25 */ /* 0x000fe200078e000a */
[----:B------:R-:W-:Y:S01]  /*17d0*/  LEA.HI.X R16, R32, R187, R16, 0x6, P1 ;  /* 0x000000bb20107211 */ /* 0x000fe200008f3410 */
[----:B------:R3:W-:Y:S01]  /*17e0*/  LDGSTS.E.BYPASS.LTC128B.128 [R4+0x1080], [R22.64], !P2 ;  /* 0x0108000016047fae */ /* 0x0007e2000d101d4c */
[----:B------:R-:W-:Y:S01]  /*17f0*/  LOP3.LUT R7, R7, 0xfffffffc, RZ, 0xc0, !PT ;  /* 0xfffffffc07077812 */ /* 0x000fe200078ec0ff */
[----:B------:R-:W-:Y:S01]  /*1800*/  IMAD R189, R198, c[0x0][0x27c], R189 ;  /* 0x00009f00c6bd7a24 */ /* 0x000fe200078e02bd */
[----:B------:R-:W-:Y:S01]  /*1810*/  ISETP.GT.AND P1, PT, R2, 0xf, PT ;  /* 0x0000000f0200780c */ /* 0x000fe20003f24270 */
[----:B------:R-:W-:Y:S01]  /*1820*/  IMAD.WIDE.U32 R208, R198, c[0x0][0x278], R208 ;  /* 0x00009e00c6d07a25 */ /* 0x000fe200078e00d0 */
[----:B------:R-:W-:Y:S01]  /*1830*/  LOP3.LUT R182, R18, 0x8, R182, 0xf8, !PT ;  /* 0x0000000812b67812 */ /* 0x000fe200078ef8b6 */
[----:B------:R3:W-:Y:S01]  /*1840*/  LDGSTS.E.BYPASS.LTC128B.128 [R4+0x3080], [R22.64+0x40], !P0 ;  /* 0x0308004016047fae */ /* 0x0007e2000c101d4c */
[----:B------:R-:W-:Y:S01]  /*1850*/  LEA R18, P4, R17, c[0x0][0x160], 0x1 ;  /* 0x0000580011127a11 */ /* 0x000fe200078808ff */
[----:B------:R-:W-:Y:S01]  /*1860*/  IMAD.IADD R7, R19, 0x1, -R7 ;  /* 0x0000000113077824 */ /* 0x000fe200078e0a07 */
[----:B------:R-:W-:Y:S01]  /*1870*/  ISETP.GE.AND P6, PT, R10, c[0x0][0x1fc], PT ;  /* 0x00007f000a007a0c */ /* 0x000fe20003fc6270 */
[----:B------:R-:W-:Y:S01]  /*1880*/  IMAD.IADD R27, R31, 0x1, R26 ;  /* 0x000000011f1b7824 */ /* 0x000fe200078e021a */
[----:B------:R-:W-:Y:S01]  /*1890*/  LEA.HI.X R19, R17, c[0x0][0x164], R16, 0x1, P4 ;  /* 0x0000590011137a11 */ /* 0x000fe200020f0c10 */
[----:B------:R-:W-:Y:S01]  /*18a0*/  IMAD.MOV.U32 R26, RZ, RZ, R30 ;  /* 0x000000ffff1a7224 */ /* 0x000fe200078e001e */
[----:B------:R-:W-:Y:S01]  /*18b0*/  ISETP.GE.AND P4, PT, R5, c[0x0][0x1fc], PT ;  /* 0x00007f0005007a0c */ /* 0x000fe20003f86270 */
[----:B------:R-:W-:Y:S01]  /*18c0*/  IMAD R24, R24, c[0x0][0x210], RZ ;  /* 0x0000840018187a24 */ /* 0x000fe200078e02ff */
[----:B------:R-:W-:Y:S01]  /*18d0*/  UMOV UR18, 0x6 ;  /* 0x0000000600127882 */ /* 0x000fe20000000000 */
[----:B------:R-:W-:Y:S01]  /*18e0*/  IMAD.IADD R189, R209, 0x1, R189 ;  /* 0x00000001d1bd7824 */ /* 0x000fe200078e02bd */
[----:B------:R-:W-:Y:S01]  /*18f0*/  SEL R17, RZ, 0xffffffff, P4 ;  /* 0xffffffffff117807 */ /* 0x000fe20002000000 */
[----:B------:R-:W-:Y:S01]  /*1900*/  IMAD R24, R0, c[0x0][0x214], R24 ;  /* 0x0000850000187a24 */ /* 0x000fe200078e0218 */
[----:B------:R-:W-:Y:S01]  /*1910*/  @!P1 IADD3 R16, P4, R208, UR17, RZ ;  /* 0x00000011d0109c10 */ /* 0x000fe2000ff9e0ff */
[----:B--2---:R-:W-:Y:S01]  /*1920*/  IMAD.WIDE.U32 R28, R0, c[0x0][0x210], R26 ;  /* 0x00008400001c7a25 */ /* 0x004fe200078e001a */
[----:B------:R-:W-:Y:S01]  /*1930*/  ULDC.64 UR6, c[0x0][0x208] ;  /* 0x0000820000067ab9 */ /* 0x000fe20000000a00 */
[----:B------:R-:W-:Y:S01]  /*1940*/  LOP3.LUT P2, RZ, R25, 0x2, RZ, 0xc0, !PT ;  /* 0x0000000219ff7812 */ /* 0x000fe2000784c0ff */
[----:B------:R-:W-:Y:S01]  /*1950*/  USHF.L.U64.HI UR18, UR6, UR18, UR7 ;  /* 0x0000001206127299 */ /* 0x000fe20008010207 */
[----:B------:R-:W-:Y:S01]  /*1960*/  IMAD.SHL.U32 R177, R15, 0x400, RZ ;  /* 0x000004000fb17824 */ /* 0x000fe200078e00ff */
[----:B------:R-:W-:Y:S01]  /*1970*/  @!P1 LEA R26, P0, R16, c[0x0][0x258], 0x2 ;  /* 0x00009600101a9a11 */ /* 0x000fe200078010ff */
[----:B------:R-:W-:Y:S01]  /*1980*/  IMAD.SHL.U32 R0, R17, 0x2, RZ ;  /* 0x0000000211007824 */ /* 0x000fe200078e00ff */
[----:B------:R-:W-:Y:S01]  /*1990*/  @!P1 IADD3.X R17, R189, UR16, RZ, P4, !PT ;  /* 0x00000010bd119c10 */ /* 0x000fe2000a7fe4ff */
[----:B------:R-:W-:Y:S01]  /*19a0*/  IMAD R207, R207, 0x2, R177 ;  /* 0x00000002cfcf7824 */ /* 0x000fe200078e02b1 */
[----:B------:R-:W-:Y:S01]  /*19b0*/  UIADD3 UR7, -UR17, UR10, URZ ;  /* 0x0000000a11077290 */ /* 0x000fe2000fffe13f */
[----:B------:R-:W-:Y:S01]  /*19c0*/  IMAD R178, R20, 0x8, R178 ;  /* 0x0000000814b27824 */ /* 0x000fe200078e02b2 */
[----:B------:R-:W-:Y:S01]  /*19d0*/  @!P1 LEA.HI.X R27, R16, c[0x0][0x25c], R17, 0x2, P0 ;  /* 0x00009700101b9a11 */ /* 0x000fe200000f1411 */
[----:B------:R-:W-:Y:S01]  /*19e0*/  IMAD R177, R20, 0x200, R177 ;  /* 0x0000020014b17824 */ /* 0x000fe200078e02b1 */
[----:B------:R-:W-:Y:S01]  /*19f0*/  SEL R20, RZ, 0x1, P6 ;  /* 0x00000001ff147807 */ /* 0x000fe20003000000 */
[C---:B------:R-:W-:Y:S01]  /*1a00*/  IMAD R212, R13.reuse, c[0x0][0x218], RZ ;  /* 0x000086000dd47a24 */ /* 0x040fe200078e02ff */
[----:B------:R-:W-:Y:S01]  /*1a10*/  ISETP.GE.AND P0, PT, R190, c[0x0][0x1fc], PT ;  /* 0x00007f00be007a0c */ /* 0x000fe20003f06270 */
[----:B------:R-:W-:Y:S01]  /*1a20*/  IMAD R188, R13, c[0x0][0x290], RZ ;  /* 0x0000a4000dbc7a24 */ /* 0x000fe200078e02ff */
[----:B------:R-:W-:Y:S01]  /*1a30*/  LOP3.LUT P4, RZ, R25, 0x1, RZ, 0xc0, !PT ;  /* 0x0000000119ff7812 */ /* 0x000fe2000788c0ff */
[----:B------:R-:W-:Y:S01]  /*1a40*/  IMAD R202, R13, c[0x0][0x240], RZ ;  /* 0x000090000dca7a24 */ /* 0x000fe200078e02ff */
[----:B------:R-:W-:Y:S01]  /*1a50*/  LOP3.LUT P6, RZ, R25, 0x4, RZ, 0xc0, !PT ;  /* 0x0000000419ff7812 */ /* 0x000fe200078cc0ff */
[----:B------:R-:W-:Y:S01]  /*1a60*/  IMAD.IADD R25, R29, 0x1, R24 ;  /* 0x000000011d197824 */ /* 0x000fe200078e0218 */
[----:B------:R-:W-:Y:S01]  /*1a70*/  SEL R13, RZ, 0x4, P0 ;  /* 0x00000004ff0d7807 */ /* 0x000fe20000000000 */
[----:B------:R-:W-:Y:S01]  /*1a80*/  IMAD.MOV.U32 R24, RZ, RZ, R28 ;  /* 0x000000ffff187224 */ /* 0x000fe200078e001c */
[----:B------:R-:W-:Y:S01]  /*1a90*/  ISETP.GE.OR P0, PT, R194, UR7, !P4 ;  /* 0x00000007c2007c0c */ /* 0x000fe2000e706670 */
[----:B------:R-:W-:Y:S01]  /*1aa0*/  IMAD.U32 R33, RZ, RZ, UR19 ;  /* 0x00000013ff217e24 */ /* 0x000fe2000f8e00ff */
[----:B------:R-:W-:Y:S01]  /*1ab0*/  USHF.L.U32 UR19, UR6, 0x6, URZ ;  /* 0x0000000606137899 */ /* 0x000fe2000800063f */
[----:B------:R-:W-:Y:S01]  /*1ac0*/  IMAD R212, R198, c[0x0][0x21c], R212 ;  /* 0x00008700c6d47a24 */ /* 0x000fe200078e02d4 */
[----:B------:R-:W-:Y:S01]  /*1ad0*/  ISETP.GE.OR P2, PT, R194, UR7, !P2 ;  /* 0x00000007c2007c0c */ /* 0x000fe2000d746670 */
[----:B------:R-:W-:Y:S01]  /*1ae0*/  IMAD R188, R198, c[0x0][0x294], R188 ;  /* 0x0000a500c6bc7a24 */ /* 0x000fe200078e02bc */
[----:B------:R-:W-:Y:S01]  /*1af0*/  ISETP.GE.OR P6, PT, R194, UR7, !P6 ;  /* 0x00000007c2007c0c */ /* 0x000fe2000f7c6670 */
[----:B------:R-:W-:Y:S01]  /*1b00*/  IMAD R202, R198, c[0x0][0x244], R202 ;  /* 0x00009100c6ca7a24 */ /* 0x000fe200078e02ca */
[----:B------:R-:W-:Y:S01]  /*1b10*/  LOP3.LUT R0, R0, 0x2, R20, 0xe2, !PT ;  /* 0x0000000200007812 */ /* 0x000fe200078ee214 */
[----:B------:R-:W-:Y:S01]  /*1b20*/  IMAD.WIDE.U32 R204, R198, c[0x0][0x290], R204 ;  /* 0x0000a400c6cc7a25 */ /* 0x000fe200078e00cc */
[----:B------:R-:W-:Y:S01]  /*1b30*/  SHF.R.S32.HI R16, RZ, 0x1f, R6 ;  /* 0x0000001fff107819 */ /* 0x000fe20000011406 */
[----:B------:R-:W-:Y:S01]  /*1b40*/  UIMAD UR6, UR18, UR8, URZ ;  /* 0x00000008120672a4 */ /* 0x000fe2000f8e023f */
[----:B------:R-:W-:Y:S01]  /*1b50*/  LOP3.LUT R13, R0, R13, RZ, 0xfc, !PT ;  /* 0x0000000d000d7212 */ /* 0x000fe200078efcff */
[C---:B------:R-:W-:Y:S01]  /*1b60*/  IMAD.WIDE.U32 R196, R198.reuse, c[0x0][0x240], R196 ;  /* 0x00009000c6c47a25 */ /* 0x040fe200078e00c4 */
[----:B------:R3:W-:Y:S01]  /*1b70*/  LDGSTS.E.BYPASS.LTC128B.128 [R4+0x5080], [R22.64+0x80], !P3 ;  /* 0x0508008016047fae */ /* 0x0007e2000d901d4c */
[----:B------:R-:W-:Y:S01]  /*1b80*/  UIMAD UR6, UR4, UR19, UR6 ;  /* 0x00000013040672a4 */ /* 0x000fe2000f8e0206 */
[C---:B------:R-:W-:Y:S01]  /*1b90*/  LOP3.LUT P4, RZ, R13.reuse, 0x1, RZ, 0xc0, !PT ;  /* 0x000000010dff7812 */ /* 0x040fe2000788c0ff */
[----:B------:R-:W-:Y:S01]  /*1ba0*/  IMAD.WIDE.U32 R198, R198, c[0x0][0x218], R24 ;  /* 0x00008600c6c67a25 */ /* 0x000fe200078e0018 */
[----:B------:R-:W0:Y:S01]  /*1bb0*/  LDGDEPBAR ;  /* 0x00000000000079af */ /* 0x000e220000000000 */
[----:B------:R-:W-:Y:S01]  /*1bc0*/  LOP3.LUT P3, RZ, R13, 0x2, RZ, 0xc0, !PT ;  /* 0x000000020dff7812 */ /* 0x000fe2000786c0ff */
[----:B------:R-:W-:Y:S01]  /*1bd0*/  UIADD3 UR4, UR8, 0x1, URZ ;  /* 0x0000000108047890 */ /* 0x000fe2000fffe03f */
[----:B------:R-:W-:Y:S01]  /*1be0*/  IMAD.IADD R213, R199, 0x1, R212 ;  /* 0x00000001c7d57824 */ /* 0x000fe200078e02d4 */
[----:B------:R-:W-:Y:S01]  /*1bf0*/  LEA.HI R16, R16, R194, RZ, 0x3 ;  /* 0x000000c210107211 */ /* 0x000fe200078f18ff */
[----:B------:R-:W-:Y:S01]  /*1c00*/  IMAD.U32 R6, RZ, RZ, UR19 ;  /* 0x00000013ff067e24 */ /* 0x000fe2000f8e00ff */
[----:B------:R2:W-:Y:S01]  /*1c10*/  LDGSTS.E.BYPASS.LTC128B.128 [R4+0xc080], [R18.64], !P0 ;  /* 0x0c08000012047fae */ /* 0x0005e2000c101d4c */
[----:B------:R-:W-:Y:S01]  /*1c20*/  IMAD.MOV.U32 R212, RZ, RZ, R198 ;  /* 0x000000ffffd47224 */ /* 0x000fe200078e00c6 */
[----:B------:R-:W-:Y:S01]  /*1c30*/  LOP3.LUT R16, R16, 0xfffffff8, RZ, 0xc0, !PT ;  /* 0xfffffff810107812 */ /* 0x000fe200078ec0ff */
[----:B------:R-:W-:Y:S01]  /*1c40*/  IMAD.IADD R188, R205, 0x1, R188 ;  /* 0x00000001cdbc7824 */ /* 0x000fe200078e02bc */
[----:B------:R2:W-:Y:S01]  /*1c50*/  LDGSTS.E.BYPASS.LTC128B.128 [R4+0xd080], [R18.64+0x40], !P2 ;  /* 0x0d08004012047fae */ /* 0x0005e2000d101d4c */
[----:B------:R-:W-:Y:S01]  /*1c60*/  IMAD.WIDE.U32 R28, R6, UR8, R212 ;  /* 0x00000008061c7c25 */ /* 0x000fe2000f8e00d4 */
[----:B------:R-:W-:Y:S01]  /*1c70*/  SHF.R.S32.HI R20, RZ, 0x1, R9 ;  /* 0x00000001ff147819 */ /* 0x000fe20000011409 */
[----:B------:R-:W-:Y:S01]  /*1c80*/  UISETP.GE.AND UP0, UPT, UR4, UR9, UPT ;  /* 0x000000090400728c */ /* 0x000fe2000bf06270 */
[----:B------:R2:W-:Y:S01]  /*1c90*/  LDGSTS.E.BYPASS.LTC128B.128 [R4+0xe080], [R18.64+0x80], !P6 ;  /* 0x0e08008012047fae */ /* 0x0005e2000f101d4c */
[C---:B------:R-:W-:Y:S01]  /*1ca0*/  ISETP.GE.OR P6, PT, R194.reuse, UR7, !P3 ;  /* 0x00000007c2007c0c */ /* 0x040fe2000dfc6670 */
[----:B------:R-:W-:Y:S01]  /*1cb0*/  IMAD.IADD R9, R194, 0x1, -R16 ;  /* 0x00000001c2097824 */ /* 0x000fe200078e0a10 */
[----:B------:R-:W-:Y:S01]  /*1cc0*/  IADD3 R0, R29, UR6, RZ ;  /* 0x000000061d007c10 */ /* 0x000fe2000fffe0ff */
[----:B------:R-:W-:Y:S01]  /*1cd0*/  IMAD.IADD R8, R2, 0x1, -R8 ;  /* 0x0000000102087824 */ /* 0x000fe200078e0a08 */
[----:B------:R-:W-:Y:S01]  /*1ce0*/  LEA R24, P0, R28, c[0x0][0x1f0], 0x1 ;  /* 0x00007c001c187a11 */ /* 0x000fe200078008ff */
[----:B------:R-:W-:Y:S01]  /*1cf0*/  IMAD.MOV.U32 R181, RZ, RZ, 0x10 ;  /* 0x00000010ffb57424 */ /* 0x000fe200078e00ff */
[----:B------:R-:W-:Y:S01]  /*1d00*/  LOP3.LUT P2, RZ, R13, 0x4, RZ, 0xc0, !PT ;  /* 0x000000040dff7812 */ /* 0x000fe2000784c0ff */
[----:B------:R-:W-:Y:S01]  /*1d10*/  IMAD.SHL.U32 R13, R3, 0x8, RZ ;  /* 0x00000008030d7824 */ /* 0x000fe200078e00ff */
[----:B---3--:R-:W-:Y:S01]  /*1d20*/  SEL R22, RZ, 0xffffffff, P5 ;  /* 0xffffffffff167807 */ /* 0x008fe20002800000 */
[----:B------:R-:W-:Y:S01]  /*1d30*/  IMAD.SHL.U32 R183, R12, 0x8, RZ ;  /* 0x000000080cb77824 */ /* 0x000fe200078e00ff */
[----:B------:R-:W-:Y:S01]  /*1d40*/  ISETP.GE.OR P5, PT, R194, UR7, !P4 ;  /* 0x00000007c2007c0c */ /* 0x000fe2000e7a6670 */
[----:B------:R-:W-:Y:S01]  /*1d50*/  IMAD R179, R12, 0x200, R179 ;  /* 0x000002000cb37824 */ /* 0x000fe200078e02b3 */
[----:B------:R-:W-:Y:S01]  /*1d60*/  LEA.HI.X R25, R28, c[0x0][0x1f4], R0, 0x1, P0 ;  /* 0x00007d001c197a11 */ /* 0x000fe200000f0c00 */
[----:B------:R-:W-:Y:S01]  /*1d70*/  @!P1 IMAD.SHL.U32 R0, R2, 0x10, RZ ;  /* 0x0000001002009824 */ /* 0x000fe200078e00ff */
[----:B------:R-:W-:Y:S01]  /*1d80*/  LOP3.LUT R13, R13, 0x18, RZ, 0xc0, !PT ;  /* 0x000000180d0d7812 */ /* 0x000fe200078ec0ff */
[----:B------:R-:W-:Y:S01]  /*1d90*/  IMAD.SHL.U32 R178, R178, 0x20, RZ ;  /* 0x00000020b2b27824 */ /* 0x000fe200078e00ff */
[C---:B------:R-:W-:Y:S01]  /*1da0*/  LOP3.LUT P0, RZ, R20.reuse, 0x2, RZ, 0xc0, !PT ;  /* 0x0000000214ff7812 */ /* 0x040fe2000780c0ff */
[----:B------:R-:W-:Y:S01]  /*1db0*/  IMAD.SHL.U32 R20, R20, 0x40, RZ ;  /* 0x0000004014147824 */ /* 0x000fe200078e00ff */
[----:B------:R3:W-:Y:S01]  /*1dc0*/  @!P1 LDGSTS.E.BYPASS.LTC128B.128 [R0+0x18080], [R26.64] ;  /* 0x180800001a009fae */ /* 0x0007e2000b901d4c */
[----:B------:R-:W-:Y:S01]  /*1dd0*/  LOP3.LUT R183, R183, 0x8, RZ, 0xc0, !PT ;  /* 0x00000008b7b77812 */ /* 0x000fe200078ec0ff */
[----:B------:R-:W-:Y:S01]  /*1de0*/  IMAD.SHL.U32 R22, R22, 0x2, RZ ;  /* 0x0000000216167824 */ /* 0x000fe200078e00ff */
[----:B------:R-:W-:Y:S01]  /*1df0*/  SEL R173, R181, 0xfffffff0, !P0 ;  /* 0xfffffff0b5ad7807 */ /* 0x000fe20004000000 */
[----:B------:R-:W0:Y:S01]  /*1e00*/  LDGDEPBAR ;  /* 0x00000000000079af */ /* 0x000e220000000000 */
[----:B------:R-:W-:Y:S01]  /*1e10*/  LOP3.LUT P0, RZ, R7, 0x2, RZ, 0xc0, !PT ;  /* 0x0000000207ff7812 */ /* 0x000fe2000780c0ff */
[----:B------:R-:W-:Y:S01]  /*1e20*/  IMAD.MOV.U32 R172, RZ, RZ, 0x20 ;  /* 0x00000020ffac7424 */ /* 0x000fe200078e00ff */
[----:B------:R-:W-:Y:S01]  /*1e30*/  LOP3.LUT R20, R20, 0xc0, RZ, 0xc0, !PT ;  /* 0x000000c014147812 */ /* 0x000fe200078ec0ff */
[----:B--2---:R-:W-:Y:S01]  /*1e40*/  IMAD.SHL.U32 R19, R9, 0x40, RZ ;  /* 0x0000004009137824 */ /* 0x004fe200078e00ff */
[----:B------:R1:W-:Y:S01]  /*1e50*/  LDGSTS.E.BYPASS.LTC128B.128 [R4+0x12080], [R24.64], !P5 ;  /* 0x1208000018047fae */ /* 0x0003e2000e901d4c */
[----:B------:R-:W-:Y:S01]  /*1e60*/  IADD3 R17, P5, R204, UR17, RZ ;  /* 0x00000011cc117c10 */ /* 0x000fe2000ffbe0ff */
[----:B------:R-:W-:Y:S01]  /*1e70*/  IMAD.IADD R202, R197, 0x1, R202 ;  /* 0x00000001c5ca7824 */ /* 0x000fe200078e02ca */
[----:B------:R-:W-:Y:S01]  /*1e80*/  LOP3.LUT R21, R20, 0x8, R21, 0xf8, !PT ;  /* 0x0000000814157812 */ /* 0x000fe200078ef815 */
[----:B------:R1:W-:Y:S01]  /*1e90*/  LDGSTS.E.BYPASS.LTC128B.128 [R4+0x13080], [R24.64+0x40], !P6 ;  /* 0x1308004018047fae */ /* 0x0003e2000f101d4c */
[----:B------:R-:W-:-:S02]  /*1ea0*/  ISETP.GE.OR P6, PT, R194, UR7, !P2 ;  /* 0x00000007c2007c0c */ /* 0x000fc4000d7c6670 */
[----:B------:R-:W-:Y:S02]  /*1eb0*/  LOP3.LUT R19, R19, 0x1c0, RZ, 0xc0, !PT ;  /* 0x000001c013137812 */ /* 0x000fe400078ec0ff */
[----:B------:R-:W-:Y:S02]  /*1ec0*/  SHF.R.U32.HI R20, RZ, 0x3, R20 ;  /* 0x00000003ff147819 */ /* 0x000fe40000011614 */
[----:B------:R-:W-:Y:S02]  /*1ed0*/  SHF.R.U32.HI R18, RZ, 0x3, R19 ;  /* 0x00000003ff127819 */ /* 0x000fe40000011613 */
[----:B------:R-:W-:Y:S02]  /*1ee0*/  LOP3.LUT R20, R21, R20, RZ, 0x3c, !PT ;  /* 0x0000001415147212 */ /* 0x000fe400078e3cff */
[----:B------:R-:W-:Y:S01]  /*1ef0*/  LOP3.LUT R18, R18, R19, R13, 0x1e, !PT ;  /* 0x0000001312127212 */ /* 0x000fe200078e1e0d */
[----:B------:R-:W-:Y:S01]  /*1f00*/  IMAD.SHL.U32 R19, R14, 0x40, RZ ;  /* 0x000000400e137824 */ /* 0x000fe200078e00ff */
[----:B------:R-:W-:Y:S01]  /*1f10*/  LOP3.LUT R191, R22, 0x2, R191, 0xe2, !PT ;  /* 0x0000000216bf7812 */ /* 0x000fe200078ee2bf */
[----:B------:R1:W-:Y:S01]  /*1f20*/  LDGSTS.E.BYPASS.LTC128B.128 [R4+0x14080], [R24.64+0x80], !P6 ;  /* 0x1408008018047fae */ /* 0x0003e2000f101d4c */
[----:B---3--:R-:W-:Y:S01]  /*1f30*/  IADD3.X R0, R188, UR16, RZ, P5, !PT ;  /* 0x00000010bc007c10 */ /* 0x008fe2000affe4ff */
[----:B------:R-:W-:Y:S01]  /*1f40*/  IMAD.IADD R207, R207, 0x1, R18 ;  /* 0x00000001cfcf7824 */ /* 0x000fe200078e0212 */
[----:B------:R-:W-:Y:S01]  /*1f50*/  LEA R16, P5, R17, c[0x0][0x280], 0x2 ;  /* 0x0000a00011107a11 */ /* 0x000fe200078a10ff */
[----:B------:R-:W-:Y:S01]  /*1f60*/  IMAD.SHL.U32 R18, R7, 0x40, RZ ;  /* 0x0000004007127824 */ /* 0x000fe200078e00ff */
[----:B------:R-:W-:Y:S01]  /*1f70*/  LOP3.LUT P6, RZ, R14, 0x4, RZ, 0xc0, !PT ;  /* 0x000000040eff7812 */ /* 0x000fe200078cc0ff */
[----:B------:R-:W-:Y:S01]  /*1f80*/  IMAD.SHL.U32 R207, R207, 0x2, RZ ;  /* 0x00000002cfcf7824 */ /* 0x000fe200078e00ff */
[----:B------:R-:W-:Y:S01]  /*1f90*/  LEA.HI.X R17, R17, c[0x0][0x284], R0, 0x2, P5 ;  /* 0x0000a10011117a11 */ /* 0x000fe200028f1400 */
[----:B------:R-:W-:Y:S01]  /*1fa0*/  @!P1 IMAD.SHL.U32 R0, R2, 0x10, RZ ;  /* 0x0000001002009824 */ /* 0x000fe200078e00ff */
[----:B------:R-:W-:Y:S01]  /*1fb0*/  LOP3.LUT P5, RZ, R14, 0x2, RZ, 0xc0, !PT ;  /* 0x000000020eff7812 */ /* 0x000fe200078ac0ff */
[----:B------:R-:W-:Y:S01]  /*1fc0*/  IMAD.U32 R180, R180, 0x20, R20 ;  /* 0x00000020b4b47824 */ /* 0x000fe200078e0014 */
[----:B------:R-:W-:-:S02]  /*1fd0*/  SHF.R.S32.HI R14, RZ, 0x1f, R8 ;  /* 0x0000001fff0e7819 */ /* 0x000fc40000011408 */
[----:B------:R-:W-:Y:S01]  /*1fe0*/  SEL R174, R181, 0xfffffff0, !P5 ;  /* 0xfffffff0b5ae7807 */ /* 0x000fe20006800000 */
[----:B------:R2:W-:Y:S01]  /*1ff0*/  @!P1 LDGSTS.E.BYPASS.LTC128B.128 [R0+0x18280], [R16.64] ;  /* 0x1828000010009fae */ /* 0x0005e2000b901d4c */
[----:B------:R-:W-:Y:S02]  /*2000*/  LOP3.LUT R19, R19, 0x1c0, RZ, 0xc0, !PT ;  /* 0x000001c013137812 */ /* 0x000fe400078ec0ff */
[----:B------:R-:W-:Y:S01]  /*2010*/  LEA.HI R7, R14, R8, RZ, 0x2 ;  /* 0x000000080e077211 */ /* 0x000fe200078f10ff */
[----:B------:R-:W0:Y:S01]  /*2020*/  LDGDEPBAR ;  /* 0x00000000000079af */ /* 0x000e220000000000 */
[----:B------:R-:W-:Y:S02]  /*2030*/  PLOP3.LUT P5, PT, PT, PT, UP0, 0x80, 0x0 ;  /* 0x000000000000781c */ /* 0x000fe40003faf008 */
[----:B------:R-:W-:Y:S01]  /*2040*/  LOP3.LUT R14, R18, 0xc0, RZ, 0xc0, !PT ;  /* 0x000000c0120e7812 */ /* 0x000fe200078ec0ff */
[----:B------:R-:W0:Y:S01]  /*2050*/  LDGDEPBAR ;  /* 0x00000000000079af */ /* 0x000e220000000000 */
[----:B------:R-:W-:-:S02]  /*2060*/  SHF.R.U32.HI R12, RZ, 0x3, R19 ;  /* 0x00000003ff0c7819 */ /* 0x000fc40000011613 */
[----:B------:R-:W-:Y:S02]  /*2070*/  SHF.R.S32.HI R192, RZ, 0x2, R7 ;  /* 0x00000002ffc07819 */ /* 0x000fe40000011407 */
[----:B------:R-:W-:Y:S02]  /*2080*/  LOP3.LUT R12, R12, R19, R183, 0x1e, !PT ;  /* 0x000000130c0c7212 */ /* 0x000fe400078e1eb7 */
[----:B------:R-:W-:Y:S01]  /*2090*/  SEL R172, R172, 0xffffffe0, !P6 ;  /* 0xffffffe0acac7807 */ /* 0x000fe20007000000 */
[----:B------:R-:W-:Y:S01]  /*20a0*/  IMAD R192, R15, 0x10, R192 ;  /* 0x000000100fc07824 */ /* 0x000fe200078e02c0 */
[----:B------:R-:W-:Y:S01]  /*20b0*/  SEL R181, R181, 0xfffffff0, !P0 ;  /* 0xfffffff0b5b57807 */ /* 0x000fe20004000000 */
[----:B------:R-:W-:Y:S01]  /*20c0*/  IMAD.IADD R177, R177, 0x1, R12 ;  /* 0x00000001b1b17824 */ /* 0x000fe200078e020c */
[----:B--2---:R-:W-:Y:S01]  /*20d0*/  SHF.R.U32.HI R16, RZ, 0x3, R14 ;  /* 0x00000003ff107819 */ /* 0x004fe2000001160e */
[----:B------:R-:W-:-:S03]  /*20e0*/  IMAD R0, R15, 0x200, R178 ;  /* 0x000002000f007824 */ /* 0x000fc600078e02b2 */
[C---:B------:R-:W-:Y:S02]  /*20f0*/  LOP3.LUT R182, R16.reuse, R182, R14, 0x1e, !PT ;  /* 0x000000b610b67212 */ /* 0x040fe400078e1e0e */
[CC--:B------:R-:W-:Y:S02]  /*2100*/  LOP3.LUT R183, R16.reuse, R14.reuse, R183, 0x1e, !PT ;  /* 0x0000000e10b77212 */ /* 0x0c0fe400078e1eb7 */
[----:B------:R-:W-:Y:S01]  /*2110*/  LOP3.LUT R13, R16, R14, R13, 0x1e, !PT ;  /* 0x0000000e100d7212 */ /* 0x000fe200078e1e0d */
[----:B------:R-:W-:Y:S02]  /*2120*/  IMAD.IADD R182, R178, 0x1, R182 ;  /* 0x00000001b2b67824 */ /* 0x000fe400078e02b6 */
[----:B------:R-:W-:Y:S01]  /*2130*/  IMAD.IADD R183, R0, 0x1, R183 ;  /* 0x0000000100b77824 */ /* 0x000fe200078e02b7 */
[----:B------:R-:W-:Y:S01]  /*2140*/  IADD3 R0, R207, 0x18480, RZ ;  /* 0x00018480cf007810 */ /* 0x000fe20007ffe0ff */
[----:B------:R-:W-:Y:S01]  /*2150*/  IMAD.IADD R178, R178, 0x1, R13 ;  /* 0x00000001b2b27824 */ /* 0x000fe200078e020d */
[----:B------:R-:W-:Y:S05]  /*2160*/  @P5 BRA `(.L_x_967) ;  /* 0x000001a000005947 */ /* 0x000fea0003800000 */
[----:B-1----:R-:W-:Y:S01]  /*2170*/  USHF.R.S32.HI UR6, URZ, 0x1f, UR4 ;  /* 0x0000001f3f067899 */ /* 0x002fe20008011404 */
[----:B------:R-:W-:Y:S01]  /*2180*/  IMAD.WIDE.U32 R12, R6, UR4, R212 ;  /* 0x00000004060c7c25 */ /* 0x000fe2000f8e00d4 */
[----:B------:R-:W-:Y:S01]  /*2190*/  UIMAD UR18, UR18, UR4, URZ ;  /* 0x00000004121272a4 */ /* 0x000fe2000f8e023f */
[----:B------:R-:W-:Y:S01]  /*21a0*/  BSSY B0, `(.L_x_967) ;  /* 0x0000016000007945 */ /* 0x000fe20003800000 */
[----:B------:R-:W-:-:S02]  /*21b0*/  USHF.L.U32 UR7, UR4, 0x6, URZ ;  /* 0x0000000604077899 */ /* 0x000fc4000800063f */
[----:B------:R-:W-:Y:S01]  /*21c0*/  UIMAD UR6, UR6, UR19, UR18 ;  /* 0x00000013060672a4 */ /* 0x000fe2000f8e0212 */
[----:B------:R-:W-:Y:S01]  /*21d0*/  LEA R14, P5, R12, c[0x0][0x1f0], 0x1 ;  /* 0x00007c000c0e7a11 */ /* 0x000fe200078a08ff */
[----:B------:R-:W-:-:S04]  /*21e0*/  UIADD3 UR4, -UR7, UR10, URZ ;  /* 0x0000000a07047290 */ /* 0x000fc8000fffe13f */
[----:B------:R-:W-:Y:S02]  /*21f0*/  IADD3 R6, R13, UR6, RZ ;  /* 0x000000060d067c10 */ /* 0x000fe4000fffe0ff */
[----:B------:R-:W-:Y:S02]  /*2200*/  ISETP.LT.AND P0, PT, R194, UR4, PT ;  /* 0x00000004c2007c0c */ /* 0x000fe4000bf01270 */
[----:B------:R-:W-:Y:S02]  /*2210*/  LEA.HI.X R15, R12, c[0x0][0x1f4], R6, 0x1, P5 ;  /* 0x00007d000c0f7a11 */ /* 0x000fe400028f0c06 */
[----:B------:R-:W-:Y:S02]  /*2220*/  ISETP.GE.OR P6, PT, R10, c[0x0][0x1fc], !P0 ;  /* 0x00007f000a007a0c */ /* 0x000fe400047c6670 */
[----:B------:R-:W-:Y:S02]  /*2230*/  ISETP.GE.OR P5, PT, R5, c[0x0][0x1fc], !P0 ;  /* 0x00007f0005007a0c */ /* 0x000fe400047a6670 */
[----:B------:R-:W-:-:S09]  /*2240*/  ISETP.GE.OR P0, PT, R190, c[0x0][0x1fc], !P0 ;  /* 0x00007f00be007a0c */ /* 0x000fd20004706670 */
[----:B------:R1:W-:Y:S04]  /*2250*/  LDGSTS.E.BYPASS.LTC128B.128 [R4+0x15080], [R14.64], !P6 ;  /* 0x150800000e047fae */ /* 0x0003e8000f101d4c */
[----:B------:R1:W-:Y:S01]  /*2260*/  LDGSTS.E.BYPASS.LTC128B.128 [R4+0x16080], [R14.64+0x40], !P5 ;  /* 0x160800400e047fae */ /* 0x0003e2000e901d4c */
[----:B------:R-:W-:-:S03]  /*2270*/  IADD3 R5, P5, R204, UR7, RZ ;  /* 0x00000007cc057c10 */ /* 0x000fc6000ffbe0ff */
[----:B------:R1:W-:Y:S01]  /*2280*/  LDGSTS.E.BYPASS.LTC128B.128 [R4+0x17080], [R14.64+0x80], !P0 ;  /* 0x170800800e047fae */ /* 0x0003e2000c101d4c */
[----:B------:R-:W-:Y:S01]  /*2290*/  LEA R10, P0, R5, c[0x0][0x280], 0x2 ;  /* 0x0000a000050a7a11 */ /* 0x000fe200078010ff */
[----:B-1----:R-:W-:-:S05]  /*22a0*/  IMAD.U32 R4, RZ, RZ, UR7 ;  /* 0x00000007ff047e24 */ /* 0x002fca000f8e00ff */
[----:B------:R-:W-:-:S04]  /*22b0*/  LEA.HI.X.SX32 R4, R4, R188, 0x1, P5 ;  /* 0x000000bc04047211 */ /* 0x000fc800028f0eff */
[----:B------:R-:W-:Y:S01]  /*22c0*/  LEA.HI.X R11, R5, c[0x0][0x284], R4, 0x2, P0 ;  /* 0x0000a100050b7a11 */ /* 0x000fe200000f1404 */
[----:B------:R-:W-:Y:S05]  /*22d0*/  @P1 BRA `(.L_x_968) ;  /* 0x0000002000001947 */ /* 0x000fea0003800000 */
[----:B------:R-:W-:-:S05]  /*22e0*/  SHF.L.U32 R2, R2, 0x4, RZ ;  /* 0x0000000402027819 */ /* 0x000fca00000006ff */
[----:B------:R1:W-:Y:S02]  /*22f0*/  LDGSTS.E.BYPASS.LTC128B.128 [R2+0x18380], [R10.64] ;  /* 0x183800000a027fae */ /* 0x0003e4000b901d4c */
.L_x_968:
[----:B------:R-:W-:Y:S05]  /*2300*/  BSYNC B0 ;  /* 0x0000000000007941 */ /* 0x000fea0003800000 */
.L_x_967:
[----:B-1----:R-:W-:Y:S01]  /*2310*/  SHF.R.S32.HI R2, RZ, 0x1f, R3 ;  /* 0x0000001fff027819 */ /* 0x002fe20000011403 */
[----:B------:R-:W0:Y:S01]  /*2320*/  LDGDEPBAR ;  /* 0x00000000000079af */ /* 0x000e220000000000 */
[----:B------:R-:W-:Y:S01]  /*2330*/  LOP3.LUT R211, R7, 0x7ffffffc, RZ, 0xc0, !PT ;  /* 0x7ffffffc07d37812 */ /* 0x000fe200078ec0ff */
[----:B------:R-:W-:Y:S01]  /*2340*/  UIADD3 UR7, UR14, 0x1, -UR11 ;  /* 0x000000010e077890 */ /* 0x000fe2000fffe80b */
[----:B------:R-:W-:Y:S01]  /*2350*/  LEA.HI R2, R2, R3, RZ, 0x2 ;  /* 0x0000000302027211 */ /* 0x000fe200078f10ff */
[----:B------:R-:W-:Y:S01]  /*2360*/  ULDC UR6, c[0x0][0x2a0] ;  /* 0x0000a80000067ab9 */ /* 0x000fe20000000800 */
[----:B------:R-:W-:Y:S01]  /*2370*/  LOP3.LUT P0, RZ, R9, 0x4, RZ, 0xc0, !PT ;  /* 0x0000000409ff7812 */ /* 0x000fe2000780c0ff */
[----:B------:R-:W-:Y:S01]  /*2380*/  IMAD.IADD R211, R8, 0x1, -R211 ;  /* 0x0000000108d37824 */ /* 0x000fe200078e0ad3 */
[----:B------:R-:W-:Y:S01]  /*2390*/  LOP3.LUT R2, R2, 0x1ffffffc, RZ, 0xc0, !PT ;  /* 0x1ffffffc02027812 */ /* 0x000fe200078ec0ff */
[----:B------:R-:W-:Y:S01]  /*23a0*/  IMAD.U32 R214, RZ, RZ, UR7 ;  /* 0x00000007ffd67e24 */ /* 0x000fe2000f8e00ff */
[----:B------:R-:W-:Y:S01]  /*23b0*/  LEA R177, R177, 0x1c480, 0x1 ;  /* 0x0001c480b1b17811 */ /* 0x000fe200078e08ff */
[----:B------:R-:W-:Y:S01]  /*23c0*/  ULOP3.LUT UR6, URZ, UR6, URZ, 0x33, !UPT ;  /* 0x000000063f067292 */ /* 0x000fe2000f8e333f */
[----:B------:R-:W-:Y:S01]  /*23d0*/  IMAD.MOV.U32 R4, RZ, RZ, 0x1 ;  /* 0x00000001ff047424 */ /* 0x000fe200078e00ff */
[----:B------:R-:W-:Y:S01]  /*23e0*/  IADD3 R210, R207, 0x184c0, RZ ;  /* 0x000184c0cfd27810 */ /* 0x000fe20007ffe0ff */
[----:B------:R-:W-:Y:S01]  /*23f0*/  IMAD.IADD R2, R3, 0x1, -R2 ;  /* 0x0000000103027824 */ /* 0x000fe200078e0a02 */
[----:B------:R-:W-:Y:S01]  /*2400*/  LEA R178, R178, 0x80, 0x1 ;  /* 0x00000080b2b27811 */ /* 0x000fe200078e08ff */
[----:B------:R-:W-:Y:S01]  /*2410*/  IMAD.SHL.U32 R180, R180, 0x2, RZ ;  /* 0x00000002b4b47824 */ /* 0x000fe200078e00ff */
[----:B------:R-:W-:Y:S01]  /*2420*/  ISETP.LE.AND P5, PT, R4, c[0x0][0x2a8], PT ;  /* 0x0000aa0004007a0c */ /* 0x000fe20003fa3270 */
[----:B------:R-:W-:Y:S01]  /*2430*/  IMAD R211, R2, 0x4, R211 ;  /* 0x0000000402d37824 */ /* 0x000fe200078e02d3 */
[----:B------:R-:W-:Y:S01]  /*2440*/  @P0 IADD3 R210, R0, -0x40, RZ ;  /* 0xffffffc000d20810 */ /* 0x000fe20007ffe0ff */
[--C-:B------:R-:W-:Y:S01]  /*2450*/  IMAD R175, R172, 0x2, R177.reuse ;  /* 0x00000002acaf7824 */ /* 0x100fe200078e02b1 */
[----:B------:R-:W-:Y:S01]  /*2460*/  CS2R R130, SRZ ;  /* 0x0000000000827805 */ /* 0x000fe2000001ff00 */
[----:B------:R-:W-:Y:S01]  /*2470*/  IMAD.SHL.U32 R211, R211, 0x2, RZ ;  /* 0x00000002d3d37824 */ /* 0x000fe200078e00ff */
[----:B------:R-:W-:Y:S01]  /*2480*/  CS2R R128, SRZ ;  /* 0x0000000000807805 */ /* 0x000fe2000001ff00 */
[----:B------:R-:W-:Y:S01]  /*2490*/  IMAD R176, R174, 0x2, R177 ;  /* 0x00000002aeb07824 */ /* 0x000fe200078e02b1 */
[----:B------:R-:W-:Y:S01]  /*24a0*/  CS2R R126, SRZ ;  /* 0x00000000007e7805 */ /* 0x000fe2000001ff00 */
[----:B------:R-:W-:Y:S01]  /*24b0*/  IMAD.SHL.U32 R179, R179, 0x2, RZ ;  /* 0x00000002b3b37824 */ /* 0x000fe200078e00ff */
[----:B------:R-:W-:Y:S01]  /*24c0*/  IADD3 R214, R214, -UR10, -R211 ;  /* 0x8000000ad6d67c10 */ /* 0x000fe2000fffe8d3 */
[----:B------:R-:W-:Y:S01]  /*24d0*/  CS2R R124, SRZ ;  /* 0x00000000007c7805 */ /* 0x000fe2000001ff00 */
[----:B------:R-:W-:Y:S01]  /*24e0*/  CS2R R122, SRZ ;  /* 0x00000000007a7805 */ /* 0x000fe2000001ff00 */
[----:B------:R-:W-:Y:S01]  /*24f0*/  CS2R R120, SRZ ;  /* 0x0000000000787805 */ /* 0x000fe2000001ff00 */
[C---:B------:R-:W-:Y:S01]  /*2500*/  IADD3 R215, R214.reuse, c[0x0][0x2a4], RZ ;  /* 0x0000a900d6d77a10 */ /* 0x040fe20007ffe0ff */
        /* <DEDUP_REMOVED lines=43> */
[----:B------:R-:W-:Y:S01]  /*27c0*/  IADD3 R214, R214, UR6, RZ ;  /* 0x00000006d6d67c10 */ /* 0x000fe2000fffe0ff */
[----:B------:R-:W-:Y:S01]  /*27d0*/  IMAD R174, R174, 0x2, R175 ;  /* 0x00000002aeae7824 */ /* 0x000fe200078e02af */
[----:B------:R-:W-:Y:S01]  /*27e0*/  IADD3 R216, -R211, UR15, RZ ;  /* 0x0000000fd3d87c10 */ /* 0x000fe2000fffe1ff */
[----:B------:R-:W-:Y:S01]  /*27f0*/  IMAD R172, R172, 0x2, R176 ;  /* 0x00000002acac7824 */ /* 0x000fe200078e02b0 */
[----:B------:R-:W-:Y:S01]  /*2800*/  UIADD3 UR14, UR14, -UR10, URZ ;  /* 0x8000000a0e0e7290 */ /* 0x000fe2000fffe03f */
[----:B------:R-:W-:Y:S01]  /*2810*/  IMAD.IADD R0, R183, 0x1, R181 ;  /* 0x00000001b7007824 */ /* 0x000fe200078e02b5 */
[----:B------:R-:W-:-:S02]  /*2820*/  UMOV UR4, URZ ;  /* 0x0000003f00047c82 */ /* 0x000fc40008000000 */
[----:B------:R-:W-:Y:S02]  /*2830*/  UMOV UR16, 0x1 ;  /* 0x0000000100107882 */ /* 0x000fe40000000000 */
[----:B------:R-:W-:Y:S02]  /*2840*/  UISETP.GT.AND UP4, UPT, UR5, -0x1, UPT ;  /* 0xffffffff0500788c */ /* 0x000fe4000bf84270 */
[----:B------:R-:W-:Y:S02]  /*2850*/  UMOV UR15, URZ ;  /* 0x0000003f000f7c82 */ /* 0x000fe40008000000 */
.L_x_987:
[----:B------:R-:W-:Y:S04]  /*2860*/  DEPBAR.LE SB0, 0x1 ;  /* 0x000080400000791a */ /* 0x000fe80000000000 */
[----:B------:R-:W-:Y:S01]  /*2870*/  BAR.SYNC.DEFER_BLOCKING 0x0 ;  /* 0x0000000000007b1d */ /* 0x000fe20000010000 */
[----:B------:R-:W-:Y:S02]  /*2880*/  MOV R3, UR4 ;  /* 0x0000000400037c02 */ /* 0x000fe40008000f00 */
[----:B------:R-:W-:Y:S02]  /*2890*/  MOV R4, UR4 ;  /* 0x0000000400047c02 */ /* 0x000fe40008000f00 */
[----:B------:R-:W-:Y:S01]  /*28a0*/  MOV R2, UR4 ;  /* 0x0000000400027c02 */ /* 0x000fe20008000f00 */
[----:B------:R-:W-:Y:S01]  /*28b0*/  IMAD R3, R3, 0x1800, R183 ;  /* 0x0000180003037824 */ /* 0x000fe200078e02b7 */
[----:B------:R-:W-:Y:S01]  /*28c0*/  MOV R229, UR4 ;  /* 0x0000000400e57c02 */ /* 0x000fe20008000f00 */
[----:B------:R-:W-:Y:S02]  /*28d0*/  IMAD R4, R4, 0x1800, R0 ;  /* 0x0000180004047824 */ /* 0x000fe400078e0200 */
[----:B------:R-:W-:Y:S01]  /*28e0*/  IMAD R2, R2, 0x1800, R181 ;  /* 0x0000180002027824 */ /* 0x000fe200078e02b5 */
[----:B------:R-:W-:Y:S02]  /*28f0*/  SHF.L.U32 R185, R3, 0x1, RZ ;  /* 0x0000000103b97819 */ /* 0x000fe400000006ff */
[----:B------:R-:W-:Y:S02]  /*2900*/  SHF.L.U32 R186, R4, 0x1, RZ ;  /* 0x0000000104ba7819 */ /* 0x000fe400000006ff */
[----:B------:R-:W-:Y:S02]  /*2910*/  IADD3 R2, R183, R2, RZ ;  /* 0x00000002b7027210 */ /* 0x000fe40007ffe0ff */
[-C--:B------:R-:W-:Y:S02]  /*2920*/  LEA R229, R229, R192.reuse, 0x6 ;  /* 0x000000c0e5e57211 */ /* 0x080fe400078e30ff */
[----:B------:R-:W-:Y:S01]  /*2930*/  SHF.L.U32 R184, R2, 0x1, RZ ;  /* 0x0000000102b87819 */ /* 0x000fe200000006ff */
        /* <DEDUP_REMOVED lines=22> */
[-C--:B----4-:R-:W-:Y:S07]  /*2aa0*/  HMMA.16816.F32 R4, R136, R140.reuse, R4 ;  /* 0x0000008c8804723c */ /* 0x090fee0000001804 */
[----:B------:R-:W-:Y:S04]  /*2ab0*/  LDS R238, [R229.X4+0x18080] ;  /* 0x01808000e5ee7984 */ /* 0x000fe80000004800 */
[----:B------:R-:W-:Y:S01]  /*2ac0*/  LDS R234, [R229.X4+0x180a0] ;  /* 0x0180a000e5ea7984 */ /* 0x000fe20000004800 */
[C---:B-1----:R-:W-:Y:S03]  /*2ad0*/  HMMA.16816.F32 R8, R144.reuse, R140, R8 ;  /* 0x0000008c9008723c */ /* 0x042fe60000001808 */
[----:B------:R-:W-:Y:S04]  /*2ae0*/  LDS R233, [R229.X4+0x18100] ;  /* 0x01810000e5e97984 */ /* 0x000fe80000004800 */
[----:B------:R-:W-:Y:S01]  /*2af0*/  LDS R229, [R229.X4+0x18120] ;  /* 0x01812000e5e57984 */ /* 0x000fe20000004800 */
        /* <DEDUP_REMOVED lines=21> */
[-C--:B------:R-:W-:Y:S01]  /*2c50*/  HMMA.16816.F32 R4, R164, R168.reuse, R4 ;  /* 0x000000a8a404723c */ /* 0x080fe20000001804 */
[----:B------:R-:W5:Y:S07]  /*2c60*/  LDSM.16.M88.4 R160, [R173+0x4080] ;  /* 0x00408000ada0783b */ /* 0x000f6e0000000200 */
[C---:B-1----:R-:W-:Y:S08]  /*2c70*/  HMMA.16816.F32 R8, R136.reuse, R168, R8 ;  /* 0x000000a88808723c */ /* 0x042ff00000001808 */
[-C--:B------:R-:W-:Y:S08]  /*2c80*/  HMMA.16816.F32 R12, R136, R170.reuse, R12 ;  /* 0x000000aa880c723c */ /* 0x080ff0000000180c */
[C---:B------:R-:W-:Y:S08]  /*2c90*/  HMMA.16816.F32 R16, R164.reuse, R170, R16 ;  /* 0x000000aaa410723c */ /* 0x040ff00000001810 */
[-C--:B------:R-:W-:Y:S08]  /*2ca0*/  HMMA.16816.F32 R20, R164, R140.reuse, R20 ;  /* 0x0000008ca414723c */ /* 0x080ff00000001814 */
[C---:B------:R-:W-:Y:S08]  /*2cb0*/  HMMA.16816.F32 R24, R136.reuse, R140, R24 ;  /* 0x0000008c8818723c */ /* 0x040ff00000001818 */
[-C--:B------:R-:W-:Y:S01]  /*2cc0*/  HMMA.16816.F32 R28, R136, R142.reuse, R28 ;  /* 0x0000008e881c723c */ /* 0x080fe2000000181c */
[----:B------:R-:W1:Y:S07]  /*2cd0*/  LDSM.16.M88.4 R136, [R186+0xe880] ;  /* 0x00e88000ba88783b */ /* 0x000e6e0000000200 */
[----:B------:R-:W-:Y:S08]  /*2ce0*/  HMMA.16816.F32 R32, R164, R142, R32 ;  /* 0x0000008ea420723c */ /* 0x000ff00000001820 */
[-C--:B--2---:R-:W-:Y:S08]  /*2cf0*/  HMMA.16816.F32 R4, R144, R148.reuse, R4 ;  /* 0x000000949004723c */ /* 0x084ff00000001804 */
[C---:B---3--:R-:W-:Y:S08]  /*2d00*/  HMMA.16816.F32 R8, R132.reuse, R148, R8 ;  /* 0x000000948408723c */ /* 0x048ff00000001808 */
[-C--:B------:R-:W-:Y:S08]  /*2d10*/  HMMA.16816.F32 R12, R132, R150.reuse, R12 ;  /* 0x00000096840c723c */ /* 0x080ff0000000180c */
[C---:B------:R-:W-:Y:S08]  /*2d20*/  HMMA.16816.F32 R16, R144.reuse, R150, R16 ;  /* 0x000000969010723c */ /* 0x040ff00000001810 */
[-C--:B----4-:R-:W-:Y:S08]  /*2d30*/  HMMA.16816.F32 R20, R144, R152.reuse, R20 ;  /* 0x000000989014723c */ /* 0x090ff00000001814 */
[C---:B------:R-:W-:Y:S08]  /*2d40*/  HMMA.16816.F32 R24, R132.reuse, R152, R24 ;  /* 0x000000988418723c */ /* 0x040ff00000001818 */
[-C--:B------:R-:W-:Y:S08]  /*2d50*/  HMMA.16816.F32 R28, R132, R154.reuse, R28 ;  /* 0x0000009a841c723c */ /* 0x080ff0000000181c */
[----:B------:R-:W-:Y:S08]  /*2d60*/  HMMA.16816.F32 R32, R144, R154, R32 ;  /* 0x0000009a9020723c */ /* 0x000ff00000001820 */
[-C--:B-----5:R-:W-:Y:S08]  /*2d70*/  HMMA.16816.F32 R4, R156, R160.reuse, R4 ;  /* 0x000000a09c04723c */ /* 0x0a0ff00000001804 */
[C---:B-1----:R-:W-:Y:S08]  /*2d80*/  HMMA.16816.F32 R8, R136.reuse, R160, R8 ;  /* 0x000000a08808723c */ /* 0x042ff00000001808 */
[-C--:B------:R-:W-:Y:S08]  /*2d90*/  HMMA.16816.F32 R12, R136, R162.reuse, R12 ;  /* 0x000000a2880c723c */ /* 0x080ff0000000180c */
        /* <DEDUP_REMOVED lines=21> */
[----:B------:R1:W1:Y:S10]  /*2ef0*/  MUFU.TANH R164, R8 ;  /* 0x0000000800a47308 */ /* 0x0002740000002400 */
[----:B------:R1:W1:Y:S01]  /*2f00*/  MUFU.TANH R167, R9 ;  /* 0x0000000900a77308 */ /* 0x0002620000002400 */
[----:B----4-:R-:W4:Y:S09]  /*2f10*/  LDSM.16.M88.4 R4, [R173+0x5080] ;  /* 0x00508000ad04783b */ /* 0x010f320000000200 */
[----:B------:R1:W1:Y:S10]  /*2f20*/  MUFU.TANH R168, R10 ;  /* 0x0000000a00a87308 */ /* 0x0002740000002400 */
[----:B------:R1:W1:Y:S10]  /*2f30*/  MUFU.TANH R169, R11 ;  /* 0x0000000b00a97308 */ /* 0x0002740000002400 */
[----:B------:R1:W1:Y:S10]  /*2f40*/  MUFU.TANH R170, R12 ;  /* 0x0000000c00aa7308 */ /* 0x0002740000002400 */
[----:B------:R1:W1:Y:S01]  /*2f50*/  MUFU.TANH R162, R13 ;  /* 0x0000000d00a27308 */ /* 0x0002620000002400 */
[-C--:B----4-:R-:W-:Y:S09]  /*2f60*/  HMMA.16816.F32 R20, R156, R4.reuse, R20 ;  /* 0x000000049c14723c */ /* 0x090ff20000001814 */
[----:B------:R4:W1:Y:S01]  /*2f70*/  MUFU.TANH R163, R14 ;  /* 0x0000000e00a37308 */ /* 0x0008620000002400 */
[C---:B------:R-:W-:Y:S07]  /*2f80*/  HMMA.16816.F32 R24, R136.reuse, R4, R24 ;  /* 0x000000048818723c */ /* 0x040fee0000001818 */
[----:B------:R-:W-:Y:S02]  /*2f90*/  MOV R5, UR8 ;  /* 0x0000000800057c02 */ /* 0x000fe40008000f00 */
[----:B------:R4:W1:Y:S01]  /*2fa0*/  MUFU.TANH R171, R15 ;  /* 0x0000000f00ab7308 */ /* 0x0008620000002400 */
[-C--:B------:R-:W-:Y:S03]  /*2fb0*/  HMMA.16816.F32 R28, R136, R6.reuse, R28 ;  /* 0x00000006881c723c */ /* 0x080fe6000000181c */
[----:B------:R-:W-:Y:S01]  /*2fc0*/  LEA R5, R5, R192, 0x6 ;  /* 0x000000c005057211 */ /* 0x000fe200078e30ff */
[----:B------:R-:W-:Y:S04]  /*2fd0*/  FMUL.FTZ R20, R20, c[0x0][0x2b4] ;  /* 0x0000ad0014147a20 */ /* 0x000fe80000410000 */
[----:B------:R-:W-:Y:S01]  /*2fe0*/  HMMA.16816.F32 R32, R156, R6, R32 ;  /* 0x000000069c20723c */ /* 0x000fe20000001820 */
[----:B------:R4:W1:Y:S03]  /*2ff0*/  MUFU.TANH R186, R16 ;  /* 0x0000001000ba7308 */ /* 0x0008660000002400 */
[----:B------:R-:W-:Y:S01]  /*3000*/  FMUL.FTZ R21, R21, c[0x0][0x2b4] ;  /* 0x0000ad0015157a20 */ /* 0x000fe20000410000 */
[-C--:B------:R-:W-:Y:S01]  /*3010*/  IADD3 R247, R215, R5.reuse, RZ ;  /* 0x00000005d7f77210 */ /* 0x080fe20007ffe0ff */
[----:B------:R-:W-:Y:S01]  /*3020*/  FMUL.FTZ R22, R22, c[0x0][0x2b4] ;  /* 0x0000ad0016167a20 */ /* 0x000fe20000410000 */
[----:B------:R-:W-:Y:S01]  /*3030*/  IADD3 R248, R214, R5, RZ ;  /* 0x00000005d6f87210 */ /* 0x000fe20007ffe0ff */
[----:B------:R-:W-:Y:S01]  /*3040*/  FMUL.FTZ R23, R23, c[0x0][0x2b4] ;  /* 0x0000ad0017177a20 */ /* 0x000fe20000410000 */
[----:B------:R-:W-:Y:S02]  /*3050*/  IMNMX R247, R216, R247, PT ;  /* 0x000000f7d8f77217 */ /* 0x000fe40003800200 */
[----:B------:R4:W1:Y:S01]  /*3060*/  MUFU.TANH R217, R17 ;  /* 0x0000001100d97308 */ /* 0x0008620000002400 */
[----:B------:R-:W-:Y:S02]  /*3070*/  FMUL.FTZ R24, R24, c[0x0][0x2b4] ;  /* 0x0000ad0018187a20 */ /* 0x000fe40000410000 */
[----:B------:R-:W-:Y:S02]  /*3080*/  FMUL.FTZ R25, R25, c[0x0][0x2b4] ;  /* 0x0000ad0019197a20 */ /* 0x000fe40000410000 */
[----:B------:R-:W-:Y:S02]  /*3090*/  FMUL.FTZ R26, R26, c[0x0][0x2b4] ;  /* 0x0000ad001a1a7a20 */ /* 0x000fe40000410000 */
[----:B------:R-:W-:Y:S02]  /*30a0*/  FMUL.FTZ R27, R27, c[0x0][0x2b4] ;  /* 0x0000ad001b1b7a20 */ /* 0x000fe40000410000 */
[----:B------:R-:W-:Y:S01]  /*30b0*/  FMUL.FTZ R28, R28, c[0x0][0x2b4] ;  /* 0x0000ad001c1c7a20 */ /* 0x000fe20000410000 */
        /* <DEDUP_REMOVED lines=8> */
[----:B------:R-:W-:Y:S07]  /*3140*/  FMUL.FTZ R35, R35, c[0x0][0x2b4] ;  /* 0x0000ad0023237a20 */ /* 0x000fee0000410000 */
        /* <DEDUP_REMOVED lines=16> */
[----:B------:R-:W-:-:S05]  /*3250*/  @!P5 BRA `(.L_x_969) ;  /* 0x000001a00000d947 */ /* 0x000fca0003800000 */
[----:B--23--:R-:W-:Y:S01]  /*3260*/  IADD3 R6, R5, UR14, RZ ;  /* 0x0000000e05067c10 */ /* 0x00cfe2000fffe0ff */
        /* <DEDUP_REMOVED lines=12> */
.L_x_971:
[----:B------:R-:W-:Y:S04]  /*3330*/  MOV R4, 0x1 ;  /* 0x0000000100047802 */ /* 0x000fe80000000f00 */
[----:B------:R-:W-:Y:S11]  /*3340*/  ISETP.NE.AND P0, PT, R4, c[0x0][0x2a8], PT ;  /* 0x0000aa0004007a0c */ /* 0x000ff60003f05270 */
[----:B------:R-:W-:Y:S02]  /*3350*/  @!UPT UIADD3 URZ, URZ, URZ, URZ ;  /* 0x0000003f3f3ff290 */ /* 0x000fe4000fffe03f */
[----:B------:R-:W-:Y:S05]  /*3360*/  @P0 IMAD.HI.U32 R4, R6, c[0x0][0x2ac], RZ ;  /* 0x0000ab0006040a27 */ /* 0x000fea00078e00ff */
[----:B------:R-:W-:Y:S02]  /*3370*/  @P0 SHF.R.U32.HI R6, RZ, c[0x0][0x2b0], R4 ;  /* 0x0000ac00ff060a19 */ /* 0x000fe40000011604 */
.L_x_972:
[----:B------:R-:W-:Y:S05]  /*3380*/  BSYNC B0 ;  /* 0x0000000000007941 */ /* 0x000fea0003800000 */
.L_x_970:
[----:B------:R-:W-:Y:S04]  /*3390*/  IMAD.MOV.U32 R4, RZ, RZ, c[0x0][0x2a8] ;  /* 0x0000aa00ff047624 */ /* 0x000fe800078e00ff */
[----:B------:R-:W-:Y:S02]  /*33a0*/  IMAD R4, R6, R4, -UR11 ;  /* 0x8000000b06047e24 */ /* 0x000fe4000f8e0204 */
[----:B------:R-:W-:Y:S03]  /*33b0*/  IMAD.IADD R6, R214, 0x1, R5 ;  /* 0x00000001d6067824 */ /* 0x000fe600078e0205 */
[----:B------:R-:W-:Y:S04]  /*33c0*/  IADD3 R248, -R211, R4, RZ ;  /* 0x00000004d3f87210 */ /* 0x000fe80007ffe1ff */
[----:B------:R-:W-:Y:S02]  /*33d0*/  IADD3 R4, R248, c[0x0][0x2a8], RZ ;  /* 0x0000aa00f8047a10 */ /* 0x000fe40007ffe0ff */
[----:B------:R-:W-:Y:S02]  /*33e0*/  IMNMX R248, R6, R248, !PT ;  /* 0x000000f806f87217 */ /* 0x000fe40007800200 */
[----:B------:R-:W-:Y:S02]  /*33f0*/  IMNMX R247, R247, R4, PT ;  /* 0x00000004f7f77217 */ /* 0x000fe40003800200 */
.L_x_969:
[----:B--23--:R-:W-:Y:S05]  /*3400*/  IADD3 R6, R5, 0x8, RZ ;  /* 0x0000000805067810 */ /* 0x00cfea0007ffe0ff */
        /* <DEDUP_REMOVED lines=17> */
.L_x_975:
[----:B------:R-:W-:Y:S04]  /*3520*/  MOV R4, 0x1 ;  /* 0x0000000100047802 */ /* 0x000fe80000000f00 */
[----:B------:R-:W-:Y:S11]  /*3530*/  ISETP.NE.AND P0, PT, R4, c[0x0][0x2a8], PT ;  /* 0x0000aa0004007a0c */ /* 0x000ff60003f05270 */
[----:B------:R-:W-:Y:S02]  /*3540*/  @!UPT UIADD3 URZ, URZ, URZ, URZ ;  /* 0x0000003f3f3ff290 */ /* 0x000fe4000fffe03f */
[----:B------:R-:W-:Y:S05]  /*3550*/  @P0 IMAD.HI.U32 R4, R6, c[0x0][0x2ac], RZ ;  /* 0x0000ab0006040a27 */ /* 0x000fea00078e00ff */
[----:B------:R-:W-:Y:S02]  /*3560*/  @P0 SHF.R.U32.HI R6, RZ, c[0x0][0x2b0], R4 ;  /* 0x0000ac00ff060a19 */ /* 0x000fe40000011604 */
.L_x_976:
[----:B------:R-:W-:Y:S05]  /*3570*/  BSYNC B0 ;  /* 0x0000000000007941 */ /* 0x000fea0003800000 */
.L_x_974:
[----:B------:R-:W-:Y:S04]  /*3580*/  IMAD.MOV.U32 R4, RZ, RZ, c[0x0][0x2a8] ;  /* 0x0000aa00ff047624 */ /* 0x000fe800078e00ff */
[----:B------:R-:W-:Y:S04]  /*3590*/  IMAD R6, R6, R4, -UR11 ;  /* 0x8000000b06067e24 */ /* 0x000fe8000f8e0204 */
[----:B------:R-:W-:Y:S05]  /*35a0*/  IMAD.IADD R6, R6, 0x1, -R211 ;  /* 0x0000000106067824 */ /* 0x000fea00078e0ad3 */
[----:B------:R-:W-:Y:S02]  /*35b0*/  IADD3 R4, R6, c[0x0][0x2a8], RZ ;  /* 0x0000aa0006047a10 */ /* 0x000fe40007ffe0ff */
[----:B------:R-:W-:Y:S02]  /*35c0*/  IMNMX R242, R242, R6, !PT ;  /* 0x00000006f2f27217 */ /* 0x000fe40007800200 */
[----:B------:R-:W-:Y:S02]  /*35d0*/  IMNMX R240, R240, R4, PT ;  /* 0x00000004f0f07217 */ /* 0x000fe40003800200 */
.L_x_973:
        /* <DEDUP_REMOVED lines=18> */
.L_x_979:
[----:B------:R-:W-:Y:S04]  /*3700*/  MOV R4, 0x1 ;  /* 0x0000000100047802 */ /* 0x000fe80000000f00 */
[----:B------:R-:W-:Y:S11]  /*3710*/  ISETP.NE.AND P0, PT, R4, c[0x0][0x2a8], PT ;  /* 0x0000aa0004007a0c */ /* 0x000ff60003f05270 */
[----:B------:R-:W-:Y:S02]  /*3720*/  @!UPT UIADD3 URZ, URZ, URZ, URZ ;  /* 0x0000003f3f3ff290 */ /* 0x000fe4000fffe03f */
[----:B------:R-:W-:Y:S05]  /*3730*/  @P0 IMAD.HI.U32 R4, R6, c[0x0][0x2ac], RZ ;  /* 0x0000ab0006040a27 */ /* 0x000fea00078e00ff */
[----:B------:R-:W-:Y:S02]  /*3740*/  @P0 SHF.R.U32.HI R6, RZ, c[0x0][0x2b0], R4 ;  /* 0x0000ac00ff060a19 */ /* 0x000fe40000011604 */
.L_x_980:
[----:B------:R-:W-:Y:S05]  /*3750*/  BSYNC B0 ;  /* 0x0000000000007941 */ /* 0x000fea0003800000 */
.L_x_978:
[----:B------:R-:W-:Y:S04]  /*3760*/  IMAD.MOV.U32 R4, RZ, RZ, c[0x0][0x2a8] ;  /* 0x0000aa00ff047624 */ /* 0x000fe800078e00ff */
[----:B------:R-:W-:Y:S04]  /*3770*/  IMAD R6, R6, R4, -UR11 ;  /* 0x8000000b06067e24 */ /* 0x000fe8000f8e0204 */
[----:B------:R-:W-:Y:S05]  /*3780*/  IMAD.IADD R6, R6, 0x1, -R211 ;  /* 0x0000000106067824 */ /* 0x000fea00078e0ad3 */
[----:B------:R-:W-:Y:S02]  /*3790*/  IADD3 R4, R6, c[0x0][0x2a8], RZ ;  /* 0x0000aa0006047a10 */ /* 0x000fe40007ffe0ff */
[----:B------:R-:W-:Y:S02]  /*37a0*/  IMNMX R239, R239, R6, !PT ;  /* 0x00000006efef7217 */ /* 0x000fe40007800200 */
[----:B------:R-:W-:Y:S02]  /*37b0*/  IMNMX R237, R237, R4, PT ;  /* 0x00000004eded7217 */ /* 0x000fe40003800200 */
.L_x_977:
        /* <DEDUP_REMOVED lines=18> */
.L_x_983:
[----:B------:R-:W-:Y:S04]  /*38e0*/  MOV R4, 0x1 ;  /* 0x0000000100047802 */ /* 0x000fe80000000f00 */
[----:B------:R-:W-:Y:S11]  /*38f0*/  ISETP.NE.AND P0, PT, R4, c[0x0][0x2a8], PT ;  /* 0x0000aa0004007a0c */ /* 0x000ff60003f05270 */
[----:B------:R-:W-:Y:S02]  /*3900*/  @!UPT UIADD3 URZ, URZ, URZ, URZ ;  /* 0x0000003f3f3ff290 */ /* 0x000fe4000fffe03f */
[----:B------:R-:W-:Y:S05]  /*3910*/  @P0 IMAD.HI.U32 R4, R5, c[0x0][0x2ac], RZ ;  /* 0x0000ab0005040a27 */ /* 0x000fea00078e00ff */
[----:B------:R-:W-:Y:S02]  /*3920*/  @P0 SHF.R.U32.HI R5, RZ, c[0x0][0x2b0], R4 ;  /* 0x0000ac00ff050a19 */ /* 0x000fe40000011604 */
.L_x_984:
[----:B------:R-:W-:Y:S05]  /*3930*/  BSYNC B0 ;  /* 0x0000000000007941 */ /* 0x000fea0003800000 */
.L_x_982:
[----:B------:R-:W-:Y:S04]  /*3940*/  IMAD.MOV.U32 R4, RZ, RZ, c[0x0][0x2a8] ;  /* 0x0000aa00ff047624 */ /* 0x000fe800078e00ff */
[----:B------:R-:W-:Y:S04]  /*3950*/  IMAD R5, R5, R4, -UR11 ;  /* 0x8000000b05057e24 */ /* 0x000fe8000f8e0204 */
[----:B------:R-:W-:Y:S05]  /*3960*/  IMAD.IADD R5, R5, 0x1, -R211 ;  /* 0x0000000105057824 */ /* 0x000fea00078e0ad3 */
[----:B------:R-:W-:Y:S02]  /*3970*/  IADD3 R4, R5, c[0x0][0x2a8], RZ ;  /* 0x0000aa0005047a10 */ /* 0x000fe40007ffe0ff */
[----:B------:R-:W-:Y:S02]  /*3980*/  IMNMX R235, R235, R5, !PT ;  /* 0x00000005ebeb7217 */ /* 0x000fe40007800200 */
[----:B------:R-:W-:Y:S02]  /*3990*/  IMNMX R236, R236, R4, PT ;  /* 0x00000004ecec7217 */ /* 0x000fe40003800200 */
.L_x_981:
[----:B------:R-:W-:Y:S04]  /*39a0*/  DEPBAR.LE SB0, 0x1 ;  /* 0x000080400000791a */ /* 0x000fe80000000000 */
[----:B------:R-:W-:Y:S01]  /*39b0*/  BAR.SYNC.DEFER_BLOCKING 0x0 ;  /* 0x0000000000007b1d */ /* 0x000fe20000010000 */
[----:B------:R-:W-:Y:S01]  /*39c0*/  UIADD3 UR18, UR8, 0x1, URZ ;  /* 0x0000000108127890 */ /* 0x000fe2000fffe03f */
[----:B------:R-:W-:Y:S02]  /*39d0*/  LEA R3, R3, 0x12080, 0x1 ;  /* 0x0001208003037811 */ /* 0x000fe400078e08ff */
[----:B------:R-:W-:Y:S01]  /*39e0*/  LEA R2, R2, 0x12080, 0x1 ;  /* 0x0001208002027811 */ /* 0x000fe200078e08ff */
[----:B------:R-:W-:Y:S06]  /*39f0*/  UISETP.GE.AND UP0, UPT, UR18, UR9, UPT ;  /* 0x000000091200728c */ /* 0x000fec000bf06270 */
[----:B------:R-:W-:Y:S01]  /*3a00*/  PLOP3.LUT P0, PT, PT, PT, UP0, 0x80, 0x0 ;  /* 0x000000000000781c */ /* 0x000fe20003f0f008 */
[----:B----4-:R2:W3:Y:S04]  /*3a10*/  LDSM.16.M88.4 R32, [R185+0x12080] ;  /* 0x01208000b920783b */ /* 0x0104e80000000200 */
        /* <DEDUP_REMOVED lines=8> */
[----:B------:R-:W-:Y:S01]  /*3aa0*/  LOP3.LUT P6, RZ, R191, 0x1, RZ, 0xc0, !PT ;  /* 0x00000001bfff7812 */ /* 0x000fe200078cc0ff */
[----:B------:R-:W-:Y:S01]  /*3ab0*/  USHF.R.S32.HI UR17, URZ, 0x1f, UR18 ;  /* 0x0000001f3f117899 */ /* 0x000fe20008011412 */
[----:B------:R-:W-:Y:S01]  /*3ac0*/  IMAD.U32 R4, RZ, RZ, UR8 ;  /* 0x00000008ff047e24 */ /* 0x000fe2000f8e00ff */
[----:B------:R-:W-:Y:S02]  /*3ad0*/  ULDC.64 UR6, c[0x0][0x178] ;  /* 0x00005e0000067ab9 */ /* 0x000fe40000000a00 */
[----:B------:R-:W-:Y:S02]  /*3ae0*/  UIMAD UR17, UR17, UR6, URZ ;  /* 0x00000006111172a4 */ /* 0x000fe4000f8e023f */
[----:B------:R-:W-:Y:S01]  /*3af0*/  @!P1 LEA R4, R4, 0x40, 0x6 ;  /* 0x0000004004049811 */ /* 0x000fe200078e30ff */
[----:B------:R-:W-:Y:S02]  /*3b00*/  UIMAD.WIDE.U32 UR20, UR18, UR6, URZ ;  /* 0x00000006121472a5 */ /* 0x000fe4000f8e003f */
[----:B------:R-:W-:Y:S02]  /*3b10*/  UIMAD UR17, UR18, UR7, UR17 ;  /* 0x00000007121172a4 */ /* 0x000fe4000f8e0211 */
[----:B------:R-:W-:Y:S02]  /*3b20*/  UIMAD UR18, UR18, -0x40, UR10 ;  /* 0xffffffc0121278a4 */ /* 0x000fe4000f8e020a */
[----:B------:R-:W-:Y:S01]  /*3b30*/  UIADD3 UR17, UR21, UR17, URZ ;  /* 0x0000001115117290 */ /* 0x000fe2000fffe03f */
[----:B------:R-:W-:Y:S02]  /*3b40*/  IMAD.U32 R7, RZ, RZ, UR20 ;  /* 0x00000014ff077e24 */ /* 0x000fe4000f8e00ff */
[----:B------:R-:W-:Y:S01]  /*3b50*/  IMAD.U32 R6, RZ, RZ, UR20 ;  /* 0x00000014ff067e24 */ /* 0x000fe2000f8e00ff */
[----:B------:R-:W-:Y:S02]  /*3b60*/  ISETP.GE.OR P6, PT, R194, UR18, !P6 ;  /* 0x00000012c2007c0c */ /* 0x000fe4000f7c6670 */
[----:B------:R-:W-:Y:S01]  /*3b70*/  IMAD.U32 R5, RZ, RZ, UR17 ;  /* 0x00000011ff057e24 */ /* 0x000fe2000f8e00ff */
[----:B------:R-:W-:Y:S04]  /*3b80*/  LEA R7, P0, R7, R200, 0x6 ;  /* 0x000000c807077211 */ /* 0x000fe800078030ff */
[----:B------:R-:W-:Y:S02]  /*3b90*/  LEA.HI.X R5, R6, R187, R5, 0x6, P0 ;  /* 0x000000bb06057211 */ /* 0x000fe400000f3405 */
[C---:B-1----:R-:W-:Y:S04]  /*3ba0*/  LEA R8, P0, R7.reuse, c[0x0][0x160], 0x1 ;  /* 0x0000580007087a11 */ /* 0x042fe800078008ff */
[----:B------:R-:W-:Y:S01]  /*3bb0*/  LEA.HI.X R9, R7, c[0x0][0x164], R5, 0x1, P0 ;  /* 0x0000590007097a11 */ /* 0x000fe200000f0c05 */
[----:B------:R-:W-:Y:S01]  /*3bc0*/  IMAD.U32 R5, RZ, RZ, UR16 ;  /* 0x00000010ff057e24 */ /* 0x000fe2000f8e00ff */
[C---:B------:R-:W-:Y:S03]  /*3bd0*/  @!P1 IADD3 R6, P0, R4.reuse, R208, RZ ;  /* 0x000000d004069210 */ /* 0x040fe60007f1e0ff */
[----:B------:R-:W-:Y:S01]  /*3be0*/  IMAD R5, R5, 0x3000, R206 ;  /* 0x0000300005057824 */ /* 0x000fe200078e02ce */
[----:B------:R-:W-:Y:S02]  /*3bf0*/  @!P1 LEA.HI.X.SX32 R4, R4, R189, 0x1, P0 ;  /* 0x000000bd04049211 */ /* 0x000fe400000f0eff */
[----:B------:R-:W-:Y:S02]  /*3c00*/  @!P1 LEA R10, P0, R6, c[0x0][0x258], 0x2 ;  /* 0x00009600060a9a11 */ /* 0x000fe400078010ff */
[----:B------:R-:W-:Y:S01]  /*3c10*/  @!PT LDS RZ, [RZ] ;  /* 0x00000000fffff984 */ /* 0x000fe20000000800 */
[----:B------:R-:W-:Y:S01]  /*3c20*/  @!PT LDS RZ, [RZ] ;  /* 0x00000000fffff984 */ /* 0x000fe20000000800 */
[----:B------:R-:W-:Y:S01]  /*3c30*/  @!PT LDS RZ, [RZ] ;  /* 0x00000000fffff984 */ /* 0x000fe20000000800 */
[----:B------:R1:W-:Y:S01]  /*3c40*/  LDGSTS.E.BYPASS.LTC128B.128 [R5], [R8.64], !P6 ;  /* 0x0000000008057fae */ /* 0x0003e2000f101d4c */
[----:B------:R-:W-:Y:S02]  /*3c50*/  ISETP.LT.AND P6, PT, R194, UR18, PT ;  /* 0x00000012c2007c0c */ /* 0x000fe4000bfc1270 */
[----:B------:R-:W-:Y:S01]  /*3c60*/  @!P1 LEA.HI.X R11, R6, c[0x0][0x25c], R4, 0x2, P0 ;  /* 0x00009700060b9a11 */ /* 0x000fe200000f1404 */
[----:B------:R-:W-:Y:S01]  /*3c70*/  IMAD.U32 R4, RZ, RZ, UR16 ;  /* 0x00000010ff047e24 */ /* 0x000fe2000f8e00ff */
[----:B------:R-:W-:Y:S02]  /*3c80*/  LOP3.LUT P0, RZ, R191, 0x2, RZ, 0xc0, !PT ;  /* 0x00000002bfff7812 */ /* 0x000fe4000780c0ff */
[----:B------:R-:W-:Y:S01]  /*3c90*/  ISETP.GE.OR P6, PT, R190, c[0x0][0x16c], !P6 ;  /* 0x00005b00be007a0c */ /* 0x000fe200077c6670 */
[----:B------:R-:W-:Y:S01]  /*3ca0*/  @!P1 IMAD R4, R4, 0x40, R193 ;  /* 0x0000004004049824 */ /* 0x000fe200078e02c1 */
[----:B------:R-:W-:Y:S03]  /*3cb0*/  ISETP.GE.OR P0, PT, R194, UR18, !P0 ;  /* 0x00000012c2007c0c */ /* 0x000fe6000c706670 */
[----:B------:R-:W-:Y:S10]  /*3cc0*/  @!P1 IMAD.SHL.U32 R4, R4, 0x4, RZ ;  /* 0x0000000404049824 */ /* 0x000ff400078e00ff */
[----:B------:R1:W-:Y:S06]  /*3cd0*/  LDGSTS.E.BYPASS.LTC128B.128 [R5+0x1000], [R8.64+0x40], !P0 ;  /* 0x0100004008057fae */ /* 0x0003ec000c101d4c */
[----:B------:R1:W-:Y:S06]  /*3ce0*/  LDGSTS.E.BYPASS.LTC128B.128 [R5+0x2000], [R8.64+0x80], !P6 ;  /* 0x0200008008057fae */ /* 0x0003ec000f101d4c */
[----:B------:R1:W-:Y:S02]  /*3cf0*/  @!P1 LDGSTS.E.BYPASS.LTC128B.128 [R4+0x18080], [R10.64] ;  /* 0x180800000a049fae */ /* 0x0003e4000b901d4c */
.L_x_985:
[-C--:B-1-3--:R-:W-:Y:S01]  /*3d00*/  HMMA.16816.F32 R4, R32, R16.reuse, RZ ;  /* 0x000000102004723c */ /* 0x08afe200000018ff */
[----:B------:R-:W-:Y:S01]  /*3d10*/  LDSM.16.M88.4 R152, [R180+0x8080] ;  /* 0x00808000b498783b */ /* 0x000fe20000000200 */
[----:B------:R-:W-:Y:S01]  /*3d20*/  PLOP3.LUT P0, PT, PT, PT, UP4, 0x80, 0x0 ;  /* 0x000000000000781c */ /* 0x000fe20003f0f048 */
[----:B------:R-:W-:Y:S03]  /*3d30*/  UIADD3 UR17, UR8, 0x2, URZ ;  /* 0x0000000208117890 */ /* 0x000fe6000fffe03f */
[C---:B------:R-:W-:Y:S01]  /*3d40*/  ISETP.GT.AND P6, PT, R248.reuse, RZ, P0 ;  /* 0x000000fff800720c */ /* 0x040fe200007c4270 */
[----:B------:R-:W-:Y:S01]  /*3d50*/  UISETP.GE.AND UP0, UPT, UR17, UR9, UPT ;  /* 0x000000091100728c */ /* 0x000fe2000bf06270 */
[C---:B----4-:R-:W-:Y:S01]  /*3d60*/  HMMA.16816.F32 R8, R28.reuse, R16, RZ ;  /* 0x000000101c08723c */ /* 0x050fe200000018ff */
[----:B------:R-:W0:Y:S01]  /*3d70*/  LDGDEPBAR ;  /* 0x00000000000079af */ /* 0x000e220000000000 */
[----:B------:R-:W-:Y:S04]  /*3d80*/  ISETP.LT.OR P6, PT, R247, 0x1, P6 ;  /* 0x00000001f700780c */ /* 0x000fe800037c1670 */
[C---:B--2---:R-:W-:Y:S01]  /*3d90*/  FSEL R184, R165.reuse, -INF , !P6 ;  /* 0xff800000a5b87808 */ /* 0x044fe20007000000 */
[----:B------:R-:W-:Y:S01]  /*3da0*/  FFMA.FTZ R165, -R165, R165, 1 ;  /* 0x3f800000a5a57423 */ /* 0x000fe200000101a5 */
[-C--:B------:R-:W-:Y:S01]  /*3db0*/  HMMA.16816.F32 R12, R28, R18.reuse, RZ ;  /* 0x000000121c0c723c */ /* 0x080fe200000018ff */
[----:B------:R-:W-:Y:S04]  /*3dc0*/  ISETP.GT.AND P6, PT, R248, 0x1, P0 ;  /* 0x00000001f800780c */ /* 0x000fe800007c4270 */
[C---:B------:R-:W-:Y:S03]  /*3dd0*/  ISETP.LT.OR P6, PT, R247.reuse, 0x2, P6 ;  /* 0x00000002f700780c */ /* 0x040fe600037c1670 */
[C---:B------:R-:W-:Y:S04]  /*3de0*/  HMMA.16816.F32 R16, R32.reuse, R18, RZ ;  /* 0x000000122010723c */ /* 0x040fe800000018ff */
[C---:B------:R-:W-:Y:S01]  /*3df0*/  FSEL R185, R166.reuse, -INF , !P6 ;  /* 0xff800000a6b97808 */ /* 0x040fe20007000000 */
[----:B------:R-:W-:Y:S01]  /*3e00*/  FFMA.FTZ R166, -R166, R166, 1 ;  /* 0x3f800000a6a67423 */ /* 0x000fe200000101a6 */
[----:B------:R-:W-:Y:S02]  /*3e10*/  ISETP.GT.AND P6, PT, R248, 0x20, P0 ;  /* 0x00000020f800780c */ /* 0x000fe400007c4270 */
[-C--:B------:R-:W-:Y:S02]  /*3e20*/  HMMA.16816.F32 R20, R32, R132.reuse, RZ ;  /* 0x000000842014723c */ /* 0x080fe400000018ff */
[----:B------:R-:W-:Y:S04]  /*3e30*/  ISETP.LT.OR P6, PT, R247, 0x21, P6 ;  /* 0x00000021f700780c */ /* 0x000fe800037c1670 */
[C---:B------:R-:W-:Y:S01]  /*3e40*/  FSEL R241, R186.reuse, -INF , !P6 ;  /* 0xff800000baf17808 */ /* 0x040fe20007000000 */
[----:B------:R-:W-:Y:S01]  /*3e50*/  FFMA.FTZ R186, -R186, R186, 1 ;  /* 0x3f800000baba7423 */ /* 0x000fe200000101ba */
[C---:B------:R-:W-:Y:S02]  /*3e60*/  HMMA.16816.F32 R24, R28.reuse, R132, RZ ;  /* 0x000000841c18723c */ /* 0x040fe400000018ff */
[C---:B------:R-:W-:Y:S02]  /*3e70*/  ISETP.GT.AND P6, PT, R248.reuse, 0x21, P0 ;  /* 0x00000021f800780c */ /* 0x040fe400007c4270 */
[--C-:B------:R-:W-:Y:S02]  /*3e80*/  FFMA.FTZ R241, R241, c[0x0][0x29c], -R238.reuse ;  /* 0x0000a700f1f17a23 */ /* 0x100fe400000108ee */
[----:B------:R-:W-:Y:S02]  /*3e90*/  ISETP.LT.OR P6, PT, R247, 0x22, P6 ;  /* 0x00000022f700780c */ /* 0x000fe400037c1670 */
[-C--:B------:R-:W-:Y:S02]  /*3ea0*/  HMMA.16816.F32 R28, R28, R134.reuse, RZ ;  /* 0x000000861c1c723c */ /* 0x080fe400000018ff */
[----:B------:R-:W-:Y:S02]  /*3eb0*/  MUFU.EX2 R241, R241 ;  /* 0x000000f100f17308 */ /* 0x000fe40000000800 */
[C---:B------:R-:W-:Y:S01]  /*3ec0*/  FSEL R243, R217.reuse, -INF , !P6 ;  /* 0xff800000d9f37808 */ /* 0x040fe20007000000 */
[----:B------:R-:W-:Y:S01]  /*3ed0*/  FFMA.FTZ R217, -R217, R217, 1 ;  /* 0x3f800000d9d97423 */ /* 0x000fe200000101d9 */
[----:B------:R-:W-:Y:S02]  /*3ee0*/  ISETP.GT.AND P6, PT, R248, 0x40, P0 ;  /* 0x00000040f800780c */ /* 0x000fe400007c4270 */
[----:B------:R-:W-:Y:S01]  /*3ef0*/  HMMA.16816.F32 R32, R32, R134, RZ ;  /* 0x000000862020723c */ /* 0x000fe200000018ff */
[----:B------:R-:W1:Y:S01]  /*3f00*/  LDSM.16.M88.4 R132, [R3+0x1000] ;  /* 0x001000000384783b */ /* 0x000e620000000200 */
[C---:B------:R-:W-:Y:S04]  /*3f10*/  ISETP.LT.OR P6, PT, R247.reuse, 0x41, P6 ;  /* 0x00000041f700780c */ /* 0x040fe800037c1670 */
[C---:B------:R-:W-:Y:S01]  /*3f20*/  FSEL R244, R220.reuse, -INF , !P6 ;  /* 0xff800000dcf47808 */ /* 0x040fe20007000000 */
[----:B------:R-:W-:Y:S01]  /*3f30*/  FFMA.FTZ R220, -R220, R220, 1 ;  /* 0x3f800000dcdc7423 */ /* 0x000fe200000101dc */
[-C--:B------:R-:W-:Y:S05]  /*3f40*/  HMMA.16816.F32 R4, R136, R140.reuse, R4 ;  /* 0x0000008c8804723c */ /* 0x080fea0000001804 */
[C---:B------:R-:W-:Y:S03]  /*3f50*/  ISETP.GT.AND P6, PT, R248.reuse, 0x41, P0 ;  /* 0x00000041f800780c */ /* 0x040fe600007c4270 */
[C---:B------:R-:W-:Y:S04]  /*3f60*/  HMMA.16816.F32 R8, R144.reuse, R140, R8 ;  /* 0x0000008c9008723c */ /* 0x040fe80000001808 */
[----:B------:R-:W-:Y:S04]  /*3f70*/  ISETP.LT.OR P6, PT, R247, 0x42, P6 ;  /* 0x00000042f700780c */ /* 0x000fe800037c1670 */
[-C--:B------:R-:W-:Y:S04]  /*3f80*/  HMMA.16816.F32 R12, R144, R142.reuse, R12 ;  /* 0x0000008e900c723c */ /* 0x080fe8000000180c */
[C---:B------:R-:W-:Y:S01]  /*3f90*/  FSEL R245, R221.reuse, -INF , !P6 ;  /* 0xff800000ddf57808 */ /* 0x040fe20007000000 */
[----:B------:R-:W-:Y:S01]  /*3fa0*/  FFMA.FTZ R221, -R221, R221, 1 ;  /* 0x3f800000dddd7423 */ /* 0x000fe200000101dd */
[C---:B------:R-:W-:Y:S02]  /*3fb0*/  ISETP.GT.AND P6, PT, R248.reuse, 0x60, P0 ;  /* 0x00000060f800780c */ /* 0x040fe400007c4270 */
[C---:B------:R-:W-:Y:S01]  /*3fc0*/  HMMA.16816.F32 R16, R136.reuse, R142, R16 ;  /* 0x0000008e8810723c */ /* 0x040fe20000001810 */
[----:B------:R-:W2:Y:S03]  /*3fd0*/  LDSM.16.M88.4 R140, [R3+0x1800] ;  /* 0x00180000038c783b */ /* 0x000ea60000000200 */
[----:B------:R-:W-:Y:S04]  /*3fe0*/  ISETP.LT.OR P6, PT, R247, 0x61, P6 ;  /* 0x00000061f700780c */ /* 0x000fe800037c1670 */
[-C--:B------:R-:W-:Y:S04]  /*3ff0*/  HMMA.16816.F32 R20, R136, R148.reuse, R20 ;  /* 0x000000948814723c */ /* 0x080fe80000001814 */
[C---:B------:R-:W-:Y:S01]  /*4000*/  FSEL R246, R159.reuse, -INF , !P6 ;  /* 0xff8000009ff67808 */ /* 0x040fe20007000000 */
[----:B------:R-:W-:Y:S01]  /*4010*/  FFMA.FTZ R159, -R159, R159, 1 ;  /* 0x3f8000009f9f7423 */ /* 0x000fe2000001019f */
[----:B------:R-:W-:Y:S02]  /*4020*/  ISETP.GT.AND P6, PT, R248, 0x61, P0 ;  /* 0x00000061f800780c */ /* 0x000fe400007c4270 */
[C---:B------:R-:W-:Y:S04]  /*4030*/  HMMA.16816.F32 R24, R144.reuse, R148, R24 ;  /* 0x000000949018723c */ /* 0x040fe80000001818 */
[----:B------:R-:W-:Y:S01]  /*4040*/  FFMA.FTZ R246, R246, c[0x0][0x29c], -R238 ;  /* 0x0000a700f6f67a23 */ /* 0x000fe200000108ee */
[----:B------:R-:W-:Y:S03]  /*4050*/  ISETP.LT.OR P6, PT, R247, 0x62, P6 ;  /* 0x00000062f700780c */ /* 0x000fe600037c1670 */
[-C--:B------:R-:W-:Y:S01]  /*4060*/  HMMA.16816.F32 R28, R144, R150.reuse, R28 ;  /* 0x00000096901c723c */ /* 0x080fe2000000181c */
[----:B------:R-:W3:Y:S03]  /*4070*/  LDSM.16.M88.4 R144, [R180+0x9080] ;  /* 0x00908000b490783b */ /* 0x000ee60000000200 */
[C---:B------:R-:W-:Y:S01]  /*4080*/  FSEL R247, R230.reuse, -INF , !P6 ;  /* 0xff800000e6f77808 */ /* 0x040fe20007000000 */
[----:B------:R-:W-:Y:S01]  /*4090*/  FFMA.FTZ R230, -R230, R230, 1 ;  /* 0x3f800000e6e67423 */ /* 0x000fe200000101e6 */
[----:B------:R-:W-:Y:S02]  /*40a0*/  ISETP.GT.AND P6, PT, R242, RZ, P0 ;  /* 0x000000fff200720c */ /* 0x000fe400007c4270 */
[----:B------:R-:W-:Y:S01]  /*40b0*/  HMMA.16816.F32 R32, R136, R150, R32 ;  /* 0x000000968820723c */ /* 0x000fe20000001820 */
[----:B------:R-:W-:Y:S03]  /*40c0*/  LDSM.16.M88.4 R136, [R2+0x1000] ;  /* 0x001000000288783b */ /* 0x000fe60000000200 */
[----:B------:R-:W-:Y:S04]  /*40d0*/  ISETP.LT.OR P6, PT, R240, 0x1, P6 ;  /* 0x00000001f000780c */ /* 0x000fe800037c1670 */
[-C--:B-1----:R-:W-:Y:S01]  /*40e0*/  HMMA.16816.F32 R4, R132, R152.reuse, R4 ;  /* 0x000000988404723c */ /* 0x082fe20000001804 */
[----:B------:R-:W1:Y:S04]  /*40f0*/  LDSM.16.M88.4 R148, [R173+0x8080] ;  /* 0x00808000ad94783b */ /* 0x000e680000000200 */
[C---:B------:R-:W-:Y:S01]  /*4100*/  FSEL R249, R160.reuse, -INF , !P6 ;  /* 0xff800000a0f97808 */ /* 0x040fe20007000000 */
[----:B------:R-:W-:Y:S01]  /*4110*/  FFMA.FTZ R160, -R160, R160, 1 ;  /* 0x3f800000a0a07423 */ /* 0x000fe200000101a0 */
[----:B------:R-:W-:Y:S01]  /*4120*/  ISETP.GT.AND P6, PT, R242, 0x1, P0 ;  /* 0x00000001f200780c */ /* 0x000fe200007c4270 */
[C---:B--2---:R-:W-:Y:S04]  /*4130*/  HMMA.16816.F32 R8, R140.reuse, R152, R8 ;  /* 0x000000988c08723c */ /* 0x044fe80000001808 */
[----:B------:R-:W-:Y:S04]  /*4140*/  ISETP.LT.OR P6, PT, R240, 0x2, P6 ;  /* 0x00000002f000780c */ /* 0x000fe800037c1670 */
[-C--:B------:R-:W-:Y:S04]  /*4150*/  HMMA.16816.F32 R12, R140, R154.reuse, R12 ;  /* 0x0000009a8c0c723c */ /* 0x080fe8000000180c */
[C---:B------:R-:W-:Y:S01]  /*4160*/  FSEL R248, R161.reuse, -INF , !P6 ;  /* 0xff800000a1f87808 */ /* 0x040fe20007000000 */
[----:B------:R-:W-:Y:S01]  /*4170*/  FFMA.FTZ R161, -R161, R161, 1 ;  /* 0x3f800000a1a17423 */ /* 0x000fe200000101a1 */
[----:B------:R-:W-:Y:S02]  /*4180*/  ISETP.GT.AND P6, PT, R242, 0x20, P0 ;  /* 0x00000020f200780c */ /* 0x000fe400007c4270 */
[C---:B------:R-:W-:Y:S01]  /*4190*/  HMMA.16816.F32 R16, R132.reuse, R154, R16 ;  /* 0x0000009a8410723c */ /* 0x040fe20000001810 */
[----:B------:R-:W2:Y:S03]  /*41a0*/  LDSM.16.M88.4 R152, [R2+0x1800] ;  /* 0x001800000298783b */ /* 0x000ea60000000200 */
[----:B------:R-:W-:Y:S04]  /*41b0*/  ISETP.LT.OR P6, PT, R240, 0x21, P6 ;  /* 0x00000021f000780c */ /* 0x000fe800037c1670 */
[-C--:B---3--:R-:W-:Y:S04]  /*41c0*/  HMMA.16816.F32 R20, R132, R144.reuse, R20 ;  /* 0x000000908414723c */ /* 0x088fe80000001814 */
[C---:B------:R-:W-:Y:S01]  /*41d0*/  FSEL R250, R218.reuse, -INF , !P6 ;  /* 0xff800000dafa7808 */ /* 0x040fe20007000000 */
[----:B------:R-:W-:Y:S01]  /*41e0*/  FFMA.FTZ R218, -R218, R218, 1 ;  /* 0x3f800000dada7423 */ /* 0x000fe200000101da */
[----:B------:R-:W-:Y:S02]  /*41f0*/  ISETP.GT.AND P6, PT, R242, 0x21, P0 ;  /* 0x00000021f200780c */ /* 0x000fe400007c4270 */
[C---:B------:R-:W-:Y:S04]  /*4200*/  HMMA.16816.F32 R24, R140.reuse, R144, R24 ;  /* 0x000000908c18723c */ /* 0x040fe80000001818 */
[----:B------:R-:W-:Y:S01]  /*4210*/  ISETP.LT.OR P6, PT, R240, 0x22, P6 ;  /* 0x00000022f000780c */ /* 0x000fe200037c1670 */
[----:B------:R-:W-:Y:S03]  /*4220*/  FFMA.FTZ R250, R250, c[0x0][0x29c], -R234 ;  /* 0x0000a700fafa7a23 */ /* 0x000fe600000108ea */
[-C--:B------:R-:W-:Y:S01]  /*4230*/  HMMA.16816.F32 R28, R140, R146.reuse, R28 ;  /* 0x000000928c1c723c */ /* 0x080fe2000000181c */
[----:B------:R-:W3:Y:S07]  /*4240*/  LDSM.16.M88.4 R140, [R173+0x9080] ;  /* 0x00908000ad8c783b */ /* 0x000eee0000000200 */
[----:B------:R-:W-:Y:S01]  /*4250*/  HMMA.16816.F32 R32, R132, R146, R32 ;  /* 0x000000928420723c */ /* 0x000fe20000001820 */
[----:B------:R-:W-:Y:S07]  /*4260*/  LDSM.16.M88.4 R132, [R3+0x2000] ;  /* 0x002000000384783b */ /* 0x000fee0000000200 */
[-C--:B-1----:R-:W-:Y:S01]  /*4270*/  HMMA.16816.F32 R4, R136, R148.reuse, R4 ;  /* 0x000000948804723c */ /* 0x082fe20000001804 */
[----:B------:R-:W1:Y:S07]  /*4280*/  LDSM.16.M88.4 R144, [R180+0xa080] ;  /* 0x00a08000b490783b */ /* 0x000e6e0000000200 */
[C---:B--2---:R-:W-:Y:S07]  /*4290*/  HMMA.16816.F32 R8, R152.reuse, R148, R8 ;  /* 0x000000949808723c */ /* 0x044fee0000001808 */
[C---:B------:R-:W-:Y:S01]  /*42a0*/  FSEL R148, R219.reuse, -INF , !P6 ;  /* 0xff800000db947808 */ /* 0x040fe20007000000 */
[-C--:B------:R-:W-:Y:S03]  /*42b0*/  HMMA.16816.F32 R12, R152, R150.reuse, R12 ;  /* 0x00000096980c723c */ /* 0x080fe6000000180c */
[----:B------:R-:W-:Y:S01]  /*42c0*/  ISETP.GT.AND P6, PT, R242, 0x40, P0 ;  /* 0x00000040f200780c */ /* 0x000fe200007c4270 */
[----:B------:R-:W-:Y:S03]  /*42d0*/  FFMA.FTZ R219, -R219, R219, 1 ;  /* 0x3f800000dbdb7423 */ /* 0x000fe600000101db */
[----:B------:R-:W-:Y:S01]  /*42e0*/  ISETP.LT.OR P6, PT, R240, 0x41, P6 ;  /* 0x00000041f000780c */ /* 0x000fe200037c1670 */
[C---:B------:R-:W-:Y:S04]  /*42f0*/  HMMA.16816.F32 R16, R136.reuse, R150, R16 ;  /* 0x000000968810723c */ /* 0x040fe80000001810 */
[C---:B------:R-:W-:Y:S01]  /*4300*/  FSEL R251, R222.reuse, -INF , !P6 ;  /* 0xff800000defb7808 */ /* 0x040fe20007000000 */
[----:B------:R-:W-:Y:S01]  /*4310*/  FFMA.FTZ R222, -R222, R222, 1 ;  /* 0x3f800000dede7423 */ /* 0x000fe200000101de */
[----:B------:R-:W-:Y:S02]  /*4320*/  ISETP.GT.AND P6, PT, R242, 0x41, P0 ;  /* 0x00000041f200780c */ /* 0x000fe400007c4270 */
[-C--:B---3--:R-:W-:Y:S03]  /*4330*/  HMMA.16816.F32 R20, R136, R140.reuse, R20 ;  /* 0x0000008c8814723c */ /* 0x088fe60000001814 */
[----:B------:R-:W-:Y:S04]  /*4340*/  ISETP.LT.OR P6, PT, R240, 0x42, P6 ;  /* 0x00000042f000780c */ /* 0x000fe800037c1670 */
[C---:B------:R-:W-:Y:S01]  /*4350*/  FSEL R149, R223.reuse, -INF , !P6 ;  /* 0xff800000df957808 */ /* 0x040fe20007000000 */
[C---:B------:R-:W-:Y:S04]  /*4360*/  HMMA.16816.F32 R24, R152.reuse, R140, R24 ;  /* 0x0000008c9818723c */ /* 0x040fe80000001818 */
[----:B------:R-:W-:Y:S01]  /*4370*/  FFMA.FTZ R223, -R223, R223, 1 ;  /* 0x3f800000dfdf7423 */ /* 0x000fe200000101df */
[----:B------:R-:W-:Y:S02]  /*4380*/  ISETP.GT.AND P6, PT, R242, 0x60, P0 ;  /* 0x00000060f200780c */ /* 0x000fe400007c4270 */
[----:B------:R-:W-:Y:S01]  /*4390*/  MOV R141, R148 ;  /* 0x00000094008d7202 */ /* 0x000fe20000000f00 */
[-C--:B------:R-:W-:Y:S03]  /*43a0*/  HMMA.16816.F32 R28, R152, R142.reuse, R28 ;  /* 0x0000008e981c723c */ /* 0x080fe6000000181c */
[----:B------:R-:W-:Y:S02]  /*43b0*/  ISETP.LT.OR P6, PT, R240, 0x61, P6 ;  /* 0x00000061f000780c */ /* 0x000fe400037c1670 */
[----:B------:R-:W-:Y:S02]  /*43c0*/  MOV R140, R149 ;  /* 0x00000095008c7202 */ /* 0x000fe40000000f00 */
[----:B------:R2:W3:Y:S01]  /*43d0*/  LDSM.16.M88.4 R148, [R3+0x2800] ;  /* 0x002800000394783b */ /* 0x0004e20000000200 */
[----:B------:R-:W-:Y:S04]  /*43e0*/  HMMA.16816.F32 R32, R136, R142, R32 ;  /* 0x0000008e8820723c */ /* 0x000fe80000001820 */
[C---:B------:R-:W-:Y:S01]  /*43f0*/  FSEL R252, R231.reuse, -INF , !P6 ;  /* 0xff800000e7fc7808 */ /* 0x040fe20007000000 */
[----:B------:R-:W-:Y:S01]  /*4400*/  FFMA.FTZ R231, -R231, R231, 1 ;  /* 0x3f800000e7e77423 */ /* 0x000fe200000101e7 */
[----:B------:R-:W-:Y:S01]  /*4410*/  ISETP.GT.AND P6, PT, R242, 0x61, P0 ;  /* 0x00000061f200780c */ /* 0x000fe200007c4270 */
[----:B------:R-:W4:Y:S01]  /*4420*/  LDSM.16.M88.4 R136, [R180+0xb080] ;  /* 0x00b08000b488783b */ /* 0x000f220000000200 */
[-C--:B-1----:R-:W-:Y:S05]  /*4430*/  HMMA.16816.F32 R4, R132, R144.reuse, R4 ;  /* 0x000000908404723c */ /* 0x082fea0000001804 */
[----:B------:R-:W-:Y:S04]  /*4440*/  ISETP.LT.OR P6, PT, R240, 0x62, P6 ;  /* 0x00000062f000780c */ /* 0x000fe800037c1670 */
[C---:B--2---:R-:W-:Y:S03]  /*4450*/  FSEL R3, R232.reuse, -INF , !P6 ;  /* 0xff800000e8037808 */ /* 0x044fe60007000000 */
[----:B------:R-:W-:Y:S01]  /*4460*/  FFMA.FTZ R232, -R232, R232, 1 ;  /* 0x3f800000e8e87423 */ /* 0x000fe200000101e8 */
[----:B------:R-:W-:Y:S04]  /*4470*/  ISETP.GT.AND P6, PT, R239, RZ, P0 ;  /* 0x000000ffef00720c */ /* 0x000fe800007c4270 */
[----:B------:R-:W-:Y:S04]  /*4480*/  ISETP.LT.OR P6, PT, R237, 0x1, P6 ;  /* 0x00000001ed00780c */ /* 0x000fe800037c1670 */
[C---:B------:R-:W-:Y:S01]  /*4490*/  FSEL R152, R164.reuse, -INF , !P6 ;  /* 0xff800000a4987808 */ /* 0x040fe20007000000 */
[----:B------:R-:W-:Y:S01]  /*44a0*/  FFMA.FTZ R164, -R164, R164, 1 ;  /* 0x3f800000a4a47423 */ /* 0x000fe200000101a4 */
[----:B------:R-:W-:Y:S04]  /*44b0*/  ISETP.GT.AND P6, PT, R239, 0x1, P0 ;  /* 0x00000001ef00780c */ /* 0x000fe800007c4270 */
[----:B------:R-:W-:Y:S01]  /*44c0*/  ISETP.LT.OR P6, PT, R237, 0x2, P6 ;  /* 0x00000002ed00780c */ /* 0x000fe200037c1670 */
[C---:B---3--:R-:W-:Y:S04]  /*44d0*/  HMMA.16816.F32 R8, R148.reuse, R144, R8 ;  /* 0x000000909408723c */ /* 0x048fe80000001808 */
[C---:B------:R-:W-:Y:S01]  /*44e0*/  FSEL R153, R167.reuse, -INF , !P6 ;  /* 0xff800000a7997808 */ /* 0x040fe20007000000 */
[----:B------:R-:W-:Y:S01]  /*44f0*/  FFMA.FTZ R167, -R167, R167, 1 ;  /* 0x3f800000a7a77423 */ /* 0x000fe200000101a7 */
[----:B------:R-:W-:Y:S02]  /*4500*/  ISETP.GT.AND P6, PT, R239, 0x20, P0 ;  /* 0x00000020ef00780c */ /* 0x000fe400007c4270 */
[-C--:B------:R-:W-:Y:S03]  /*4510*/  HMMA.16816.F32 R12, R148, R146.reuse, R12 ;  /* 0x00000092940c723c */ /* 0x080fe6000000180c */
[----:B------:R-:W-:Y:S01]  /*4520*/  ISETP.LT.OR P6, PT, R237, 0x21, P6 ;  /* 0x00000021ed00780c */ /* 0x000fe200037c1670 */
[--C-:B------:R-:W-:Y:S03]  /*4530*/  FFMA.FTZ R153, R153, c[0x0][0x29c], -R233.reuse ;  /* 0x0000a70099997a23 */ /* 0x100fe600000108e9 */
[----:B------:R-:W-:Y:S01]  /*4540*/  FSEL R154, R170, -INF , !P6 ;  /* 0xff800000aa9a7808 */ /* 0x000fe20007000000 */
[C---:B------:R-:W-:Y:S01]  /*4550*/  HMMA.16816.F32 R16, R132.reuse, R146, R16 ;  /* 0x000000928410723c */ /* 0x040fe20000001810 */
[----:B------:R-:W-:Y:S01]  /*4560*/  LDSM.16.M88.4 R144, [R173+0xa080] ;  /* 0x00a08000ad90783b */ /* 0x000fe20000000200 */
[----:B------:R-:W-:Y:S02]  /*4570*/  MUFU.EX2 R153, R153 ;  /* 0x0000009900997308 */ /* 0x000fe40000000800 */
[----:B------:R-:W-:Y:S01]  /*4580*/  ISETP.GT.AND P6, PT, R239, 0x21, P0 ;  /* 0x00000021ef00780c */ /* 0x000fe200007c4270 */
[--C-:B------:R-:W-:Y:S02]  /*4590*/  FFMA.FTZ R154, R154, c[0x0][0x29c], -R233.reuse ;  /* 0x0000a7009a9a7a23 */ /* 0x100fe400000108e9 */
[----:B------:R-:W-:Y:S01]  /*45a0*/  FFMA.FTZ R170, -R170, R170, 1 ;  /* 0x3f800000aaaa7423 */ /* 0x000fe200000101aa */
[-C--:B----4-:R-:W-:Y:S03]  /*45b0*/  HMMA.16816.F32 R20, R132, R136.reuse, R20 ;  /* 0x000000888414723c */ /* 0x090fe60000001814 */
[----:B------:R-:W-:Y:S01]  /*45c0*/  ISETP.LT.OR P6, PT, R237, 0x22, P6 ;  /* 0x00000022ed00780c */ /* 0x000fe200037c1670 */
[----:B------:R-:W-:Y:S03]  /*45d0*/  MUFU.EX2 R154, R154 ;  /* 0x0000009a009a7308 */ /* 0x000fe60000000800 */
[C---:B------:R-:W-:Y:S01]  /*45e0*/  FSEL R155, R162.reuse, -INF , !P6 ;  /* 0xff800000a29b7808 */ /* 0x040fe20007000000 */
[C---:B------:R-:W-:Y:S04]  /*45f0*/  HMMA.16816.F32 R24, R148.reuse, R136, R24 ;  /* 0x000000889418723c */ /* 0x040fe80000001818 */
[----:B------:R-:W-:Y:S01]  /*4600*/  ISETP.GT.AND P6, PT, R239, 0x40, P0 ;  /* 0x00000040ef00780c */ /* 0x000fe200007c4270 */
[----:B------:R-:W-:Y:S02]  /*4610*/  FFMA.FTZ R162, -R162, R162, 1 ;  /* 0x3f800000a2a27423 */ /* 0x000fe400000101a2 */
[--C-:B------:R-:W-:Y:S01]  /*4620*/  FFMA.FTZ R137, R184, c[0x0][0x29c], -R238.reuse ;  /* 0x0000a700b8897a23 */ /* 0x100fe200000108ee */
[-C--:B------:R-:W-:Y:S03]  /*4630*/  HMMA.16816.F32 R28, R148, R138.reuse, R28 ;  /* 0x0000008a941c723c */ /* 0x080fe6000000181c */
[----:B------:R-:W-:Y:S01]  /*4640*/  ISETP.LT.OR P6, PT, R237, 0x41, P6 ;  /* 0x00000041ed00780c */ /* 0x000fe200037c1670 */
[--C-:B------:R-:W-:Y:S01]  /*4650*/  FFMA.FTZ R184, R245, c[0x0][0x29c], -R238.reuse ;  /* 0x0000a700f5b87a23 */ /* 0x100fe200000108ee */
[----:B------:R-:W1:Y:S01]  /*4660*/  MUFU.EX2 R137, R137 ;  /* 0x0000008900897308 */ /* 0x000e620000000800 */
[--C-:B------:R-:W-:Y:S01]  /*4670*/  FFMA.FTZ R155, R155, c[0x0][0x29c], -R233.reuse ;  /* 0x0000a7009b9b7a23 */ /* 0x100fe200000108e9 */
[----:B------:R-:W-:Y:S01]  /*4680*/  FSEL R240, R224, -INF , !P6 ;  /* 0xff800000e0f07808 */ /* 0x000fe20007000000 */
[----:B------:R-:W-:Y:S01]  /*4690*/  HMMA.16816.F32 R32, R132, R138, R32 ;  /* 0x0000008a8420723c */ /* 0x000fe20000001820 */
[----:B------:R-:W-:Y:S03]  /*46a0*/  LDSM.16.M88.4 R132, [R173+0xb080] ;  /* 0x00b08000ad84783b */ /* 0x000fe60000000200 */
[----:B------:R-:W-:Y:S01]  /*46b0*/  ISETP.GT.AND P6, PT, R239, 0x41, P0 ;  /* 0x00000041ef00780c */ /* 0x000fe200007c4270 */
[--C-:B------:R-:W-:Y:S01]  /*46c0*/  FFMA.FTZ R148, R185, c[0x0][0x29c], -R238.reuse ;  /* 0x0000a700b9947a23 */ /* 0x100fe200000108ee */
[----:B------:R-:W-:Y:S01]  /*46d0*/  MOV R150, R140 ;  /* 0x0000008c00967202 */ /* 0x000fe20000000f00 */
[----:B------:R-:W-:Y:S01]  /*46e0*/  FFMA.FTZ R185, R244, c[0x0][0x29c], -R238 ;  /* 0x0000a700f4b97a23 */ /* 0x000fe200000108ee */
[----:B------:R-:W-:Y:S01]  /*46f0*/  ISETP.LT.OR P6, PT, R237, 0x42, P6 ;  /* 0x00000042ed00780c */ /* 0x000fe200037c1670 */
[--C-:B------:R-:W-:Y:S01]  /*4700*/  FFMA.FTZ R139, R248, c[0x0][0x29c], -R234.reuse ;  /* 0x0000a700f88b7a23 */ /* 0x100fe200000108ea */
[----:B------:R-:W-:Y:S02]  /*4710*/  MUFU.EX2 R155, R155 ;  /* 0x0000009b009b7308 */ /* 0x000fe40000000800 */
[----:B------:R-:W-:Y:S01]  /*4720*/  MOV R151, R141 ;  /* 0x0000008d00977202 */ /* 0x000fe20000000f00 */
[----:B------:R-:W-:Y:S01]  /*4730*/  FFMA.FTZ R248, R251, c[0x0][0x29c], -R234 ;  /* 0x0000a700fbf87a23 */ /* 0x000fe200000108ea */
[----:B------:R-:W-:Y:S01]  /*4740*/  FSEL R242, R225, -INF , !P6 ;  /* 0xff800000e1f27808 */ /* 0x000fe20007000000 */
[----:B------:R-:W2:Y:S01]  /*4750*/  LDSM.16.M88.4 R140, [R2+0x2000] ;  /* 0x00200000028c783b */ /* 0x000ea20000000200 */
[----:B------:R-:W-:Y:S01]  /*4760*/  ISETP.GT.AND P6, PT, R239, 0x60, P0 ;  /* 0x00000060ef00780c */ /* 0x000fe200007c4270 */
[----:B------:R-:W-:Y:S01]  /*4770*/  FFMA.FTZ R225, -R225, R225, 1 ;  /* 0x3f800000e1e17423 */ /* 0x000fe200000101e1 */
[----:B------:R-:W-:Y:S01]  /*4780*/  MOV R244, R150 ;  /* 0x0000009600f47202 */ /* 0x000fe20000000f00 */
[--C-:B------:R-:W-:Y:S01]  /*4790*/  FFMA.FTZ R240, R240, c[0x0][0x29c], -R233.reuse ;  /* 0x0000a700f0f07a23 */ /* 0x100fe200000108e9 */
[----:B------:R-:W-:Y:S01]  /*47a0*/  ISETP.LT.OR P6, PT, R237, 0x61, P6 ;  /* 0x00000061ed00780c */ /* 0x000fe200037c1670 */
[----:B------:R-:W-:Y:S01]  /*47b0*/  MUFU.EX2 R139, R139 ;  /* 0x0000008b008b7308 */ /* 0x000fe20000000800 */
[----:B------:R-:W-:Y:S01]  /*47c0*/  MOV R245, R151 ;  /* 0x0000009700f57202 */ /* 0x000fe20000000f00 */
[--C-:B------:R-:W-:Y:S01]  /*47d0*/  FFMA.FTZ R242, R242, c[0x0][0x29c], -R233.reuse ;  /* 0x0000a700f2f27a23 */ /* 0x100fe200000108e9 */
[----:B------:R-:W-:Y:S01]  /*47e0*/  FSEL R136, R228, -INF , !P6 ;  /* 0xff800000e4887808 */ /* 0x000fe20007000000 */
[----:B------:R-:W-:Y:S01]  /*47f0*/  FFMA.FTZ R224, -R224, R224, 1 ;  /* 0x3f800000e0e07423 */ /* 0x000fe200000101e0 */
[----:B------:R-:W-:Y:S01]  /*4800*/  ISETP.GT.AND P6, PT, R239, 0x61, P0 ;  /* 0x00000061ef00780c */ /* 0x000fe200007c4270 */
[--C-:B------:R-:W-:Y:S01]  /*4810*/  FFMA.FTZ R239, R243, c[0x0][0x29c], -R238.reuse ;  /* 0x0000a700f3ef7a23 */ /* 0x100fe200000108ee */
[----:B------:R-:W-:Y:S01]  /*4820*/  MOV R243, R148 ;  /* 0x0000009400f37202 */ /* 0x000fe20000000f00 */
[----:B------:R-:W-:Y:S01]  /*4830*/  FFMA.FTZ R238, R247, c[0x0][0x29c], -R238 ;  /* 0x0000a700f7ee7a23 */ /* 0x000fe200000108ee */
[----:B------:R3:W4:Y:S01]  /*4840*/  LDSM.16.M88.4 R148, [R2+0x2800] ;  /* 0x002800000294783b */ /* 0x0007220000000200 */
[----:B------:R-:W-:Y:S01]  /*4850*/  MUFU.EX2 R185, R185 ;  /* 0x000000b900b97308 */ /* 0x000fe20000000800 */
[--C-:B------:R-:W-:Y:S01]  /*4860*/  FFMA.FTZ R247, R245, c[0x0][0x29c], -R234.reuse ;  /* 0x0000a700f5f77a23 */ /* 0x100fe200000108ea */
[----:B------:R-:W-:Y:S01]  /*4870*/  MOV R245, UR4 ;  /* 0x0000000400f57c02 */ /* 0x000fe20008000f00 */
[----:B------:R-:W-:Y:S01]  /*4880*/  FFMA.FTZ R136, R136, c[0x0][0x29c], -R233 ;  /* 0x0000a70088887a23 */ /* 0x000fe200000108e9 */
[----:B------:R-:W-:Y:S01]  /*4890*/  ISETP.LT.OR P6, PT, R237, 0x62, P6 ;  /* 0x00000062ed00780c */ /* 0x000fe200037c1670 */
[--C-:B------:R-:W-:Y:S01]  /*48a0*/  FFMA.FTZ R237, R249, c[0x0][0x29c], -R234.reuse ;  /* 0x0000a700f9ed7a23 */ /* 0x100fe200000108ea */
[----:B------:R-:W-:Y:S01]  /*48b0*/  LEA R245, R245, R192, 0x6 ;  /* 0x000000c0f5f57211 */ /* 0x000fe200078e30ff */
[----:B------:R-:W-:Y:S01]  /*48c0*/  FFMA.FTZ R228, -R228, R228, 1 ;  /* 0x3f800000e4e47423 */ /* 0x000fe200000101e4 */
[----:B------:R-:W-:Y:S02]  /*48d0*/  MOV R249, R244 ;  /* 0x000000f400f97202 */ /* 0x000fe40000000f00 */
[----:B------:R-:W5:Y:S01]  /*48e0*/  MUFU.EX2 R243, R243 ;  /* 0x000000f300f37308 */ /* 0x000f620000000800 */
[C---:B------:R-:W-:Y:S01]  /*48f0*/  FSEL R244, R156.reuse, -INF , !P6 ;  /* 0xff8000009cf47808 */ /* 0x040fe20007000000 */
[----:B------:R-:W-:Y:S01]  /*4900*/  FFMA.FTZ R156, -R156, R156, 1 ;  /* 0x3f8000009c9c7423 */ /* 0x000fe2000001019c */
[----:B------:R-:W-:Y:S01]  /*4910*/  ISETP.GT.AND P6, PT, R235, RZ, P0 ;  /* 0x000000ffeb00720c */ /* 0x000fe200007c4270 */
[--C-:B------:R-:W-:Y:S03]  /*4920*/  FFMA.FTZ R249, R249, c[0x0][0x29c], -R234.reuse ;  /* 0x0000a700f9f97a23 */ /* 0x100fe600000108ea */
[----:B------:R-:W-:Y:S03]  /*4930*/  ISETP.LT.OR P6, PT, R236, 0x1, P6 ;  /* 0x00000001ec00780c */ /* 0x000fe600037c1670 */
[----:B------:R-:W-:Y:S01]  /*4940*/  MUFU.EX2 R237, R237 ;  /* 0x000000ed00ed7308 */ /* 0x000fe20000000800 */
[C---:B------:R-:W-:Y:S01]  /*4950*/  FSEL R138, R168.reuse, -INF , !P6 ;  /* 0xff800000a88a7808 */ /* 0x040fe20007000000 */
[----:B------:R-:W-:Y:S01]  /*4960*/  FFMA.FTZ R168, -R168, R168, 1 ;  /* 0x3f800000a8a87423 */ /* 0x000fe200000101a8 */
[----:B------:R-:W-:Y:S01]  /*4970*/  ISETP.GT.AND P6, PT, R235, 0x1, P0 ;  /* 0x00000001eb00780c */ /* 0x000fe200007c4270 */
[-C--:B--2---:R-:W-:Y:S05]  /*4980*/  HMMA.16816.F32 R4, R140, R144.reuse, R4 ;  /* 0x000000908c04723c */ /* 0x084fea0000001804 */
[--C-:B------:R-:W-:Y:S01]  /*4990*/  FFMA.FTZ R138, R138, c[0x0][0x29c], -R229.reuse ;  /* 0x0000a7008a8a7a23 */ /* 0x100fe200000108e5 */
[----:B---3--:R2:W-:Y:S01]  /*49a0*/  MUFU.EX2 R2, R246 ;  /* 0x000000f600027308 */ /* 0x0085e20000000800 */
[----:B------:R-:W-:Y:S01]  /*49b0*/  ISETP.LT.OR P6, PT, R236, 0x2, P6 ;  /* 0x00000002ec00780c */ /* 0x000fe200037c1670 */
[C---:B----4-:R-:W-:Y:S08]  /*49c0*/  HMMA.16816.F32 R8, R148.reuse, R144, R8 ;  /* 0x000000909408723c */ /* 0x050ff00000001808 */
[----:B------:R-:W-:Y:S01]  /*49d0*/  MUFU.EX2 R138, R138 ;  /* 0x0000008a008a7308 */ /* 0x000fe20000000800 */
[----:B------:R-:W-:Y:S01]  /*49e0*/  FSEL R144, R169, -INF , !P6 ;  /* 0xff800000a9907808 */ /* 0x000fe20007000000 */
[-C--:B------:R-:W-:Y:S08]  /*49f0*/  HMMA.16816.F32 R12, R148, R146.reuse, R12 ;  /* 0x00000092940c723c */ /* 0x080ff0000000180c */
[----:B------:R3:W-:Y:S01]  /*4a00*/  MUFU.EX2 R145, R250 ;  /* 0x000000fa00917308 */ /* 0x0007e20000000800 */
[--C-:B------:R-:W-:Y:S01]  /*4a10*/  FFMA.FTZ R144, R144, c[0x0][0x29c], -R229.reuse ;  /* 0x0000a70090907a23 */ /* 0x100fe200000108e5 */
[----:B------:R-:W-:Y:S02]  /*4a20*/  ISETP.GT.AND P6, PT, R235, 0x20, P0 ;  /* 0x00000020eb00780c */ /* 0x000fe400007c4270 */
[----:B------:R-:W-:Y:S01]  /*4a30*/  FFMA.FTZ R169, -R169, R169, 1 ;  /* 0x3f800000a9a97423 */ /* 0x000fe200000101a9 */
[C---:B------:R-:W-:Y:S01]  /*4a40*/  HMMA.16816.F32 R16, R140.reuse, R146, R16 ;  /* 0x000000928c10723c */ /* 0x040fe20000001810 */
[----:B------:R-:W4:Y:S03]  /*4a50*/  LDS R146, [R245.X4+0x18280] ;  /* 0x01828000f5927984 */ /* 0x000f260000004800 */
[----:B------:R-:W-:Y:S01]  /*4a60*/  ISETP.LT.OR P6, PT, R236, 0x21, P6 ;  /* 0x00000021ec00780c */ /* 0x000fe200037c1670 */
[----:B------:R-:W-:Y:S03]  /*4a70*/  MUFU.EX2 R144, R144 ;  /* 0x0000009000907308 */ /* 0x000fe60000000800 */
[-C--:B------:R-:W-:Y:S04]  /*4a80*/  HMMA.16816.F32 R20, R140, R132.reuse, R20 ;  /* 0x000000848c14723c */ /* 0x080fe80000001814 */
[C---:B--2---:R-:W-:Y:S01]  /*4a90*/  FSEL R246, R163.reuse, -INF , !P6 ;  /* 0xff800000a3f67808 */ /* 0x044fe20007000000 */
[----:B------:R-:W-:Y:S01]  /*4aa0*/  FFMA.FTZ R163, -R163, R163, 1 ;  /* 0x3f800000a3a37423 */ /* 0x000fe200000101a3 */
[----:B------:R-:W-:Y:S01]  /*4ab0*/  ISETP.GT.AND P6, PT, R235, 0x21, P0 ;  /* 0x00000021eb00780c */ /* 0x000fe200007c4270 */
[----:B------:R-:W2:Y:S01]  /*4ac0*/  MUFU.EX2 R239, R239 ;  /* 0x000000ef00ef7308 */ /* 0x000ea20000000800 */
[C---:B------:R-:W-:Y:S04]  /*4ad0*/  HMMA.16816.F32 R24, R148.reuse, R132, R24 ;  /* 0x000000849418723c */ /* 0x040fe80000001818 */
[----:B------:R-:W-:Y:S01]  /*4ae0*/  FFMA.FTZ R246, R246, c[0x0][0x29c], -R229 ;  /* 0x0000a700f6f67a23 */ /* 0x000fe200000108e5 */
[----:B------:R-:W-:Y:S01]  /*4af0*/  ISETP.LT.OR P6, PT, R236, 0x22, P6 ;  /* 0x00000022ec00780c */ /* 0x000fe200037c1670 */
[--C-:B---3--:R-:W-:Y:S02]  /*4b00*/  FFMA.FTZ R250, R252, c[0x0][0x29c], -R234.reuse ;  /* 0x0000a700fcfa7a23 */ /* 0x108fe400000108ea */
[-C--:B------:R-:W-:Y:S01]  /*4b10*/  HMMA.16816.F32 R28, R148, R134.reuse, R28 ;  /* 0x00000086941c723c */ /* 0x080fe2000000181c */
[----:B------:R-:W3:Y:S03]  /*4b20*/  MUFU.EX2 R247, R247 ;  /* 0x000000f700f77308 */ /* 0x000ee60000000800 */
[C---:B------:R-:W-:Y:S01]  /*4b30*/  FSEL R147, R171.reuse, -INF , !P6 ;  /* 0xff800000ab937808 */ /* 0x040fe20007000000 */
[----:B------:R-:W-:Y:S01]  /*4b40*/  FFMA.FTZ R171, -R171, R171, 1 ;  /* 0x3f800000abab7423 */ /* 0x000fe200000101ab */
[----:B------:R-:W-:Y:S01]  /*4b50*/  ISETP.GT.AND P6, PT, R235, 0x40, P0 ;  /* 0x00000040eb00780c */ /* 0x000fe200007c4270 */
[----:B------:R-:W-:Y:S01]  /*4b60*/  FFMA.FTZ R234, R3, c[0x0][0x29c], -R234 ;  /* 0x0000a70003ea7a23 */ /* 0x000fe200000108ea */
[----:B------:R-:W-:Y:S01]  /*4b70*/  HMMA.16816.F32 R32, R140, R134, R32 ;  /* 0x000000868c20723c */ /* 0x000fe20000001820 */
[----:B------:R-:W3:Y:S02]  /*4b80*/  LDS R134, [R245.X4+0x182a0] ;  /* 0x0182a000f5867984 */ /* 0x000ee40000004800 */
[----:B------:R-:W-:Y:S01]  /*4b90*/  MUFU.EX2 R246, R246 ;  /* 0x000000f600f67308 */ /* 0x000fe20000000800 */
[----:B------:R-:W-:Y:S01]  /*4ba0*/  FFMA.FTZ R3, R152, c[0x0][0x29c], -R233 ;  /* 0x0000a70098037a23 */ /* 0x000fe200000108e9 */
[----:B------:R-:W-:Y:S01]  /*4bb0*/  ISETP.LT.OR P6, PT, R236, 0x41, P6 ;  /* 0x00000041ec00780c */ /* 0x000fe200037c1670 */
[----:B------:R-:W-:Y:S02]  /*4bc0*/  FFMA.FTZ R147, R147, c[0x0][0x29c], -R229 ;  /* 0x0000a70093937a23 */ /* 0x000fe400000108e5 */
[----:B------:R-:W-:Y:S01]  /*4bd0*/  FFMA.FTZ R233, R244, c[0x0][0x29c], -R233 ;  /* 0x0000a700f4e97a23 */ /* 0x000fe200000108e9 */
[----:B------:R-:W-:Y:S02]  /*4be0*/  FSEL R132, R226, -INF , !P6 ;  /* 0xff800000e2847808 */ /* 0x000fe40007000000 */
[----:B------:R-:W-:Y:S01]  /*4bf0*/  ISETP.GT.AND P6, PT, R235, 0x41, P0 ;  /* 0x00000041eb00780c */ /* 0x000fe200007c4270 */
[--C-:B----4-:R-:W-:Y:S01]  /*4c00*/  FADD.FTZ R148, R4, -R146.reuse ;  /* 0x8000009204947221 */ /* 0x110fe20000010000 */
[----:B------:R-:W-:Y:S01]  /*4c10*/  MUFU.EX2 R3, R3 ;  /* 0x0000000300037308 */ /* 0x000fe20000000800 */
[--C-:B------:R-:W-:Y:S01]  /*4c20*/  FADD.FTZ R4, R5, -R146.reuse ;  /* 0x8000009205047221 */ /* 0x100fe20000010000 */
[----:B------:R-:W-:Y:S01]  /*4c30*/  ISETP.LT.OR P6, PT, R236, 0x42, P6 ;  /* 0x00000042ec00780c */ /* 0x000fe200037c1670 */
[----:B-1----:R-:W-:Y:S01]  /*4c40*/  FMUL.FTZ R5, R137, R148 ;  /* 0x0000009489057220 */ /* 0x002fe20000410000 */
[C---:B-----5:R-:W-:Y:S01]  /*4c50*/  F2FP.PACK_AB R137, R243.reuse, R137 ;  /* 0x00000089f389723e */ /* 0x060fe200000000ff */
[----:B------:R-:W-:Y:S01]  /*4c60*/  FMUL.FTZ R4, R243, R4 ;  /* 0x00000004f3047220 */ /* 0x000fe20000410000 */
[----:B------:R-:W-:Y:S01]  /*4c70*/  FSEL R133, R227, -INF , !P6 ;  /* 0xff800000e3857808 */ /* 0x000fe20007000000 */
[----:B------:R-:W-:Y:S01]  /*4c80*/  FMUL.FTZ R5, R5, R165 ;  /* 0x000000a505057220 */ /* 0x000fe20000410000 */
[C---:B------:R-:W-:Y:S01]  /*4c90*/  ISETP.GT.AND P6, PT, R235.reuse, 0x60, P0 ;  /* 0x00000060eb00780c */ /* 0x040fe200007c4270 */
[----:B------:R-:W-:Y:S01]  /*4ca0*/  FMUL.FTZ R4, R4, R166 ;  /* 0x000000a604047220 */ /* 0x000fe20000410000 */
[----:B------:R-:W-:Y:S01]  /*4cb0*/  MUFU.EX2 R147, R147 ;  /* 0x0000009300937308 */ /* 0x000fe20000000800 */
[--C-:B------:R-:W-:Y:S01]  /*4cc0*/  FADD.FTZ R16, R16, -R146.reuse ;  /* 0x8000009210107221 */ /* 0x100fe20000010000 */
[----:B------:R-:W-:Y:S01]  /*4cd0*/  ISETP.GT.AND P0, PT, R235, 0x61, P0 ;  /* 0x00000061eb00780c */ /* 0x000fe20000704270 */
[--C-:B------:R-:W-:Y:S01]  /*4ce0*/  FADD.FTZ R20, R20, -R146.reuse ;  /* 0x8000009214147221 */ /* 0x100fe20000010000 */
[----:B------:R-:W-:Y:S01]  /*4cf0*/  F2FP.PACK_AB R4, R4, R5 ;  /* 0x000000050404723e */ /* 0x000fe200000000ff */
[----:B------:R-:W-:Y:S01]  /*4d00*/  FMUL.FTZ R16, R241, R16 ;  /* 0x00000010f1107220 */ /* 0x000fe20000410000 */
[----:B------:R-:W1:Y:S01]  /*4d10*/  LDS R5, [R245.X4+0x18300] ;  /* 0x01830000f5057984 */ /* 0x000e620000004800 */
[----:B--2---:R-:W-:Y:S01]  /*4d20*/  F2FP.PACK_AB R241, R239, R241 ;  /* 0x000000f1eff1723e */ /* 0x004fe200000000ff */
[----:B------:R-:W-:Y:S01]  /*4d30*/  FADD.FTZ R32, R32, -R146 ;  /* 0x8000009220207221 */ /* 0x000fe20000010000 */
[C---:B------:R-:W-:Y:S01]  /*4d40*/  ISETP.LT.OR P0, PT, R236.reuse, 0x62, P0 ;  /* 0x00000062ec00780c */ /* 0x040fe20000701670 */
[----:B------:R-:W2:Y:S01]  /*4d50*/  MUFU.EX2 R184, R184 ;  /* 0x000000b800b87308 */ /* 0x000ea20000000800 */
[----:B------:R-:W4:Y:S01]  /*4d60*/  LDS R245, [R245.X4+0x18320] ;  /* 0x01832000f5f57984 */ /* 0x000f220000004800 */
[----:B------:R-:W-:Y:S01]  /*4d70*/  FMUL.FTZ R20, R185, R20 ;  /* 0x00000014b9147220 */ /* 0x000fe20000410000 */
[----:B------:R-:W-:Y:S01]  /*4d80*/  ISETP.LT.OR P6, PT, R236, 0x61, P6 ;  /* 0x00000061ec00780c */ /* 0x000fe200037c1670 */
[--C-:B------:R-:W-:Y:S01]  /*4d90*/  FFMA.FTZ R132, R132, c[0x0][0x29c], -R229.reuse ;  /* 0x0000a70084847a23 */ /* 0x100fe200000108e5 */
[----:B------:R-:W-:Y:S01]  /*4da0*/  STS [R207+0x18480], R137 ;  /* 0x01848089cf007388 */ /* 0x000fe20000000800 */
[----:B------:R-:W-:Y:S01]  /*4db0*/  FFMA.FTZ R133, R133, c[0x0][0x29c], -R229 ;  /* 0x0000a70085857a23 */ /* 0x000fe200000108e5 */
[----:B------:R-:W-:Y:S01]  /*4dc0*/  FSEL R135, R158, -INF , !P0 ;  /* 0xff8000009e877808 */ /* 0x000fe20004000000 */
[--C-:B---3--:R-:W-:Y:S01]  /*4dd0*/  FADD.FTZ R6, R6, -R134.reuse ;  /* 0x8000008606067221 */ /* 0x108fe20000010000 */
[----:B------:R-:W-:Y:S01]  /*4de0*/  FSEL R140, R157, -INF , !P6 ;  /* 0xff8000009d8c7808 */ /* 0x000fe20007000000 */
[----:B------:R-:W3:Y:S01]  /*4df0*/  MUFU.EX2 R248, R248 ;  /* 0x000000f800f87308 */ /* 0x000ee20000000800 */
[--C-:B------:R-:W-:Y:S01]  /*4e00*/  FADD.FTZ R7, R7, -R134.reuse ;  /* 0x8000008607077221 */ /* 0x100fe20000010000 */
[----:B------:R-:W-:Y:S01]  /*4e10*/  PLOP3.LUT P0, PT, PT, PT, UP0, 0x80, 0x0 ;  /* 0x000000000000781c */ /* 0x000fe20003f0f008 */
[--C-:B------:R-:W-:Y:S02]  /*4e20*/  FADD.FTZ R18, R18, -R134.reuse ;  /* 0x8000008612127221 */ /* 0x100fe40000010000 */
[----:B------:R-:W-:Y:S01]  /*4e30*/  FMUL.FTZ R6, R237, R6 ;  /* 0x00000006ed067220 */ /* 0x000fe20000410000 */
[C---:B------:R-:W-:Y:S01]  /*4e40*/  F2FP.PACK_AB R237, R139.reuse, R237 ;  /* 0x000000ed8bed723e */ /* 0x040fe200000000ff */
[----:B------:R-:W-:Y:S02]  /*4e50*/  FMUL.FTZ R7, R139, R7 ;  /* 0x000000078b077220 */ /* 0x000fe40000410000 */
[----:B------:R-:W-:Y:S01]  /*4e60*/  FMUL.FTZ R18, R145, R18 ;  /* 0x0000001291127220 */ /* 0x000fe20000410000 */
[----:B------:R-:W5:Y:S01]  /*4e70*/  MUFU.EX2 R249, R249 ;  /* 0x000000f900f97308 */ /* 0x000f620000000800 */
[----:B------:R-:W-:Y:S01]  /*4e80*/  F2FP.PACK_AB R145, R247, R145 ;  /* 0x00000091f791723e */ /* 0x000fe200000000ff */
[----:B------:R-:W-:Y:S01]  /*4e90*/  STS [R207+0x18880], R237 ;  /* 0x018880edcf007388 */ /* 0x000fe20000000800 */
[----:B------:R-:W-:Y:S01]  /*4ea0*/  FMUL.FTZ R6, R6, R160 ;  /* 0x000000a006067220 */ /* 0x000fe20000410000 */
[----:B--2---:R-:W-:Y:S01]  /*4eb0*/  F2FP.PACK_AB R185, R184, R185 ;  /* 0x000000b9b8b9723e */ /* 0x004fe200000000ff */
[----:B------:R-:W-:Y:S01]  /*4ec0*/  FMUL.FTZ R7, R7, R161 ;  /* 0x000000a107077220 */ /* 0x000fe20000410000 */
[----:B------:R-:W-:Y:S01]  /*4ed0*/  STS [R210], R241 ;  /* 0x000000f1d2007388 */ /* 0x000fe20000000800 */
[--C-:B------:R-:W-:Y:S02]  /*4ee0*/  FADD.FTZ R22, R22, -R134.reuse ;  /* 0x8000008616167221 */ /* 0x100fe40000010000 */
[----:B------:R-:W-:Y:S01]  /*4ef0*/  FMUL.FTZ R32, R2, R32 ;  /* 0x0000002002207220 */ /* 0x000fe20000410000 */
[----:B------:R-:W2:Y:S01]  /*4f00*/  MUFU.EX2 R238, R238 ;  /* 0x000000ee00ee7308 */ /* 0x000ea20000000800 */
[----:B------:R-:W-:Y:S01]  /*4f10*/  STS [R210+0x400], R145 ;  /* 0x00040091d2007388 */ /* 0x000fe20000000800 */
[----:B------:R-:W-:Y:S01]  /*4f20*/  F2FP.PACK_AB R6, R7, R6 ;  /* 0x000000060706723e */ /* 0x000fe200000000ff */
[----:B------:R-:W-:Y:S01]  /*4f30*/  FADD.FTZ R34, R34, -R134 ;  /* 0x8000008622227221 */ /* 0x000fe20000010000 */
[----:B------:R-:W-:Y:S01]  /*4f40*/  F2FP.PACK_AB R7, R147, R246 ;  /* 0x000000f69307723e */ /* 0x000fe200000000ff */
[----:B---3--:R-:W-:Y:S02]  /*4f50*/  FMUL.FTZ R22, R248, R22 ;  /* 0x00000016f8167220 */ /* 0x008fe40000410000 */
[--C-:B-1----:R-:W-:Y:S02]  /*4f60*/  FADD.FTZ R8, R8, -R5.reuse ;  /* 0x8000000508087221 */ /* 0x102fe40000010000 */
[--C-:B------:R-:W-:Y:S01]  /*4f70*/  FADD.FTZ R9, R9, -R5.reuse ;  /* 0x8000000509097221 */ /* 0x100fe20000010000 */
[----:B------:R-:W1:Y:S01]  /*4f80*/  MUFU.EX2 R250, R250 ;  /* 0x000000fa00fa7308 */ /* 0x000e620000000800 */
[----:B------:R-:W-:Y:S01]  /*4f90*/  FMUL.FTZ R8, R3, R8 ;  /* 0x0000000803087220 */ /* 0x000fe20000410000 */
[----:B------:R-:W-:Y:S01]  /*4fa0*/  F2FP.PACK_AB R3, R153, R3 ;  /* 0x000000039903723e */ /* 0x000fe200000000ff */
[--C-:B------:R-:W-:Y:S01]  /*4fb0*/  FADD.FTZ R12, R12, -R5.reuse ;  /* 0x800000050c0c7221 */ /* 0x100fe20000010000 */
[----:B-----5:R-:W-:Y:S01]  /*4fc0*/  F2FP.PACK_AB R248, R249, R248 ;  /* 0x000000f8f9f8723e */ /* 0x020fe200000000ff */
[--C-:B------:R-:W-:Y:S02]  /*4fd0*/  FADD.FTZ R13, R13, -R5.reuse ;  /* 0x800000050d0d7221 */ /* 0x100fe40000010000 */
[--C-:B------:R-:W-:Y:S01]  /*4fe0*/  FADD.FTZ R24, R24, -R5.reuse ;  /* 0x8000000518187221 */ /* 0x100fe20000010000 */
[----:B------:R-:W-:Y:S01]  /*4ff0*/  STS [R207+0x19480], R3 ;  /* 0x01948003cf007388 */ /* 0x000fe20000000800 */
[--C-:B------:R-:W-:Y:S01]  /*5000*/  FADD.FTZ R25, R25, -R5.reuse ;  /* 0x8000000519197221 */ /* 0x100fe20000010000 */
[----:B------:R-:W3:Y:S01]  /*5010*/  MUFU.EX2 R234, R234 ;  /* 0x000000ea00ea7308 */ /* 0x000ee20000000800 */
[--C-:B------:R-:W-:Y:S02]  /*5020*/  FADD.FTZ R28, R28, -R5.reuse ;  /* 0x800000051c1c7221 */ /* 0x100fe40000010000 */
[----:B------:R-:W-:Y:S01]  /*5030*/  FADD.FTZ R29, R29, -R5 ;  /* 0x800000051d1d7221 */ /* 0x000fe20000010000 */
[----:B------:R-:W-:Y:S01]  /*5040*/  F2FP.PACK_AB R5, R144, R138 ;  /* 0x0000008a9005723e */ /* 0x000fe200000000ff */
[----:B------:R-:W-:Y:S01]  /*5050*/  FMUL.FTZ R12, R154, R12 ;  /* 0x0000000c9a0c7220 */ /* 0x000fe20000410000 */
[----:B------:R-:W-:Y:S01]  /*5060*/  F2FP.PACK_AB R154, R155, R154 ;  /* 0x0000009a9b9a723e */ /* 0x000fe200000000ff */
[--C-:B------:R-:W-:Y:S01]  /*5070*/  FFMA.FTZ R140, R140, c[0x0][0x29c], -R229.reuse ;  /* 0x0000a7008c8c7a23 */ /* 0x100fe200000108e5 */
[----:B--2---:R-:W-:Y:S01]  /*5080*/  F2FP.PACK_AB R2, R238, R2 ;  /* 0x00000002ee02723e */ /* 0x004fe200000000ff */
[----:B------:R-:W-:Y:S01]  /*5090*/  STS [R207+0x19880], R5 ;  /* 0x01988005cf007388 */ /* 0x000fe20000000800 */
[----:B------:R-:W-:Y:S01]  /*50a0*/  MUFU.EX2 R132, R132 ;  /* 0x0000008400847308 */ /* 0x000fe20000000800 */
[----:B------:R-:W-:Y:S02]  /*50b0*/  FFMA.FTZ R229, R135, c[0x0][0x29c], -R229 ;  /* 0x0000a70087e57a23 */ /* 0x000fe400000108e5 */
[----:B------:R-:W-:Y:S01]  /*50c0*/  STS [R210+0x1000], R154 ;  /* 0x0010009ad2007388 */ /* 0x000fe20000000800 */
[----:B-1----:R-:W-:Y:S02]  /*50d0*/  FMUL.FTZ R34, R250, R34 ;  /* 0x00000022fa227220 */ /* 0x002fe40000410000 */
[----:B------:R-:W-:Y:S01]  /*50e0*/  FADD.FTZ R17, R17, -R146 ;  /* 0x8000009211117221 */ /* 0x000fe20000010000 */
[----:B------:R-:W-:Y:S01]  /*50f0*/  STS [R210+0x1400], R7 ;  /* 0x00140007d2007388 */ /* 0x000fe20000000800 */
[----:B------:R-:W-:Y:S02]  /*5100*/  FADD.FTZ R19, R19, -R134 ;  /* 0x8000008613137221 */ /* 0x000fe40000010000 */
[----:B------:R-:W1:Y:S01]  /*5110*/  MUFU.EX2 R133, R133 ;  /* 0x0000008500857308 */ /* 0x000e620000000800 */
[----:B------:R-:W-:Y:S01]  /*5120*/  STS [R207+0x1a480], R185 ;  /* 0x01a480b9cf007388 */ /* 0x000fe20000000800 */
[----:B------:R-:W-:Y:S01]  /*5130*/  FMUL.FTZ R17, R239, R17 ;  /* 0x00000011ef117220 */ /* 0x000fe20000410000 */
[----:B---3--:R-:W-:Y:S02]  /*5140*/  F2FP.PACK_AB R250, R234, R250 ;  /* 0x000000faeafa723e */ /* 0x008fe400000000ff */
[----:B------:R-:W-:Y:S01]  /*5150*/  STS [R207+0x1a880], R248 ;  /* 0x01a880f8cf007388 */ /* 0x000fe20000000800 */
[----:B------:R-:W-:Y:S02]  /*5160*/  FMUL.FTZ R19, R247, R19 ;  /* 0x00000013f7137220 */ /* 0x000fe40000410000 */
[--C-:B----4-:R-:W-:Y:S01]  /*5170*/  FADD.FTZ R10, R10, -R245.reuse ;  /* 0x800000f50a0a7221 */ /* 0x110fe20000010000 */
[----:B------:R1:W-:Y:S01]  /*5180*/  STS [R210+0x2000], R2 ;  /* 0x00200002d2007388 */ /* 0x0003e20000000800 */
[----:B------:R-:W2:Y:S01]  /*5190*/  MUFU.EX2 R240, R240 ;  /* 0x000000f000f07308 */ /* 0x000ea20000000800 */
[--C-:B------:R-:W-:Y:S02]  /*51a0*/  FADD.FTZ R11, R11, -R245.reuse ;  /* 0x800000f50b0b7221 */ /* 0x100fe40000010000 */
[----:B------:R-:W-:Y:S01]  /*51b0*/  STS [R210+0x2400], R250 ;  /* 0x002400fad2007388 */ /* 0x000fe20000000800 */
[----:B------:R-:W-:Y:S02]  /*51c0*/  FMUL.FTZ R17, R17, R217 ;  /* 0x000000d911117220 */ /* 0x000fe40000410000 */
[----:B------:R-:W-:Y:S02]  /*51d0*/  FMUL.FTZ R19, R19, R219 ;  /* 0x000000db13137220 */ /* 0x000fe40000410000 */
[----:B------:R-:W-:Y:S02]  /*51e0*/  FMUL.FTZ R10, R138, R10 ;  /* 0x0000000a8a0a7220 */ /* 0x000fe40000410000 */
[----:B------:R-:W3:Y:S01]  /*51f0*/  MUFU.EX2 R242, R242 ;  /* 0x000000f200f27308 */ /* 0x000ee20000000800 */
[----:B------:R-:W-:Y:S02]  /*5200*/  FMUL.FTZ R11, R144, R11 ;  /* 0x0000000b900b7220 */ /* 0x000fe40000410000 */
[----:B------:R-:W-:Y:S02]  /*5210*/  FMUL.FTZ R16, R16, R186 ;  /* 0x000000ba10107220 */ /* 0x000fe40000410000 */
[----:B------:R-:W-:Y:S02]  /*5220*/  FMUL.FTZ R18, R18, R218 ;  /* 0x000000da12127220 */ /* 0x000fe40000410000 */
[----:B------:R-:W-:Y:S01]  /*5230*/  FMUL.FTZ R9, R153, R9 ;  /* 0x0000000999097220 */ /* 0x000fe20000410000 */
[----:B------:R-:W-:Y:S01]  /*5240*/  F2FP.PACK_AB R16, R17, R16 ;  /* 0x000000101110723e */ /* 0x000fe200000000ff */
[--C-:B------:R-:W-:Y:S01]  /*5250*/  FADD.FTZ R15, R15, -R245.reuse ;  /* 0x800000f50f0f7221 */ /* 0x100fe20000010000 */
[----:B------:R-:W-:Y:S01]  /*5260*/  MUFU.EX2 R140, R140 ;  /* 0x0000008c008c7308 */ /* 0x000fe20000000800 */
[--C-:B------:R-:W-:Y:S01]  /*5270*/  FADD.FTZ R14, R14, -R245.reuse ;  /* 0x800000f50e0e7221 */ /* 0x100fe20000010000 */
[----:B------:R-:W-:Y:S01]  /*5280*/  F2FP.PACK_AB R18, R19, R18 ;  /* 0x000000121312723e */ /* 0x000fe200000000ff */
[----:B------:R-:W-:Y:S01]  /*5290*/  FADD.FTZ R21, R21, -R146 ;  /* 0x8000009215157221 */ /* 0x000fe20000010000 */
[----:B-1----:R-:W-:Y:S01]  /*52a0*/  F2FP.PACK_AB R2, R133, R132 ;  /* 0x000000848502723e */ /* 0x002fe200000000ff */
[----:B--2---:R-:W-:Y:S02]  /*52b0*/  FMUL.FTZ R24, R240, R24 ;  /* 0x00000018f0187220 */ /* 0x004fe40000410000 */
[----:B------:R-:W-:Y:S02]  /*52c0*/  FADD.FTZ R23, R23, -R134 ;  /* 0x8000008617177221 */ /* 0x000fe40000010000 */
[----:B------:R1:W-:Y:S01]  /*52d0*/  STS [R207+0x1b880], R2 ;  /* 0x01b88002cf007388 */ /* 0x0003e20000000800 */
[----:B------:R-:W2:Y:S01]  /*52e0*/  MUFU.EX2 R136, R136 ;  /* 0x0000008800887308 */ /* 0x000ea20000000800 */
[----:B------:R-:W-:Y:S02]  /*52f0*/  FMUL.FTZ R9, R9, R167 ;  /* 0x000000a709097220 */ /* 0x000fe40000410000 */
[----:B------:R-:W-:Y:S01]  /*5300*/  FMUL.FTZ R15, R147, R15 ;  /* 0x0000000f930f7220 */ /* 0x000fe20000410000 */
[----:B---3--:R-:W-:Y:S01]  /*5310*/  F2FP.PACK_AB R240, R242, R240 ;  /* 0x000000f0f2f0723e */ /* 0x008fe200000000ff */
[----:B------:R-:W-:Y:S02]  /*5320*/  FMUL.FTZ R11, R11, R169 ;  /* 0x000000a90b0b7220 */ /* 0x000fe40000410000 */
[----:B------:R-:W-:Y:S02]  /*5330*/  FMUL.FTZ R13, R155, R13 ;  /* 0x0000000d9b0d7220 */ /* 0x000fe40000410000 */
[----:B------:R-:W-:Y:S01]  /*5340*/  STS [R207+0x1b480], R240 ;  /* 0x01b480f0cf007388 */ /* 0x000fe20000000800 */
[----:B------:R-:W3:Y:S01]  /*5350*/  MUFU.EX2 R233, R233 ;  /* 0x000000e900e97308 */ /* 0x000ee20000000800 */
[----:B------:R-:W-:Y:S02]  /*5360*/  FMUL.FTZ R8, R8, R164 ;  /* 0x000000a408087220 */ /* 0x000fe40000410000 */
[----:B------:R-:W-:Y:S02]  /*5370*/  FMUL.FTZ R10, R10, R168 ;  /* 0x000000a80a0a7220 */ /* 0x000fe40000410000 */
[----:B------:R-:W-:Y:S01]  /*5380*/  FMUL.FTZ R14, R246, R14 ;  /* 0x0000000ef60e7220 */ /* 0x000fe20000410000 */
[----:B------:R-:W-:Y:S01]  /*5390*/  F2FP.PACK_AB R8, R9, R8 ;  /* 0x000000080908723e */ /* 0x000fe200000000ff */
[----:B------:R-:W-:Y:S01]  /*53a0*/  FADD.FTZ R33, R33, -R146 ;  /* 0x8000009221217221 */ /* 0x000fe20000010000 */
[----:B------:R-:W-:Y:S01]  /*53b0*/  F2FP.PACK_AB R10, R11, R10 ;  /* 0x0000000a0b0a723e */ /* 0x000fe200000000ff */
[----:B------:R-:W-:Y:S01]  /*53c0*/  FADD.FTZ R35, R35, -R134 ;  /* 0x8000008623237221 */ /* 0x000fe20000010000 */
[----:B------:R-:W1:Y:S01]  /*53d0*/  MUFU.EX2 R229, R229 ;  /* 0x000000e500e57308 */ /* 0x000e620000000800 */
[----:B------:R-:W-:Y:S02]  /*53e0*/  FMUL.FTZ R13, R13, R162 ;  /* 0x000000a20d0d7220 */ /* 0x000fe40000410000 */
[----:B------:R-:W-:Y:S02]  /*53f0*/  FMUL.FTZ R15, R15, R171 ;  /* 0x000000ab0f0f7220 */ /* 0x000fe40000410000 */
[----:B--2---:R-:W-:Y:S02]  /*5400*/  FMUL.FTZ R28, R136, R28 ;  /* 0x0000001c881c7220 */ /* 0x004fe40000410000 */
[----:B------:R-:W-:Y:S02]  /*5410*/  FMUL.FTZ R21, R184, R21 ;  /* 0x00000015b8157220 */ /* 0x000fe40000410000 */
[----:B------:R-:W-:Y:S02]  /*5420*/  FMUL.FTZ R23, R249, R23 ;  /* 0x00000017f9177220 */ /* 0x000fe40000410000 */
[----:B------:R-:W-:Y:S02]  /*5430*/  FMUL.FTZ R12, R12, R170 ;  /* 0x000000aa0c0c7220 */ /* 0x000fe40000410000 */
[----:B------:R-:W-:Y:S01]  /*5440*/  FMUL.FTZ R14, R14, R163 ;  /* 0x000000a30e0e7220 */ /* 0x000fe20000410000 */
[----:B---3--:R-:W-:Y:S01]  /*5450*/  F2FP.PACK_AB R136, R233, R136 ;  /* 0x00000088e988723e */ /* 0x008fe200000000ff */
[----:B------:R-:W-:Y:S01]  /*5460*/  FMUL.FTZ R21, R21, R221 ;  /* 0x000000dd15157220 */ /* 0x000fe20000410000 */
[----:B------:R-:W-:Y:S01]  /*5470*/  F2FP.PACK_AB R12, R13, R12 ;  /* 0x0000000c0d0c723e */ /* 0x000fe200000000ff */
[----:B------:R-:W-:Y:S01]  /*5480*/  FMUL.FTZ R23, R23, R223 ;  /* 0x000000df17177220 */ /* 0x000fe20000410000 */
[----:B------:R-:W-:Y:S01]  /*5490*/  F2FP.PACK_AB R14, R15, R14 ;  /* 0x0000000e0f0e723e */ /* 0x000fe200000000ff */
[----:B------:R-:W-:Y:S01]  /*54a0*/  STS [R210+0x3000], R136 ;  /* 0x00300088d2007388 */ /* 0x000fe20000000800 */
[----:B------:R-:W-:Y:S02]  /*54b0*/  FMUL.FTZ R20, R20, R220 ;  /* 0x000000dc14147220 */ /* 0x000fe40000410000 */
[----:B------:R-:W-:Y:S01]  /*54c0*/  FMUL.FTZ R33, R238, R33 ;  /* 0x00000021ee217220 */ /* 0x000fe20000410000 */
[----:B-1----:R-:W-:Y:S01]  /*54d0*/  F2FP.PACK_AB R2, R229, R140 ;  /* 0x0000008ce502723e */ /* 0x002fe200000000ff */
[----:B------:R-:W-:Y:S01]  /*54e0*/  FMUL.FTZ R22, R22, R222 ;  /* 0x000000de16167220 */ /* 0x000fe20000410000 */
[----:B------:R-:W-:Y:S01]  /*54f0*/  F2FP.PACK_AB R20, R21, R20 ;  /* 0x000000141514723e */ /* 0x000fe200000000ff */
[----:B------:R-:W-:Y:S02]  /*5500*/  FMUL.FTZ R35, R234, R35 ;  /* 0x00000023ea237220 */ /* 0x000fe40000410000 */
[----:B------:R1:W-:Y:S01]  /*5510*/  STS [R210+0x3400], R2 ;  /* 0x00340002d2007388 */ /* 0x0003e20000000800 */
[--C-:B------:R-:W-:Y:S01]  /*5520*/  FADD.FTZ R26, R26, -R245.reuse ;  /* 0x800000f51a1a7221 */ /* 0x100fe20000010000 */
[----:B------:R-:W-:Y:S01]  /*5530*/  F2FP.PACK_AB R22, R23, R22 ;  /* 0x000000161716723e */ /* 0x000fe200000000ff */
[--C-:B------:R-:W-:Y:S01]  /*5540*/  FADD.FTZ R27, R27, -R245.reuse ;  /* 0x800000f51b1b7221 */ /* 0x100fe20000010000 */
[----:B------:R-:W-:Y:S01]  /*5550*/  BAR.SYNC.DEFER_BLOCKING 0x0 ;  /* 0x0000000000007b1d */ /* 0x000fe20000010000 */
[----:B------:R-:W-:Y:S02]  /*5560*/  FMUL.FTZ R33, R33, R230 ;  /* 0x000000e621217220 */ /* 0x000fe40000410000 */
[----:B------:R-:W-:Y:S02]  /*5570*/  FMUL.FTZ R35, R35, R232 ;  /* 0x000000e823237220 */ /* 0x000fe40000410000 */
[----:B------:R-:W-:Y:S02]  /*5580*/  FMUL.FTZ R26, R132, R26 ;  /* 0x0000001a841a7220 */ /* 0x000fe40000410000 */
[----:B------:R-:W-:Y:S02]  /*5590*/  FMUL.FTZ R27, R133, R27 ;  /* 0x0000001b851b7220 */ /* 0x000fe40000410000 */
[----:B------:R-:W-:Y:S02]  /*55a0*/  FMUL.FTZ R32, R32, R159 ;  /* 0x0000009f20207220 */ /* 0x000fe40000410000 */
[----:B------:R-:W-:Y:S02]  /*55b0*/  FMUL.FTZ R34, R34, R231 ;  /* 0x000000e722227220 */ /* 0x000fe40000410000 */
[----:B------:R-:W-:Y:S01]  /*55c0*/  FMUL.FTZ R25, R242, R25 ;  /* 0x00000019f2197220 */ /* 0x000fe20000410000 */
[----:B------:R-:W-:Y:S01]  /*55d0*/  F2FP.PACK_AB R32, R33, R32 ;  /* 0x000000202120723e */ /* 0x000fe200000000ff */
[--C-:B------:R-:W-:Y:S01]  /*55e0*/  FADD.FTZ R30, R30, -R245.reuse ;  /* 0x800000f51e1e7221 */ /* 0x100fe20000010000 */
[----:B------:R-:W-:Y:S01]  /*55f0*/  F2FP.PACK_AB R34, R35, R34 ;  /* 0x000000222322723e */ /* 0x000fe200000000ff */
[----:B------:R-:W-:Y:S02]  /*5600*/  FFMA.FTZ R227, -R227, R227, 1 ;  /* 0x3f800000e3e37423 */ /* 0x000fe400000101e3 */
[----:B------:R-:W-:Y:S02]  /*5610*/  FADD.FTZ R31, R31, -R245 ;  /* 0x800000f51f1f7221 */ /* 0x000fe40000010000 */
[----:B------:R-:W-:Y:S01]  /*5620*/  FFMA.FTZ R226, -R226, R226, 1 ;  /* 0x3f800000e2e27423 */ /* 0x000fe200000101e2 */
[----:B-1----:R-:W-:Y:S01]  /*5630*/  MOV R2, UR4 ;  /* 0x0000000400027c02 */ /* 0x002fe20008000f00 */
[----:B------:R-:W-:Y:S01]  /*5640*/  FMUL.FTZ R25, R25, R225 ;  /* 0x000000e119197220 */ /* 0x000fe20000410000 */
[----:B------:R-:W-:Y:S01]  /*5650*/  STS [R207+0x1c480], R4 ;  /* 0x01c48004cf007388 */ /* 0x000fe20000000800 */
[----:B------:R-:W-:Y:S02]  /*5660*/  FMUL.FTZ R30, R140, R30 ;  /* 0x0000001e8c1e7220 */ /* 0x000fe40000410000 */
        /* <DEDUP_REMOVED lines=8> */
[----:B------:R-:W-:Y:S01]  /*56f0*/  FFMA.FTZ R158, -R158, R158, 1 ;  /* 0x3f8000009e9e7423 */ /* 0x000fe2000001019e */
[----:B------:R-:W-:Y:S01]  /*5700*/  F2FP.PACK_AB R24, R25, R24 ;  /* 0x000000181918723e */ /* 0x000fe200000000ff */
[----:B------:R-:W-:Y:S01]  /*5710*/  FFMA.FTZ R157, -R157, R157, 1 ;  /* 0x3f8000009d9d7423 */ /* 0x000fe2000001019d */
        /* <DEDUP_REMOVED lines=101> */
[----:B-12-4-:R-:W-:Y:S02]  /*5d70*/  USHF.R.S32.HI UR18, URZ, 0x1f, UR17 ;  /* 0x0000001f3f127899 */ /* 0x016fe40008011411 */
[----:B------:R-:W-:Y:S02]  /*5d80*/  ULDC.64 UR6, c[0x0][0x208] ;  /* 0x0000820000067ab9 */ /* 0x000fe40000000a00 */
[----:B------:R-:W-:Y:S02]  /*5d90*/  UIMAD UR18, UR18, UR6, URZ ;  /* 0x00000006121272a4 */ /* 0x000fe4000f8e023f */
[----:B------:R-:W-:Y:S02]  /*5da0*/  UIMAD.WIDE.U32 UR20, UR17, UR6, URZ ;  /* 0x00000006111472a5 */ /* 0x000fe4000f8e003f */
[----:B------:R-:W-:Y:S02]  /*5db0*/  UIMAD UR18, UR17, UR7, UR18 ;  /* 0x00000007111272a4 */ /* 0x000fe4000f8e0212 */
[----:B------:R-:W-:Y:S02]  /*5dc0*/  USHF.L.U32 UR17, UR17, 0x6, URZ ;  /* 0x0000000611117899 */ /* 0x000fe4000800063f */
[----:B------:R-:W-:Y:S01]  /*5dd0*/  UIADD3 UR18, UR21, UR18, URZ ;  /* 0x0000001215127290 */ /* 0x000fe2000fffe03f */
[----:B------:R-:W-:Y:S01]  /*5de0*/  IMAD.U32 R6, RZ, RZ, UR20 ;  /* 0x00000014ff067e24 */ /* 0x000fe2000f8e00ff */
[----:B------:R-:W-:Y:S01]  /*5df0*/  UIADD3 UR6, -UR17, UR10, URZ ;  /* 0x0000000a11067290 */ /* 0x000fe2000fffe13f */
[----:B------:R-:W-:Y:S03]  /*5e00*/  IMAD.U32 R7, RZ, RZ, UR21 ;  /* 0x00000015ff077e24 */ /* 0x000fe6000f8e00ff */
[----:B------:R-:W-:Y:S01]  /*5e10*/  IMAD.U32 R4, RZ, RZ, UR18 ;  /* 0x00000012ff047e24 */ /* 0x000fe2000f8e00ff */
[C---:B------:R-:W-:Y:S04]  /*5e20*/  LEA R5, P0, R6.reuse, R198, 0x6 ;  /* 0x000000c606057211 */ /* 0x040fe800078030ff */
[C---:B------:R-:W-:Y:S02]  /*5e30*/  LEA R8, P6, R5.reuse, c[0x0][0x1f0], 0x1 ;  /* 0x00007c0005087a11 */ /* 0x040fe400078c08ff */
[----:B------:R-:W-:Y:S02]  /*5e40*/  LEA.HI.X R4, R6, R213, R4, 0x6, P0 ;  /* 0x000000d506047211 */ /* 0x000fe400000f3404 */
[----:B------:R-:W-:Y:S02]  /*5e50*/  IADD3 R6, P0, R204, UR17, RZ ;  /* 0x00000011cc067c10 */ /* 0x000fe4000ff1e0ff */
[----:B------:R-:W-:Y:S01]  /*5e60*/  LEA.HI.X R9, R5, c[0x0][0x1f4], R4, 0x1, P6 ;  /* 0x00007d0005097a11 */ /* 0x000fe200030f0c04 */
[----:B------:R-:W-:Y:S01]  /*5e70*/  IMAD.U32 R5, RZ, RZ, UR17 ;  /* 0x00000011ff057e24 */ /* 0x000fe2000f8e00ff */
[----:B------:R-:W-:Y:S01]  /*5e80*/  ISETP.GE.OR P6, PT, R194, UR6, !P4 ;  /* 0x00000006c2007c0c */ /* 0x000fe2000e7c6670 */
[----:B------:R-:W-:Y:S03]  /*5e90*/  IMAD.U32 R4, RZ, RZ, UR15 ;  /* 0x0000000fff047e24 */ /* 0x000fe6000f8e00ff */
[----:B------:R-:W-:Y:S01]  /*5ea0*/  LEA.HI.X.SX32 R5, R5, R188, 0x1, P0 ;  /* 0x000000bc05057211 */ /* 0x000fe200000f0eff */
[----:B------:R-:W-:Y:S01]  /*5eb0*/  IMAD R4, R4, 0x3000, R203 ;  /* 0x0000300004047824 */ /* 0x000fe200078e02cb */
[C---:B------:R-:W-:Y:S04]  /*5ec0*/  LEA R10, P0, R6.reuse, c[0x0][0x280], 0x2 ;  /* 0x0000a000060a7a11 */ /* 0x040fe800078010ff */
[----:B------:R-:W-:Y:S01]  /*5ed0*/  LEA.HI.X R11, R6, c[0x0][0x284], R5, 0x2, P0 ;  /* 0x0000a100060b7a11 */ /* 0x000fe200000f1405 */
[----:B------:R-:W-:Y:S01]  /*5ee0*/  IMAD.U32 R5, RZ, RZ, UR15 ;  /* 0x0000000fff057e24 */ /* 0x000fe2000f8e00ff */
[C---:B------:R-:W-:Y:S01]  /*5ef0*/  ISETP.GE.OR P0, PT, R194.reuse, UR6, !P3 ;  /* 0x00000006c2007c0c */ /* 0x040fe2000df06670 */
[----:B------:R-:W-:Y:S01]  /*5f00*/  @!PT LDS RZ, [RZ] ;  /* 0x00000000fffff984 */ /* 0x000fe20000000800 */
[----:B------:R-:W-:Y:S01]  /*5f10*/  @!PT LDS RZ, [RZ] ;  /* 0x00000000fffff984 */ /* 0x000fe20000000800 */
[----:B------:R-:W-:Y:S01]  /*5f20*/  @!PT LDS RZ, [RZ] ;  /* 0x00000000fffff984 */ /* 0x000fe20000000800 */
[----:B------:R1:W-:Y:S01]  /*5f30*/  LDGSTS.E.BYPASS.LTC128B.128 [R4], [R8.64], !P6 ;  /* 0x0000000008047fae */ /* 0x0003e2000f101d4c */
[----:B------:R-:W-:Y:S01]  /*5f40*/  ISETP.GE.OR P6, PT, R194, UR6, !P2 ;  /* 0x00000006c2007c0c */ /* 0x000fe2000d7c6670 */
[----:B------:R-:W-:Y:S04]  /*5f50*/  @!P1 IMAD R5, R5, 0x40, R193 ;  /* 0x0000004005059824 */ /* 0x000fe800078e02c1 */
[----:B------:R-:W-:Y:S06]  /*5f60*/  @!P1 IMAD.SHL.U32 R5, R5, 0x4, RZ ;  /* 0x0000000405059824 */ /* 0x000fec00078e00ff */
[----:B------:R1:W-:Y:S06]  /*5f70*/  LDGSTS.E.BYPASS.LTC128B.128 [R4+0x1000], [R8.64+0x40], !P0 ;  /* 0x0100004008047fae */ /* 0x0003ec000c101d4c */
[----:B------:R1:W-:Y:S06]  /*5f80*/  LDGSTS.E.BYPASS.LTC128B.128 [R4+0x2000], [R8.64+0x80], !P6 ;  /* 0x0200008008047fae */ /* 0x0003ec000f101d4c */
[----:B------:R1:W-:Y:S02]  /*5f90*/  @!P1 LDGSTS.E.BYPASS.LTC128B.128 [R5+0x18280], [R10.64] ;  /* 0x182800000a059fae */ /* 0x0003e4000b901d4c */
.L_x_986:
        /* <DEDUP_REMOVED lines=10> */
[----:B------:R-:W-:Y:S01]  /*6040*/  LDSM.16.M88.4 R152, [R174+0x1000] ;  /* 0x00100000ae98783b */ /* 0x000fe20000000200 */
[----:B------:R-:W-:Y:S02]  /*6050*/  UIADD3 UR7, UR16, 0x1, URZ ;  /* 0x0000000110077890 */ /* 0x000fe4000fffe03f */
[-C--:B------:R-:W-:Y:S01]  /*6060*/  HMMA.16816.F32 R12, R24, R28.reuse, RZ ;  /* 0x0000001c180c723c */ /* 0x080fe200000018ff */
[----:B------:R-:W-:Y:S01]  /*6070*/  LDSM.16.MT88.2 R156, [R178+0x2c00] ;  /* 0x002c0000b29c783b */ /* 0x000fe20000004100 */
[----:B------:R-:W-:Y:S02]  /*6080*/  UISETP.GE.AND UP2, UPT, UR16, 0x1, UPT ;  /* 0x000000011000788c */ /* 0x000fe4000bf46270 */
[----:B------:R-:W-:Y:S01]  /*6090*/  UISETP.GE.AND UP1, UPT, UR15, 0x1, UPT ;  /* 0x000000010f00788c */ /* 0x000fe2000bf26270 */
[----:B------:R-:W0:Y:S01]  /*60a0*/  LDGDEPBAR ;  /* 0x00000000000079af */ /* 0x000e220000000000 */
[----:B------:R-:W-:Y:S02]  /*60b0*/  USEL UR4, UR17, URZ, !UP3 ;  /* 0x0000003f11047287 */ /* 0x000fe4000d800000 */
[C---:B------:R-:W-:Y:S01]  /*60c0*/  HMMA.16816.F32 R16, R20.reuse, R28, RZ ;  /* 0x0000001c1410723c */ /* 0x040fe200000018ff */
[----:B------:R-:W2:Y:S01]  /*60d0*/  LDSM.16.MT88.2 R28, [R178+0x2800] ;  /* 0x00280000b21c783b */ /* 0x000ea20000004100 */
[----:B------:R-:W-:Y:S06]  /*60e0*/  USEL UR16, UR7, URZ, !UP2 ;  /* 0x0000003f07107287 */ /* 0x000fec000d000000 */
        /* <DEDUP_REMOVED lines=24> */
[----:B------:R-:W5:Y:S03]  /*6270*/  LDSM.16.MT88.2 R136, [R178+0x1400] ;  /* 0x00140000b288783b */ /* 0x000f660000004100 */
[-C--:B----4-:R-:W-:Y:S01]  /*6280*/  HMMA.16816.F32 R4, R140, R148.reuse, R4 ;  /* 0x000000948c04723c */ /* 0x090fe20000001804 */
        /* <DEDUP_REMOVED lines=21> */
[-C--:B-----5:R-:W-:Y:S08]  /*63e0*/  HMMA.16816.F32 R4, R132, R136.reuse, R4 ;  /* 0x000000888404723c */ /* 0x0a0ff00000001804 */
[C---:B----4-:R-:W-:Y:S01]  /*63f0*/  HMMA.16816.F32 R8, R156.reuse, R136, R8 ;  /* 0x000000889c08723c */ /* 0x050fe20000001808 */
[----:B------:R-:W4:Y:S07]  /*6400*/  LDSM.16.MT88.2 R136, [R178+0x1c00] ;  /* 0x001c0000b288783b */ /* 0x000f2e0000004100 */
[-C--:B------:R-:W-:Y:S08]  /*6410*/  HMMA.16816.F32 R12, R156, R138.reuse, R12 ;  /* 0x0000008a9c0c723c */ /* 0x080ff0000000180c */
[C---:B------:R-:W-:Y:S01]  /*6420*/  HMMA.16816.F32 R16, R132.reuse, R138, R16 ;  /* 0x0000008a8410723c */ /* 0x040fe20000001810 */
[----:B------:R-:W5:Y:S07]  /*6430*/  LDSM.16.MT88.2 R138, [R178+0x3c00] ;  /* 0x003c0000b28a783b */ /* 0x000f6e0000004100 */
[-C--:B-1----:R-:W-:Y:S01]  /*6440*/  HMMA.16816.F32 R20, R132, R2.reuse, R20 ;  /* 0x000000028414723c */ /* 0x082fe20000001814 */
[----:B------:R-:W-:Y:S07]  /*6450*/  LDSM.16.MT88.4 R132, [R179+0x1ec80] ;  /* 0x01ec8000b384783b */ /* 0x000fee0000004200 */
[----:B------:R-:W-:Y:S01]  /*6460*/  HMMA.16816.F32 R24, R156, R2, R24 ;  /* 0x000000029c18723c */ /* 0x000fe20000001818 */
[----:B------:R-:W1:Y:S07]  /*6470*/  LDSM.16.MT88.2 R2, [R178+0x5c00] ;  /* 0x005c0000b202783b */ /* 0x000e6e0000004100 */
[-C--:B--2---:R-:W-:Y:S08]  /*6480*/  HMMA.16816.F32 R4, R140, R28.reuse, R4 ;  /* 0x0000001c8c04723c */ /* 0x084ff00000001804 */
[C---:B------:R-:W-:Y:S07]  /*6490*/  HMMA.16816.F32 R8, R148.reuse, R28, R8 ;  /* 0x0000001c9408723c */ /* 0x040fee0000001808 */
[----:B------:R-:W-:Y:S01]  /*64a0*/  IADD3 R29, P0, R196, UR6, RZ ;  /* 0x00000006c41d7c10 */ /* 0x000fe2000ff1e0ff */
[-C--:B------:R-:W-:Y:S01]  /*64b0*/  HMMA.16816.F32 R12, R148, R152.reuse, R12 ;  /* 0x00000098940c723c */ /* 0x080fe2000000180c */
[----:B------:R-:W-:Y:S01]  /*64c0*/  IMAD.U32 R28, RZ, RZ, UR6 ;  /* 0x00000006ff1c7e24 */ /* 0x000fe2000f8e00ff */
[----:B------:R-:W-:Y:S04]  /*64d0*/  UIADD3 UR6, UR15, 0x1, URZ ;  /* 0x000000010f067890 */ /* 0x000fe8000fffe03f */
[----:B------:R-:W-:Y:S01]  /*64e0*/  LEA.HI.X.SX32 R28, R28, R202, 0x1, P0 ;  /* 0x000000ca1c1c7211 */ /* 0x000fe200000f0eff */
[----:B------:R-:W-:Y:S01]  /*64f0*/  USEL UR15, UR6, URZ, !UP1 ;  /* 0x0000003f060f7287 */ /* 0x000fe2000c800000 */
[C---:B------:R-:W-:Y:S08]  /*6500*/  HMMA.16816.F32 R16, R140.reuse, R152, R16 ;  /* 0x000000988c10723c */ /* 0x040ff00000001810 */
[-C--:B---3--:R-:W-:Y:S08]  /*6510*/  HMMA.16816.F32 R20, R140, R30.reuse, R20 ;  /* 0x0000001e8c14723c */ /* 0x088ff00000001814 */
[----:B------:R-:W-:Y:S08]  /*6520*/  HMMA.16816.F32 R24, R148, R30, R24 ;  /* 0x0000001e9418723c */ /* 0x000ff00000001818 */
[-C--:B----4-:R-:W-:Y:S08]  /*6530*/  HMMA.16816.F32 R4, R32, R136.reuse, R4 ;  /* 0x000000882004723c */ /* 0x090ff00000001804 */
[C---:B------:R-:W-:Y:S07]  /*6540*/  HMMA.16816.F32 R8, R144.reuse, R136, R8 ;  /* 0x000000889008723c */ /* 0x040fee0000001808 */
[C---:B------:R-:W-:Y:S01]  /*6550*/  LEA R136, P0, R29.reuse, c[0x0][0x220], 0x2 ;  /* 0x000088001d887a11 */ /* 0x040fe200078010ff */
[-C--:B-----5:R-:W-:Y:S04]  /*6560*/  HMMA.16816.F32 R12, R144, R138.reuse, R12 ;  /* 0x0000008a900c723c */ /* 0x0a0fe8000000180c */
[----:B------:R-:W-:Y:S02]  /*6570*/  LEA.HI.X R137, R29, c[0x0][0x224], R28, 0x2, P0 ;  /* 0x000089001d897a11 */ /* 0x000fe400000f141c */
[----:B------:R-:W-:Y:S01]  /*6580*/  LDSM.16.MT88.4 R28, [R160+0xe080] ;  /* 0x00e08000a01c783b */ /* 0x000fe20000004200 */
[----:B------:R-:W-:Y:S01]  /*6590*/  PLOP3.LUT P0, PT, PT, PT, UP0, 0x80, 0x0 ;  /* 0x000000000000781c */ /* 0x000fe20003f0f008 */
[C---:B------:R-:W-:Y:S02]  /*65a0*/  HMMA.16816.F32 R16, R32.reuse, R138, R16 ;  /* 0x0000008a2010723c */ /* 0x040fe40000001810 */
[----:B------:R-:W-:Y:S04]  /*65b0*/  RED.E.ADD.F32.FTZ.RN.STRONG.GPU [R136.64], R4 ;  /* 0x000000048800798e */ /* 0x000fe8000c10e78c */
[----:B------:R-:W-:Y:S02]  /*65c0*/  RED.E.ADD.F32.FTZ.RN.STRONG.GPU [R136.64+0x400], R5 ;  /* 0x000400058800798e */ /* 0x000fe4000c10e78c */
[-C--:B-1----:R-:W-:Y:S02]  /*65d0*/  HMMA.16816.F32 R20, R32, R2.reuse, R20 ;  /* 0x000000022014723c */ /* 0x082fe40000001814 */
[----:B------:R-:W-:Y:S04]  /*65e0*/  RED.E.ADD.F32.FTZ.RN.STRONG.GPU [R136.64+0x800], R6 ;  /* 0x000800068800798e */ /* 0x000fe8000c10e78c */
[----:B------:R-:W-:Y:S02]  /*65f0*/  RED.E.ADD.F32.FTZ.RN.STRONG.GPU [R136.64+0xc00], R7 ;  /* 0x000c00078800798e */ /* 0x000fe4000c10e78c */
[----:B------:R-:W-:Y:S02]  /*6600*/  HMMA.16816.F32 R24, R144, R2, R24 ;  /* 0x000000029018723c */ /* 0x000fe40000001818 */
        /* <DEDUP_REMOVED lines=17> */
[----:B------:R-:W-:Y:S04]  /*6720*/  RED.E.ADD.F32.FTZ.RN.STRONG.GPU [R136.64+0x4000], R20 ;  /* 0x004000148800798e */ /* 0x000fe8000c10e78c */
[----:B------:R-:W-:Y:S04]  /*6730*/  RED.E.ADD.F32.FTZ.RN.STRONG.GPU [R136.64+0x4400], R21 ;  /* 0x004400158800798e */ /* 0x000fe8000c10e78c */
[----:B------:R-:W-:Y:S01]  /*6740*/  RED.E.ADD.F32.FTZ.RN.STRONG.GPU [R136.64+0x4800], R22 ;  /* 0x004800168800798e */ /* 0x000fe2000c10e78c */
[-C--:B-1----:R-:W-:Y:S03]  /*6750*/  HMMA.16816.F32 R84, R4, R8.reuse, R84 ;  /* 0x000000080454723c */ /* 0x082fe60000001854 */
[----:B------:R-:W-:Y:S04]  /*6760*/  RED.E.ADD.F32.FTZ.RN.STRONG.GPU [R136.64+0x4c00], R23 ;  /* 0x004c00178800798e */ /* 0x000fe8000c10e78c */
[----:B------:R-:W1:Y:S04]  /*6770*/  LDSM.16.MT88.4 R20, [R160+0xc480] ;  /* 0x00c48000a014783b */ /* 0x000e680000004200 */
[----:B------:R-:W-:Y:S04]  /*6780*/  RED.E.ADD.F32.FTZ.RN.STRONG.GPU [R136.64+0x5000], R24 ;  /* 0x005000188800798e */ /* 0x000fe8000c10e78c */
[----:B------:R-:W-:Y:S01]  /*6790*/  RED.E.ADD.F32.FTZ.RN.STRONG.GPU [R136.64+0x5400], R25 ;  /* 0x005400198800798e */ /* 0x000fe2000c10e78c */
[C---:B--2---:R-:W-:Y:S03]  /*67a0*/  HMMA.16816.F32 R88, R12.reuse, R8, R88 ;  /* 0x000000080c58723c */ /* 0x044fe60000001858 */
[----:B------:R-:W-:Y:S04]  /*67b0*/  RED.E.ADD.F32.FTZ.RN.STRONG.GPU [R136.64+0x5800], R26 ;  /* 0x0058001a8800798e */ /* 0x000fe8000c10e78c */
[----:B------:R-:W-:Y:S01]  /*67c0*/  RED.E.ADD.F32.FTZ.RN.STRONG.GPU [R136.64+0x5c00], R27 ;  /* 0x005c001b8800798e */ /* 0x000fe2000c10e78c */
[-C--:B------:R-:W-:Y:S03]  /*67d0*/  HMMA.16816.F32 R92, R12, R10.reuse, R92 ;  /* 0x0000000a0c5c723c */ /* 0x080fe6000000185c */
[----:B------:R-:W2:Y:S04]  /*67e0*/  LDSM.16.MT88.4 R24, [R160+0xd480] ;  /* 0x00d48000a018783b */ /* 0x000ea80000004200 */
[----:B------:R-:W-:Y:S01]  /*67f0*/  LDSM.16.MT88.4 R136, [R179+0x1fc80] ;  /* 0x01fc8000b388783b */ /* 0x000fe20000004200 */
[C---:B------:R-:W-:Y:S03]  /*6800*/  HMMA.16816.F32 R96, R4.reuse, R10, R96 ;  /* 0x0000000a0460723c */ /* 0x040fe60000001860 */
[----:B------:R-:W4:Y:S05]  /*6810*/  LDSM.16.MT88.4 R8, [R160+0xe480] ;  /* 0x00e48000a008783b */ /* 0x000f2a0000004200 */
[-C--:B---3--:R-:W-:Y:S08]  /*6820*/  HMMA.16816.F32 R100, R4, R16.reuse, R100 ;  /* 0x000000100464723c */ /* 0x088ff00000001864 */
        /* <DEDUP_REMOVED lines=9> */
[----:B------:R-:W3:Y:S04]  /*68c0*/  LDSM.16.MT88.4 R4, [R179+0x1d480] ;  /* 0x01d48000b304783b */ /* 0x000ee80000004200 */
        /* <DEDUP_REMOVED lines=11> */
[-C--:B----4-:R-:W-:Y:S08]  /*6980*/  HMMA.16816.F32 R116, R32, R8.reuse, R116 ;  /* 0x000000082074723c */ /* 0x090ff00000001874 */
[C---:B------:R-:W-:Y:S08]  /*6990*/  HMMA.16816.F32 R120, R132.reuse, R8, R120 ;  /* 0x000000088478723c */ /* 0x040ff00000001878 */
[-C--:B------:R-:W-:Y:S01]  /*69a0*/  HMMA.16816.F32 R124, R132, R10.reuse, R124 ;  /* 0x0000000a847c723c */ /* 0x080fe2000000187c */
[----:B------:R-:W2:Y:S07]  /*69b0*/  LDSM.16.MT88.4 R132, [R160+0xcc80] ;  /* 0x00cc8000a084783b */ /* 0x000eae0000004200 */
[----:B------:R-:W-:Y:S01]  /*69c0*/  HMMA.16816.F32 R128, R32, R10, R128 ;  /* 0x0000000a2080723c */ /* 0x000fe20000001880 */
[----:B------:R-:W4:Y:S04]  /*69d0*/  LDSM.16.MT88.4 R8, [R160+0xdc80] ;  /* 0x00dc8000a008783b */ /* 0x000f280000004200 */
[----:B------:R-:W1:Y:S03]  /*69e0*/  LDSM.16.MT88.4 R32, [R160+0xec80] ;  /* 0x00ec8000a020783b */ /* 0x000e660000004200 */
[-C--:B---3--:R-:W-:Y:S08]  /*69f0*/  HMMA.16816.F32 R84, R4, R12.reuse, R84 ;  /* 0x0000000c0454723c */ /* 0x088ff00000001854 */
        /* <DEDUP_REMOVED lines=15> */
[-C--:B----4-:R-:W-:Y:S08]  /*6af0*/  HMMA.16816.F32 R100, R24, R8.reuse, R100 ;  /* 0x000000081864723c */ /* 0x090ff00000001864 */
        /* <DEDUP_REMOVED lines=57> */
.L_x_966:
        /* <DEDUP_REMOVED lines=18> */
[----:B-1----:R-:W-:Y:S02]  /*6fb0*/  LEA.HI R6, R2, R0, RZ, 0x5 ;  /* 0x0000000002067211 */ /* 0x002fe400078f28ff */
[--C-:B-----5:R-:W-:Y:S02]  /*6fc0*/  SHF.R.S32.HI R5, RZ, 0x2, R3.reuse ;  /* 0x00000002ff057819 */ /* 0x120fe40000011403 */
[----:B------:R-:W-:Y:S02]  /*6fd0*/  SHF.R.S32.HI R4, RZ, 0x1f, R3 ;  /* 0x0000001fff047819 */ /* 0x000fe40000011403 */
[--C-:B------:R-:W-:Y:S02]  /*6fe0*/  SHF.R.S32.HI R7, RZ, 0x5, R6.reuse ;  /* 0x00000005ff077819 */ /* 0x100fe40000011406 */
[----:B------:R-:W-:Y:S02]  /*6ff0*/  LEA.HI R4, R4, R5, RZ, 0x3 ;  /* 0x0000000504047211 */ /* 0x000fe400078f18ff */
[----:B------:R-:W-:-:S02]  /*7000*/  SHF.R.S32.HI R10, RZ, 0x1f, R6 ;  /* 0x0000001fff0a7819 */ /* 0x000fc40000011406 */
[----:B------:R-:W-:Y:S02]  /*7010*/  LOP3.LUT R4, R4, 0xfffffff8, RZ, 0xc0, !PT ;  /* 0xfffffff804047812 */ /* 0x000fe400078ec0ff */
[----:B------:R-:W-:Y:S02]  /*7020*/  LEA.HI R10, R10, R7, RZ, 0x2 ;  /* 0x000000070a0a7211 */ /* 0x000fe400078f10ff */
[----:B------:R-:W-:Y:S01]  /*7030*/  LEA.HI R9, R2, R0, RZ, 0x7 ;  /* 0x0000000002097211 */ /* 0x000fe200078f38ff */
[----:B------:R-:W-:Y:S01]  /*7040*/  IMAD.IADD R4, R5, 0x1, -R4 ;  /* 0x0000000105047824 */ /* 0x000fe200078e0a04 */
[----:B------:R-:W-:Y:S02]  /*7050*/  LOP3.LUT R3, R3, 0xfffffffc, RZ, 0xc0, !PT ;  /* 0xfffffffc03037812 */ /* 0x000fe400078ec0ff */
[----:B------:R-:W-:Y:S02]  /*7060*/  LOP3.LUT R10, R10, 0x7ffffc, RZ, 0xc0, !PT ;  /* 0x007ffffc0a0a7812 */ /* 0x000fe400078ec0ff */
[----:B------:R-:W-:Y:S01]  /*7070*/  LEA.HI R6, R4, R4, RZ, 0x1 ;  /* 0x0000000404067211 */ /* 0x000fe200078f08ff */
[----:B------:R-:W-:Y:S01]  /*7080*/  IMAD.IADD R3, R0, 0x1, -R3 ;  /* 0x0000000100037824 */ /* 0x000fe200078e0a03 */
[----:B------:R-:W-:Y:S01]  /*7090*/  SHF.R.U32.HI R9, RZ, 0x4, R9 ;  /* 0x00000004ff097819 */ /* 0x000fe20000011609 */
[----:B------:R-:W-:Y:S01]  /*70a0*/  IMAD.IADD R10, R7, 0x1, -R10 ;  /* 0x00000001070a7824 */ /* 0x000fe200078e0a0a */
[----:B------:R-:W-:-:S02]  /*70b0*/  SHF.R.S32.HI R8, RZ, 0x1, R6 ;  /* 0x00000001ff087819 */ /* 0x000fc40000011406 */
[----:B------:R-:W-:Y:S01]  /*70c0*/  LOP3.LUT R6, R6, 0x3fffffe, RZ, 0xc0, !PT ;  /* 0x03fffffe06067812 */ /* 0x000fe200078ec0ff */
[----:B------:R-:W-:Y:S01]  /*70d0*/  IMAD R10, R10, 0x100, R3 ;  /* 0x000001000a0a7824 */ /* 0x000fe200078e0203 */
[C---:B------:R-:W-:Y:S01]  /*70e0*/  LOP3.LUT P0, RZ, R8.reuse, 0x2, RZ, 0xc0, !PT ;  /* 0x0000000208ff7812 */ /* 0x040fe2000780c0ff */
[----:B------:R-:W-:Y:S01]  /*70f0*/  IMAD.SHL.U32 R11, R8, 0x40, RZ ;  /* 0x00000040080b7824 */ /* 0x000fe200078e00ff */
[----:B------:R-:W-:Y:S01]  /*7100*/  F2FP.PACK_AB R58, R59, R58 ;  /* 0x0000003a3b3a723e */ /* 0x000fe200000000ff */
[----:B------:R-:W-:Y:S01]  /*7110*/  IMAD.IADD R6, R4, 0x1, -R6 ;  /* 0x0000000104067824 */ /* 0x000fe200078e0a06 */
[----:B------:R-:W-:Y:S01]  /*7120*/  F2FP.PACK_AB R60, R61, R60 ;  /* 0x0000003c3d3c723e */ /* 0x000fe200000000ff */
[----:B------:R-:W-:Y:S01]  /*7130*/  IMAD.MOV.U32 R8, RZ, RZ, 0x4 ;  /* 0x00000004ff087424 */ /* 0x000fe200078e00ff */
[----:B------:R-:W-:Y:S01]  /*7140*/  LOP3.LUT R11, R11, 0xc0, RZ, 0xc0, !PT ;  /* 0x000000c00b0b7812 */ /* 0x000fe200078ec0ff */
[----:B------:R-:W-:Y:S01]  /*7150*/  IMAD R6, R6, 0x10, R10 ;  /* 0x0000001006067824 */ /* 0x000fe200078e020a */
[----:B------:R-:W-:-:S02]  /*7160*/  F2FP.PACK_AB R62, R63, R62 ;  /* 0x0000003e3f3e723e */ /* 0x000fc400000000ff */
[----:B------:R-:W-:Y:S02]  /*7170*/  LOP3.LUT R9, R11, 0x8, R9, 0xf8, !PT ;  /* 0x000000080b097812 */ /* 0x000fe400078ef809 */
[----:B------:R-:W-:Y:S02]  /*7180*/  SHF.R.U32.HI R11, RZ, 0x3, R11 ;  /* 0x00000003ff0b7819 */ /* 0x000fe4000001160b */
[----:B------:R-:W-:Y:S02]  /*7190*/  F2FP.PACK_AB R68, R69, R68 ;  /* 0x000000444544723e */ /* 0x000fe400000000ff */
[----:B------:R-:W-:Y:S01]  /*71a0*/  LOP3.LUT R9, R9, R11, RZ, 0x3c, !PT ;  /* 0x0000000b09097212 */ /* 0x000fe200078e3cff */
[----:B------:R-:W-:Y:S01]  /*71b0*/  IMAD.WIDE R10, R195, R8, c[0x0][0x358] ;  /* 0x0000d600c30a7625 */ /* 0x000fe200078e0208 */
[----:B------:R-:W-:Y:S02]  /*71c0*/  F2FP.PACK_AB R70, R71, R70 ;  /* 0x000000464746723e */ /* 0x000fe400000000ff */
[----:B------:R-:W-:Y:S01]  /*71d0*/  F2FP.PACK_AB R80, R81, R80 ;  /* 0x000000505150723e */ /* 0x000fe200000000ff */
[----:B------:R-:W-:Y:S01]  /*71e0*/  IMAD.U32 R6, R6, 0x2, R9 ;  /* 0x0000000206067824 */ /* 0x000fe200078e0009 */
[----:B------:R-:W-:-:S02]  /*71f0*/  F2FP.PACK_AB R82, R83, R82 ;  /* 0x000000525352723e */ /* 0x000fc400000000ff */
[----:B------:R-:W-:Y:S01]  /*7200*/  F2FP.PACK_AB R72, R73, R72 ;  /* 0x000000484948723e */ /* 0x000fe200000000ff */
[----:B------:R-:W-:Y:S01]  /*7210*/  IMAD.SHL.U32 R6, R6, 0x2, RZ ;  /* 0x0000000206067824 */ /* 0x000fe200078e00ff */
[----:B------:R-:W-:Y:S02]  /*7220*/  F2FP.PACK_AB R74, R75, R74 ;  /* 0x0000004a4b4a723e */ /* 0x000fe400000000ff */
[----:B------:R-:W-:Y:S02]  /*7230*/  F2FP.PACK_AB R76, R77, R76 ;  /* 0x0000004c4d4c723e */ /* 0x000fe400000000ff */
[C---:B------:R-:W-:Y:S01]  /*7240*/  IADD3 R4, R6.reuse, 0x20, RZ ;  /* 0x0000002006047810 */ /* 0x040fe20007ffe0ff */
[----:B------:R-:W-:Y:S01]  /*7250*/  STS [R6+0x6080], R36 ;  /* 0x0060802406007388 */ /* 0x000fe20000000800 */
[----:B------:R-:W-:Y:S02]  /*7260*/  @P0 IADD3 R4, R6, -0x20, RZ ;  /* 0xffffffe006040810 */ /* 0x000fe40007ffe0ff */
        /* <DEDUP_REMOVED lines=38> */
[----:B------:R-:W-:-:S02]  /*74d0*/  ISETP.NE.U32.AND P0, PT, RZ, c[0x0][0x360], PT ;  /* 0x0000d800ff007a0c */ /* 0x000fc40003f05070 */
[----:B------:R-:W-:Y:S01]  /*74e0*/  ISETP.NE.U32.AND P1, PT, RZ, c[0x0][0x358], PT ;  /* 0x0000d600ff007a0c */ /* 0x000fe20003f25070 */
[----:B------:R-:W-:Y:S01]  /*74f0*/  STS [R4+0x9080], R60 ;  /* 0x0090803c04007388 */ /* 0x000fe20000000800 */
[----:B------:R-:W-:Y:S02]  /*7500*/  ISETP.NE.AND.EX P0, PT, RZ, c[0x0][0x364], PT, P0 ;  /* 0x0000d900ff007a0c */ /* 0x000fe40003f05300 */
[----:B------:R-:W-:Y:S01]  /*7510*/  ISETP.NE.AND.EX P1, PT, RZ, c[0x0][0x35c], PT, P1 ;  /* 0x0000d700ff007a0c */ /* 0x000fe20003f25310 */
        /* <DEDUP_REMOVED lines=33> */
[----:B------:R-:W-:Y:S01]  /*7730*/  BAR.SYNC.DEFER_BLOCKING 0x1, 0x100 ;  /* 0x0044000000007b1d */ /* 0x000fe20000010000 */
[----:B------:R-:W-:-:S04]  /*7740*/  @P0 IMAD.WIDE R8, R195, R8, c[0x0][0x360] ;  /* 0x0000d800c3080625 */ /* 0x000fc800078e0208 */
[----:B-1----:R-:W-:Y:S01]  /*7750*/  IMAD.MOV.U32 R4, RZ, RZ, c[0x0][0x2f0] ;  /* 0x0000bc00ff047624 */ /* 0x002fe200078e00ff */
[----:B------:R-:W2:Y:S05]  /*7760*/  @P1 LDG.E R6, [R10.64] ;  /* 0x0000000c0a061981 */ /* 0x000eaa000c1e1900 */
[----:B------:R1:W5:Y:S01]  /*7770*/  @P0 LDG.E R4, [R8.64] ;  /* 0x0000000c08040981 */ /* 0x000362000c1e1900 */
[----:B------:R-:W-:Y:S02]  /*7780*/  CS2R R44, SRZ ;  /* 0x00000000002c7805 */ /* 0x000fe4000001ff00 */
[--C-:B--2---:R-:W-:Y:S01]  /*7790*/  @P1 SHF.R.S32.HI R45, RZ, 0x1f, R6.reuse ;  /* 0x0000001fff2d1819 */ /* 0x104fe20000011406 */
[----:B------:R-:W-:Y:S01]  /*77a0*/  @P1 IMAD.MOV.U32 R44, RZ, RZ, R6 ;  /* 0x000000ffff2c1224 */ /* 0x000fe200078e0006 */
[----:B------:R-:W-:Y:S05]  /*77b0*/  @P0 BRA `(.L_x_989) ;  /* 0x0000004000000947 */ /* 0x000fea0003800000 */
[----:B-1----:R-:W-:Y:S05]  /*77c0*/  @!P1 BRA `(.L_x_989) ;  /* 0x0000003000009947 */ /* 0x002fea0003800000 */
[----:B-----5:R1:W2:Y:S04]  /*77d0*/  LDG.E R4, [R10.64] ;  /* 0x0000000c0a047981 */ /* 0x0202a8000c1e1900 */
[----:B-1----:R-:W2:Y:S02]  /*77e0*/  LDG.E R10, [R10.64+0x4] ;  /* 0x0000040c0a0a7981 */ /* 0x002ea4000c1e1900 */
[----:B--2---:R-:W-:-:S02]  /*77f0*/  IADD3 R4, -R4, R10, RZ ;  /* 0x0000000a04047210 */ /* 0x004fc40007ffe1ff */
.L_x_989:
[----:B-1----:R-:W-:Y:S01]  /*7800*/  LEA.HI R0, R2, R0, RZ, 0x3 ;  /* 0x0000000002007211 */ /* 0x002fe200078f18ff */
[----:B------:R-:W-:Y:S01]  /*7810*/  IMAD.SHL.U32 R58, R3, 0x8, RZ ;  /* 0x00000008033a7824 */ /* 0x000fe200078e00ff */
[----:B------:R-:W-:Y:S01]  /*7820*/  LEA.HI R2, R5, R5, RZ, 0x1 ;  /* 0x0000000505027211 */ /* 0x000fe200078f08ff */
[----:B------:R-:W-:Y:S01]  /*7830*/  BSSY B0, `(.L_x_990) ;  /* 0x000003c000007945 */ /* 0x000fe20003800000 */
[----:B-----5:R-:W-:Y:S01]  /*7840*/  IADD3 R4, R4, -UR11, RZ ;  /* 0x8000000b04047c10 */ /* 0x020fe2000fffe0ff */
[----:B------:R-:W-:Y:S01]  /*7850*/  IMAD.SHL.U32 R0, R0, 0x8, RZ ;  /* 0x0000000800007824 */ /* 0x000fe200078e00ff */
[----:B------:R-:W-:-:S02]  /*7860*/  LOP3.LUT R3, R2, 0x3fffffe, RZ, 0xc0, !PT ;  /* 0x03fffffe02037812 */ /* 0x000fc400078ec0ff */
[--C-:B------:R-:W-:Y:S02]  /*7870*/  SHF.R.S32.HI R59, RZ, 0x1f, R58.reuse ;  /* 0x0000001fff3b7819 */ /* 0x100fe4000001143a */
[----:B------:R-:W-:Y:S01]  /*7880*/  LOP3.LUT R0, R0, 0xc0, RZ, 0xc0, !PT ;  /* 0x000000c000007812 */ /* 0x000fe200078ec0ff */
[C---:B------:R-:W-:Y:S01]  /*7890*/  IMAD.IADD R3, R5.reuse, 0x1, -R3 ;  /* 0x0000000105037824 */ /* 0x040fe200078e0a03 */
[----:B------:R-:W-:Y:S02]  /*78a0*/  IADD3 R62, P0, R5, R44, RZ ;  /* 0x0000002c053e7210 */ /* 0x000fe40007f1e0ff */
[----:B------:R-:W-:Y:S01]  /*78b0*/  LOP3.LUT R2, R0, 0x18, R58, 0xf8, !PT ;  /* 0x0000001800027812 */ /* 0x000fe200078ef83a */
[----:B------:R-:W-:Y:S01]  /*78c0*/  IMAD R3, R7, 0x8, R3 ;  /* 0x0000000807037824 */ /* 0x000fe200078e0203 */
[----:B------:R-:W-:Y:S02]  /*78d0*/  SHF.R.U32.HI R0, RZ, 0x3, R0 ;  /* 0x00000003ff007819 */ /* 0x000fe40000011600 */
[----:B------:R-:W-:-:S02]  /*78e0*/  IMNMX R7, R4, 0x80, PT ;  /* 0x0000008004077817 */ /* 0x000fc40003800200 */
[----:B------:R-:W-:Y:S02]  /*78f0*/  LOP3.LUT R0, R2, R0, RZ, 0x3c, !PT ;  /* 0x0000000002007212 */ /* 0x000fe400078e3cff */
[----:B------:R-:W1:Y:S01]  /*7900*/  S2R R2, SR_CTAID.Y ;  /* 0x0000000000027919 */ /* 0x000e620000002600 */
[----:B------:R-:W-:Y:S02]  /*7910*/  ISETP.GE.AND P4, PT, R5, R7, PT ;  /* 0x000000070500720c */ /* 0x000fe40003f86270 */
[----:B------:R-:W-:Y:S01]  /*7920*/  IMAD.U32 R0, R3, 0x20, R0 ;  /* 0x0000002003007824 */ /* 0x000fe200078e0000 */
[----:B------:R-:W-:Y:S02]  /*7930*/  SHF.R.S32.HI R3, RZ, 0x1f, R195 ;  /* 0x0000001fff037819 */ /* 0x000fe400000114c3 */
[----:B------:R-:W-:Y:S01]  /*7940*/  SEL R195, R195, RZ, !P1 ;  /* 0x000000ffc3c37207 */ /* 0x000fe20004800000 */
[----:B------:R-:W-:Y:S01]  /*7950*/  IMAD.SHL.U32 R48, R0, 0x2, RZ ;  /* 0x0000000200307824 */ /* 0x000fe200078e00ff */
[----:B------:R-:W-:-:S02]  /*7960*/  SEL R3, R3, RZ, !P1 ;  /* 0x000000ff03037207 */ /* 0x000fc40004800000 */
[----:B------:R-:W-:Y:S02]  /*7970*/  LEA.HI.X.SX32 R63, R5, R45, 0x1, P0 ;  /* 0x0000002d053f7211 */ /* 0x000fe400000f0eff */
[----:B------:R2:W3:Y:S01]  /*7980*/  LDS.128 R40, [R48+0x7080] ;  /* 0x0070800030287984 */ /* 0x0004e20000000c00 */
[----:B------:R-:W-:-:S03]  /*7990*/  IMAD R4, R3, c[0x0][0x340], RZ ;  /* 0x0000d00003047a24 */ /* 0x000fc600078e02ff */
[----:B------:R2:W4:Y:S01]  /*79a0*/  LDS.128 R36, [R48+0x9080] ;  /* 0x0090800030247984 */ /* 0x0005220000000c00 */
[----:B------:R-:W-:-:S03]  /*79b0*/  IMAD R4, R195, c[0x0][0x344], R4 ;  /* 0x0000d100c3047a24 */ /* 0x000fc600078e0204 */
[----:B------:R2:W2:Y:S04]  /*79c0*/  LDS.128 R32, [R48+0xb080] ;  /* 0x00b0800030207984 */ /* 0x0004a80000000c00 */
[----:B------:R2:W2:Y:S01]  /*79d0*/  LDS.128 R28, [R48+0x80] ;  /* 0x00008000301c7984 */ /* 0x0004a20000000c00 */
[----:B-1----:R-:W-:Y:S01]  /*79e0*/  SHF.R.S32.HI R0, RZ, 0x1f, R2 ;  /* 0x0000001fff007819 */ /* 0x002fe20000011402 */
[----:B------:R-:W-:Y:S02]  /*79f0*/  IMAD.WIDE.U32 R46, R2, c[0x0][0x338], R58 ;  /* 0x0000ce00022e7a25 */ /* 0x000fe400078e003a */
[----:B------:R1:W1:Y:S02]  /*7a00*/  LDS.128 R24, [R48+0x2080] ;  /* 0x0020800030187984 */ /* 0x0002640000000c00 */
[----:B------:R-:W-:-:S02]  /*7a10*/  IMAD R6, R0, c[0x0][0x338], RZ ;  /* 0x0000ce0000067a24 */ /* 0x000fc400078e02ff */
[----:B------:R1:W1:Y:S02]  /*7a20*/  LDS.128 R20, [R48+0x4080] ;  /* 0x0040800030147984 */ /* 0x0002640000000c00 */
[----:B------:R-:W-:Y:S02]  /*7a30*/  IMAD R6, R2, c[0x0][0x33c], R6 ;  /* 0x0000cf0002067a24 */ /* 0x000fe400078e0206 */
[----:B------:R1:W1:Y:S02]  /*7a40*/  LDS.128 R16, [R48+0x1080] ;  /* 0x0010800030107984 */ /* 0x0002640000000c00 */
[----:B------:R-:W-:Y:S02]  /*7a50*/  IMAD.IADD R47, R47, 0x1, R6 ;  /* 0x000000012f2f7824 */ /* 0x000fe400078e0206 */
[----:B------:R1:W1:Y:S01]  /*7a60*/  LDS.128 R12, [R48+0x3080] ;  /* 0x00308000300c7984 */ /* 0x0002620000000c00 */
[----:B------:R-:W-:Y:S02]  /*7a70*/  IMAD.U32 R6, RZ, RZ, UR5 ;  /* 0x00000005ff067e24 */ /* 0x000fe4000f8e00ff */
[----:B------:R-:W-:Y:S01]  /*7a80*/  IMAD.WIDE.U32 R60, R195, c[0x0][0x340], R46 ;  /* 0x0000d000c33c7a25 */ /* 0x000fe200078e002e */
[----:B------:R1:W1:Y:S03]  /*7a90*/  LDS.128 R8, [R48+0x5080] ;  /* 0x0050800030087984 */ /* 0x0002660000000c00 */
[----:B------:R-:W-:Y:S01]  /*7aa0*/  IMAD.WIDE R62, R6, 0x80, R62 ;  /* 0x00000080063e7825 */ /* 0x000fe200078e023e */
[----:B------:R-:W-:-:S03]  /*7ab0*/  IADD3 R6, R58, 0x20, RZ ;  /* 0x000000203a067810 */ /* 0x000fc60007ffe0ff */
[----:B------:R-:W-:Y:S01]  /*7ac0*/  IMAD.IADD R65, R61, 0x1, R4 ;  /* 0x000000013d417824 */ /* 0x000fe200078e0204 */
[----:B------:R-:W-:Y:S05]  /*7ad0*/  @P4 BRA `(.L_x_991) ;  /* 0x0000011000004947 */ /* 0x000fea0003800000 */
[C---:B---3--:R-:W-:Y:S01]  /*7ae0*/  ISETP.GE.AND P3, PT, R58.reuse, c[0x0][0x324], PT ;  /* 0x0000c9003a007a0c */ /* 0x048fe20003f66270 */
[----:B------:R-:W3:Y:S01]  /*7af0*/  LDS.128 R52, [R48+0x8080] ;  /* 0x0080800030347984 */ /* 0x000ee20000000c00 */
[----:B------:R-:W-:Y:S01]  /*7b00*/  IMAD R56, R63, c[0x0][0x330], RZ ;  /* 0x0000cc003f387a24 */ /* 0x000fe200078e02ff */
[----:B------:R-:W-:Y:S01]  /*7b10*/  IADD3 R4, R58, 0x40, RZ ;  /* 0x000000403a047810 */ /* 0x000fe20007ffe0ff */
[----:B------:R-:W-:Y:S01]  /*7b20*/  IMAD.MOV.U32 R64, RZ, RZ, R60 ;  /* 0x000000ffff407224 */ /* 0x000fe200078e003c */
[----:B------:R-:W-:Y:S01]  /*7b30*/  ISETP.GE.AND P2, PT, R6, c[0x0][0x324], PT ;  /* 0x0000c90006007a0c */ /* 0x000fe20003f46270 */
[----:B------:R-:W-:Y:S01]  /*7b40*/  IMAD R56, R62, c[0x0][0x334], R56 ;  /* 0x0000cd003e387a24 */ /* 0x000fe200078e0238 */
[----:B------:R-:W-:Y:S01]  /*7b50*/  ISETP.GE.AND P1, PT, R4, c[0x0][0x324], PT ;  /* 0x0000c90004007a0c */ /* 0x000fe20003f26270 */
[----:B------:R-:W-:-:S04]  /*7b60*/  IMAD.WIDE.U32 R66, R62, c[0x0][0x330], R64 ;  /* 0x0000cc003e427a25 */ /* 0x000fc800078e0040 */
[----:B------:R-:W-:Y:S01]  /*7b70*/  IMAD.IADD R56, R67, 0x1, R56 ;  /* 0x0000000143387824 */ /* 0x000fe200078e0238 */
[----:B------:R-:W5:Y:S01]  /*7b80*/  @!P3 LDS.128 R44, [R48+0x6080] ;  /* 0x00608000302cb984 */ /* 0x000f620000000c00 */
[----:B------:R-:W-:-:S03]  /*7b90*/  LEA R68, P0, R66, c[0x0][0x318], 0x1 ;  /* 0x0000c60042447a11 */ /* 0x000fc600078008ff */
[----:B-12---:R-:W1:Y:S01]  /*7ba0*/  LDS.128 R48, [R48+0xa080] ;  /* 0x00a0800030307984 */ /* 0x006e620000000c00 */
[----:B------:R-:W-:-:S05]  /*7bb0*/  LEA.HI.X R69, R66, c[0x0][0x31c], R56, 0x1, P0 ;  /* 0x0000c70042457a11 */ /* 0x000fca00000f0c38 */
[----:B---3--:R2:W-:Y:S04]  /*7bc0*/  @!P2 STG.E.128 [R68.64+0x40], R52 ;  /* 0x000040344400a986 */ /* 0x0085e8000c101d0c */
[----:B-----5:R2:W-:Y:S04]  /*7bd0*/  @!P3 STG.E.128 [R68.64], R44 ;  /* 0x0000002c4400b986 */ /* 0x0205e8000c101d0c */
[----:B-1----:R2:W-:Y:S02]  /*7be0*/  @!P1 STG.E.128 [R68.64+0x80], R48 ;  /* 0x0000803044009986 */ /* 0x0025e4000c101d0c */
.L_x_991:
[----:B---3--:R-:W-:Y:S05]  /*7bf0*/  BSYNC B0 ;  /* 0x0000000000007941 */ /* 0x008fea0003800000 */
.L_x_990:
[----:B------:R-:W-:Y:S01]  /*7c00*/  IADD3 R5, R5, 0x40, RZ ;  /* 0x0000004005057810 */ /* 0x000fe20007ffe0ff */
[----:B------:R-:W-:Y:S03]  /*7c10*/  BSSY B0, `(.L_x_992) ;  /* 0x0000014000007945 */ /* 0x000fe60003800000 */
[----:B------:R-:W-:-:S13]  /*7c20*/  ISETP.GE.AND P3, PT, R5, R7, PT ;  /* 0x000000070500720c */ /* 0x000fda0003f66270 */
[----:B------:R-:W-:Y:S05]  /*7c30*/  @P3 BRA `(.L_x_993) ;  /* 0x0000011000003947 */ /* 0x000fea0003800000 */
[----:B------:R-:W-:Y:S01]  /*7c40*/  IADD3 R7, P0, R62, 0x40, RZ ;  /* 0x000000403e077810 */ /* 0x000fe20007f1e0ff */
[----:B--2---:R-:W-:Y:S01]  /*7c50*/  IMAD.MOV.U32 R44, RZ, RZ, R60 ;  /* 0x000000ffff2c7224 */ /* 0x004fe200078e003c */
        /* <DEDUP_REMOVED lines=13> */
[----:B----4-:R2:W-:Y:S04]  /*7d30*/  @!P1 STG.E.128 [R4.64+0x40], R36 ;  /* 0x0000402404009986 */ /* 0x0105e8000c101d0c */
[----:B------:R2:W-:Y:S02]  /*7d40*/  @!P0 STG.E.128 [R4.64+0x80], R32 ;  /* 0x0000802004008986 */ /* 0x0005e4000c101d0c */
.L_x_993:
[----:B------:R-:W-:Y:S05]  /*7d50*/  BSYNC B0 ;  /* 0x0000000000007941 */ /* 0x000fea0003800000 */
.L_x_992:
[----:B------:R-:W-:Y:S01]  /*7d60*/  IMAD R0, R0, c[0x0][0x308], RZ ;  /* 0x0000c20000007a24 */ /* 0x000fe200078e02ff */
[----:B------:R-:W-:Y:S01]  /*7d70*/  BSSY B0, `(.L_x_994) ;  /* 0x0000017000007945 */ /* 0x000fe20003800000 */
[----:B--2---:R-:W-:-:S04]  /*7d80*/  IMAD.WIDE.U32 R4, R2, c[0x0][0x308], R58 ;  /* 0x0000c20002047a25 */ /* 0x004fc800078e003a */
        /* <DEDUP_REMOVED lines=16> */
[----:B----4-:R-:W-:-:S04]  /*7e90*/  LEA R36, P0, R34, c[0x0][0x2e8], 0x1 ;  /* 0x0000ba0022247a11 */ /* 0x010fc800078008ff */
[----:B------:R-:W-:-:S05]  /*7ea0*/  LEA.HI.X R37, R34, c[0x0][0x2ec], R2, 0x1, P0 ;  /* 0x0000bb0022257a11 */ /* 0x000fca00000f0c02 */
[----:B------:R2:W-:Y:S04]  /*7eb0*/  @!P4 STG.E.128 [R36.64], R28 ;  /* 0x0000001c2400c986 */ /* 0x0005e8000c101d0c */
[----:B-1----:R2:W-:Y:S04]  /*7ec0*/  @!P2 STG.E.128 [R36.64+0x40], R24 ;  /* 0x000040182400a986 */ /* 0x0025e8000c101d0c */
[----:B------:R2:W-:Y:S02]  /*7ed0*/  @!P1 STG.E.128 [R36.64+0x80], R20 ;  /* 0x0000801424009986 */ /* 0x0005e4000c101d0c */
.L_x_995:
[----:B------:R-:W-:Y:S05]  /*7ee0*/  BSYNC B0 ;  /* 0x0000000000007941 */ /* 0x000fea0003800000 */
.L_x_994:
[----:B------:R-:W-:Y:S05]  /*7ef0*/  @P3 EXIT ;  /* 0x000000000000394d */ /* 0x000fea0003800000 */
[----:B------:R-:W-:Y:S01]  /*7f00*/  IADD3 R0, P0, R62, 0x40, RZ ;  /* 0x000000403e007810 */ /* 0x000fe20007f1e0ff */
[----:B------:R-:W-:Y:S01]  /*7f10*/  IMAD.MOV.U32 R2, RZ, RZ, R4 ;  /* 0x000000ffff027224 */ /* 0x000fe200078e0004 */
[C---:B------:R-:W-:Y:S01]  /*7f20*/  ISETP.GE.AND P1, PT, R58.reuse, c[0x0][0x2f4], PT ;  /* 0x0000bd003a007a0c */ /* 0x040fe20003f26270 */
[----:B------:R-:W-:Y:S01]  /*7f30*/  IMAD.MOV.U32 R3, RZ, RZ, R33 ;  /* 0x000000ffff037224 */ /* 0x000fe200078e0021 */
        /* <DEDUP_REMOVED lines=15> */
.L_x_988:
[----:B------:R-:W-:Y:S01]  /*8030*/  ISETP.NE.U32.AND P1, PT, RZ, c[0x0][0x358], PT ;  /* 0x0000d600ff007a0c */ /* 0x000fe20003f25070 */
[----:B-----5:R-:W-:Y:S01]  /*8040*/  IMAD.MOV.U32 R4, RZ, RZ, 0x4 ;  /* 0x00000004ff047424 */ /* 0x020fe200078e00ff */
[----:B------:R-:W-:-:S02]  /*8050*/  ISETP.NE.U32.AND P0, PT, RZ, c[0x0][0x360], PT ;  /* 0x0000d800ff007a0c */ /* 0x000fc40003f05070 */
[----:B------:R-:W-:Y:S01]  /*8060*/  ISETP.NE.AND.EX P1, PT, RZ, c[0x0][0x35c], PT, P1 ;  /* 0x0000d700ff007a0c */ /* 0x000fe20003f25310 */
[----:B------:R-:W-:Y:S01]  /*8070*/  IMAD.WIDE R2, R195, R4, c[0x0][0x358] ;  /* 0x0000d600c3027625 */ /* 0x000fe200078e0204 */
[----:B------:R-:W-:-:S11]  /*8080*/  ISETP.NE.AND.EX P0, PT, RZ, c[0x0][0x364], PT, P0 ;  /* 0x0000d900ff007a0c */ /* 0x000fd60003f05300 */
[----:B------:R-:W2:Y:S01]  /*8090*/  @P1 LDG.E R0, [R2.64] ;  /* 0x0000000c02001981 */ /* 0x000ea2000c1e1900 */
[----:B------:R-:W-:Y:S02]  /*80a0*/  IMAD.MOV.U32 R5, RZ, RZ, c[0x0][0x2f0] ;  /* 0x0000bc00ff057624 */ /* 0x000fe400078e00ff */
[----:B-1----:R-:W-:-:S05]  /*80b0*/  @P0 IMAD.WIDE R6, R195, R4, c[0x0][0x360] ;  /* 0x0000d800c3060625 */ /* 0x002fca00078e0204 */
[----:B------:R1:W5:Y:S02]  /*80c0*/  @P0 LDG.E R5, [R6.64] ;  /* 0x0000000c06050981 */ /* 0x000364000c1e1900 */
[----:B-1----:R-:W-:Y:S02]  /*80d0*/  CS2R R6, SRZ ;  /* 0x0000000000067805 */ /* 0x002fe4000001ff00 */
[--C-:B--2---:R-:W-:Y:S01]  /*80e0*/  @P1 SHF.R.S32.HI R7, RZ, 0x1f, R0.reuse ;  /* 0x0000001fff071819 */ /* 0x104fe20000011400 */
[----:B------:R-:W-:Y:S01]  /*80f0*/  @P1 IMAD.MOV.U32 R6, RZ, RZ, R0 ;  /* 0x000000ffff061224 */ /* 0x000fe200078e0000 */
[----:B------:R-:W-:Y:S05]  /*8100*/  @P0 BRA `(.L_x_996) ;  /* 0x0000004000000947 */ /* 0x000fea0003800000 */
[----:B------:R-:W-:Y:S05]  /*8110*/  @!P1 BRA `(.L_x_996) ;  /* 0x0000003000009947 */ /* 0x000fea0003800000 */
[----:B-----5:R1:W2:Y:S04]  /*8120*/  LDG.E R5, [R2.64] ;  /* 0x0000000c02057981 */ /* 0x0202a8000c1e1900 */
[----:B-1----:R-:W2:Y:S02]  /*8130*/  LDG.E R2, [R2.64+0x4] ;  /* 0x0000040c02027981 */ /* 0x002ea4000c1e1900 */
[----:B--2---:R-:W-:-:S03]  /*8140*/  IADD3 R5, -R5, R2, RZ ;  /* 0x0000000205057210 */ /* 0x004fc60007ffe1ff */
.L_x_996:
[----:B------:R-:W1:Y:S01]  /*8150*/  S2R R8, SR_TID.X ;  /* 0x0000000000087919 */ /* 0x000e620000002100 */
[----:B-----5:R-:W-:Y:S01]  /*8160*/  IADD3 R5, R5, -UR11, RZ ;  /* 0x8000000b05057c10 */ /* 0x020fe2000fffe0ff */
[----:B------:R-:W-:Y:S01]  /*8170*/  IMAD.U32 R14, RZ, RZ, UR5 ;  /* 0x00000005ff0e7e24 */ /* 0x000fe2000f8e00ff */
[----:B------:R-:W-:Y:S01]  /*8180*/  SHF.R.S32.HI R4, RZ, 0x1f, R195 ;  /* 0x0000001fff047819 */ /* 0x000fe200000114c3 */
[----:B------:R-:W2:Y:S01]  /*8190*/  S2R R2, SR_CTAID.Y ;  /* 0x0000000000027919 */ /* 0x000ea20000002600 */
[----:B------:R-:W-:Y:S01]  /*81a0*/  SEL R195, R195, RZ, !P1 ;  /* 0x000000ffc3c37207 */ /* 0x000fe20004800000 */
[----:B------:R-:W-:Y:S01]  /*81b0*/  BSSY B0, `(.L_x_997) ;  /* 0x0000027000007945 */ /* 0x000fe20003800000 */
[----:B------:R-:W-:-:S05]  /*81c0*/  SEL R4, R4, RZ, !P1 ;  /* 0x000000ff04047207 */ /* 0x000fca0004800000 */
[----:B------:R-:W-:-:S04]  /*81d0*/  IMAD R16, R4, c[0x0][0x310], RZ ;  /* 0x0000c40004107a24 */ /* 0x000fc800078e02ff */
[----:B------:R-:W-:Y:S01]  /*81e0*/  IMAD R16, R195, c[0x0][0x314], R16 ;  /* 0x0000c500c3107a24 */ /* 0x000fe200078e0210 */
[----:B-1----:R-:W-:-:S04]  /*81f0*/  SHF.R.S32.HI R3, RZ, 0x1f, R8 ;  /* 0x0000001fff037819 */ /* 0x002fc80000011408 */
[----:B------:R-:W-:-:S04]  /*8200*/  LEA.HI R3, R3, R8, RZ, 0x2 ;  /* 0x0000000803037211 */ /* 0x000fc800078f10ff */
[----:B------:R-:W-:Y:S02]  /*8210*/  LOP3.LUT R0, R3, 0x1ffffffc, RZ, 0xc0, !PT ;  /* 0x1ffffffc03007812 */ /* 0x000fe400078ec0ff */
[----:B------:R-:W-:-:S03]  /*8220*/  SHF.R.S32.HI R3, RZ, 0x2, R3 ;  /* 0x00000002ff037819 */ /* 0x000fc60000011403 */
[----:B------:R-:W-:Y:S01]  /*8230*/  IMAD.IADD R8, R8, 0x1, -R0 ;  /* 0x0000000108087824 */ /* 0x000fe200078e0a00 */
[----:B--2---:R-:W-:Y:S02]  /*8240*/  SHF.R.S32.HI R0, RZ, 0x1f, R2 ;  /* 0x0000001fff007819 */ /* 0x004fe40000011402 */
[C---:B------:R-:W-:Y:S01]  /*8250*/  ISETP.GE.AND P4, PT, R3.reuse, R5, PT ;  /* 0x000000050300720c */ /* 0x040fe20003f86270 */
[----:B------:R-:W-:Y:S01]  /*8260*/  IMAD.SHL.U32 R8, R8, 0x8, RZ ;  /* 0x0000000808087824 */ /* 0x000fe200078e00ff */
[----:B------:R-:W-:Y:S01]  /*8270*/  IADD3 R6, P0, R3, R6, RZ ;  /* 0x0000000603067210 */ /* 0x000fe20007f1e0ff */
[----:B------:R-:W-:-:S03]  /*8280*/  IMAD R12, R0, c[0x0][0x308], RZ ;  /* 0x0000c200000c7a24 */ /* 0x000fc600078e02ff */
[----:B------:R-:W-:Y:S01]  /*8290*/  SHF.R.S32.HI R9, RZ, 0x1f, R8 ;  /* 0x0000001fff097819 */ /* 0x000fe20000011408 */
[----:B------:R-:W-:Y:S01]  /*82a0*/  IMAD R12, R2, c[0x0][0x30c], R12 ;  /* 0x0000c300020c7a24 */ /* 0x000fe200078e020c */
[----:B------:R-:W-:-:S03]  /*82b0*/  LEA.HI.X.SX32 R7, R3, R7, 0x1, P0 ;  /* 0x0000000703077211 */ /* 0x000fc600000f0eff */
[----:B------:R-:W-:-:S04]  /*82c0*/  IMAD.WIDE.U32 R10, R2, c[0x0][0x308], R8 ;  /* 0x0000c200020a7a25 */ /* 0x000fc800078e0008 */
[----:B------:R-:W-:Y:S02]  /*82d0*/  IMAD.IADD R13, R12, 0x1, R11 ;  /* 0x000000010c0d7824 */ /* 0x000fe400078e020b */
[----:B------:R-:W-:Y:S01]  /*82e0*/  IMAD.MOV.U32 R12, RZ, RZ, R10 ;  /* 0x000000ffff0c7224 */ /* 0x000fe200078e000a */
[----:B------:R-:W-:Y:S01]  /*82f0*/  IADD3 R10, R8, 0x20, RZ ;  /* 0x00000020080a7810 */ /* 0x000fe20007ffe0ff */
[----:B------:R-:W-:Y:S01]  /*8300*/  IMAD.WIDE R14, R14, 0x80, R6 ;  /* 0x000000800e0e7825 */ /* 0x000fe200078e0206 */
[----:B------:R-:W-:-:S03]  /*8310*/  IADD3 R7, R8, 0x40, RZ ;  /* 0x0000004008077810 */ /* 0x000fc60007ffe0ff */
        /* <DEDUP_REMOVED lines=16> */
.L_x_998:
[----:B------:R-:W-:Y:S05]  /*8420*/  BSYNC B0 ;  /* 0x0000000000007941 */ /* 0x000fea0003800000 */
.L_x_997:
        /* <DEDUP_REMOVED lines=19> */
.L_x_1000:
[----:B------:R-:W-:Y:S05]  /*8560*/  BSYNC B0 ;  /* 0x0000000000007941 */ /* 0x000fea0003800000 */
.L_x_999:
[----:B------:R-:W-:Y:S01]  /*8570*/  IMAD R0, R0, c[0x0][0x338], RZ ;  /* 0x0000ce0000007a24 */ /* 0x000fe200078e02ff */
[----:B------:R-:W-:Y:S01]  /*8580*/  BSSY B0, `(.L_x_1001) ;  /* 0x0000017000007945 */ /* 0x000fe20003800000 */
[----:B------:R-:W-:-:S04]  /*8590*/  IMAD.WIDE.U32 R12, R2, c[0x0][0x338], R8 ;  /* 0x0000ce00020c7a25 */ /* 0x000fc800078e0008 */
[----:B------:R-:W-:Y:S01]  /*85a0*/  IMAD R0, R2, c[0x0][0x33c], R0 ;  /* 0x0000cf0002007a24 */ /* 0x000fe200078e0200 */
[----:B------:R-:W-:Y:S01]  /*85b0*/  MOV R2, R12 ;  /* 0x0000000c00027202 */ /* 0x000fe20000000f00 */
        /* <DEDUP_REMOVED lines=14> */
[----:B--2---:R-:W-:-:S04]  /*86a0*/  LEA R16, P0, R12, c[0x0][0x318], 0x1 ;  /* 0x0000c6000c107a11 */ /* 0x004fc800078008ff */
[----:B------:R-:W-:-:S05]  /*86b0*/  LEA.HI.X R17, R12, c[0x0][0x31c], R0, 0x1, P0 ;  /* 0x0000c7000c117a11 */ /* 0x000fca00000f0c00 */
[----:B------:R2:W-:Y:S04]  /*86c0*/  @!P4 STG.E.128 [R16.64], RZ ;  /* 0x000000ff1000c986 */ /* 0x0005e8000c101d0c */
[----:B------:R2:W-:Y:S04]  /*86d0*/  @!P2 STG.E.128 [R16.64+0x40], RZ ;  /* 0x000040ff1000a986 */ /* 0x0005e8000c101d0c */
[----:B------:R2:W-:Y:S02]  /*86e0*/  @!P1 STG.E.128 [R16.64+0x80], RZ ;  /* 0x000080ff10009986 */ /* 0x0005e4000c101d0c */
.L_x_1002:
[----:B------:R-:W-:Y:S05]  /*86f0*/  BSYNC B0 ;  /* 0x0000000000007941 */ /* 0x000fea0003800000 */
.L_x_1001:
[----:B------:R-:W-:Y:S05]  /*8700*/  @P3 EXIT ;  /* 0x000000000000394d */ /* 0x000fea0003800000 */
[----:B------:R-:W-:Y:S01]  /*8710*/  IADD3 R0, P0, R14, 0x40, RZ ;  /* 0x000000400e007810 */ /* 0x000fe20007f1e0ff */
[----:B------:R-:W-:Y:S01]  /*8720*/  IMAD.MOV.U32 R3, RZ, RZ, R5 ;  /* 0x000000ffff037224 */ /* 0x000fe200078e0005 */
[----:B------:R-:W-:-:S03]  /*8730*/  ISETP.GE.AND P1, PT, R8, c[0x0][0x324], PT ;  /* 0x0000c90008007a0c */ /* 0x000fc60003f26270 */
        /* <DEDUP_REMOVED lines=14> */
.L_x_1003:
        /* <DEDUP_REMOVED lines=14> */
.L_x_1426:


//--------------------- .text._ZN7cutlass13device_kernelIN5flash19enable_sm80_to_sm89INS1_16FlashAttnBwdSm80INS1_25CollectiveMainloopBwdSm80ILi2ELi2EN4cute5tupleIJNS5_1CILi64EEENS7_ILi128EEENS7_ILi96EEEEEENS_6half_tEfNS_4arch4Sm80ELb0ELb1ELb1ELb1ELb1ELb0ELb0ELb0ELi2ELi2ELi4ELi2ELb0EEENS1_21CollectiveEpilogueBwdISB_SC_SE_Li256ELb1ELb0ELi2EEENS1_19SingleTileSchedulerILb1ELb0ELb0ELi128EEEEEEEEEvNT_6ParamsE --------------------------
	.section	.text._ZN7cutlass13device_kernelIN5flash19enable_sm80_to_sm89INS1_16FlashAttnBwdSm80INS1_25CollectiveMainloopBwdSm80ILi2ELi2EN4cute5tupleIJNS5_1CILi64EEENS7_ILi128EEENS7_ILi96EEEEEENS_6half_tEfNS_4arch4Sm80ELb0ELb1ELb1ELb1ELb1ELb0ELb0ELb0ELi2ELi2ELi4ELi2ELb0EEENS1_21CollectiveEpilogueBwdISB_SC_SE_Li256ELb1ELb0ELi2EEENS1_19SingleTileSchedulerILb1ELb0ELb0ELi128EEEEEEEEEvNT_6ParamsE,"ax",@progbits
	.sectioninfo	@"SHI_REGISTERS=255"
	.align	128
.text._ZN7cutlass13device_kernelIN5flash19enable_sm80_to_sm89INS1_16FlashAttnBwdSm80INS1_25CollectiveMainloopBwdSm80ILi2ELi2EN4cute5tupleIJNS5_1CILi64EEENS7_ILi128EEENS7_ILi96EEEEEENS_6half_tEfNS_4arch4Sm80ELb0ELb1ELb1ELb1ELb1ELb0ELb0ELb0ELi2ELi2ELi4ELi2ELb0EEENS1_21CollectiveEpilogueBwdISB_SC_SE_Li256ELb1ELb0ELi2EEENS1_19SingleTileSchedulerILb1ELb0ELb0ELi128EEEEEEEEEvNT_6ParamsE:
        .type           _ZN7cutlass13device_kernelIN5flash19enable_sm80_to_sm89INS1_16FlashAttnBwdSm80INS1_25CollectiveMainloopBwdSm80ILi2ELi2EN4cute5tupleIJNS5_1CILi64EEENS7_ILi128EEENS7_ILi96EEEEEENS_6half_tEfNS_4arch4Sm80ELb0ELb1ELb1ELb1ELb1ELb0ELb0ELb0ELi2ELi2ELi4ELi2ELb0EEENS1_21CollectiveEpilogueBwdISB_SC_SE_Li256ELb1ELb0ELi2EEENS1_19SingleTileSchedulerILb1ELb0ELb0ELi128EEEEEEEEEvNT_6ParamsE,@function
        .size           _ZN7cutlass13device_kernelIN5flash19enable_sm80_to_sm89INS1_16FlashAttnBwdSm80INS1_25CollectiveMainloopBwdSm80ILi2ELi2EN4cute5tupleIJNS5_1CILi64EEENS7_ILi128EEENS7_ILi96EEEEEENS_6half_tEfNS_4arch4Sm80ELb0ELb1ELb1ELb1ELb1ELb0ELb0ELb0ELi2ELi2ELi4ELi2ELb0EEENS1_21CollectiveEpilogueBwdISB_SC_SE_Li256ELb1ELb0ELi2EEENS1_19SingleTileSchedulerILb1ELb0ELb0ELi128EEEEEEEEEvNT_6ParamsE,(.L_x_1427 - _ZN7cutlass13device_kernelIN5flash19enable_sm80_to_sm89INS1_16FlashAttnBwdSm80INS1_25CollectiveMainloopBwdSm80ILi2ELi2EN4cute5tupleIJNS5_1CILi64EEENS7_ILi128EEENS7_ILi96EEEEEENS_6half_tEfNS_4arch4Sm80ELb0ELb1ELb1ELb1ELb1ELb0ELb0ELb0ELi2ELi2ELi4ELi2ELb0EEENS1_21CollectiveEpilogueBwdISB_SC_SE_Li256ELb1ELb0ELi2EEENS1_19SingleTileSchedulerILb1ELb0ELb0ELi128EEEEEEEEEvNT_6ParamsE)
        .other          _ZN7cutlass13device_kernelIN5flash19enable_sm80_to_sm89INS1_16FlashAttnBwdSm80INS1_25CollectiveMainloopBwdSm80ILi2ELi2EN4cute5tupleIJNS5_1CILi64EEENS7_ILi128EEENS7_ILi96EEEEEENS_6half_tEfNS_4arch4Sm80ELb0ELb1ELb1ELb1ELb1ELb0ELb0ELb0ELi2ELi2ELi4ELi2ELb0EEENS1_21CollectiveEpilogueBwdISB_SC_SE_Li256ELb1ELb0ELi2EEENS1_19SingleTileSchedulerILb1ELb0ELb0ELi128EEEEEEEEEvNT_6ParamsE,@"STO_CUDA_ENTRY STV_DEFAULT"
_ZN7cutlass13device_kernelIN5flash19enable_sm80_to_sm89INS1_16FlashAttnBwdSm80INS1_25CollectiveMainloopBwdSm80ILi2ELi2EN4cute5tupleIJNS5_1CILi64EEENS7_ILi128EEENS7_ILi96EEEEEENS_6half_tEfNS_4arch4Sm80ELb0ELb1ELb1ELb1ELb1ELb0ELb0ELb0ELi2ELi2ELi4ELi2ELb0EEENS1_21CollectiveEpilogueBwdISB_SC_SE_Li256ELb1ELb0ELi2EEENS1_19SingleTileSchedulerILb1ELb0ELb0ELi128EEEEEEEEEvNT_6ParamsE:
        /* <DEDUP_REMOVED lines=17> */
.L_x_1005:
        /* <DEDUP_REMOVED lines=8> */
.L_x_1007:
[----:B------:R-:W-:Y:S02]  /*0190*/  MOV R3, c[0x0][0x3a4] ;  /* 0x0000e90000037a02 */ /* 0x000fe40000000f00 */
.L_x_1006:
[----:B------:R-:W-:-:S06]  /*01a0*/  USHF.L.U32 UR11, UR5, 0x7, URZ ;  /* 0x00000007050b7899 */ /* 0x000fcc000800063f */
[----:B-----5:R-:W-:-:S04]  /*01b0*/  ISETP.LE.AND P0, PT, R3, UR11, PT ;  /* 0x0000000b03007c0c */ /* 0x020fc8000bf03270 */
[----:B------:R-:W-:Y:S01]  /*01c0*/  SEL R195, R195, 0xffffffff, !P0 ;  /* 0xffffffffc3c37807 */ /* 0x000fe20004000000 */
[----:B------:R-:W-:Y:S05]  /*01d0*/  BRA `(.L_x_1008) ;  /* 0x0000011000007947 */ /* 0x000fea0003800000 */
.L_x_1004:
[----:B--2-4-:R-:W-:-:S04]  /*01e0*/  ISETP.NE.U32.AND P0, PT, RZ, c[0x0][0x3c0], PT ;  /* 0x0000f000ff007a0c */ /* 0x014fc80003f05070 */
[----:B------:R-:W-:-:S13]  /*01f0*/  ISETP.NE.AND.EX P0, PT, RZ, c[0x0][0x3c4], PT, P0 ;  /* 0x0000f100ff007a0c */ /* 0x000fda0003f05300 */
[----:B------:R-:W-:Y:S05]  /*0200*/  @!P0 BRA `(.L_x_1009) ;  /* 0x0000002000008947 */ /* 0x000fea0003800000 */
[----:B------:R1:W5:Y:S01]  /*0210*/  LDG.E R3, [R4.64] ;  /* 0x0000000c04037981 */ /* 0x000362000c1e1900 */
[----:B------:R-:W-:Y:S05]  /*0220*/  BRA `(.L_x_1010) ;  /* 0x0000009000007947 */ /* 0x000fea0003800000 */
.L_x_1009:
        /* <DEDUP_REMOVED lines=8> */
.L_x_1011:
[----:B------:R-:W-:Y:S02]  /*02b0*/  MOV R3, c[0x0][0x3a4] ;  /* 0x0000e90000037a02 */ /* 0x000fe40000000f00 */
.L_x_1010:
[----:B------:R-:W-:-:S06]  /*02c0*/  USHF.L.U32 UR11, UR5, 0x7, URZ ;  /* 0x00000007050b7899 */ /* 0x000fcc000800063f */
[----:B-----5:R-:W-:-:S04]  /*02d0*/  ISETP.LE.AND P0, PT, R3, UR11, PT ;  /* 0x0000000b03007c0c */ /* 0x020fc8000bf03270 */
[----:B------:R-:W-:-:S04]  /*02e0*/  SEL R195, R195, 0xffffffff, !P0 ;  /* 0xffffffffc3c37807 */ /* 0x000fc80004000000 */
.L_x_1008:
        /* <DEDUP_REMOVED lines=31> */
.L_x_1012:
[----:B-1-3--:R-:W-:-:S04]  /*04e0*/  ISETP.NE.U32.AND P1, PT, RZ, c[0x0][0x2e0], PT ;  /* 0x0000b800ff007a0c */ /* 0x00afc80003f25070 */
[----:B------:R-:W-:-:S13]  /*04f0*/  ISETP.NE.AND.EX P1, PT, RZ, c[0x0][0x2e4], PT, P1 ;  /* 0x0000b900ff007a0c */ /* 0x000fda0003f25310 */
[----:B------:R-:W-:Y:S05]  /*0500*/  @!P1 BRA `(.L_x_1013) ;  /* 0x0000004000009947 */ /* 0x000fea0003800000 */
[----:B------:R-:W-:-:S06]  /*0510*/  IMAD.WIDE R6, R195, R7, c[0x0][0x2e0] ;  /* 0x0000b800c3067625 */ /* 0x000fcc00078e0207 */
[----:B------:R-:W2:Y:S02]  /*0520*/  LDG.E R6, [R6.64] ;  /* 0x0000000c06067981 */ /* 0x000ea4000c1e1900 */
[----:B--2---:R1:W2:Y:S01]  /*0530*/  R2UR UR14, R6 ;  /* 0x00000000060e73c2 */ /* 0x0042a200000e0000 */
[----:B------:R-:W-:Y:S05]  /*0540*/  BRA `(.L_x_1014) ;  /* 0x0000006000007947 */ /* 0x000fea0003800000 */
.L_x_1013:
[----:B------:R-:W-:Y:S05]  /*0550*/  @!P4 BRA `(.L_x_1014) ;  /* 0x000000500000c947 */ /* 0x000fea0003800000 */
[----:B------:R1:W2:Y:S04]  /*0560*/  LDG.E R6, [R8.64] ;  /* 0x0000000c08067981 */ /* 0x0002a8000c1e1900 */
[----:B-1----:R-:W3:Y:S01]  /*0570*/  LDG.E R8, [R8.64+0x4] ;  /* 0x0000040c08087981 */ /* 0x002ee2000c1e1900 */
[----:B--2---:R-:W1:Y:S08]  /*0580*/  R2UR UR14, R6 ;  /* 0x00000000060e73c2 */ /* 0x004e7000000e0000 */
[----:B---3--:R-:W1:Y:S02]  /*0590*/  R2UR UR4, R8 ;  /* 0x00000000080473c2 */ /* 0x008e6400000e0000 */
[----:B-1----:R-:W-:-:S06]  /*05a0*/  UIADD3 UR14, -UR14, UR4, URZ ;  /* 0x000000040e0e7290 */ /* 0x002fcc000fffe13f */
.L_x_1014:
        /* <DEDUP_REMOVED lines=15> */
.L_x_1015:
        /* <DEDUP_REMOVED lines=454> */
.L_x_1018:
[----:B------:R-:W-:Y:S05]  /*2300*/  BSYNC B0 ;  /* 0x0000000000007941 */ /* 0x000fea0003800000 */
.L_x_1017:
        /* <DEDUP_REMOVED lines=85> */
.L_x_1037:
        /* <DEDUP_REMOVED lines=173> */
.L_x_1021:
[----:B------:R-:W-:Y:S04]  /*3330*/  MOV R4, 0x1 ;  /* 0x0000000100047802 */ /* 0x000fe80000000f00 */
[----:B------:R-:W-:Y:S11]  /*3340*/  ISETP.NE.AND P0, PT, R4, c[0x0][0x2a8], PT ;  /* 0x0000aa0004007a0c */ /* 0x000ff60003f05270 */
[----:B------:R-:W-:Y:S02]  /*3350*/  @!UPT UIADD3 URZ, URZ, URZ, URZ ;  /* 0x0000003f3f3ff290 */ /* 0x000fe4000fffe03f */
[----:B------:R-:W-:Y:S05]  /*3360*/  @P0 IMAD.HI.U32 R4, R6, c[0x0][0x2ac], RZ ;  /* 0x0000ab0006040a27 */ /* 0x000fea00078e00ff */
[----:B------:R-:W-:Y:S02]  /*3370*/  @P0 SHF.R.U32.HI R6, RZ, c[0x0][0x2b0], R4 ;  /* 0x0000ac00ff060a19 */ /* 0x000fe40000011604 */
.L_x_1022:
[----:B------:R-:W-:Y:S05]  /*3380*/  BSYNC B0 ;  /* 0x0000000000007941 */ /* 0x000fea0003800000 */
.L_x_1020:
[----:B------:R-:W-:Y:S04]  /*3390*/  IMAD.MOV.U32 R4, RZ, RZ, c[0x0][0x2a8] ;  /* 0x0000aa00ff047624 */ /* 0x000fe800078e00ff */
[----:B------:R-:W-:Y:S02]  /*33a0*/  IMAD R4, R6, R4, -UR11 ;  /* 0x8000000b06047e24 */ /* 0x000fe4000f8e0204 */
[----:B------:R-:W-:Y:S03]  /*33b0*/  IMAD.IADD R6, R214, 0x1, R5 ;  /* 0x00000001d6067824 */ /* 0x000fe600078e0205 */
[----:B------:R-:W-:Y:S04]  /*33c0*/  IADD3 R248, -R211, R4, RZ ;  /* 0x00000004d3f87210 */ /* 0x000fe80007ffe1ff */
[----:B------:R-:W-:Y:S02]  /*33d0*/  IADD3 R4, R248, c[0x0][0x2a8], RZ ;  /* 0x0000aa00f8047a10 */ /* 0x000fe40007ffe0ff */
[----:B------:R-:W-:Y:S02]  /*33e0*/  IMNMX R248, R6, R248, !PT ;  /* 0x000000f806f87217 */ /* 0x000fe40007800200 */
[----:B------:R-:W-:Y:S02]  /*33f0*/  IMNMX R247, R247, R4, PT ;  /* 0x00000004f7f77217 */ /* 0x000fe40003800200 */
.L_x_1019:
        /* <DEDUP_REMOVED lines=18> */
.L_x_1025:
[----:B------:R-:W-:Y:S04]  /*3520*/  MOV R4, 0x1 ;  /* 0x0000000100047802 */ /* 0x000fe80000000f00 */
[----:B------:R-:W-:Y:S11]  /*3530*/  ISETP.NE.AND P0, PT, R4, c[0x0][0x2a8], PT ;  /* 0x0000aa0004007a0c */ /* 0x000ff60003f05270 */
[----:B------:R-:W-:Y:S02]  /*3540*/  @!UPT UIADD3 URZ, URZ, URZ, URZ ;  /* 0x0000003f3f3ff290 */ /* 0x000fe4000fffe03f */
[----:B------:R-:W-:Y:S05]  /*3550*/  @P0 IMAD.HI.U32 R4, R6, c[0x0][0x2ac], RZ ;  /* 0x0000ab0006040a27 */ /* 0x000fea00078e00ff */
[----:B------:R-:W-:Y:S02]  /*3560*/  @P0 SHF.R.U32.HI R6, RZ, c[0x0][0x2b0], R4 ;  /* 0x0000ac00ff060a19 */ /* 0x000fe40000011604 */
.L_x_1026:
[----:B------:R-:W-:Y:S05]  /*3570*/  BSYNC B0 ;  /* 0x0000000000007941 */ /* 0x000fea0003800000 */
.L_x_1024:
[----:B------:R-:W-:Y:S04]  /*3580*/  IMAD.MOV.U32 R4, RZ, RZ, c[0x0][0x2a8] ;  /* 0x0000aa00ff047624 */ /* 0x000fe800078e00ff */
[----:B------:R-:W-:Y:S04]  /*3590*/  IMAD R6, R6, R4, -UR11 ;  /* 0x8000000b06067e24 */ /* 0x000fe8000f8e0204 */
[----:B------:R-:W-:Y:S05]  /*35a0*/  IMAD.IADD R6, R6, 0x1, -R211 ;  /* 0x0000000106067824 */ /* 0x000fea00078e0ad3 */
[----:B------:R-:W-:Y:S02]  /*35b0*/  IADD3 R4, R6, c[0x0][0x2a8], RZ ;  /* 0x0000aa0006047a10 */ /* 0x000fe40007ffe0ff */
[----:B------:R-:W-:Y:S02]  /*35c0*/  IMNMX R242, R242, R6, !PT ;  /* 0x00000006f2f27217 */ /* 0x000fe40007800200 */
[----:B------:R-:W-:Y:S02]  /*35d0*/  IMNMX R240, R240, R4, PT ;  /* 0x00000004f0f07217 */ /* 0x000fe40003800200 */
.L_x_1023:
        /* <DEDUP_REMOVED lines=18> */
.L_x_1029:
[----:B------:R-:W-:Y:S04]  /*3700*/  MOV R4, 0x1 ;  /* 0x0000000100047802 */ /* 0x000fe80000000f00 */
[----:B------:R-:W-:Y:S11]  /*3710*/  ISETP.NE.AND P0, PT, R4, c[0x0][0x2a8], PT ;  /* 0x0000aa0004007a0c */ /* 0x000ff60003f05270 */
[----:B------:R-:W-:Y:S02]  /*3720*/  @!UPT UIADD3 URZ, URZ, URZ, URZ ;  /* 0x0000003f3f3ff290 */ /* 0x000fe4000fffe03f */
[----:B------:R-:W-:Y:S05]  /*3730*/  @P0 IMAD.HI.U32 R4, R6, c[0x0][0x2ac], RZ ;  /* 0x0000ab0006040a27 */ /* 0x000fea00078e00ff */
[----:B------:R-:W-:Y:S02]  /*3740*/  @P0 SHF.R.U32.HI R6, RZ, c[0x0][0x2b0], R4 ;  /* 0x0000ac00ff060a19 */ /* 0x000fe40000011604 */
.L_x_1030:
[----:B------:R-:W-:Y:S05]  /*3750*/  BSYNC B0 ;  /* 0x0000000000007941 */ /* 0x000fea0003800000 */
.L_x_1028:
[----:B------:R-:W-:Y:S04]  /*3760*/  IMAD.MOV.U32 R4, RZ, RZ, c[0x0][0x2a8] ;  /* 0x0000aa00ff047624 */ /* 0x000fe800078e00ff */
[----:B------:R-:W-:Y:S04]  /*3770*/  IMAD R6, R6, R4, -UR11 ;  /* 0x8000000b06067e24 */ /* 0x000fe8000f8e0204 */
[----:B------:R-:W-:Y:S05]  /*3780*/  IMAD.IADD R6, R6, 0x1, -R211 ;  /* 0x0000000106067824 */ /* 0x000fea00078e0ad3 */
[----:B------:R-:W-:Y:S02]  /*3790*/  IADD3 R4, R6, c[0x0][0x2a8], RZ ;  /* 0x0000aa0006047a10 */ /* 0x000fe40007ffe0ff */
[----:B------:R-:W-:Y:S02]  /*37a0*/  IMNMX R239, R239, R6, !PT ;  /* 0x00000006efef7217 */ /* 0x000fe40007800200 */
[----:B------:R-:W-:Y:S02]  /*37b0*/  IMNMX R237, R237, R4, PT ;  /* 0x00000004eded7217 */ /* 0x000fe40003800200 */
.L_x_1027:
        /* <DEDUP_REMOVED lines=18> */
.L_x_1033:
[----:B------:R-:W-:Y:S04]  /*38e0*/  MOV R4, 0x1 ;  /* 0x0000000100047802 */ /* 0x000fe80000000f00 */
[----:B------:R-:W-:Y:S11]  /*38f0*/  ISETP.NE.AND P0, PT, R4, c[0x0][0x2a8], PT ;  /* 0x0000aa0004007a0c */ /* 0x000ff60003f05270 */
[----:B------:R-:W-:Y:S02]  /*3900*/  @!UPT UIADD3 URZ, URZ, URZ, URZ ;  /* 0x0000003f3f3ff290 */ /* 0x000fe4000fffe03f */
[----:B------:R-:W-:Y:S05]  /*3910*/  @P0 IMAD.HI.U32 R4, R5, c[0x0][0x2ac], RZ ;  /* 0x0000ab0005040a27 */ /* 0x000fea00078e00ff */
[----:B------:R-:W-:Y:S02]  /*3920*/  @P0 SHF.R.U32.HI R5, RZ, c[0x0][0x2b0], R4 ;  /* 0x0000ac00ff050a19 */ /* 0x000fe40000011604 */
.L_x_1034:
[----:B------:R-:W-:Y:S05]  /*3930*/  BSYNC B0 ;  /* 0x0000000000007941 */ /* 0x000fea0003800000 */
.L_x_1032:
[----:B------:R-:W-:Y:S04]  /*3940*/  IMAD.MOV.U32 R4, RZ, RZ, c[0x0][0x2a8] ;  /* 0x0000aa00ff047624 */ /* 0x000fe800078e00ff */
[----:B------:R-:W-:Y:S04]  /*3950*/  IMAD R5, R5, R4, -UR11 ;  /* 0x8000000b05057e24 */ /* 0x000fe8000f8e0204 */
[----:B------:R-:W-:Y:S05]  /*3960*/  IMAD.IADD R5, R5, 0x1, -R211 ;  /* 0x0000000105057824 */ /* 0x000fea00078e0ad3 */
[----:B------:R-:W-:Y:S02]  /*3970*/  IADD3 R4, R5, c[0x0][0x2a8], RZ ;  /* 0x0000aa0005047a10 */ /* 0x000fe40007ffe0ff */
[----:B------:R-:W-:Y:S02]  /*3980*/  IMNMX R235, R235, R5, !PT ;  /* 0x00000005ebeb7217 */ /* 0x000fe40007800200 */
[----:B------:R-:W-:Y:S02]  /*3990*/  IMNMX R236, R236, R4, PT ;  /* 0x00000004ecec7217 */ /* 0x000fe40003800200 */
.L_x_1031:
        /* <DEDUP_REMOVED lines=54> */
.L_x_1035:
        /* <DEDUP_REMOVED lines=554> */
.L_x_1036:
        /* <DEDUP_REMOVED lines=239> */
.L_x_1016:
        /* <DEDUP_REMOVED lines=151> */
.L_x_1039:
        /* <DEDUP_REMOVED lines=63> */
.L_x_1041:
[----:B---3--:R-:W-:Y:S05]  /*7bf0*/  BSYNC B0 ;  /* 0x0000000000007941 */ /* 0x008fea0003800000 */
.L_x_1040:
        /* <DEDUP_REMOVED lines=21> */
.L_x_1043:
[----:B------:R-:W-:Y:S05]  /*7d50*/  BSYNC B0 ;  /* 0x0000000000007941 */ /* 0x000fea0003800000 */
.L_x_1042:
        /* <DEDUP_REMOVED lines=24> */
.L_x_1045:
[----:B------:R-:W-:Y:S05]  /*7ee0*/  BSYNC B0 ;  /* 0x0000000000007941 */ /* 0x000fea0003800000 */
.L_x_1044:
        /* <DEDUP_REMOVED lines=20> */
.L_x_1038:
        /* <DEDUP_REMOVED lines=18> */
.L_x_1046:
        /* <DEDUP_REMOVED lines=45> */
.L_x_1048:
[----:B------:R-:W-:Y:S05]  /*8420*/  BSYNC B0 ;  /* 0x0000000000007941 */ /* 0x000fea0003800000 */
.L_x_1047:
        /* <DEDUP_REMOVED lines=19> */
.L_x_1050:
[----:B------:R-:W-:Y:S05]  /*8560*/  BSYNC B0 ;  /* 0x0000000000007941 */ /* 0x000fea0003800000 */
.L_x_1049:
        /* <DEDUP_REMOVED lines=24> */
.L_x_1052:
[----:B------:R-:W-:Y:S05]  /*86f0*/  BSYNC B0 ;  /* 0x0000000000007941 */ /* 0x000fea0003800000 */
.L_x_1051:
        /* <DEDUP_REMOVED lines=18> */
.L_x_1053:
        /* <DEDUP_REMOVED lines=14> */
.L_x_1427:


//--------------------- .text._ZN7cutlass13device_kernelIN5flash19enable_sm80_to_sm89INS1_16FlashAttnBwdSm80INS1_25CollectiveMainloopBwdSm80ILi2ELi2EN4cute5tupleIJNS5_1CILi64EEENS7_ILi128EEENS7_ILi96EEEEEENS_6half_tEfNS_4arch4Sm80ELb0ELb1ELb1ELb1ELb0ELb0ELb0ELb0ELi2ELi2ELi4ELi2ELb0EEENS1_24CollectiveEpilogueBwdGQAISB_fSE_Li256ELb1ELb0EEENS1_19SingleTileSchedulerILb1ELb0ELb0ELi128EEEEEEEEEvNT_6ParamsE --------------------------
	.section	.text._ZN7cutlass13device_kernelIN5flash19enable_sm80_to_sm89INS1_16FlashAttnBwdSm80INS1_25CollectiveMainloopBwdSm80ILi2ELi2EN4cute5tupleIJNS5_1CILi64EEENS7_ILi128EEENS7_ILi96EEEEEENS_6half_tEfNS_4arch4Sm80ELb0ELb1ELb1ELb1ELb0ELb0ELb0ELb0ELi2ELi2ELi4ELi2ELb0EEENS1_24CollectiveEpilogueBwdGQAISB_fSE_Li256ELb1ELb0EEENS1_19SingleTileSchedulerILb1ELb0ELb0ELi128EEEEEEEEEvNT_6ParamsE,"ax",@progbits
	.sectioninfo	@"SHI_REGISTERS=255"
	.align	128
.text._ZN7cutlass13device_kernelIN5flash19enable_sm80_to_sm89INS1_16FlashAttnBwdSm80INS1_25CollectiveMainloopBwdSm80ILi2ELi2EN4cute5tupleIJNS5_1CILi64EEENS7_ILi128EEENS7_ILi96EEEEEENS_6half_tEfNS_4arch4Sm80ELb0ELb1ELb1ELb1ELb0ELb0ELb0ELb0ELi2ELi2ELi4ELi2ELb0EEENS1_24CollectiveEpilogueBwdGQAISB_fSE_Li256ELb1ELb0EEENS1_19SingleTileSchedulerILb1ELb0ELb0ELi128EEEEEEEEEvNT_6ParamsE:
        .type           _ZN7cutlass13device_kernelIN5flash19enable_sm80_to_sm89INS1_16FlashAttnBwdSm80INS1_25CollectiveMainloopBwdSm80ILi2ELi2EN4cute5tupleIJNS5_1CILi64EEENS7_ILi128EEENS7_ILi96EEEEEENS_6half_tEfNS_4arch4Sm80ELb0ELb1ELb1ELb1ELb0ELb0ELb0ELb0ELi2ELi2ELi4ELi2ELb0EEENS1_24CollectiveEpilogueBwdGQAISB_fSE_Li256ELb1ELb0EEENS1_19SingleTileSchedulerILb1ELb0ELb0ELi128EEEEEEEEEvNT_6ParamsE,@function
        .size           _ZN7cutlass13device_kernelIN5flash19enable_sm80_to_sm89INS1_16FlashAttnBwdSm80INS1_25CollectiveMainloopBwdSm80ILi2ELi2EN4cute5tupleIJNS5_1CILi64EEENS7_ILi128EEENS7_ILi96EEEEEENS_6half_tEfNS_4arch4Sm80ELb0ELb1ELb1ELb1ELb0ELb0ELb0ELb0ELi2ELi2ELi4ELi2ELb0EEENS1_24CollectiveEpilogueBwdGQAISB_fSE_Li256ELb1ELb0EEENS1_19SingleTileSchedulerILb1ELb0ELb0ELi128EEEEEEEEEvNT_6ParamsE,(.L_x_1428 - _ZN7cutlass13device_kernelIN5flash19enable_sm80_to_sm89INS1_16FlashAttnBwdSm80INS1_25CollectiveMainloopBwdSm80ILi2ELi2EN4cute5tupleIJNS5_1CILi64EEENS7_ILi128EEENS7_ILi96EEEEEENS_6half_tEfNS_4arch4Sm80ELb0ELb1ELb1ELb1ELb0ELb0ELb0ELb0ELi2ELi2ELi4ELi2ELb0EEENS1_24CollectiveEpilogueBwdGQAISB_fSE_Li256ELb1ELb0EEENS1_19SingleTileSchedulerILb1ELb0ELb0ELi128EEEEEEEEEvNT_6ParamsE)
        .other          _ZN7cutlass13device_kernelIN5flash19enable_sm80_to_sm89INS1_16FlashAttnBwdSm80INS1_25CollectiveMainloopBwdSm80ILi2ELi2EN4cute5tupleIJNS5_1CILi64EEENS7_ILi128EEENS7_ILi96EEEEEENS_6half_tEfNS_4arch4Sm80ELb0ELb1ELb1ELb1ELb0ELb0ELb0ELb0ELi2ELi2ELi4ELi2ELb0EEENS1_24CollectiveEpilogueBwdGQAISB_fSE_Li256ELb1ELb0EEENS1_19SingleTileSchedulerILb1ELb0ELb0ELi128EEEEEEEEEvNT_6ParamsE,@"STO_CUDA_ENTRY STV_DEFAULT"
_ZN7cutlass13device_kernelIN5flash19enable_sm80_to_sm89INS1_16FlashAttnBwdSm80INS1_25CollectiveMainloopBwdSm80ILi2ELi2EN4cute5tupleIJNS5_1CILi64EEENS7_ILi128EEENS7_ILi96EEEEEENS_6half_tEfNS_4arch4Sm80ELb0ELb1ELb1ELb1ELb0ELb0ELb0ELb0ELi2ELi2ELi4ELi2ELb0EEENS1_24CollectiveEpilogueBwdGQAISB_fSE_Li256ELb1ELb0EEENS1_19SingleTileSchedulerILb1ELb0ELb0ELi128EEEEEEEEEvNT_6ParamsE:
        /* <DEDUP_REMOVED lines=17> */
.L_x_1055:
        /* <DEDUP_REMOVED lines=8> */
.L_x_1057:
[----:B------:R-:W-:Y:S02]  /*0190*/  MOV R3, c[0x0][0x3ac] ;  /* 0x0000eb0000037a02 */ /* 0x000fe40000000f00 */
.L_x_1056:
[----:B------:R-:W-:-:S06]  /*01a0*/  USHF.L.U32 UR12, UR5, 0x7, URZ ;  /* 0x00000007050c7899 */ /* 0x000fcc000800063f */
[----:B-----5:R-:W-:-:S04]  /*01b0*/  ISETP.LE.AND P0, PT, R3, UR12, PT ;  /* 0x0000000c03007c0c */ /* 0x020fc8000bf03270 */
[----:B------:R-:W-:Y:S01]  /*01c0*/  SEL R195, R195, 0xffffffff, !P0 ;  /* 0xffffffffc3c37807 */ /* 0x000fe20004000000 */
[----:B------:R-:W-:Y:S05]  /*01d0*/  BRA `(.L_x_1058) ;  /* 0x0000011000007947 */ /* 0x000fea0003800000 */
.L_x_1054:
[----:B--2-4-:R-:W-:-:S04]  /*01e0*/  ISETP.NE.U32.AND P0, PT, RZ, c[0x0][0x3c8], PT ;  /* 0x0000f200ff007a0c */ /* 0x014fc80003f05070 */
[----:B------:R-:W-:-:S13]  /*01f0*/  ISETP.NE.AND.EX P0, PT, RZ, c[0x0][0x3cc], PT, P0 ;  /* 0x0000f300ff007a0c */ /* 0x000fda0003f05300 */
[----:B------:R-:W-:Y:S05]  /*0200*/  @!P0 BRA `(.L_x_1059) ;  /* 0x0000002000008947 */ /* 0x000fea0003800000 */
[----:B------:R1:W5:Y:S01]  /*0210*/  LDG.E R3, [R4.64] ;  /* 0x0000000e04037981 */ /* 0x000362000c1e1900 */
[----:B------:R-:W-:Y:S05]  /*0220*/  BRA `(.L_x_1060) ;  /* 0x0000009000007947 */ /* 0x000fea0003800000 */
.L_x_1059:
        /* <DEDUP_REMOVED lines=8> */
.L_x_1061:
[----:B------:R-:W-:Y:S02]  /*02b0*/  MOV R3, c[0x0][0x3ac] ;  /* 0x0000eb0000037a02 */ /* 0x000fe40000000f00 */
.L_x_1060:
[----:B------:R-:W-:-:S06]  /*02c0*/  USHF.L.U32 UR12, UR5, 0x7, URZ ;  /* 0x00000007050c7899 */ /* 0x000fcc000800063f */
[----:B-----5:R-:W-:-:S04]  /*02d0*/  ISETP.LE.AND P0, PT, R3, UR12, PT ;  /* 0x0000000c03007c0c */ /* 0x020fc8000bf03270 */
[----:B------:R-:W-:-:S04]  /*02e0*/  SEL R195, R195, 0xffffffff, !P0 ;  /* 0xffffffffc3c37807 */ /* 0x000fc80004000000 */
.L_x_1058:
        /* <DEDUP_REMOVED lines=10> */
[CC--:B-1----:R-:W-:Y:S02]  /*0390*/  @P1 IMAD.WIDE R4, R195.reuse, R8.reuse, c[0x0][0x2d8] ;  /* 0x0000b600c3041625 */ /* 0x0c2fe400078e0208 */
[----:B------:R-:W3:Y:S02]  /*03a0*/  @P0 LDG.E R11, [R14.64] ;  /* 0x0000000e0e0b0981 */ /* 0x000ee4000c1e1900 */
[C---:B------:R-:W-:Y:S02]  /*03b0*/  IMAD.WIDE R12, R195.reuse, R8, c[0x0][0x2d0] ;  /* 0x0000b400c30c7625 */ /* 0x040fe400078e0208 */
[----:B------:R-:W4:Y:S04]  /*03c0*/  @P1 LDG.E R4, [R4.64] ;  /* 0x0000000e04041981 */ /* 0x000f28000c1e1900 */
[----:B------:R-:W5:Y:S01]  /*03d0*/  @P4 LDG.E R10, [R12.64] ;  /* 0x0000000e0c0a4981 */ /* 0x000f62000c1e1900 */
[----:B------:R-:W-:Y:S01]  /*03e0*/  ULDC UR11, c[0x0][0x168] ;  /* 0x00005a00000b7ab9 */ /* 0x000fe20000000800 */
[----:B------:R-:W-:Y:S01]  /*03f0*/  CS2R R6, SRZ ;  /* 0x0000000000067805 */ /* 0x000fe2000001ff00 */
[----:B------:R-:W-:Y:S01]  /*0400*/  ULDC UR10, c[0x0][0x198] ;  /* 0x00006600000a7ab9 */ /* 0x000fe20000000800 */
[----:B--2---:R-:W-:-:S05]  /*0410*/  @P0 IMAD R3, R195, 0x40, R3 ;  /* 0x00000040c3030824 */ /* 0x004fca00078e0203 */
[----:B------:R-:W-:Y:S01]  /*0420*/  @P0 SHF.R.S32.HI R9, RZ, 0x1f, R3 ;  /* 0x0000001fff090819 */ /* 0x000fe20000011403 */
[----:B----4-:R1:W2:Y:S03]  /*0430*/  @P1 R2UR UR11, R4 ;  /* 0x00000000040b13c2 */ /* 0x0102a600000e0000 */
[----:B------:R-:W-:Y:S01]  /*0440*/  @P0 LEA.HI R9, R9, R3, RZ, 0x6 ;  /* 0x0000000309090211 */ /* 0x000fe200078f30ff */
[----:B------:R-:W-:Y:S01]  /*0450*/  IMAD.MOV.U32 R3, RZ, RZ, RZ ;  /* 0x000000ffff037224 */ /* 0x000fe200078e00ff */
[--C-:B-----5:R-:W-:Y:S01]  /*0460*/  @P4 SHF.R.S32.HI R7, RZ, 0x1f, R10.reuse ;  /* 0x0000001fff074819 */ /* 0x120fe2000001140a */
[----:B------:R-:W-:Y:S01]  /*0470*/  @P4 IMAD.MOV.U32 R6, RZ, RZ, R10 ;  /* 0x000000ffff064224 */ /* 0x000fe200078e000a */
[----:B------:R-:W-:Y:S01]  /*0480*/  @P0 LOP3.LUT R3, R9, 0xffffffc0, RZ, 0xc0, !PT ;  /* 0xffffffc009030812 */ /* 0x000fe200078ec0ff */
[----:B-1----:R-:W-:Y:S02]  /*0490*/  CS2R R4, SRZ ;  /* 0x0000000000047805 */ /* 0x002fe4000001ff00 */
[--C-:B---3--:R-:W-:Y:S01]  /*04a0*/  @P0 SHF.R.S32.HI R5, RZ, 0x1f, R11.reuse ;  /* 0x0000001fff050819 */ /* 0x108fe2000001140b */
[----:B------:R-:W-:Y:S01]  /*04b0*/  @P0 IMAD.MOV.U32 R4, RZ, RZ, R11 ;  /* 0x000000ffff040224 */ /* 0x000fe200078e000b */
[----:B------:R-:W-:Y:S05]  /*04c0*/  @P1 BRA `(.L_x_1062) ;  /* 0x0000006000001947 */ /* 0x000fea0003800000 */
[----:B--2---:R-:W-:Y:S05]  /*04d0*/  @!P0 BRA `(.L_x_1062) ;  /* 0x0000005000008947 */ /* 0x004fea0003800000 */
[----:B------:R-:W2:Y:S04]  /*04e0*/  LDG.E R10, [R14.64] ;  /* 0x0000000e0e0a7981 */ /* 0x000ea8000c1e1900 */
[----:B------:R-:W3:Y:S01]  /*04f0*/  LDG.E R9, [R14.64+0x4] ;  /* 0x0000040e0e097981 */ /* 0x000ee2000c1e1900 */
[----:B--2---:R-:W1:Y:S08]  /*0500*/  R2UR UR11, R10 ;  /* 0x000000000a0b73c2 */ /* 0x004e7000000e0000 */
[----:B---3--:R-:W1:Y:S02]  /*0510*/  R2UR UR4, R9 ;  /* 0x00000000090473c2 */ /* 0x008e6400000e0000 */
[----:B-1----:R-:W-:-:S06]  /*0520*/  UIADD3 UR11, -UR11, UR4, URZ ;  /* 0x000000040b0b7290 */ /* 0x002fcc000fffe13f */
.L_x_1062:
[----:B--2---:R-:W-:-:S04]  /*0530*/  ISETP.NE.U32.AND P1, PT, RZ, c[0x0][0x2e0], PT ;  /* 0x0000b800ff007a0c */ /* 0x004fc80003f25070 */
[----:B------:R-:W-:-:S13]  /*0540*/  ISETP.NE.AND.EX P1, PT, RZ, c[0x0][0x2e4], PT, P1 ;  /* 0x0000b900ff007a0c */ /* 0x000fda0003f25310 */
[----:B------:R-:W-:Y:S05]  /*0550*/  @!P1 BRA `(.L_x_1063) ;  /* 0x0000004000009947 */ /* 0x000fea0003800000 */
[----:B------:R-:W-:-:S06]  /*0560*/  IMAD.WIDE R8, R195, R8, c[0x0][0x2e0] ;  /* 0x0000b800c3087625 */ /* 0x000fcc00078e0208 */
[----:B------:R-:W2:Y:S02]  /*0570*/  LDG.E R8, [R8.64] ;  /* 0x0000000e08087981 */ /* 0x000ea4000c1e1900 */
[----:B--2---:R1:W2:Y:S01]  /*0580*/  R2UR UR10, R8 ;  /* 0x00000000080a73c2 */ /* 0x0042a200000e0000 */
[----:B------:R-:W-:Y:S05]  /*0590*/  BRA `(.L_x_1064) ;  /* 0x0000006000007947 */ /* 0x000fea0003800000 */
.L_x_1063:
[----:B------:R-:W-:Y:S05]  /*05a0*/  @!P4 BRA `(.L_x_1064) ;  /* 0x000000500000c947 */ /* 0x000fea0003800000 */
[----:B------:R1:W2:Y:S04]  /*05b0*/  LDG.E R8, [R12.64] ;  /* 0x0000000e0c087981 */ /* 0x0002a8000c1e1900 */
[----:B-1----:R-:W3:Y:S01]  /*05c0*/  LDG.E R12, [R12.64+0x4] ;  /* 0x0000040e0c0c7981 */ /* 0x002ee2000c1e1900 */
[----:B--2---:R-:W1:Y:S08]  /*05d0*/  R2UR UR10, R8 ;  /* 0x00000000080a73c2 */ /* 0x004e7000000e0000 */
[----:B---3--:R-:W1:Y:S02]  /*05e0*/  R2UR UR4, R12 ;  /* 0x000000000c0473c2 */ /* 0x008e6400000e0000 */
[----:B-1----:R-:W-:-:S06]  /*05f0*/  UIADD3 UR10, -UR10, UR4, URZ ;  /* 0x000000040a0a7290 */ /* 0x002fcc000fffe13f */
.L_x_1064:
        /* <DEDUP_REMOVED lines=15> */
.L_x_1065:
        /* <DEDUP_REMOVED lines=68> */
[----:B------:R-:W-:Y:S01]  /*0b30*/  IMAD.U32 R36, RZ, RZ, UR5 ;  /* 0x00000005ff247e24 */ /* 0x000fe2000f8e00ff */
[----:B------:R-:W-:Y:S01]  /*0b40*/  IADD3 R26, P2, R14, R2, RZ ;  /* 0x000000020e1a7210 */ /* 0x000fe20007f5e0ff */
[----:B------:R-:W-:Y:S01]  /*0b50*/  UIADD3 UR16, -UR12, UR10, URZ ;  /* 0x0000000a0c107290 */ /* 0x000fe2000fffe13f */
[----:B------:R-:W-:Y:S01]  /*0b60*/  LOP3.LUT R207, R16, 0xfffffffc, RZ, 0xc0, !PT ;  /* 0xfffffffc10cf7812 */ /* 0x000fe200078ec0ff */
[----:B------:R-:W-:Y:S01]  /*0b70*/  USHF.R.S32.HI UR4, URZ, 0x1f, UR8 ;  /* 0x0000001f3f047899 */ /* 0x000fe20008011408 */
[----:B------:R-:W-:Y:S01]  /*0b80*/  SHF.R.S32.HI R194, RZ, 0x2, R16 ;  /* 0x00000002ffc27819 */ /* 0x000fe20000011410 */
[----:B------:R-:W-:Y:S01]  /*0b90*/  ULDC.64 UR6, c[0x0][0x178] ;  /* 0x00005e0000067ab9 */ /* 0x000fe20000000a00 */
[----:B------:R-:W-:Y:S01]  /*0ba0*/  SHF.R.S32.HI R9, RZ, 0x1f, R195 ;  /* 0x0000001fff097819 */ /* 0x000fe200000114c3 */
[----:B------:R-:W-:Y:S01]  /*0bb0*/  IMAD.IADD R207, R2, 0x1, -R207 ;  /* 0x0000000102cf7824 */ /* 0x000fe200078e0acf */
[----:B------:R-:W-:Y:S01]  /*0bc0*/  IADD3 R30, P3, R194, R4, RZ ;  /* 0x00000004c21e7210 */ /* 0x000fe20007f7e0ff */
[----:B------:R-:W-:Y:S01]  /*0bd0*/  @P1 IMAD.HI.U32 R8, R0, c[0x0][0x24c], RZ ;  /* 0x0000930000081a27 */ /* 0x000fe200078e00ff */
[----:B------:R-:W-:Y:S01]  /*0be0*/  LEA.HI.X.SX32 R27, R14, R12, 0x1, P2 ;  /* 0x0000000c0e1b7211 */ /* 0x000fe200010f0eff */
[----:B------:R-:W-:Y:S01]  /*0bf0*/  UIMAD UR13, UR4, UR6, URZ ;  /* 0x00000006040d72a4 */ /* 0x000fe2000f8e023f */
[----:B------:R-:W-:Y:S01]  /*0c00*/  SEL R14, R9, RZ, !P4 ;  /* 0x000000ff090e7207 */ /* 0x000fe20006000000 */
[----:B------:R-:W-:Y:S01]  /*0c10*/  IMAD.SHL.U32 R10, R207, 0x8, RZ ;  /* 0x00000008cf0a7824 */ /* 0x000fe200078e00ff */
[----:B------:R-:W-:Y:S01]  /*0c20*/  @P1 SHF.R.U32.HI R18, RZ, c[0x0][0x250], R8 ;  /* 0x00009400ff121a19 */ /* 0x000fe20000011608 */
[----:B------:R-:W-:Y:S01]  /*0c30*/  IMAD.WIDE.U32 R26, R0, c[0x0][0x238], R26 ;  /* 0x00008e00001a7a25 */ /* 0x000fe200078e001a */
[----:B------:R-:W-:Y:S01]  /*0c40*/  SHF.R.S32.HI R8, RZ, 0x1f, R194 ;  /* 0x0000001fff087819 */ /* 0x000fe200000114c2 */
[----:B------:R-:W-:Y:S01]  /*0c50*/  UIMAD.WIDE.U32 UR18, UR8, UR6, URZ ;  /* 0x00000006081272a5 */ /* 0x000fe2000f8e003f */
[----:B------:R-:W-:Y:S01]  /*0c60*/  SHF.R.S32.HI R19, RZ, 0x1f, R18 ;  /* 0x0000001fff137819 */ /* 0x000fe20000011412 */
[C---:B------:R-:W-:Y:S01]  /*0c70*/  IMAD R28, R14.reuse, c[0x0][0x1e8], RZ ;  /* 0x00007a000e1c7a24 */ /* 0x040fe200078e02ff */
[--C-:B------:R-:W-:Y:S01]  /*0c80*/  SHF.R.S32.HI R11, RZ, 0x1f, R10.reuse ;  /* 0x0000001fff0b7819 */ /* 0x100fe2000001140a */
[----:B------:R-:W-:Y:S01]  /*0c90*/  IMAD R14, R14, c[0x0][0x1b8], RZ ;  /* 0x00006e000e0e7a24 */ /* 0x000fe200078e02ff */
[----:B------:R-:W-:Y:S01]  /*0ca0*/  IADD3 R4, P1, R194, R6, RZ ;  /* 0x00000006c2047210 */ /* 0x000fe20007f3e0ff */
[----:B------:R-:W-:Y:S01]  /*0cb0*/  IMAD R34, R19, c[0x0][0x1e0], RZ ;  /* 0x0000780013227a24 */ /* 0x000fe200078e02ff */
[----:B------:R-:W-:Y:S01]  /*0cc0*/  SEL R22, R195, RZ, !P4 ;  /* 0x000000ffc3167207 */ /* 0x000fe20006000000 */
[----:B------:R-:W-:Y:S01]  /*0cd0*/  IMAD.WIDE.U32 R20, R18, c[0x0][0x1e0], R10 ;  /* 0x0000780012147a25 */ /* 0x000fe200078e000a */
[----:B------:R-:W-:Y:S01]  /*0ce0*/  SHF.R.S32.HI R24, RZ, 0x1f, R0 ;  /* 0x0000001fff187819 */ /* 0x000fe20000011400 */
[----:B------:R-:W-:Y:S01]  /*0cf0*/  UIMAD UR7, UR8, UR7, UR13 ;  /* 0x00000007080772a4 */ /* 0x000fe2000f8e020d */
[----:B------:R-:W-:Y:S01]  /*0d00*/  IADD3 R190, R10, 0x40, RZ ;  /* 0x000000400abe7810 */ /* 0x000fe20007ffe0ff */
[----:B------:R-:W-:Y:S01]  /*0d10*/  IMAD R34, R18, c[0x0][0x1e4], R34 ;  /* 0x0000790012227a24 */ /* 0x000fe200078e0222 */
[----:B------:R-:W-:Y:S01]  /*0d20*/  IADD3 R15, -R194, UR16, RZ ;  /* 0x00000010c20f7c10 */ /* 0x000fe2000fffe1ff */
[----:B------:R-:W-:Y:S01]  /*0d30*/  IMAD.X R6, R8, 0x1, R5, P3 ;  /* 0x0000000108067824 */ /* 0x000fe200018e0605 */
[----:B------:R-:W-:Y:S01]  /*0d40*/  ISETP.GE.AND P4, PT, R10, c[0x0][0x1cc], PT ;  /* 0x000073000a007a0c */ /* 0x000fe20003f86270 */
[----:B------:R-:W-:Y:S01]  /*0d50*/  IMAD.X R5, R8, 0x1, R7, P1 ;  /* 0x0000000108057824 */ /* 0x000fe200008e0607 */
[----:B------:R-:W-:Y:S01]  /*0d60*/  IADD3 R32, P1, R193, R3, RZ ;  /* 0x00000003c1207210 */ /* 0x000fe20007f3e0ff */
[----:B------:R-:W-:Y:S01]  /*0d70*/  IMAD.IADD R35, R21, 0x1, R34 ;  /* 0x0000000115237824 */ /* 0x000fe200078e0222 */
[CC--:B------:R-:W-:Y:S01]  /*0d80*/  LEA.HI R21, R13.reuse, R2.reuse, RZ, 0x3 ;  /* 0x000000020d157211 */ /* 0x0c0fe200078f18ff */
[----:B------:R-:W-:Y:S01]  /*0d90*/  IMAD.MOV.U32 R34, RZ, RZ, R20 ;  /* 0x000000ffff227224 */ /* 0x000fe200078e0014 */
[----:B------:R-:W-:Y:S01]  /*0da0*/  LEA.HI R20, R13, R2, RZ, 0x4 ;  /* 0x000000020d147211 */ /* 0x000fe200078f20ff */
[----:B------:R-:W-:Y:S01]  /*0db0*/  IMAD.WIDE R36, R36, 0x80, R4 ;  /* 0x0000008024247825 */ /* 0x000fe200078e0204 */
[----:B------:R-:W-:Y:S01]  /*0dc0*/  SHF.R.S32.HI R4, RZ, 0x1f, R3 ;  /* 0x0000001fff047819 */ /* 0x000fe20000011403 */
[----:B------:R-:W-:Y:S01]  /*0dd0*/  UIADD3 UR7, UR19, UR7, URZ ;  /* 0x0000000713077290 */ /* 0x000fe2000fffe03f */
[----:B------:R-:W-:Y:S01]  /*0de0*/  SHF.R.S32.HI R5, RZ, 0x4, R20 ;  /* 0x00000004ff057819 */ /* 0x000fe20000011414 */
[C---:B------:R-:W-:Y:S01]  /*0df0*/  IMAD R28, R22.reuse, c[0x0][0x1ec], R28 ;  /* 0x00007b00161c7a24 */ /* 0x040fe200078e021c */
[----:B------:R-:W-:Y:S01]  /*0e00*/  LEA.HI.X.SX32 R33, R193, R4, 0x1, P1 ;  /* 0x00000004c1217211 */ /* 0x000fe200008f0eff */
[----:B------:R-:W-:Y:S01]  /*0e10*/  IMAD.WIDE.U32 R34, R22, c[0x0][0x1e8], R34 ;  /* 0x00007a0016227a25 */ /* 0x000fe200078e0022 */
[----:B------:R-:W-:Y:S01]  /*0e20*/  LEA.HI R12, R20, R5, RZ, 0x1 ;  /* 0x00000005140c7211 */ /* 0x000fe200078f08ff */
[----:B------:R-:W-:Y:S01]  /*0e30*/  USHF.L.U32 UR17, UR8, 0x6, URZ ;  /* 0x0000000608117899 */ /* 0x000fe2000800063f */
[----:B------:R-:W-:Y:S01]  /*0e40*/  LEA.HI R8, R13, R2, RZ, 0x5 ;  /* 0x000000020d087211 */ /* 0x000fe200078f28ff */
[----:B------:R-:W-:Y:S01]  /*0e50*/  IMAD.IADD R29, R35, 0x1, R28 ;  /* 0x00000001231d7824 */ /* 0x000fe200078e021c */
[----:B------:R-:W-:Y:S01]  /*0e60*/  LOP3.LUT R12, R12, 0xfffffffe, RZ, 0xc0, !PT ;  /* 0xfffffffe0c0c7812 */ /* 0x000fe200078ec0ff */
[----:B------:R-:W-:Y:S01]  /*0e70*/  IMAD.SHL.U32 R4, R21, 0x8, RZ ;  /* 0x0000000815047824 */ /* 0x000fe200078e00ff */
[----:B------:R-:W-:Y:S01]  /*0e80*/  SHF.R.S32.HI R17, RZ, 0x5, R8 ;  /* 0x00000005ff117819 */ /* 0x000fe20000011408 */
[----:B------:R-:W-:Y:S01]  /*0e90*/  IMAD.MOV.U32 R28, RZ, RZ, R34 ;  /* 0x000000ffff1c7224 */ /* 0x000fe200078e0022 */
[----:B------:R-:W-:Y:S01]  /*0ea0*/  ISETP.GE.AND P5, PT, R190, c[0x0][0x1cc], PT ;  /* 0x00007300be007a0c */ /* 0x000fe20003fa6270 */
[----:B------:R-:W-:Y:S01]  /*0eb0*/  IMAD R3, R37, c[0x0][0x1d8], RZ ;  /* 0x0000760025037a24 */ /* 0x000fe200078e02ff */
[----:B------:R-:W-:Y:S01]  /*0ec0*/  LOP3.LUT R4, R4, 0xc0, RZ, 0xc0, !PT ;  /* 0x000000c004047812 */ /* 0x000fe200078ec0ff */
[C---:B------:R-:W-:Y:S01]  /*0ed0*/  IMAD.WIDE.U32 R28, R36.reuse, c[0x0][0x1d8], R28 ;  /* 0x00007600241c7a25 */ /* 0x040fe200078e001c */
[----:B------:R-:W-:Y:S01]  /*0ee0*/  ISETP.LT.OR P3, PT, R15, 0x1, P4 ;  /* 0x000000010f00780c */ /* 0x000fe20002761670 */
[----:B------:R-:W-:Y:S01]  /*0ef0*/  USHF.R.S32.HI UR13, URZ, 0x1f, UR17 ;  /* 0x0000001f3f0d7899 */ /* 0x000fe20008011411 */
[----:B------:R-:W-:Y:S01]  /*0f00*/  SHF.R.U32.HI R7, RZ, 0x3, R4 ;  /* 0x00000003ff077819 */ /* 0x000fe20000011604 */
[----:B------:R-:W-:Y:S01]  /*0f10*/  IMAD R3, R36, c[0x0][0x1dc], R3 ;  /* 0x0000770024037a24 */ /* 0x000fe200078e0203 */
[----:B------:R-:W-:Y:S01]  /*0f20*/  LOP3.LUT R4, R4, 0x18, R10, 0xf8, !PT ;  /* 0x0000001804047812 */ /* 0x000fe200078ef80a */
[----:B------:R-:W-:Y:S01]  /*0f30*/  IMAD.IADD R12, R5, 0x1, -R12 ;  /* 0x00000001050c7824 */ /* 0x000fe200078e0a0c */
[----:B------:R-:W-:Y:S01]  /*0f40*/  LEA R38, P1, R28, c[0x0][0x1c0], 0x1 ;  /* 0x000070001c267a11 */ /* 0x000fe200078208ff */
[----:B------:R-:W-:Y:S01]  /*0f50*/  IMAD.IADD R3, R29, 0x1, R3 ;  /* 0x000000011d037824 */ /* 0x000fe200078e0203 */
[----:B------:R-:W-:Y:S01]  /*0f60*/  LOP3.LUT R7, R4, R7, RZ, 0x3c, !PT ;  /* 0x0000000704077212 */ /* 0x000fe200078e3cff */
[----:B------:R-:W-:Y:S01]  /*0f70*/  IMAD.MOV.U32 R5, RZ, RZ, c[0x0][0x1d8] ;  /* 0x00007600ff057624 */ /* 0x000fe200078e00ff */
[----:B------:R-:W-:Y:S01]  /*0f80*/  LEA.HI R4, R16, R194, RZ, 0x1 ;  /* 0x000000c210047211 */ /* 0x000fe200078f08ff */
[----:B------:R-:W-:Y:S01]  /*0f90*/  IMAD R204, R24, c[0x0][0x288], RZ ;  /* 0x0000a20018cc7a24 */ /* 0x000fe200078e02ff */
[----:B------:R-:W-:Y:S01]  /*0fa0*/  LEA.HI.X R39, R28, c[0x0][0x1c4], R3, 0x1, P1 ;  /* 0x000071001c277a11 */ /* 0x000fe200008f0c03 */
[----:B------:R-:W-:Y:S01]  /*0fb0*/  IMAD.MOV.U32 R3, RZ, RZ, c[0x0][0x1dc] ;  /* 0x00007700ff037624 */ /* 0x000fe200078e00ff */
[C---:B------:R-:W-:Y:S01]  /*0fc0*/  LEA R28, P1, R5.reuse, R38, 0x7 ;  /* 0x00000026051c7211 */ /* 0x040fe200078238ff */
[----:B------:R-:W-:Y:S01]  /*0fd0*/  IMAD R196, R24, c[0x0][0x238], RZ ;  /* 0x00008e0018c47a24 */ /* 0x000fe200078e02ff */
[----:B------:R-:W-:Y:S01]  /*0fe0*/  LOP3.LUT R4, R4, 0x7fffffe, RZ, 0xc0, !PT ;  /* 0x07fffffe04047812 */ /* 0x000fe200078ec0ff */
[----:B------:R-:W-:Y:S01]  /*0ff0*/  IMAD.WIDE.U32 R34, R0, c[0x0][0x270], R32 ;  /* 0x00009c0000227a25 */ /* 0x000fe200078e0020 */
[----:B------:R-:W-:-:S02]  /*1000*/  LEA.HI.X R29, R5, R39, R3, 0x7, P1 ;  /* 0x00000027051d7211 */ /* 0x000fc400008f3c03 */
[----:B------:R-:W-:Y:S01]  /*1010*/  IADD3 R5, R10, 0x20, RZ ;  /* 0x000000200a057810 */ /* 0x000fe20007ffe0ff */
[----:B------:R-:W-:Y:S01]  /*1020*/  IMAD R3, R19, c[0x0][0x1b0], RZ ;  /* 0x00006c0013037a24 */ /* 0x000fe200078e02ff */
[----:B------:R-:W-:Y:S01]  /*1030*/  ISETP.LT.OR P1, PT, R15, 0x1, P5 ;  /* 0x000000010f00780c */ /* 0x000fe20002f21670 */
[C---:B------:R-:W-:Y:S01]  /*1040*/  IMAD R204, R0.reuse, c[0x0][0x28c], R204 ;  /* 0x0000a30000cc7a24 */ /* 0x040fe200078e02cc */
[----:B------:R-:W-:Y:S01]  /*1050*/  ISETP.GE.AND P6, PT, R5, c[0x0][0x1cc], PT ;  /* 0x0000730005007a0c */ /* 0x000fe20003fc6270 */
[C---:B------:R-:W-:Y:S01]  /*1060*/  IMAD R196, R0.reuse, c[0x0][0x23c], R196 ;  /* 0x00008f0000c47a24 */ /* 0x040fe200078e02c4 */
[C---:B------:R-:W-:Y:S01]  /*1070*/  ISETP.LT.OR P4, PT, R15.reuse, 0x41, P4 ;  /* 0x000000410f00780c */ /* 0x040fe20002781670 */
[----:B------:R-:W-:Y:S01]  /*1080*/  IMAD.WIDE.U32 R32, R0, c[0x0][0x288], R32 ;  /* 0x0000a20000207a25 */ /* 0x000fe200078e0020 */
[C---:B------:R-:W-:Y:S02]  /*1090*/  ISETP.LT.OR P2, PT, R15.reuse, 0x1, P6 ;  /* 0x000000010f00780c */ /* 0x040fe40003741670 */
[----:B------:R-:W-:Y:S01]  /*10a0*/  ISETP.LT.OR P6, PT, R15, 0x41, P6 ;  /* 0x000000410f00780c */ /* 0x000fe200037c1670 */
[----:B------:R-:W-:Y:S01]  /*10b0*/  IMAD.IADD R4, R194, 0x1, -R4 ;  /* 0x00000001c2047824 */ /* 0x000fe200078e0a04 */
[----:B------:R-:W-:Y:S01]  /*10c0*/  LOP3.LUT R20, R20, 0xfffffff0, RZ, 0xc0, !PT ;  /* 0xfffffff014147812 */ /* 0x000fe200078ec0ff */
[C---:B------:R-:W-:Y:S01]  /*10d0*/  IMAD R3, R18.reuse, c[0x0][0x1b4], R3 ;  /* 0x00006d0012037a24 */ /* 0x040fe200078e0203 */
[----:B------:R-:W-:Y:S01]  /*10e0*/  SEL R198, R195, RZ, !P0 ;  /* 0x000000ffc3c67207 */ /* 0x000fe20004000000 */
[----:B------:R-:W-:Y:S01]  /*10f0*/  IMAD.WIDE.U32 R18, R18, c[0x0][0x1b0], R10 ;  /* 0x00006c0012127a25 */ /* 0x000fe200078e000a */
[----:B------:R-:W-:-:S02]  /*1100*/  ISETP.LT.OR P5, PT, R15, 0x41, P5 ;  /* 0x000000410f00780c */ /* 0x000fc40002fa1670 */
[----:B------:R-:W-:Y:S01]  /*1110*/  LEA.HI R182, R13, R2, RZ, 0x7 ;  /* 0x000000020db67211 */ /* 0x000fe200078f38ff */
[----:B------:R-:W-:Y:S01]  /*1120*/  IMAD.IADD R205, R33, 0x1, R204 ;  /* 0x0000000121cd7824 */ /* 0x000fe200078e02cc */
[----:B------:R-:W-:Y:S01]  /*1130*/  SHF.R.S32.HI R16, RZ, 0x1f, R16 ;  /* 0x0000001fff107819 */ /* 0x000fe20000011410 */
[----:B------:R-:W-:Y:S01]  /*1140*/  IMAD.IADD R197, R27, 0x1, R196 ;  /* 0x000000011bc57824 */ /* 0x000fe200078e02c4 */
[----:B------:R-:W-:Y:S01]  /*1150*/  SHF.R.U32.HI R182, RZ, 0x4, R182 ;  /* 0x00000004ffb67819 */ /* 0x000fe200000116b6 */
[----:B------:R-:W-:Y:S01]  /*1160*/  IMAD R4, R17, 0x8, R4 ;  /* 0x0000000811047824 */ /* 0x000fe200078e0204 */
[----:B------:R-:W-:Y:S01]  /*1170*/  LEA.HI R16, R16, R194, RZ, 0x3 ;  /* 0x000000c210107211 */ /* 0x000fe200078f18ff */
[----:B------:R-:W-:Y:S02]  /*1180*/  IMAD.MOV.U32 R204, RZ, RZ, R32 ;  /* 0x000000ffffcc7224 */ /* 0x000fe400078e0020 */
[----:B------:R-:W-:Y:S01]  /*1190*/  IMAD.MOV.U32 R196, RZ, RZ, R26 ;  /* 0x000000ffffc47224 */ /* 0x000fe200078e001a */
[----:B------:R-:W-:Y:S01]  /*11a0*/  LOP3.LUT R16, R16, 0xfffffff8, RZ, 0xc0, !PT ;  /* 0xfffffff810107812 */ /* 0x000fe200078ec0ff */
[----:B------:R-:W-:-:S02]  /*11b0*/  IMAD R32, R6, c[0x0][0x178], RZ ;  /* 0x00005e0006207a24 */ /* 0x000fc400078e02ff */
[----:B------:R-:W-:Y:S02]  /*11c0*/  IMAD R26, R6, c[0x0][0x208], RZ ;  /* 0x00008200061a7a24 */ /* 0x000fe400078e02ff */
[----:B------:R-:W-:Y:S01]  /*11d0*/  IMAD.MOV.U32 R6, RZ, RZ, R18 ;  /* 0x000000ffff067224 */ /* 0x000fe200078e0012 */
[----:B------:R-:W-:Y:S01]  /*11e0*/  LOP3.LUT R18, R21, 0xfffffff8, RZ, 0xc0, !PT ;  /* 0xfffffff815127812 */ /* 0x000fe200078ec0ff */
[----:B------:R-:W-:Y:S02]  /*11f0*/  IMAD.U32 R4, R4, 0x20, R7 ;  /* 0x0000002004047824 */ /* 0x000fe400078e0007 */
[----:B------:R-:W-:Y:S01]  /*1200*/  IMAD.IADD R7, R19, 0x1, R3 ;  /* 0x0000000113077824 */ /* 0x000fe200078e0203 */
[----:B------:R-:W-:Y:S01]  /*1210*/  LEA.HI R3, R13, R2, RZ, 0x6 ;  /* 0x000000020d037211 */ /* 0x000fe200078f30ff */
[----:B------:R-:W-:Y:S01]  /*1220*/  IMAD.SHL.U32 R4, R4, 0x2, RZ ;  /* 0x0000000204047824 */ /* 0x000fe200078e00ff */
[----:B------:R-:W-:Y:S01]  /*1230*/  LEA.HI R19, R8, R17, RZ, 0x1 ;  /* 0x0000001108137211 */ /* 0x000fe200078f08ff */
[----:B------:R-:W-:Y:S01]  /*1240*/  IMAD.IADD R18, R2, 0x1, -R18 ;  /* 0x0000000102127824 */ /* 0x000fe200078e0a12 */
[----:B------:R-:W-:Y:S01]  /*1250*/  SHF.R.S32.HI R3, RZ, 0x6, R3 ;  /* 0x00000006ff037819 */ /* 0x000fe20000011403 */
[C---:B------:R-:W-:Y:S01]  /*1260*/  IMAD R14, R22.reuse, c[0x0][0x1bc], R14 ;  /* 0x00006f00160e7a24 */ /* 0x040fe200078e020e */
[----:B------:R-:W-:Y:S01]  /*1270*/  @!PT LDS RZ, [RZ] ;  /* 0x00000000fffff984 */ /* 0x000fe20000000800 */
[----:B------:R-:W-:Y:S01]  /*1280*/  @!PT LDS RZ, [RZ] ;  /* 0x00000000fffff984 */ /* 0x000fe20000000800 */
[----:B------:R-:W-:Y:S01]  /*1290*/  @!PT LDS RZ, [RZ] ;  /* 0x00000000fffff984 */ /* 0x000fe20000000800 */
[----:B------:R1:W-:Y:S01]  /*12a0*/  LDGSTS.E.BYPASS.LTC128B.128 [R4+0x6080], [R38.64], !P3 ;  /* 0x0608000026047fae */ /* 0x0003e2000d901d4e */
[----:B------:R-:W-:Y:S01]  /*12b0*/  IMAD.WIDE.U32 R22, R22, c[0x0][0x1b8], R6 ;  /* 0x00006e0016167a25 */ /* 0x000fe200078e0006 */
[----:B------:R-:W-:-:S02]  /*12c0*/  SEL R6, R9, RZ, !P0 ;  /* 0x000000ff09067207 */ /* 0x000fc40004000000 */
[----:B------:R-:W-:Y:S01]  /*12d0*/  LEA.HI R9, R18, R18, RZ, 0x1 ;  /* 0x0000001212097211 */ /* 0x000fe200078f08ff */
[----:B------:R1:W-:Y:S01]  /*12e0*/  LDGSTS.E.BYPASS.LTC128B.128 [R4+0x8080], [R38.64+0x40], !P2 ;  /* 0x0808004026047fae */ /* 0x0003e2000d101d4e */
[----:B------:R-:W-:Y:S01]  /*12f0*/  ISETP.GE.AND P2, PT, R10, c[0x0][0x19c], PT ;  /* 0x000067000a007a0c */ /* 0x000fe20003f46270 */
[----:B------:R-:W-:Y:S01]  /*1300*/  IMAD.IADD R20, R2, 0x1, -R20 ;  /* 0x0000000102147824 */ /* 0x000fe200078e0a14 */
[----:B------:R-:W-:Y:S01]  /*1310*/  ISETP.GE.AND P0, PT, R5, c[0x0][0x19c], PT ;  /* 0x0000670005007a0c */ /* 0x000fe20003f06270 */
[----:B------:R1:W-:Y:S01]  /*1320*/  LDGSTS.E.BYPASS.LTC128B.128 [R4+0xa080], [R38.64+0x80], !P1 ;  /* 0x0a08008026047fae */ /* 0x0003e2000c901d4e */
[----:B------:R-:W-:Y:S01]  /*1330*/  ISETP.GE.AND P3, PT, R190, c[0x0][0x19c], PT ;  /* 0x00006700be007a0c */ /* 0x000fe20003f66270 */
[----:B------:R-:W-:Y:S01]  /*1340*/  IMAD R180, R12, 0x4, R3 ;  /* 0x000000040cb47824 */ /* 0x000fe200078e0203 */
[----:B------:R-:W-:Y:S01]  /*1350*/  LOP3.LUT R7, R9, 0x7fffffe, RZ, 0xc0, !PT ;  /* 0x07fffffe09077812 */ /* 0x000fe200078ec0ff */
[----:B------:R2:W-:Y:S01]  /*1360*/  LDGSTS.E.BYPASS.LTC128B.128 [R4+0x7080], [R28.64], !P4 ;  /* 0x070800001c047fae */ /* 0x0005e2000e101d4e */
[C---:B------:R-:W-:Y:S01]  /*1370*/  ISETP.LT.OR P1, PT, R15.reuse, 0x1, P2 ;  /* 0x000000010f00780c */ /* 0x040fe20001721670 */
[----:B------:R-:W-:Y:S01]  /*1380*/  IMAD R208, R24, c[0x0][0x270], RZ ;  /* 0x00009c0018d07a24 */ /* 0x000fe200078e02ff */
[C---:B------:R-:W-:Y:S01]  /*1390*/  ISETP.LT.OR P4, PT, R15.reuse, 0x1, P0 ;  /* 0x000000010f00780c */ /* 0x040fe20000781670 */
[----:B------:R2:W-:Y:S01]  /*13a0*/  LDGSTS.E.BYPASS.LTC128B.128 [R4+0x9080], [R28.64+0x40], !P6 ;  /* 0x090800401c047fae */ /* 0x0005e2000f101d4e */
[C---:B------:R-:W-:Y:S01]  /*13b0*/  ISETP.LT.OR P6, PT, R15.reuse, 0x1, P3 ;  /* 0x000000010f00780c */ /* 0x040fe20001fc1670 */
[----:B------:R-:W-:Y:S01]  /*13c0*/  IMAD.IADD R7, R18, 0x1, -R7 ;  /* 0x0000000112077824 */ /* 0x000fe200078e0a07 */
[C---:B------:R-:W-:Y:S01]  /*13d0*/  ISETP.LT.OR P2, PT, R15.reuse, 0x41, P2 ;  /* 0x000000410f00780c */ /* 0x040fe20001741670 */
[----:B------:R2:W-:Y:S01]  /*13e0*/  LDGSTS.E.BYPASS.LTC128B.128 [R4+0xb080], [R28.64+0x80], !P5 ;  /* 0x0b0800801c047fae */ /* 0x0005e2000e901d4e */
[C---:B------:R-:W-:Y:S01]  /*13f0*/  ISETP.LT.OR P0, PT, R15.reuse, 0x41, P0 ;  /* 0x000000410f00780c */ /* 0x040fe20000701670 */
[----:B------:R-:W-:Y:S01]  /*1400*/  IMAD R180, R180, 0x8, R7 ;  /* 0x00000008b4b47824 */ /* 0x000fe200078e0207 */
[----:B------:R-:W-:Y:S01]  /*1410*/  ISETP.LT.OR P3, PT, R15, 0x41, P3 ;  /* 0x000000410f00780c */ /* 0x000fe20001f61670 */
[----:B------:R-:W-:Y:S01]  /*1420*/  IMAD R15, R37, c[0x0][0x1a8], RZ ;  /* 0x00006a00250f7a24 */ /* 0x000fe200078e02ff */
[----:B------:R-:W-:Y:S01]  /*1430*/  LEA.HI R7, R20, R20, RZ, 0x1 ;  /* 0x0000001414077211 */ /* 0x000fe200078f08ff */
[----:B------:R-:W-:Y:S01]  /*1440*/  IMAD R208, R0, c[0x0][0x274], R208 ;  /* 0x00009d0000d07a24 */ /* 0x000fe200078e02d0 */
[----:B------:R-:W-:Y:S01]  /*1450*/  LOP3.LUT R19, R19, 0xfffffffe, RZ, 0xc0, !PT ;  /* 0xfffffffe13137812 */ /* 0x000fe200078ec0ff */
[----:B------:R-:W-:Y:S01]  /*1460*/  IMAD R15, R36, c[0x0][0x1ac], R15 ;  /* 0x00006b00240f7a24 */ /* 0x000fe200078e020f */
[----:B------:R-:W-:Y:S01]  /*1470*/  LOP3.LUT R178, R7, 0x7fffffe, RZ, 0xc0, !PT ;  /* 0x07fffffe07b27812 */ /* 0x000fe200078ec0ff */
[----:B------:R-:W-:Y:S01]  /*1480*/  IMAD.IADD R209, R35, 0x1, R208 ;  /* 0x0000000123d17824 */ /* 0x000fe200078e02d0 */
[----:B------:R-:W-:Y:S01]  /*1490*/  LOP3.LUT R8, R8, 0xffffffe0, RZ, 0xc0, !PT ;  /* 0xffffffe008087812 */ /* 0x000fe200078ec0ff */
[----:B------:R-:W-:Y:S01]  /*14a0*/  IMAD.MOV.U32 R208, RZ, RZ, R34 ;  /* 0x000000ffffd07224 */ /* 0x000fe200078e0022 */
[----:B------:R-:W-:Y:S01]  /*14b0*/  IADD3 R206, R4, 0xc080, RZ ;  /* 0x0000c08004ce7810 */ /* 0x000fe20007ffe0ff */
[----:B------:R-:W-:Y:S01]  /*14c0*/  IMAD.IADD R178, R20, 0x1, -R178 ;  /* 0x0000000114b27824 */ /* 0x000fe200078e0ab2 */
[----:B------:R-:W-:Y:S01]  /*14d0*/  IADD3 R203, R4, 0x12080, RZ ;  /* 0x0001208004cb7810 */ /* 0x000fe20007ffe0ff */
[----:B-1----:R-:W-:Y:S01]  /*14e0*/  IMAD.IADD R39, R23, 0x1, R14 ;  /* 0x0000000117277824 */ /* 0x002fe200078e020e */
[----:B------:R-:W-:Y:S01]  /*14f0*/  SHF.R.S32.HI R23, RZ, 0x1f, R20 ;  /* 0x0000001fff177819 */ /* 0x000fe20000011414 */
[----:B------:R-:W-:-:S02]  /*1500*/  IMAD.MOV.U32 R38, RZ, RZ, R22 ;  /* 0x000000ffff267224 */ /* 0x000fc400078e0016 */
[----:B------:R-:W-:Y:S01]  /*1510*/  IMAD R32, R30, c[0x0][0x17c], R32 ;  /* 0x00005f001e207a24 */ /* 0x000fe200078e0220 */
[----:B------:R-:W-:Y:S01]  /*1520*/  LEA.HI R23, R23, R20, RZ, 0x3 ;  /* 0x0000001417177211 */ /* 0x000fe200078f18ff */
[----:B------:R-:W-:-:S03]  /*1530*/  IMAD.WIDE.U32 R36, R36, c[0x0][0x1a8], R38 ;  /* 0x00006a0024247a25 */ /* 0x000fc600078e0026 */
[----:B------:R-:W-:Y:S01]  /*1540*/  LOP3.LUT R14, R23, 0xfffffff8, RZ, 0xc0, !PT ;  /* 0xfffffff8170e7812 */ /* 0x000fe200078ec0ff */
[----:B------:R-:W-:Y:S01]  /*1550*/  IMAD.IADD R15, R37, 0x1, R15 ;  /* 0x00000001250f7824 */ /* 0x000fe200078e020f */
[----:B--2---:R-:W-:Y:S01]  /*1560*/  LEA R28, P5, R36, c[0x0][0x190], 0x1 ;  /* 0x00006400241c7a11 */ /* 0x004fe200078a08ff */
[----:B------:R-:W-:Y:S01]  /*1570*/  IMAD.WIDE.U32 R34, R30, c[0x0][0x178], R10 ;  /* 0x00005e001e227a25 */ /* 0x000fe200078e000a */
[----:B------:R-:W-:Y:S02]  /*1580*/  SHF.R.S32.HI R23, RZ, 0x3, R23 ;  /* 0x00000003ff177819 */ /* 0x000fe40000011417 */
[----:B------:R-:W-:Y:S01]  /*1590*/  LEA.HI.X R29, R36, c[0x0][0x194], R15, 0x1, P5 ;  /* 0x00006500241d7a11 */ /* 0x000fe200028f0c0f */
[----:B------:R-:W-:Y:S02]  /*15a0*/  IMAD.IADD R14, R20, 0x1, -R14 ;  /* 0x00000001140e7824 */ /* 0x000fe400078e0a0e */
[----:B------:R-:W-:Y:S02]  /*15b0*/  IMAD.IADD R15, R17, 0x1, -R19 ;  /* 0x00000001110f7824 */ /* 0x000fe400078e0a13 */
[----:B------:R-:W-:Y:S01]  /*15c0*/  IMAD.MOV.U32 R20, RZ, RZ, c[0x0][0x1a8] ;  /* 0x00006a00ff147624 */ /* 0x000fe200078e00ff */
[----:B------:R1:W-:Y:S01]  /*15d0*/  LDGSTS.E.BYPASS.LTC128B.128 [R4+0x80], [R28.64], !P1 ;  /* 0x000800001c047fae */ /* 0x0003e2000c901d4e */
[----:B------:R-:W-:-:S02]  /*15e0*/  IMAD.SHL.U32 R177, R15, 0x400, RZ ;  /* 0x000004000fb17824 */ /* 0x000fc400078e00ff */
[----:B------:R-:W-:Y:S01]  /*15f0*/  IMAD.MOV.U32 R19, RZ, RZ, c[0x0][0x1ac] ;  /* 0x00006b00ff137624 */ /* 0x000fe200078e00ff */
[C---:B------:R-:W-:Y:S01]  /*1600*/  LEA R22, P5, R20.reuse, R28, 0x7 ;  /* 0x0000001c14167211 */ /* 0x040fe200078a38ff */
[--C-:B------:R-:W-:Y:S01]  /*1610*/  IMAD R207, R207, 0x2, R177.reuse ;  /* 0x00000002cfcf7824 */ /* 0x100fe200078e02b1 */
[----:B------:R1:W-:Y:S01]  /*1620*/  LDGSTS.E.BYPASS.LTC128B.128 [R4+0x2080], [R28.64+0x40], !P4 ;  /* 0x020800401c047fae */ /* 0x0003e2000e101d4e */
[C---:B------:R-:W-:Y:S02]  /*1630*/  IMAD R178, R23.reuse, 0x8, R178 ;  /* 0x0000000817b27824 */ /* 0x040fe400078e02b2 */
[----:B------:R-:W-:Y:S01]  /*1640*/  IMAD R177, R23, 0x200, R177 ;  /* 0x0000020017b17824 */ /* 0x000fe200078e02b1 */
[----:B------:R-:W-:Y:S01]  /*1650*/  LEA.HI.X R23, R20, R29, R19, 0x7, P5 ;  /* 0x0000001d14177211 */ /* 0x000fe200028f3c13 */
[----:B------:R-:W-:Y:S01]  /*1660*/  IMAD.IADD R33, R35, 0x1, R32 ;  /* 0x0000000123217824 */ /* 0x000fe200078e0220 */
[----:B------:R-:W-:Y:S01]  /*1670*/  ISETP.GE.AND P5, PT, R10, c[0x0][0x16c], PT ;  /* 0x00005b000a007a0c */ /* 0x000fe20003fa6270 */
[----:B------:R-:W-:Y:S01]  /*1680*/  IMAD.MOV.U32 R32, RZ, RZ, R34 ;  /* 0x000000ffff207224 */ /* 0x000fe200078e0022 */
[--C-:B------:R-:W-:Y:S01]  /*1690*/  SHF.R.S32.HI R19, RZ, 0x1, R7.reuse ;  /* 0x00000001ff137819 */ /* 0x100fe20000011407 */
[----:B------:R-:W-:Y:S01]  /*16a0*/  IMAD R200, R24, c[0x0][0x180], RZ ;  /* 0x0000600018c87a24 */ /* 0x000fe200078e02ff */
[----:B------:R-:W-:Y:S01]  /*16b0*/  SEL R191, RZ, 0x1, P5 ;  /* 0x00000001ffbf7807 */ /* 0x000fe20002800000 */
[----:B------:R-:W-:Y:S01]  /*16c0*/  IMAD.SHL.U32 R179, R18, 0x40, RZ ;  /* 0x0000004012b37824 */ /* 0x000fe200078e00ff */
[----:B------:R-:W-:Y:S01]  /*16d0*/  ISETP.GE.AND P5, PT, R190, c[0x0][0x16c], PT ;  /* 0x00005b00be007a0c */ /* 0x000fe20003fa6270 */
[----:B------:R-:W-:Y:S01]  /*16e0*/  IMAD.SHL.U32 R17, R17, 0x10, RZ ;  /* 0x0000001011117824 */ /* 0x000fe200078e00ff */
[----:B------:R-:W-:Y:S01]  /*16f0*/  SHF.R.S32.HI R7, RZ, 0x1f, R7 ;  /* 0x0000001fff077819 */ /* 0x000fe20000011407 */
[C---:B------:R-:W-:Y:S01]  /*1700*/  IMAD R200, R0.reuse, c[0x0][0x184], R200 ;  /* 0x0000610000c87a24 */ /* 0x040fe200078e02c8 */
[----:B------:R-:W-:Y:S01]  /*1710*/  LOP3.LUT R179, R179, 0x1c0, RZ, 0xc0, !PT ;  /* 0x000001c0b3b37812 */ /* 0x000fe200078ec0ff */
        /* <DEDUP_REMOVED lines=9> */
[----:B------:R-:W-:Y:S01]  /*17b0*/  SHF.R.U32.HI R179, RZ, 0x3, R179 ;  /* 0x00000003ffb37819 */ /* 0x000fe200000116b3 */
[C---:B------:R-:W-:Y:S01]  /*17c0*/  IMAD.WIDE.U32 R200, R198.reuse, c[0x0][0x188], R200 ;  /* 0x00006200c6c87a25 */ /* 0x040fe200078e00c8 */
[----:B------:R-:W-:Y:S01]  /*17d0*/  LOP3.LUT R17, R17, 0x8, R21, 0xf8, !PT ;  /* 0x0000000811117812 */ /* 0x000fe200078ef815 */
[----:B------:R2:W-:Y:S01]  /*17e0*/  LDGSTS.E.BYPASS.LTC128B.128 [R4+0x1080], [R22.64], !P2 ;  /* 0x0108000016047fae */ /* 0x0005e2000d101d4e */
[----:B------:R-:W-:Y:S01]  /*17f0*/  IADD3 R25, R25, R18, R191 ;  /* 0x0000001219197210 */ /* 0x000fe20007ffe0bf */
[----:B------:R-:W-:Y:S01]  /*1800*/  IMAD R187, R198, c[0x0][0x18c], R187 ;  /* 0x00006300c6bb7a24 */ /* 0x000fe200078e02bb */
[----:B------:R-:W-:Y:S01]  /*1810*/  LOP3.LUT R179, R17, R179, RZ, 0x3c, !PT ;  /* 0x000000b311b37212 */ /* 0x000fe200078e3cff */
[----:B------:R-:W-:Y:S01]  /*1820*/  IMAD.U32 R32, RZ, RZ, UR18 ;  /* 0x00000012ff207e24 */ /* 0x000fe2000f8e00ff */
[----:B------:R-:W-:Y:S01]  /*1830*/  LEA.HI R7, R7, R19, RZ, 0x2 ;  /* 0x0000001307077211 */ /* 0x000fe200078f10ff */
[----:B------:R-:W-:Y:S01]  /*1840*/  IMAD.SHL.U32 R18, R12, 0x10, RZ ;  /* 0x000000100c127824 */ /* 0x000fe200078e00ff */
[----:B------:R2:W-:Y:S01]  /*1850*/  LDGSTS.E.BYPASS.LTC128B.128 [R4+0x3080], [R22.64+0x40], !P0 ;  /* 0x0308004016047fae */ /* 0x0005e2000c101d4e */
[----:B------:R-:W-:Y:S01]  /*1860*/  IMAD.U32 R13, RZ, RZ, UR7 ;  /* 0x00000007ff0d7e24 */ /* 0x000fe2000f8e00ff */
[----:B------:R-:W-:Y:S01]  /*1870*/  LEA R17, P1, R32, R200, 0x6 ;  /* 0x000000c820117211 */ /* 0x000fe200078230ff */
[----:B------:R-:W-:Y:S01]  /*1880*/  IMAD.IADD R187, R201, 0x1, R187 ;  /* 0x00000001c9bb7824 */ /* 0x000fe200078e02bb */
[----:B------:R-:W-:Y:S01]  /*1890*/  LOP3.LUT R18, R18, 0x10, RZ, 0xc0, !PT ;  /* 0x0000001012127812 */ /* 0x000fe200078ec0ff */
[----:B------:R-:W-:Y:S01]  /*18a0*/  IMAD R189, R6, c[0x0][0x278], RZ ;  /* 0x00009e0006bd7a24 */ /* 0x000fe200078e02ff */
[----:B------:R-:W-:Y:S01]  /*18b0*/  LOP3.LUT R7, R7, 0xfffffffc, RZ, 0xc0, !PT ;  /* 0xfffffffc07077812 */ /* 0x000fe200078ec0ff */
[----:B------:R-:W-:Y:S01]  /*18c0*/  IMAD R26, R30, c[0x0][0x20c], R26 ;  /* 0x000083001e1a7a24 */ /* 0x000fe200078e021a */
[----:B------:R-:W-:Y:S01]  /*18d0*/  LEA.HI.X R13, R32, R187, R13, 0x6, P1 ;  /* 0x000000bb200d7211 */ /* 0x000fe200008f340d */
[----:B------:R-:W-:Y:S01]  /*18e0*/  IMAD.WIDE.U32 R30, R30, c[0x0][0x208], R10 ;  /* 0x000082001e1e7a25 */ /* 0x000fe200078e000a */
[----:B------:R-:W-:Y:S01]  /*18f0*/  ISETP.GT.AND P1, PT, R2, 0xf, PT ;  /* 0x0000000f0200780c */ /* 0x000fe20003f24270 */
[----:B------:R-:W-:Y:S01]  /*1900*/  UMOV UR18, 0x6 ;  /* 0x0000000600127882 */ /* 0x000fe20000000000 */
[----:B------:R-:W-:Y:S01]  /*1910*/  LOP3.LUT R182, R18, 0x8, R182, 0xf8, !PT ;  /* 0x0000000812b67812 */ /* 0x000fe200078ef8b6 */
[----:B------:R-:W-:Y:S01]  /*1920*/  IMAD.IADD R7, R19, 0x1, -R7 ;  /* 0x0000000113077824 */ /* 0x000fe200078e0a07 */
[C---:B------:R-:W-:Y:S01]  /*1930*/  LEA R18, P4, R17.reuse, c[0x0][0x160], 0x1 ;  /* 0x0000580011127a11 */ /* 0x040fe200078808ff */
[----:B------:R-:W-:Y:S01]  /*1940*/  IMAD R189, R198, c[0x0][0x27c], R189 ;  /* 0x00009f00c6bd7a24 */ /* 0x000fe200078e02bd */
[----:B------:R-:W-:Y:S01]  /*1950*/  ISETP.GE.AND P6, PT, R10, c[0x0][0x1fc], PT ;  /* 0x00007f000a007a0c */ /* 0x000fe20003fc6270 */
[----:B------:R-:W-:Y:S01]  /*1960*/  IMAD.WIDE.U32 R208, R198, c[0x0][0x278], R208 ;  /* 0x00009e00c6d07a25 */ /* 0x000fe200078e00d0 */
[----:B------:R-:W-:Y:S01]  /*1970*/  LEA.HI.X R19, R17, c[0x0][0x164], R13, 0x1, P4 ;  /* 0x0000590011137a11 */ /* 0x000fe200020f0c0d */
[----:B------:R-:W-:Y:S01]  /*1980*/  ULDC.64 UR6, c[0x0][0x208] ;  /* 0x0000820000067ab9 */ /* 0x000fe20000000a00 */
[----:B------:R-:W-:Y:S01]  /*1990*/  ISETP.GE.AND P4, PT, R5, c[0x0][0x1fc], PT ;  /* 0x00007f0005007a0c */ /* 0x000fe20003f86270 */
[----:B------:R-:W-:Y:S01]  /*19a0*/  IMAD.IADD R27, R31, 0x1, R26 ;  /* 0x000000011f1b7824 */ /* 0x000fe200078e021a */
[----:B------:R-:W-:Y:S01]  /*19b0*/  USHF.L.U64.HI UR18, UR6, UR18, UR7 ;  /* 0x0000001206127299 */ /* 0x000fe20008010207 */
[----:B------:R-:W-:Y:S01]  /*19c0*/  IMAD.MOV.U32 R26, RZ, RZ, R30 ;  /* 0x000000ffff1a7224 */ /* 0x000fe200078e001e */
[----:B------:R-:W-:Y:S01]  /*19d0*/  SEL R17, RZ, 0xffffffff, P4 ;  /* 0xffffffffff117807 */ /* 0x000fe20002000000 */
[----:B------:R-:W-:Y:S01]  /*19e0*/  IMAD R24, R24, c[0x0][0x210], RZ ;  /* 0x0000840018187a24 */ /* 0x000fe200078e02ff */
[----:B------:R-:W-:Y:S01]  /*19f0*/  @!P1 IADD3 R13, P4, R208, UR17, RZ ;  /* 0x00000011d00d9c10 */ /* 0x000fe2000ff9e0ff */
[----:B------:R-:W-:Y:S01]  /*1a00*/  IMAD.IADD R189, R209, 0x1, R189 ;  /* 0x00000001d1bd7824 */ /* 0x000fe200078e02bd */
[----:B------:R-:W-:Y:S01]  /*1a10*/  UIADD3 UR7, -UR17, UR11, URZ ;  /* 0x0000000b11077290 */ /* 0x000fe2000fffe13f */
[C---:B------:R-:W-:Y:S01]  /*1a20*/  IMAD R24, R0.reuse, c[0x0][0x214], R24 ;  /* 0x0000850000187a24 */ /* 0x040fe200078e0218 */
[----:B------:R-:W-:Y:S01]  /*1a30*/  SEL R20, RZ, 0x1, P6 ;  /* 0x00000001ff147807 */ /* 0x000fe20003000000 */
[----:B-1----:R-:W-:Y:S01]  /*1a40*/  IMAD.WIDE.U32 R28, R0, c[0x0][0x210], R26 ;  /* 0x00008400001c7a25 */ /* 0x002fe200078e001a */
[----:B------:R-:W-:Y:S01]  /*1a50*/  @!P1 LEA R26, P0, R13, c[0x0][0x258], 0x2 ;  /* 0x000096000d1a9a11 */ /* 0x000fe200078010ff */
[----:B------:R2:W-:Y:S01]  /*1a60*/  LDGSTS.E.BYPASS.LTC128B.128 [R4+0x5080], [R22.64+0x80], !P3 ;  /* 0x0508008016047fae */ /* 0x0005e2000d901d4e */
[----:B------:R-:W-:Y:S01]  /*1a70*/  LOP3.LUT P2, RZ, R25, 0x2, RZ, 0xc0, !PT ;  /* 0x0000000219ff7812 */ /* 0x000fe2000784c0ff */
[----:B------:R-:W-:Y:S01]  /*1a80*/  IMAD.SHL.U32 R0, R17, 0x2, RZ ;  /* 0x0000000211007824 */ /* 0x000fe200078e00ff */
[----:B------:R-:W-:Y:S01]  /*1a90*/  @!P1 IADD3.X R17, R189, UR13, RZ, P4, !PT ;  /* 0x0000000dbd119c10 */ /* 0x000fe2000a7fe4ff */
[C---:B------:R-:W-:Y:S01]  /*1aa0*/  IMAD R212, R6.reuse, c[0x0][0x218], RZ ;  /* 0x0000860006d47a24 */ /* 0x040fe200078e02ff */
[----:B------:R-:W-:Y:S01]  /*1ab0*/  LOP3.LUT P4, RZ, R25, 0x1, RZ, 0xc0, !PT ;  /* 0x0000000119ff7812 */ /* 0x000fe2000788c0ff */
[C---:B------:R-:W-:Y:S01]  /*1ac0*/  IMAD R188, R6.reuse, c[0x0][0x290], RZ ;  /* 0x0000a40006bc7a24 */ /* 0x040fe200078e02ff */
[----:B------:R-:W-:Y:S01]  /*1ad0*/  @!P1 LEA.HI.X R27, R13, c[0x0][0x25c], R17, 0x2, P0 ;  /* 0x000097000d1b9a11 */ /* 0x000fe200000f1411 */
[----:B------:R-:W-:Y:S01]  /*1ae0*/  IMAD R202, R6, c[0x0][0x240], RZ ;  /* 0x0000900006ca7a24 */ /* 0x000fe200078e02ff */
[----:B------:R-:W-:Y:S01]  /*1af0*/  ISETP.GE.AND P0, PT, R190, c[0x0][0x1fc], PT ;  /* 0x00007f00be007a0c */ /* 0x000fe20003f06270 */
[----:B------:R-:W-:Y:S01]  /*1b00*/  IMAD.U32 R33, RZ, RZ, UR19 ;  /* 0x00000013ff217e24 */ /* 0x000fe2000f8e00ff */
[----:B------:R-:W-:Y:S01]  /*1b10*/  LOP3.LUT P6, RZ, R25, 0x4, RZ, 0xc0, !PT ;  /* 0x0000000419ff7812 */ /* 0x000fe200078cc0ff */
[----:B------:R-:W-:Y:S01]  /*1b20*/  IMAD.IADD R25, R29, 0x1, R24 ;  /* 0x000000011d197824 */ /* 0x000fe200078e0218 */
[----:B------:R-:W-:Y:S01]  /*1b30*/  SEL R13, RZ, 0x4, P0 ;  /* 0x00000004ff0d7807 */ /* 0x000fe20000000000 */
[----:B------:R-:W-:Y:S01]  /*1b40*/  IMAD.MOV.U32 R24, RZ, RZ, R28 ;  /* 0x000000ffff187224 */ /* 0x000fe200078e001c */
[----:B------:R-:W-:Y:S01]  /*1b50*/  ISETP.GE.OR P0, PT, R194, UR7, !P4 ;  /* 0x00000007c2007c0c */ /* 0x000fe2000e706670 */
[C---:B------:R-:W-:Y:S01]  /*1b60*/  IMAD R212, R198.reuse, c[0x0][0x21c], R212 ;  /* 0x00008700c6d47a24 */ /* 0x040fe200078e02d4 */
[----:B------:R-:W-:Y:S01]  /*1b70*/  USHF.L.U32 UR19, UR6, 0x6, URZ ;  /* 0x0000000606137899 */ /* 0x000fe2000800063f */
[----:B------:R-:W-:Y:S01]  /*1b80*/  IMAD R188, R198, c[0x0][0x294], R188 ;  /* 0x0000a500c6bc7a24 */ /* 0x000fe200078e02bc */
[----:B------:R-:W-:Y:S01]  /*1b90*/  ISETP.GE.OR P2, PT, R194, UR7, !P2 ;  /* 0x00000007c2007c0c */ /* 0x000fe2000d746670 */
[----:B------:R-:W-:Y:S01]  /*1ba0*/  IMAD R202, R198, c[0x0][0x244], R202 ;  /* 0x00009100c6ca7a24 */ /* 0x000fe200078e02ca */
[----:B------:R-:W-:Y:S01]  /*1bb0*/  ISETP.GE.OR P6, PT, R194, UR7, !P6 ;  /* 0x00000007c2007c0c */ /* 0x000fe2000f7c6670 */
[----:B------:R-:W-:Y:S01]  /*1bc0*/  IMAD.WIDE.U32 R204, R198, c[0x0][0x290], R204 ;  /* 0x0000a400c6cc7a25 */ /* 0x000fe200078e00cc */
[----:B------:R-:W-:Y:S01]  /*1bd0*/  LOP3.LUT R0, R0, 0x2, R20, 0xe2, !PT ;  /* 0x0000000200007812 */ /* 0x000fe200078ee214 */
[----:B------:R-:W-:Y:S01]  /*1be0*/  UIMAD UR6, UR18, UR8, URZ ;  /* 0x00000008120672a4 */ /* 0x000fe2000f8e023f */
[----:B------:R-:W0:Y:S01]  /*1bf0*/  LDGDEPBAR ;  /* 0x00000000000079af */ /* 0x000e220000000000 */
[----:B------:R-:W-:Y:S01]  /*1c00*/  IMAD.WIDE.U32 R196, R198, c[0x0][0x240], R196 ;  /* 0x00009000c6c47a25 */ /* 0x000fe200078e00c4 */
[----:B------:R-:W-:Y:S01]  /*1c10*/  LOP3.LUT R13, R0, R13, RZ, 0xfc, !PT ;  /* 0x0000000d000d7212 */ /* 0x000fe200078efcff */
[----:B------:R-:W-:Y:S01]  /*1c20*/  UIMAD UR6, UR4, UR19, UR6 ;  /* 0x00000013040672a4 */ /* 0x000fe2000f8e0206 */
[----:B------:R1:W-:Y:S01]  /*1c30*/  LDGSTS.E.BYPASS.LTC128B.128 [R4+0xc080], [R18.64], !P0 ;  /* 0x0c08000012047fae */ /* 0x0003e2000c101d4e */
[----:B------:R-:W-:Y:S01]  /*1c40*/  IMAD.WIDE.U32 R198, R198, c[0x0][0x218], R24 ;  /* 0x00008600c6c67a25 */ /* 0x000fe200078e0018 */
[C---:B------:R-:W-:Y:S01]  /*1c50*/  LOP3.LUT P4, RZ, R13.reuse, 0x1, RZ, 0xc0, !PT ;  /* 0x000000010dff7812 */ /* 0x040fe2000788c0ff */
[----:B------:R-:W-:Y:S01]  /*1c60*/  UIADD3 UR4, UR8, 0x1, URZ ;  /* 0x0000000108047890 */ /* 0x000fe2000fffe03f */
[----:B------:R-:W-:Y:S01]  /*1c70*/  LOP3.LUT P3, RZ, R13, 0x2, RZ, 0xc0, !PT ;  /* 0x000000020dff7812 */ /* 0x000fe2000786c0ff */
[----:B------:R-:W-:Y:S01]  /*1c80*/  IMAD.IADD R213, R199, 0x1, R212 ;  /* 0x00000001c7d57824 */ /* 0x000fe200078e02d4 */
[----:B------:R1:W-:Y:S01]  /*1c90*/  LDGSTS.E.BYPASS.LTC128B.128 [R4+0xd080], [R18.64+0x40], !P2 ;  /* 0x0d08004012047fae */ /* 0x0003e2000d101d4e */
[----:B------:R-:W-:Y:S01]  /*1ca0*/  IMAD.U32 R6, RZ, RZ, UR19 ;  /* 0x00000013ff067e24 */ /* 0x000fe2000f8e00ff */
[----:B--2---:R-:W-:Y:S01]  /*1cb0*/  SEL R22, RZ, 0xffffffff, P5 ;  /* 0xffffffffff167807 */ /* 0x004fe20002800000 */
[----:B------:R-:W-:Y:S01]  /*1cc0*/  IMAD.MOV.U32 R212, RZ, RZ, R198 ;  /* 0x000000ffffd47224 */ /* 0x000fe200078e00c6 */
[----:B------:R1:W-:Y:S01]  /*1cd0*/  LDGSTS.E.BYPASS.LTC128B.128 [R4+0xe080], [R18.64+0x80], !P6 ;  /* 0x0e08008012047fae */ /* 0x0003e2000f101d4e */
[C---:B------:R-:W-:Y:S01]  /*1ce0*/  ISETP.GE.OR P5, PT, R194.reuse, UR7, !P4 ;  /* 0x00000007c2007c0c */ /* 0x040fe2000e7a6670 */
[----:B------:R-:W-:Y:S01]  /*1cf0*/  IMAD.IADD R188, R205, 0x1, R188 ;  /* 0x00000001cdbc7824 */ /* 0x000fe200078e02bc */
[----:B------:R-:W-:Y:S01]  /*1d00*/  ISETP.GE.OR P6, PT, R194, UR7, !P3 ;  /* 0x00000007c2007c0c */ /* 0x000fe2000dfc6670 */
[----:B------:R-:W-:Y:S01]  /*1d10*/  IMAD.WIDE.U32 R28, R6, UR8, R212 ;  /* 0x00000008061c7c25 */ /* 0x000fe2000f8e00d4 */
[----:B------:R-:W-:Y:S01]  /*1d20*/  SHF.R.S32.HI R20, RZ, 0x1, R9 ;  /* 0x00000001ff147819 */ /* 0x000fe20000011409 */
[----:B------:R-:W-:Y:S01]  /*1d30*/  UISETP.GE.AND UP0, UPT, UR4, UR9, UPT ;  /* 0x000000090400728c */ /* 0x000fe2000bf06270 */
[----:B------:R-:W-:Y:S01]  /*1d40*/  LOP3.LUT P2, RZ, R13, 0x4, RZ, 0xc0, !PT ;  /* 0x000000040dff7812 */ /* 0x000fe2000784c0ff */
[----:B------:R-:W-:Y:S01]  /*1d50*/  IMAD.IADD R9, R194, 0x1, -R16 ;  /* 0x00000001c2097824 */ /* 0x000fe200078e0a10 */
[----:B------:R-:W-:Y:S01]  /*1d60*/  IADD3 R0, R29, UR6, RZ ;  /* 0x000000061d007c10 */ /* 0x000fe2000fffe0ff */
[----:B------:R-:W-:Y:S01]  /*1d70*/  IMAD.SHL.U32 R13, R3, 0x8, RZ ;  /* 0x00000008030d7824 */ /* 0x000fe200078e00ff */
[----:B------:R-:W-:Y:S01]  /*1d80*/  LEA R24, P0, R28, c[0x0][0x1f0], 0x1 ;  /* 0x00007c001c187a11 */ /* 0x000fe200078008ff */
[----:B------:R-:W-:-:S02]  /*1d90*/  IMAD.IADD R8, R2, 0x1, -R8 ;  /* 0x0000000102087824 */ /* 0x000fc400078e0a08 */
[----:B------:R-:W-:Y:S01]  /*1da0*/  IMAD.MOV.U32 R181, RZ, RZ, 0x10 ;  /* 0x00000010ffb57424 */ /* 0x000fe200078e00ff */
[----:B------:R-:W-:Y:S01]  /*1db0*/  LEA.HI.X R25, R28, c[0x0][0x1f4], R0, 0x1, P0 ;  /* 0x00007d001c197a11 */ /* 0x000fe200000f0c00 */
[----:B------:R-:W-:Y:S01]  /*1dc0*/  @!P1 IMAD.SHL.U32 R0, R2, 0x10, RZ ;  /* 0x0000001002009824 */ /* 0x000fe200078e00ff */
[----:B------:R-:W-:Y:S01]  /*1dd0*/  LOP3.LUT R13, R13, 0x18, RZ, 0xc0, !PT ;  /* 0x000000180d0d7812 */ /* 0x000fe200078ec0ff */
[----:B------:R-:W-:Y:S01]  /*1de0*/  IMAD.SHL.U32 R183, R12, 0x8, RZ ;  /* 0x000000080cb77824 */ /* 0x000fe200078e00ff */
[C---:B------:R-:W-:Y:S01]  /*1df0*/  LOP3.LUT P0, RZ, R20.reuse, 0x2, RZ, 0xc0, !PT ;  /* 0x0000000214ff7812 */ /* 0x040fe2000780c0ff */
[----:B------:R-:W-:Y:S01]  /*1e00*/  IMAD.SHL.U32 R20, R20, 0x40, RZ ;  /* 0x0000004014147824 */ /* 0x000fe200078e00ff */
[----:B------:R2:W-:Y:S01]  /*1e10*/  @!P1 LDGSTS.E.BYPASS.LTC128B.128 [R0+0x18080], [R26.64] ;  /* 0x180800001a009fae */ /* 0x0005e2000b901d4e */
[----:B------:R-:W-:Y:S01]  /*1e20*/  IMAD R179, R12, 0x200, R179 ;  /* 0x000002000cb37824 */ /* 0x000fe200078e02b3 */
[----:B------:R-:W-:Y:S01]  /*1e30*/  SEL R173, R181, 0xfffffff0, !P0 ;  /* 0xfffffff0b5ad7807 */ /* 0x000fe20004000000 */
[----:B------:R-:W-:Y:S01]  /*1e40*/  IMAD.SHL.U32 R178, R178, 0x20, RZ ;  /* 0x00000020b2b27824 */ /* 0x000fe200078e00ff */
[----:B------:R-:W0:Y:S01]  /*1e50*/  LDGDEPBAR ;  /* 0x00000000000079af */ /* 0x000e220000000000 */
[----:B------:R-:W-:Y:S01]  /*1e60*/  LOP3.LUT P0, RZ, R7, 0x2, RZ, 0xc0, !PT ;  /* 0x0000000207ff7812 */ /* 0x000fe2000780c0ff */
[----:B-1----:R-:W-:Y:S01]  /*1e70*/  IMAD.SHL.U32 R19, R9, 0x40, RZ ;  /* 0x0000004009137824 */ /* 0x002fe200078e00ff */
[----:B------:R-:W-:Y:S01]  /*1e80*/  LOP3.LUT R20, R20, 0xc0, RZ, 0xc0, !PT ;  /* 0x000000c014147812 */ /* 0x000fe200078ec0ff */
[----:B------:R1:W-:Y:S01]  /*1e90*/  LDGSTS.E.BYPASS.LTC128B.128 [R4+0x12080], [R24.64], !P5 ;  /* 0x1208000018047fae */ /* 0x0003e2000e901d4e */
[----:B------:R-:W-:Y:S01]  /*1ea0*/  IADD3 R17, P5, R204, UR17, RZ ;  /* 0x00000011cc117c10 */ /* 0x000fe2000ffbe0ff */
[----:B------:R-:W-:Y:S01]  /*1eb0*/  IMAD.SHL.U32 R22, R22, 0x2, RZ ;  /* 0x0000000216167824 */ /* 0x000fe200078e00ff */
[----:B------:R-:W-:Y:S01]  /*1ec0*/  LOP3.LUT R19, R19, 0x1c0, RZ, 0xc0, !PT ;  /* 0x000001c013137812 */ /* 0x000fe200078ec0ff */
[----:B------:R1:W-:Y:S01]  /*1ed0*/  LDGSTS.E.BYPASS.LTC128B.128 [R4+0x13080], [R24.64+0x40], !P6 ;  /* 0x1308004018047fae */ /* 0x0003e2000f101d4e */
[----:B------:R-:W-:Y:S01]  /*1ee0*/  ISETP.GE.OR P6, PT, R194, UR7, !P2 ;  /* 0x00000007c2007c0c */ /* 0x000fe2000d7c6670 */
[----:B------:R-:W-:Y:S01]  /*1ef0*/  IMAD.MOV.U32 R172, RZ, RZ, 0x20 ;  /* 0x00000020ffac7424 */ /* 0x000fe200078e00ff */
[----:B------:R-:W-:Y:S01]  /*1f00*/  SHF.R.U32.HI R18, RZ, 0x3, R19 ;  /* 0x00000003ff127819 */ /* 0x000fe20000011613 */
[----:B------:R-:W-:Y:S01]  /*1f10*/  IMAD.IADD R202, R197, 0x1, R202 ;  /* 0x00000001c5ca7824 */ /* 0x000fe200078e02ca */
[----:B------:R-:W-:-:S02]  /*1f20*/  LOP3.LUT R183, R183, 0x8, RZ, 0xc0, !PT ;  /* 0x00000008b7b77812 */ /* 0x000fc400078ec0ff */
[----:B------:R-:W-:Y:S01]  /*1f30*/  LOP3.LUT R18, R18, R19, R13, 0x1e, !PT ;  /* 0x0000001312127212 */ /* 0x000fe200078e1e0d */
[----:B------:R-:W-:Y:S01]  /*1f40*/  IMAD.SHL.U32 R19, R14, 0x40, RZ ;  /* 0x000000400e137824 */ /* 0x000fe200078e00ff */
[----:B------:R-:W-:Y:S02]  /*1f50*/  LOP3.LUT R21, R20, 0x8, R21, 0xf8, !PT ;  /* 0x0000000814157812 */ /* 0x000fe400078ef815 */
[----:B------:R-:W-:Y:S01]  /*1f60*/  SHF.R.U32.HI R20, RZ, 0x3, R20 ;  /* 0x00000003ff147819 */ /* 0x000fe20000011614 */
[----:B------:R-:W-:Y:S01]  /*1f70*/  IMAD.IADD R207, R207, 0x1, R18 ;  /* 0x00000001cfcf7824 */ /* 0x000fe200078e0212 */
[----:B------:R-:W-:Y:S01]  /*1f80*/  LOP3.LUT R19, R19, 0x1c0, RZ, 0xc0, !PT ;  /* 0x000001c013137812 */ /* 0x000fe200078ec0ff */
[----:B------:R1:W-:Y:S01]  /*1f90*/  LDGSTS.E.BYPASS.LTC128B.128 [R4+0x14080], [R24.64+0x80], !P6 ;  /* 0x1408008018047fae */ /* 0x0003e2000f101d4e */
[----:B--2---:R-:W-:Y:S01]  /*1fa0*/  IADD3.X R0, R188, UR13, RZ, P5, !PT ;  /* 0x0000000dbc007c10 */ /* 0x004fe2000affe4ff */
[----:B------:R-:W-:Y:S01]  /*1fb0*/  IMAD.SHL.U32 R18, R7, 0x40, RZ ;  /* 0x0000004007127824 */ /* 0x000fe200078e00ff */
[----:B------:R-:W-:Y:S01]  /*1fc0*/  LEA R16, P5, R17, c[0x0][0x280], 0x2 ;  /* 0x0000a00011107a11 */ /* 0x000fe200078a10ff */
[----:B------:R-:W-:Y:S01]  /*1fd0*/  IMAD.SHL.U32 R207, R207, 0x2, RZ ;  /* 0x00000002cfcf7824 */ /* 0x000fe200078e00ff */
[----:B------:R-:W-:-:S02]  /*1fe0*/  LOP3.LUT P6, RZ, R14, 0x4, RZ, 0xc0, !PT ;  /* 0x000000040eff7812 */ /* 0x000fc400078cc0ff */
[----:B------:R-:W-:Y:S01]  /*1ff0*/  LEA.HI.X R17, R17, c[0x0][0x284], R0, 0x2, P5 ;  /* 0x0000a10011117a11 */ /* 0x000fe200028f1400 */
[----:B------:R-:W-:Y:S01]  /*2000*/  @!P1 IMAD.SHL.U32 R0, R2, 0x10, RZ ;  /* 0x0000001002009824 */ /* 0x000fe200078e00ff */
[----:B------:R-:W-:Y:S02]  /*2010*/  LOP3.LUT P5, RZ, R14, 0x2, RZ, 0xc0, !PT ;  /* 0x000000020eff7812 */ /* 0x000fe400078ac0ff */
[----:B------:R-:W-:Y:S02]  /*2020*/  SHF.R.S32.HI R14, RZ, 0x1f, R8 ;  /* 0x0000001fff0e7819 */ /* 0x000fe40000011408 */
[----:B------:R-:W-:Y:S01]  /*2030*/  SEL R174, R181, 0xfffffff0, !P5 ;  /* 0xfffffff0b5ae7807 */ /* 0x000fe20006800000 */
[----:B------:R2:W-:Y:S01]  /*2040*/  @!P1 LDGSTS.E.BYPASS.LTC128B.128 [R0+0x18280], [R16.64] ;  /* 0x1828000010009fae */ /* 0x0005e2000b901d4e */
[----:B------:R-:W-:Y:S02]  /*2050*/  LEA.HI R7, R14, R8, RZ, 0x2 ;  /* 0x000000080e077211 */ /* 0x000fe400078f10ff */
[----:B------:R-:W-:Y:S01]  /*2060*/  PLOP3.LUT P5, PT, PT, PT, UP0, 0x80, 0x0 ;  /* 0x000000000000781c */ /* 0x000fe20003faf008 */
[----:B------:R-:W0:Y:S01]  /*2070*/  LDGDEPBAR ;  /* 0x00000000000079af */ /* 0x000e220000000000 */
[----:B------:R-:W-:-:S02]  /*2080*/  LOP3.LUT R14, R18, 0xc0, RZ, 0xc0, !PT ;  /* 0x000000c0120e7812 */ /* 0x000fc400078ec0ff */
[----:B------:R-:W-:Y:S01]  /*2090*/  SHF.R.U32.HI R12, RZ, 0x3, R19 ;  /* 0x00000003ff0c7819 */ /* 0x000fe20000011613 */
[----:B------:R-:W0:Y:S01]  /*20a0*/  LDGDEPBAR ;  /* 0x00000000000079af */ /* 0x000e220000000000 */
[----:B------:R-:W-:Y:S02]  /*20b0*/  LOP3.LUT R20, R21, R20, RZ, 0x3c, !PT ;  /* 0x0000001415147212 */ /* 0x000fe400078e3cff */
[----:B------:R-:W-:Y:S02]  /*20c0*/  LOP3.LUT R12, R12, R19, R183, 0x1e, !PT ;  /* 0x000000130c0c7212 */ /* 0x000fe400078e1eb7 */
[----:B------:R-:W-:Y:S01]  /*20d0*/  SHF.R.S32.HI R192, RZ, 0x2, R7 ;  /* 0x00000002ffc07819 */ /* 0x000fe20000011407 */
[----:B------:R-:W-:Y:S01]  /*20e0*/  IMAD.U32 R180, R180, 0x20, R20 ;  /* 0x00000020b4b47824 */ /* 0x000fe200078e0014 */
[----:B------:R-:W-:Y:S01]  /*20f0*/  LOP3.LUT R191, R22, 0x2, R191, 0xe2, !PT ;  /* 0x0000000216bf7812 */ /* 0x000fe200078ee2bf */
[----:B------:R-:W-:Y:S01]  /*2100*/  IMAD.IADD R177, R177, 0x1, R12 ;  /* 0x00000001b1b17824 */ /* 0x000fe200078e020c */
[----:B------:R-:W-:Y:S01]  /*2110*/  SEL R172, R172, 0xffffffe0, !P6 ;  /* 0xffffffe0acac7807 */ /* 0x000fe20007000000 */
[----:B------:R-:W-:Y:S01]  /*2120*/  IMAD R192, R15, 0x10, R192 ;  /* 0x000000100fc07824 */ /* 0x000fe200078e02c0 */
[----:B------:R-:W-:-:S02]  /*2130*/  SEL R181, R181, 0xfffffff0, !P0 ;  /* 0xfffffff0b5b57807 */ /* 0x000fc40004000000 */
        /* <DEDUP_REMOVED lines=35> */
.L_x_1068:
[----:B------:R-:W-:Y:S05]  /*2370*/  BSYNC B0 ;  /* 0x0000000000007941 */ /* 0x000fea0003800000 */
.L_x_1067:
        /* <DEDUP_REMOVED lines=85> */
.L_x_1087:
        /* <DEDUP_REMOVED lines=173> */
.L_x_1071:
[----:B------:R-:W-:Y:S04]  /*33a0*/  MOV R4, 0x1 ;  /* 0x0000000100047802 */ /* 0x000fe80000000f00 */
[----:B------:R-:W-:Y:S11]  /*33b0*/  ISETP.NE.AND P0, PT, R4, c[0x0][0x2a8], PT ;  /* 0x0000aa0004007a0c */ /* 0x000ff60003f05270 */
[----:B------:R-:W-:Y:S02]  /*33c0*/  @!UPT UIADD3 URZ, URZ, URZ, URZ ;  /* 0x0000003f3f3ff290 */ /* 0x000fe4000fffe03f */
[----:B------:R-:W-:Y:S05]  /*33d0*/  @P0 IMAD.HI.U32 R4, R6, c[0x0][0x2ac], RZ ;  /* 0x0000ab0006040a27 */ /* 0x000fea00078e00ff */
[----:B------:R-:W-:Y:S02]  /*33e0*/  @P0 SHF.R.U32.HI R6, RZ, c[0x0][0x2b0], R4 ;  /* 0x0000ac00ff060a19 */ /* 0x000fe40000011604 */
.L_x_1072:
[----:B------:R-:W-:Y:S05]  /*33f0*/  BSYNC B0 ;  /* 0x0000000000007941 */ /* 0x000fea0003800000 */
.L_x_1070:
[----:B------:R-:W-:Y:S04]  /*3400*/  IMAD.MOV.U32 R4, RZ, RZ, c[0x0][0x2a8] ;  /* 0x0000aa00ff047624 */ /* 0x000fe800078e00ff */
[----:B------:R-:W-:Y:S02]  /*3410*/  IMAD R4, R6, R4, -UR12 ;  /* 0x8000000c06047e24 */ /* 0x000fe4000f8e0204 */
[----:B------:R-:W-:Y:S03]  /*3420*/  IMAD.IADD R6, R214, 0x1, R5 ;  /* 0x00000001d6067824 */ /* 0x000fe600078e0205 */
[----:B------:R-:W-:Y:S04]  /*3430*/  IADD3 R248, -R211, R4, RZ ;  /* 0x00000004d3f87210 */ /* 0x000fe80007ffe1ff */
[----:B------:R-:W-:Y:S02]  /*3440*/  IADD3 R4, R248, c[0x0][0x2a8], RZ ;  /* 0x0000aa00f8047a10 */ /* 0x000fe40007ffe0ff */
[----:B------:R-:W-:Y:S02]  /*3450*/  IMNMX R248, R6, R248, !PT ;  /* 0x000000f806f87217 */ /* 0x000fe40007800200 */
[----:B------:R-:W-:Y:S02]  /*3460*/  IMNMX R247, R247, R4, PT ;  /* 0x00000004f7f77217 */ /* 0x000fe40003800200 */
.L_x_1069:
        /* <DEDUP_REMOVED lines=18> */
.L_x_1075:
[----:B------:R-:W-:Y:S04]  /*3590*/  MOV R4, 0x1 ;  /* 0x0000000100047802 */ /* 0x000fe80000000f00 */
[----:B------:R-:W-:Y:S11]  /*35a0*/  ISETP.NE.AND P0, PT, R4, c[0x0][0x2a8], PT ;  /* 0x0000aa0004007a0c */ /* 0x000ff60003f05270 */
[----:B------:R-:W-:Y:S02]  /*35b0*/  @!UPT UIADD3 URZ, URZ, URZ, URZ ;  /* 0x0000003f3f3ff290 */ /* 0x000fe4000fffe03f */
[----:B------:R-:W-:Y:S05]  /*35c0*/  @P0 IMAD.HI.U32 R4, R6, c[0x0][0x2ac], RZ ;  /* 0x0000ab0006040a27 */ /* 0x000fea00078e00ff */
[----:B------:R-:W-:Y:S02]  /*35d0*/  @P0 SHF.R.U32.HI R6, RZ, c[0x0][0x2b0], R4 ;  /* 0x0000ac00ff060a19 */ /* 0x000fe40000011604 */
.L_x_1076:
[----:B------:R-:W-:Y:S05]  /*35e0*/  BSYNC B0 ;  /* 0x0000000000007941 */ /* 0x000fea0003800000 */
.L_x_1074:
[----:B------:R-:W-:Y:S04]  /*35f0*/  IMAD.MOV.U32 R4, RZ, RZ, c[0x0][0x2a8] ;  /* 0x0000aa00ff047624 */ /* 0x000fe800078e00ff */
[----:B------:R-:W-:Y:S04]  /*3600*/  IMAD R6, R6, R4, -UR12 ;  /* 0x8000000c06067e24 */ /* 0x000fe8000f8e0204 */
[----:B------:R-:W-:Y:S05]  /*3610*/  IMAD.IADD R6, R6, 0x1, -R211 ;  /* 0x0000000106067824 */ /* 0x000fea00078e0ad3 */
[----:B------:R-:W-:Y:S02]  /*3620*/  IADD3 R4, R6, c[0x0][0x2a8], RZ ;  /* 0x0000aa0006047a10 */ /* 0x000fe40007ffe0ff */
[----:B------:R-:W-:Y:S02]  /*3630*/  IMNMX R242, R242, R6, !PT ;  /* 0x00000006f2f27217 */ /* 0x000fe40007800200 */
[----:B------:R-:W-:Y:S02]  /*3640*/  IMNMX R240, R240, R4, PT ;  /* 0x00000004f0f07217 */ /* 0x000fe40003800200 */
.L_x_1073:
        /* <DEDUP_REMOVED lines=18> */
.L_x_1079:
[----:B------:R-:W-:Y:S04]  /*3770*/  MOV R4, 0x1 ;  /* 0x0000000100047802 */ /* 0x000fe80000000f00 */
[----:B------:R-:W-:Y:S11]  /*3780*/  ISETP.NE.AND P0, PT, R4, c[0x0][0x2a8], PT ;  /* 0x0000aa0004007a0c */ /* 0x000ff60003f05270 */
[----:B------:R-:W-:Y:S02]  /*3790*/  @!UPT UIADD3 URZ, URZ, URZ, URZ ;  /* 0x0000003f3f3ff290 */ /* 0x000fe4000fffe03f */
[----:B------:R-:W-:Y:S05]  /*37a0*/  @P0 IMAD.HI.U32 R4, R6, c[0x0][0x2ac], RZ ;  /* 0x0000ab0006040a27 */ /* 0x000fea00078e00ff */
[----:B------:R-:W-:Y:S02]  /*37b0*/  @P0 SHF.R.U32.HI R6, RZ, c[0x0][0x2b0], R4 ;  /* 0x0000ac00ff060a19 */ /* 0x000fe40000011604 */
.L_x_1080:
[----:B------:R-:W-:Y:S05]  /*37c0*/  BSYNC B0 ;  /* 0x0000000000007941 */ /* 0x000fea0003800000 */
.L_x_1078:
[----:B------:R-:W-:Y:S04]  /*37d0*/  IMAD.MOV.U32 R4, RZ, RZ, c[0x0][0x2a8] ;  /* 0x0000aa00ff047624 */ /* 0x000fe800078e00ff */
[----:B------:R-:W-:Y:S04]  /*37e0*/  IMAD R6, R6, R4, -UR12 ;  /* 0x8000000c06067e24 */ /* 0x000fe8000f8e0204 */
[----:B------:R-:W-:Y:S05]  /*37f0*/  IMAD.IADD R6, R6, 0x1, -R211 ;  /* 0x0000000106067824 */ /* 0x000fea00078e0ad3 */
[----:B------:R-:W-:Y:S02]  /*3800*/  IADD3 R4, R6, c[0x0][0x2a8], RZ ;  /* 0x0000aa0006047a10 */ /* 0x000fe40007ffe0ff */
[----:B------:R-:W-:Y:S02]  /*3810*/  IMNMX R239, R239, R6, !PT ;  /* 0x00000006efef7217 */ /* 0x000fe40007800200 */
[----:B------:R-:W-:Y:S02]  /*3820*/  IMNMX R237, R237, R4, PT ;  /* 0x00000004eded7217 */ /* 0x000fe40003800200 */
.L_x_1077:
        /* <DEDUP_REMOVED lines=18> */
.L_x_1083:
[----:B------:R-:W-:Y:S04]  /*3950*/  MOV R4, 0x1 ;  /* 0x0000000100047802 */ /* 0x000fe80000000f00 */
[----:B------:R-:W-:Y:S11]  /*3960*/  ISETP.NE.AND P0, PT, R4, c[0x0][0x2a8], PT ;  /* 0x0000aa0004007a0c */ /* 0x000ff60003f05270 */
[----:B------:R-:W-:Y:S02]  /*3970*/  @!UPT UIADD3 URZ, URZ, URZ, URZ ;  /* 0x0000003f3f3ff290 */ /* 0x000fe4000fffe03f */
[----:B------:R-:W-:Y:S05]  /*3980*/  @P0 IMAD.HI.U32 R4, R5, c[0x0][0x2ac], RZ ;  /* 0x0000ab0005040a27 */ /* 0x000fea00078e00ff */
[----:B------:R-:W-:Y:S02]  /*3990*/  @P0 SHF.R.U32.HI R5, RZ, c[0x0][0x2b0], R4 ;  /* 0x0000ac00ff050a19 */ /* 0x000fe40000011604 */
.L_x_1084:
[----:B------:R-:W-:Y:S05]  /*39a0*/  BSYNC B0 ;  /* 0x0000000000007941 */ /* 0x000fea0003800000 */
.L_x_1082:
[----:B------:R-:W-:Y:S04]  /*39b0*/  IMAD.MOV.U32 R4, RZ, RZ, c[0x0][0x2a8] ;  /* 0x0000aa00ff047624 */ /* 0x000fe800078e00ff */
[----:B------:R-:W-:Y:S04]  /*39c0*/  IMAD R5, R5, R4, -UR12 ;  /* 0x8000000c05057e24 */ /* 0x000fe8000f8e0204 */
[----:B------:R-:W-:Y:S05]  /*39d0*/  IMAD.IADD R5, R5, 0x1, -R211 ;  /* 0x0000000105057824 */ /* 0x000fea00078e0ad3 */
[----:B------:R-:W-:Y:S02]  /*39e0*/  IADD3 R4, R5, c[0x0][0x2a8], RZ ;  /* 0x0000aa0005047a10 */ /* 0x000fe40007ffe0ff */
[----:B------:R-:W-:Y:S02]  /*39f0*/  IMNMX R235, R235, R5, !PT ;  /* 0x00000005ebeb7217 */ /* 0x000fe40007800200 */
[----:B------:R-:W-:Y:S02]  /*3a00*/  IMNMX R236, R236, R4, PT ;  /* 0x00000004ecec7217 */ /* 0x000fe40003800200 */
.L_x_1081:
        /* <DEDUP_REMOVED lines=54> */
.L_x_1085:
        /* <DEDUP_REMOVED lines=554> */
.L_x_1086:
        /* <DEDUP_REMOVED lines=239> */
.L_x_1066:
[----:B------:R-:W-:Y:S05]  /*6f00*/  @P2 EXIT ;  /* 0x000000000000294d */ /* 0x000fea0003800000 */
[----:B------:R-:W-:-:S04]  /*6f10*/  ISETP.NE.U32.AND P2, PT, RZ, c[0x0][0x360], PT ;  /* 0x0000d800ff007a0c */ /* 0x000fc80003f45070 */
[----:B------:R-:W-:-:S13]  /*6f20*/  ISETP.NE.AND.EX P2, PT, RZ, c[0x0][0x364], PT, P2 ;  /* 0x0000d900ff007a0c */ /* 0x000fda0003f45320 */
[----:B------:R-:W-:-:S04]  /*6f30*/  @P2 IMAD.MOV.U32 R0, RZ, RZ, 0x4 ;  /* 0x00000004ff002424 */ /* 0x000fc800078e00ff */
[----:B------:R-:W-:-:S06]  /*6f40*/  @P2 IMAD.WIDE R2, R195, R0, c[0x0][0x360] ;  /* 0x0000d800c3022625 */ /* 0x000fcc00078e0200 */
[----:B------:R2:W3:Y:S01]  /*6f50*/  @P2 LDG.E R2, [R2.64] ;  /* 0x0000000e02022981 */ /* 0x0004e2000c1e1900 */
[----:B------:R-:W-:-:S03]  /*6f60*/  UIMAD UR6, UR5, 0x3000, URZ ;  /* 0x00003000050678a4 */ /* 0x000fc6000f8e023f */
[----:B------:R-:W4:Y:S01]  /*6f70*/  S2R R4, SR_CTAID.Y ;  /* 0x0000000000047919 */ /* 0x000f220000002600 */
[----:B------:R-:W-:-:S03]  /*6f80*/  USHF.R.S32.HI UR4, URZ, 0x1f, UR6 ;  /* 0x0000001f3f047899 */ /* 0x000fc60008011406 */
[----:B-1----:R-:W1:Y:S01]  /*6f90*/  S2R R8, SR_TID.X ;  /* 0x0000000000087919 */ /* 0x002e620000002100 */
[----:B--2---:R-:W-:-:S03]  /*6fa0*/  MOV R3, 0x1 ;  /* 0x0000000100037802 */ /* 0x004fc60000000f00 */
[----:B------:R-:W-:Y:S01]  /*6fb0*/  BAR.SYNC.DEFER_BLOCKING 0x1, 0x100 ;  /* 0x0044000000007b1d */ /* 0x000fe20000010000 */
[----:B------:R-:W-:Y:S01]  /*6fc0*/  ISETP.NE.AND P0, PT, R3, c[0x0][0x338], PT ;  /* 0x0000ce0003007a0c */ /* 0x000fe20003f05270 */
[----:B---3--:R-:W-:-:S05]  /*6fd0*/  @P2 IMAD R2, R195, 0x80, R2 ;  /* 0x00000080c3022824 */ /* 0x008fca00078e0202 */
[----:B------:R-:W-:-:S04]  /*6fe0*/  @P2 SHF.R.S32.HI R0, RZ, 0x1f, R2 ;  /* 0x0000001fff002819 */ /* 0x000fc80000011402 */
[----:B------:R-:W-:-:S04]  /*6ff0*/  @P2 LEA.HI R0, R0, R2, RZ, 0x7 ;  /* 0x0000000200002211 */ /* 0x000fc800078f38ff */
[----:B------:R-:W-:Y:S01]  /*7000*/  @P2 SHF.R.S32.HI R6, RZ, 0x7, R0 ;  /* 0x00000007ff062819 */ /* 0x000fe20000011400 */
[----:B----4-:R-:W-:-:S04]  /*7010*/  @P0 IMAD.HI.U32 R0, R4, c[0x0][0x33c], RZ ;  /* 0x0000cf0004000a27 */ /* 0x010fc800078e00ff */
[----:B------:R-:W-:Y:S01]  /*7020*/  @P2 IMAD R6, R6, 0x3000, RZ ;  /* 0x0000300006062824 */ /* 0x000fe200078e02ff */
[----:B------:R-:W-:Y:S02]  /*7030*/  @P0 SHF.R.U32.HI R4, RZ, c[0x0][0x340], R0 ;  /* 0x0000d000ff040a19 */ /* 0x000fe40000011600 */
[----:B-1----:R-:W-:Y:S02]  /*7040*/  SHF.R.S32.HI R0, RZ, 0x1f, R8 ;  /* 0x0000001fff007819 */ /* 0x002fe40000011408 */
        /* <DEDUP_REMOVED lines=125> */
.L_x_1088:
        /* <DEDUP_REMOVED lines=14> */
.L_x_1428:


//--------------------- .text._ZN7cutlass13device_kernelIN5flash19enable_sm80_to_sm89INS1_16FlashAttnBwdSm80INS1_25CollectiveMainloopBwdSm80ILi2ELi2EN4cute5tupleIJNS5_1CILi64EEENS7_ILi128EEENS7_ILi96EEEEEENS_6half_tEfNS_4arch4Sm80ELb0ELb1ELb1ELb1ELb1ELb0ELb0ELb0ELi2ELi2ELi4ELi2ELb0EEENS1_24CollectiveEpilogueBwdGQAISB_fSE_Li256ELb1ELb1EEENS1_19SingleTileSchedulerILb1ELb0ELb0ELi128EEEEEEEEEvNT_6ParamsE --------------------------
	.section	.text._ZN7cutlass13device_kernelIN5flash19enable_sm80_to_sm89INS1_16FlashAttnBwdSm80INS1_25CollectiveMainloopBwdSm80ILi2ELi2EN4cute5tupleIJNS5_1CILi64EEENS7_ILi128EEENS7_ILi96EEEEEENS_6half_tEfNS_4arch4Sm80ELb0ELb1ELb1ELb1ELb1ELb0ELb0ELb0ELi2ELi2ELi4ELi2ELb0EEENS1_24CollectiveEpilogueBwdGQAISB_fSE_Li256ELb1ELb1EEENS1_19SingleTileSchedulerILb1ELb0ELb0ELi128EEEEEEEEEvNT_6ParamsE,"ax",@progbits
	.sectioninfo	@"SHI_REGISTERS=255"
	.align	128
.text._ZN7cutlass13device_kernelIN5flash19enable_sm80_to_sm89INS1_16FlashAttnBwdSm80INS1_25CollectiveMainloopBwdSm80ILi2ELi2EN4cute5tupleIJNS5_1CILi64EEENS7_ILi128EEENS7_ILi96EEEEEENS_6half_tEfNS_4arch4Sm80ELb0ELb1ELb1ELb1ELb1ELb0ELb0ELb0ELi2ELi2ELi4ELi2ELb0EEENS1_24CollectiveEpilogueBwdGQAISB_fSE_Li256ELb1ELb1EEENS1_19SingleTileSchedulerILb1ELb0ELb0ELi128EEEEEEEEEvNT_6ParamsE:
        .type           _ZN7cutlass13device_kernelIN5flash19enable_sm80_to_sm89INS1_16FlashAttnBwdSm80INS1_25CollectiveMainloopBwdSm80ILi2ELi2EN4cute5tupleIJNS5_1CILi64EEENS7_ILi128EEENS7_ILi96EEEEEENS_6half_tEfNS_4arch4Sm80ELb0ELb1ELb1ELb1ELb1ELb0ELb0ELb0ELi2ELi2ELi4ELi2ELb0EEENS1_24CollectiveEpilogueBwdGQAISB_fSE_Li256ELb1ELb1EEENS1_19SingleTileSchedulerILb1ELb0ELb0ELi128EEEEEEEEEvNT_6ParamsE,@function
        .size           _ZN7cutlass13device_kernelIN5flash19enable_sm80_to_sm89INS1_16FlashAttnBwdSm80INS1_25CollectiveMainloopBwdSm80ILi2ELi2EN4cute5tupleIJNS5_1CILi64EEENS7_ILi128EEENS7_ILi96EEEEEENS_6half_tEfNS_4arch4Sm80ELb0ELb1ELb1ELb1ELb1ELb0ELb0ELb0ELi2ELi2ELi4ELi2ELb0EEENS1_24CollectiveEpilogueBwdGQAISB_fSE_Li256ELb1ELb1EEENS1_19SingleTileSchedulerILb1ELb0ELb0ELi128EEEEEEEEEvNT_6ParamsE,(.L_x_1429 - _ZN7cutlass13device_kernelIN5flash19enable_sm80_to_sm89INS1_16FlashAttnBwdSm80INS1_25CollectiveMainloopBwdSm80ILi2ELi2EN4cute5tupleIJNS5_1CILi64EEENS7_ILi128EEENS7_ILi96EEEEEENS_6half_tEfNS_4arch4Sm80ELb0ELb1ELb1ELb1ELb1ELb0ELb0ELb0ELi2ELi2ELi4ELi2ELb0EEENS1_24CollectiveEpilogueBwdGQAISB_fSE_Li256ELb1ELb1EEENS1_19SingleTileSchedulerILb1ELb0ELb0ELi128EEEEEEEEEvNT_6ParamsE)
        .other          _ZN7cutlass13device_kernelIN5flash19enable_sm80_to_sm89INS1_16FlashAttnBwdSm80INS1_25CollectiveMainloopBwdSm80ILi2ELi2EN4cute5tupleIJNS5_1CILi64EEENS7_ILi128EEENS7_ILi96EEEEEENS_6half_tEfNS_4arch4Sm80ELb0ELb1ELb1ELb1ELb1ELb0ELb0ELb0ELi2ELi2ELi4ELi2ELb0EEENS1_24CollectiveEpilogueBwdGQAISB_fSE_Li256ELb1ELb1EEENS1_19SingleTileSchedulerILb1ELb0ELb0ELi128EEEEEEEEEvNT_6ParamsE,@"STO_CUDA_ENTRY STV_DEFAULT"
_ZN7cutlass13device_kernelIN5flash19enable_sm80_to_sm89INS1_16FlashAttnBwdSm80INS1_25CollectiveMainloopBwdSm80ILi2ELi2EN4cute5tupleIJNS5_1CILi64EEENS7_ILi128EEENS7_ILi96EEEEEENS_6half_tEfNS_4arch4Sm80ELb0ELb1ELb1ELb1ELb1ELb0ELb0ELb0ELi2ELi2ELi4ELi2ELb0EEENS1_24CollectiveEpilogueBwdGQAISB_fSE_Li256ELb1ELb1EEENS1_19SingleTileSchedulerILb1ELb0ELb0ELi128EEEEEEEEEvNT_6ParamsE:
        /* <DEDUP_REMOVED lines=17> */
.L_x_1090:
        /* <DEDUP_REMOVED lines=8> */
.L_x_1092:
[----:B------:R-:W-:Y:S02]  /*0190*/  MOV R3, c[0x0][0x3ac] ;  /* 0x0000eb0000037a02 */ /* 0x000fe40000000f00 */
.L_x_1091:
[----:B------:R-:W-:-:S06]  /*01a0*/  USHF.L.U32 UR12, UR5, 0x7, URZ ;  /* 0x00000007050c7899 */ /* 0x000fcc000800063f */
[----:B-----5:R-:W-:-:S04]  /*01b0*/  ISETP.LE.AND P0, PT, R3, UR12, PT ;  /* 0x0000000c03007c0c */ /* 0x020fc8000bf03270 */
[----:B------:R-:W-:Y:S01]  /*01c0*/  SEL R195, R195, 0xffffffff, !P0 ;  /* 0xffffffffc3c37807 */ /* 0x000fe20004000000 */
[----:B------:R-:W-:Y:S05]  /*01d0*/  BRA `(.L_x_1093) ;  /* 0x0000011000007947 */ /* 0x000fea0003800000 */
.L_x_1089:
[----:B--2-4-:R-:W-:-:S04]  /*01e0*/  ISETP.NE.U32.AND P0, PT, RZ, c[0x0][0x3c8], PT ;  /* 0x0000f200ff007a0c */ /* 0x014fc80003f05070 */
[----:B------:R-:W-:-:S13]  /*01f0*/  ISETP.NE.AND.EX P0, PT, RZ, c[0x0][0x3cc], PT, P0 ;  /* 0x0000f300ff007a0c */ /* 0x000fda0003f05300 */
[----:B------:R-:W-:Y:S05]  /*0200*/  @!P0 BRA `(.L_x_1094) ;  /* 0x0000002000008947 */ /* 0x000fea0003800000 */
[----:B------:R1:W5:Y:S01]  /*0210*/  LDG.E R3, [R4.64] ;  /* 0x0000000e04037981 */ /* 0x000362000c1e1900 */
[----:B------:R-:W-:Y:S05]  /*0220*/  BRA `(.L_x_1095) ;  /* 0x0000009000007947 */ /* 0x000fea0003800000 */
.L_x_1094:
        /* <DEDUP_REMOVED lines=8> */
.L_x_1096:
[----:B------:R-:W-:Y:S02]  /*02b0*/  MOV R3, c[0x0][0x3ac] ;  /* 0x0000eb0000037a02 */ /* 0x000fe40000000f00 */
.L_x_1095:
[----:B------:R-:W-:-:S06]  /*02c0*/  USHF.L.U32 UR12, UR5, 0x7, URZ ;  /* 0x00000007050c7899 */ /* 0x000fcc000800063f */
[----:B-----5:R-:W-:-:S04]  /*02d0*/  ISETP.LE.AND P0, PT, R3, UR12, PT ;  /* 0x0000000c03007c0c */ /* 0x020fc8000bf03270 */
[----:B------:R-:W-:-:S04]  /*02e0*/  SEL R195, R195, 0xffffffff, !P0 ;  /* 0xffffffffc3c37807 */ /* 0x000fc80004000000 */
.L_x_1093:
        /* <DEDUP_REMOVED lines=36> */
.L_x_1097:
[----:B--2---:R-:W-:-:S04]  /*0530*/  ISETP.NE.U32.AND P1, PT, RZ, c[0x0][0x2e0], PT ;  /* 0x0000b800ff007a0c */ /* 0x004fc80003f25070 */
[----:B------:R-:W-:-:S13]  /*0540*/  ISETP.NE.AND.EX P1, PT, RZ, c[0x0][0x2e4], PT, P1 ;  /* 0x0000b900ff007a0c */ /* 0x000fda0003f25310 */
[----:B------:R-:W-:Y:S05]  /*0550*/  @!P1 BRA `(.L_x_1098) ;  /* 0x0000004000009947 */ /* 0x000fea0003800000 */
[----:B------:R-:W-:-:S06]  /*0560*/  IMAD.WIDE R8, R195, R8, c[0x0][0x2e0] ;  /* 0x0000b800c3087625 */ /* 0x000fcc00078e0208 */
[----:B------:R-:W2:Y:S02]  /*0570*/  LDG.E R8, [R8.64] ;  /* 0x0000000e08087981 */ /* 0x000ea4000c1e1900 */
[----:B--2---:R1:W2:Y:S01]  /*0580*/  R2UR UR10, R8 ;  /* 0x00000000080a73c2 */ /* 0x0042a200000e0000 */
[----:B------:R-:W-:Y:S05]  /*0590*/  BRA `(.L_x_1099) ;  /* 0x0000006000007947 */ /* 0x000fea0003800000 */
.L_x_1098:
[----:B------:R-:W-:Y:S05]  /*05a0*/  @!P4 BRA `(.L_x_1099) ;  /* 0x000000500000c947 */ /* 0x000fea0003800000 */
[----:B------:R1:W2:Y:S04]  /*05b0*/  LDG.E R8, [R12.64] ;  /* 0x0000000e0c087981 */ /* 0x0002a8000c1e1900 */
[----:B-1----:R-:W3:Y:S01]  /*05c0*/  LDG.E R12, [R12.64+0x4] ;  /* 0x0000040e0c0c7981 */ /* 0x002ee2000c1e1900 */
[----:B--2---:R-:W1:Y:S08]  /*05d0*/  R2UR UR10, R8 ;  /* 0x00000000080a73c2 */ /* 0x004e7000000e0000 */
[----:B---3--:R-:W1:Y:S02]  /*05e0*/  R2UR UR4, R12 ;  /* 0x000000000c0473c2 */ /* 0x008e6400000e0000 */
[----:B-1----:R-:W-:-:S06]  /*05f0*/  UIADD3 UR10, -UR10, UR4, URZ ;  /* 0x000000040a0a7290 */ /* 0x002fcc000fffe13f */
.L_x_1099:
        /* <DEDUP_REMOVED lines=15> */
.L_x_1100:
        /* <DEDUP_REMOVED lines=456> */
.L_x_1103:
[----:B------:R-:W-:Y:S05]  /*2370*/  BSYNC B0 ;  /* 0x0000000000007941 */ /* 0x000fea0003800000 */
.L_x_1102:
        /* <DEDUP_REMOVED lines=85> */
.L_x_1122:
        /* <DEDUP_REMOVED lines=173> */
.L_x_1106:
[----:B------:R-:W-:Y:S04]  /*33a0*/  MOV R4, 0x1 ;  /* 0x0000000100047802 */ /* 0x000fe80000000f00 */
[----:B------:R-:W-:Y:S11]  /*33b0*/  ISETP.NE.AND P0, PT, R4, c[0x0][0x2a8], PT ;  /* 0x0000aa0004007a0c */ /* 0x000ff60003f05270 */
[----:B------:R-:W-:Y:S02]  /*33c0*/  @!UPT UIADD3 URZ, URZ, URZ, URZ ;  /* 0x0000003f3f3ff290 */ /* 0x000fe4000fffe03f */
[----:B------:R-:W-:Y:S05]  /*33d0*/  @P0 IMAD.HI.U32 R4, R6, c[0x0][0x2ac], RZ ;  /* 0x0000ab0006040a27 */ /* 0x000fea00078e00ff */
[----:B------:R-:W-:Y:S02]  /*33e0*/  @P0 SHF.R.U32.HI R6, RZ, c[0x0][0x2b0], R4 ;  /* 0x0000ac00ff060a19 */ /* 0x000fe40000011604 */
.L_x_1107:
[----:B------:R-:W-:Y:S05]  /*33f0*/  BSYNC B0 ;  /* 0x0000000000007941 */ /* 0x000fea0003800000 */
.L_x_1105:
[----:B------:R-:W-:Y:S04]  /*3400*/  IMAD.MOV.U32 R4, RZ, RZ, c[0x0][0x2a8] ;  /* 0x0000aa00ff047624 */ /* 0x000fe800078e00ff */
[----:B------:R-:W-:Y:S02]  /*3410*/  IMAD R4, R6, R4, -UR12 ;  /* 0x8000000c06047e24 */ /* 0x000fe4000f8e0204 */
[----:B------:R-:W-:Y:S03]  /*3420*/  IMAD.IADD R6, R214, 0x1, R5 ;  /* 0x00000001d6067824 */ /* 0x000fe600078e0205 */
[----:B------:R-:W-:Y:S04]  /*3430*/  IADD3 R248, -R211, R4, RZ ;  /* 0x00000004d3f87210 */ /* 0x000fe80007ffe1ff */
[----:B------:R-:W-:Y:S02]  /*3440*/  IADD3 R4, R248, c[0x0][0x2a8], RZ ;  /* 0x0000aa00f8047a10 */ /* 0x000fe40007ffe0ff */
[----:B------:R-:W-:Y:S02]  /*3450*/  IMNMX R248, R6, R248, !PT ;  /* 0x000000f806f87217 */ /* 0x000fe40007800200 */
[----:B------:R-:W-:Y:S02]  /*3460*/  IMNMX R247, R247, R4, PT ;  /* 0x00000004f7f77217 */ /* 0x000fe40003800200 */
.L_x_1104:
        /* <DEDUP_REMOVED lines=18> */
.L_x_1110:
[----:B------:R-:W-:Y:S04]  /*3590*/  MOV R4, 0x1 ;  /* 0x0000000100047802 */ /* 0x000fe80000000f00 */
[----:B------:R-:W-:Y:S11]  /*35a0*/  ISETP.NE.AND P0, PT, R4, c[0x0][0x2a8], PT ;  /* 0x0000aa0004007a0c */ /* 0x000ff60003f05270 */
[----:B------:R-:W-:Y:S02]  /*35b0*/  @!UPT UIADD3 URZ, URZ, URZ, URZ ;  /* 0x0000003f3f3ff290 */ /* 0x000fe4000fffe03f */
[----:B------:R-:W-:Y:S05]  /*35c0*/  @P0 IMAD.HI.U32 R4, R6, c[0x0][0x2ac], RZ ;  /* 0x0000ab0006040a27 */ /* 0x000fea00078e00ff */
[----:B------:R-:W-:Y:S02]  /*35d0*/  @P0 SHF.R.U32.HI R6, RZ, c[0x0][0x2b0], R4 ;  /* 0x0000ac00ff060a19 */ /* 0x000fe40000011604 */
.L_x_1111:
[----:B------:R-:W-:Y:S05]  /*35e0*/  BSYNC B0 ;  /* 0x0000000000007941 */ /* 0x000fea0003800000 */
.L_x_1109:
[----:B------:R-:W-:Y:S04]  /*35f0*/  IMAD.MOV.U32 R4, RZ, RZ, c[0x0][0x2a8] ;  /* 0x0000aa00ff047624 */ /* 0x000fe800078e00ff */
[----:B------:R-:W-:Y:S04]  /*3600*/  IMAD R6, R6, R4, -UR12 ;  /* 0x8000000c06067e24 */ /* 0x000fe8000f8e0204 */
[----:B------:R-:W-:Y:S05]  /*3610*/  IMAD.IADD R6, R6, 0x1, -R211 ;  /* 0x0000000106067824 */ /* 0x000fea00078e0ad3 */
[----:B------:R-:W-:Y:S02]  /*3620*/  IADD3 R4, R6, c[0x0][0x2a8], RZ ;  /* 0x0000aa0006047a10 */ /* 0x000fe40007ffe0ff */
[----:B------:R-:W-:Y:S02]  /*3630*/  IMNMX R242, R242, R6, !PT ;  /* 0x00000006f2f27217 */ /* 0x000fe40007800200 */
[----:B------:R-:W-:Y:S02]  /*3640*/  IMNMX R240, R240, R4, PT ;  /* 0x00000004f0f07217 */ /* 0x000fe40003800200 */
.L_x_1108:
        /* <DEDUP_REMOVED lines=18> */
.L_x_1114:
[----:B------:R-:W-:Y:S04]  /*3770*/  MOV R4, 0x1 ;  /* 0x0000000100047802 */ /* 0x000fe80000000f00 */
[----:B------:R-:W-:Y:S11]  /*3780*/  ISETP.NE.AND P0, PT, R4, c[0x0][0x2a8], PT ;  /* 0x0000aa0004007a0c */ /* 0x000ff60003f05270 */
[----:B------:R-:W-:Y:S02]  /*3790*/  @!UPT UIADD3 URZ, URZ, URZ, URZ ;  /* 0x0000003f3f3ff290 */ /* 0x000fe4000fffe03f */
[----:B------:R-:W-:Y:S05]  /*37a0*/  @P0 IMAD.HI.U32 R4, R6, c[0x0][0x2ac], RZ ;  /* 0x0000ab0006040a27 */ /* 0x000fea00078e00ff */
[----:B------:R-:W-:Y:S02]  /*37b0*/  @P0 SHF.R.U32.HI R6, RZ, c[0x0][0x2b0], R4 ;  /* 0x0000ac00ff060a19 */ /* 0x000fe40000011604 */
.L_x_1115:
[----:B------:R-:W-:Y:S05]  /*37c0*/  BSYNC B0 ;  /* 0x0000000000007941 */ /* 0x000fea0003800000 */
.L_x_1113:
[----:B------:R-:W-:Y:S04]  /*37d0*/  IMAD.MOV.U32 R4, RZ, RZ, c[0x0][0x2a8] ;  /* 0x0000aa00ff047624 */ /* 0x000fe800078e00ff */
[----:B------:R-:W-:Y:S04]  /*37e0*/  IMAD R6, R6, R4, -UR12 ;  /* 0x8000000c06067e24 */ /* 0x000fe8000f8e0204 */
[----:B------:R-:W-:Y:S05]  /*37f0*/  IMAD.IADD R6, R6, 0x1, -R211 ;  /* 0x0000000106067824 */ /* 0x000fea00078e0ad3 */
[----:B------:R-:W-:Y:S02]  /*3800*/  IADD3 R4, R6, c[0x0][0x2a8], RZ ;  /* 0x0000aa0006047a10 */ /* 0x000fe40007ffe0ff */
[----:B------:R-:W-:Y:S02]  /*3810*/  IMNMX R239, R239, R6, !PT ;  /* 0x00000006efef7217 */ /* 0x000fe40007800200 */
[----:B------:R-:W-:Y:S02]  /*3820*/  IMNMX R237, R237, R4, PT ;  /* 0x00000004eded7217 */ /* 0x000fe40003800200 */
.L_x_1112:
        /* <DEDUP_REMOVED lines=18> */
.L_x_1118:
[----:B------:R-:W-:Y:S04]  /*3950*/  MOV R4, 0x1 ;  /* 0x0000000100047802 */ /* 0x000fe80000000f00 */
[----:B------:R-:W-:Y:S11]  /*3960*/  ISETP.NE.AND P0, PT, R4, c[0x0][0x2a8], PT ;  /* 0x0000aa0004007a0c */ /* 0x000ff60003f05270 */
[----:B------:R-:W-:Y:S02]  /*3970*/  @!UPT UIADD3 URZ, URZ, URZ, URZ ;  /* 0x0000003f3f3ff290 */ /* 0x000fe4000fffe03f */
[----:B------:R-:W-:Y:S05]  /*3980*/  @P0 IMAD.HI.U32 R4, R5, c[0x0][0x2ac], RZ ;  /* 0x0000ab0005040a27 */ /* 0x000fea00078e00ff */
[----:B------:R-:W-:Y:S02]  /*3990*/  @P0 SHF.R.U32.HI R5, RZ, c[0x0][0x2b0], R4 ;  /* 0x0000ac00ff050a19 */ /* 0x000fe40000011604 */
.L_x_1119:
[----:B------:R-:W-:Y:S05]  /*39a0*/  BSYNC B0 ;  /* 0x0000000000007941 */ /* 0x000fea0003800000 */
.L_x_1117:
[----:B------:R-:W-:Y:S04]  /*39b0*/  IMAD.MOV.U32 R4, RZ, RZ, c[0x0][0x2a8] ;  /* 0x0000aa00ff047624 */ /* 0x000fe800078e00ff */
[----:B------:R-:W-:Y:S04]  /*39c0*/  IMAD R5, R5, R4, -UR12 ;  /* 0x8000000c05057e24 */ /* 0x000fe8000f8e0204 */
[----:B------:R-:W-:Y:S05]  /*39d0*/  IMAD.IADD R5, R5, 0x1, -R211 ;  /* 0x0000000105057824 */ /* 0x000fea00078e0ad3 */
[----:B------:R-:W-:Y:S02]  /*39e0*/  IADD3 R4, R5, c[0x0][0x2a8], RZ ;  /* 0x0000aa0005047a10 */ /* 0x000fe40007ffe0ff */
[----:B------:R-:W-:Y:S02]  /*39f0*/  IMNMX R235, R235, R5, !PT ;  /* 0x00000005ebeb7217 */ /* 0x000fe40007800200 */
[----:B------:R-:W-:Y:S02]  /*3a00*/  IMNMX R236, R236, R4, PT ;  /* 0x00000004ecec7217 */ /* 0x000fe40003800200 */
.L_x_1116:
        /* <DEDUP_REMOVED lines=54> */
.L_x_1120:
        /* <DEDUP_REMOVED lines=554> */
.L_x_1121:
        /* <DEDUP_REMOVED lines=239> */
.L_x_1101:
[----:B------:R-:W-:Y:S05]  /*6f00*/  @P2 EXIT ;  /* 0x000000000000294d */ /* 0x000fea0003800000 */
[----:B------:R-:W-:-:S04]  /*6f10*/  ISETP.NE.U32.AND P1, PT, RZ, c[0x0][0x360], PT ;  /* 0x0000d800ff007a0c */ /* 0x000fc80003f25070 */
[----:B------:R-:W-:-:S13]  /*6f20*/  ISETP.NE.AND.EX P1, PT, RZ, c[0x0][0x364], PT, P1 ;  /* 0x0000d900ff007a0c */ /* 0x000fda0003f25310 */
[----:B------:R-:W-:-:S04]  /*6f30*/  @P1 IMAD.MOV.U32 R0, RZ, RZ, 0x4 ;  /* 0x00000004ff001424 */ /* 0x000fc800078e00ff */
[----:B------:R-:W-:-:S05]  /*6f40*/  @P1 IMAD.WIDE R2, R195, R0, c[0x0][0x360] ;  /* 0x0000d800c3021625 */ /* 0x000fca00078e0200 */
[----:B------:R2:W3:Y:S01]  /*6f50*/  @P1 LDG.E R0, [R2.64] ;  /* 0x0000000e02001981 */ /* 0x0004e2000c1e1900 */
[----:B------:R-:W-:Y:S01]  /*6f60*/  ULDC UR6, c[0x0][0x358] ;  /* 0x0000d60000067ab9 */ /* 0x000fe20000000800 */
[----:B------:R-:W-:Y:S01]  /*6f70*/  IMAD R4, R195, c[0x0][0x2f4], RZ ;  /* 0x0000bd00c3047a24 */ /* 0x000fe200078e02ff */
[----:B------:R-:W-:Y:S01]  /*6f80*/  UIMAD UR6, UR5, UR6, URZ ;  /* 0x00000006050672a4 */ /* 0x000fe2000f8e023f */
[----:B------:R-:W-:Y:S01]  /*6f90*/  BSSY B0, `(.L_x_1123) ;  /* 0x0000028000007945 */ /* 0x000fe20003800000 */
[----:B------:R-:W-:Y:S02]  /*6fa0*/  ULDC UR4, c[0x0][0x2f4] ;  /* 0x0000bd0000047ab9 */ /* 0x000fe40000000800 */
[----:B------:R-:W-:-:S04]  /*6fb0*/  UIMAD UR6, UR6, UR4, URZ ;  /* 0x00000004060672a4 */ /* 0x000fc8000f8e023f */
[----:B------:R-:W-:Y:S01]  /*6fc0*/  USHF.R.S32.HI UR4, URZ, 0x1f, UR6 ;  /* 0x0000001f3f047899 */ /* 0x000fe20008011406 */
[----:B--2---:R-:W2:Y:S01]  /*6fd0*/  S2R R3, SR_CTAID.Y ;  /* 0x0000000000037919 */ /* 0x004ea20000002600 */
[----:B------:R-:W-:-:S03]  /*6fe0*/  IMAD.MOV.U32 R2, RZ, RZ, 0x1 ;  /* 0x00000001ff027424 */ /* 0x000fc600078e00ff */
[----:B------:R-:W-:Y:S02]  /*6ff0*/  BAR.SYNC.DEFER_BLOCKING 0x1, 0x100 ;  /* 0x0044000000007b1d */ /* 0x000fe40000010000 */
[----:B------:R-:W-:-:S04]  /*7000*/  ISETP.NE.AND P0, PT, R2, c[0x0][0x338], PT ;  /* 0x0000ce0002007a0c */ /* 0x000fc80003f05270 */
[----:B------:R-:W4:Y:S09]  /*7010*/  S2R R2, SR_TID.X ;  /* 0x0000000000027919 */ /* 0x000f320000002100 */
[----:B--2---:R-:W-:-:S04]  /*7020*/  @P0 IMAD.HI.U32 R5, R3, c[0x0][0x33c], RZ ;  /* 0x0000cf0003050a27 */ /* 0x004fc800078e00ff */
[----:B------:R-:W-:Y:S01]  /*7030*/  IMAD.MOV.U32 R9, RZ, RZ, R3 ;  /* 0x000000ffff097224 */ /* 0x000fe200078e0003 */
[----:B------:R-:W-:Y:S02]  /*7040*/  @P0 SHF.R.U32.HI R9, RZ, c[0x0][0x340], R5 ;  /* 0x0000d000ff090a19 */ /* 0x000fe40000011605 */
[----:B------:R-:W-:Y:S02]  /*7050*/  SHF.R.S32.HI R5, RZ, 0x1f, R4 ;  /* 0x0000001fff057819 */ /* 0x000fe40000011404 */
[--C-:B------:R-:W-:Y:S01]  /*7060*/  IADD3 R4, P2, P0, R4, UR6, R9.reuse ;  /* 0x0000000604047c10 */ /* 0x100fe2000f85e009 */
[--C-:B------:R-:W-:Y:S01]  /*7070*/  IMAD.MOV R7, RZ, RZ, -R9.reuse ;  /* 0x000000ffff077224 */ /* 0x100fe200078e0a09 */
[----:B------:R-:W-:-:S03]  /*7080*/  SHF.R.S32.HI R6, RZ, 0x1f, R9 ;  /* 0x0000001fff067819 */ /* 0x000fc60000011409 */
[----:B------:R-:W-:Y:S01]  /*7090*/  IMAD R7, R7, c[0x0][0x338], R3 ;  /* 0x0000ce0007077a24 */ /* 0x000fe200078e0203 */
[----:B------:R-:W-:Y:S02]  /*70a0*/  IADD3.X R5, R5, UR4, R6, P2, P0 ;  /* 0x0000000405057c10 */ /* 0x000fe400097e0406 */
[----:B----4-:R-:W-:Y:S02]  /*70b0*/  ISETP.NE.AND P2, PT, R2, RZ, PT ;  /* 0x000000ff0200720c */ /* 0x010fe40003f45270 */
[C---:B------:R-:W-:Y:S01]  /*70c0*/  SHF.L.U64.HI R5, R4.reuse, 0x2, R5 ;  /* 0x0000000204057819 */ /* 0x040fe20000010205 */
[----:B------:R-:W-:-:S05]  /*70d0*/  IMAD.SHL.U32 R4, R4, 0x4, RZ ;  /* 0x0000000404047824 */ /* 0x000fca00078e00ff */
[----:B------:R-:W-:-:S04]  /*70e0*/  IADD3 R10, P0, R4, c[0x0][0x350], RZ ;  /* 0x0000d400040a7a10 */ /* 0x000fc80007f1e0ff */
[----:B------:R-:W-:Y:S01]  /*70f0*/  IADD3.X R11, R5, c[0x0][0x354], RZ, P0, !PT ;  /* 0x0000d500050b7a10 */ /* 0x000fe200007fe4ff */
[----:B---3--:R-:W-:-:S05]  /*7100*/  @P1 IMAD R0, R195, 0x80, R0 ;  /* 0x00000080c3001824 */ /* 0x008fca00078e0200 */
[----:B-1----:R-:W-:-:S04]  /*7110*/  @P1 SHF.R.S32.HI R8, RZ, 0x1f, R0 ;  /* 0x0000001fff081819 */ /* 0x002fc80000011400 */
[----:B------:R-:W-:Y:S02]  /*7120*/  @P1 LEA.HI R8, R8, R0, RZ, 0x7 ;  /* 0x0000000008081211 */ /* 0x000fe400078f38ff */
[----:B------:R-:W-:Y:S02]  /*7130*/  SHF.R.S32.HI R0, RZ, 0x1f, R195 ;  /* 0x0000001fff007819 */ /* 0x000fe400000114c3 */
[----:B------:R-:W-:Y:S02]  /*7140*/  @P1 SHF.R.S32.HI R8, RZ, 0x7, R8 ;  /* 0x00000007ff081819 */ /* 0x000fe40000011408 */
[----:B------:R-:W-:Y:S02]  /*7150*/  SEL R0, R0, RZ, !P1 ;  /* 0x000000ff00007207 */ /* 0x000fe40004800000 */
[----:B------:R-:W-:Y:S01]  /*7160*/  SEL R195, R195, RZ, !P1 ;  /* 0x000000ffc3c37207 */ /* 0x000fe20004800000 */
[----:B------:R-:W-:-:S04]  /*7170*/  @P1 IMAD R8, R8, 0x3000, RZ ;  /* 0x0000300008081824 */ /* 0x000fc800078e02ff */
[--C-:B------:R-:W-:Y:S01]  /*7180*/  @P1 IMAD.MOV.U32 R12, RZ, RZ, R8.reuse ;  /* 0x000000ffff0c1224 */ /* 0x100fe200078e0008 */
[----:B------:R-:W-:Y:S01]  /*7190*/  @P1 SHF.R.S32.HI R13, RZ, 0x1f, R8 ;  /* 0x0000001fff0d1819 */ /* 0x000fe20000011408 */
[----:B------:R-:W-:Y:S01]  /*71a0*/  @!P1 CS2R R12, SRZ ;  /* 0x00000000000c9805 */ /* 0x000fe2000001ff00 */
[----:B------:R-:W-:Y:S05]  /*71b0*/  @P2 BRA `(.L_x_1124) ;  /* 0x0000005000002947 */ /* 0x000fea0003800000 */
.L_x_1125:
[----:B------:R-:W2:Y:S01]  /*71c0*/  LDG.E.STRONG.GPU R3, [R10.64] ;  /* 0x0000000e0a037981 */ /* 0x000ea2000c1ef900 */
[----:B------:R-:W-:Y:S01]  /*71d0*/  YIELD ;  /* 0x0000000000007946 */ /* 0x000fe20003800000 */
[----:B--2---:R-:W-:Y:S01]  /*71e0*/  ISETP.NE.AND P0, PT, R3, R7, PT ;  /* 0x000000070300720c */ /* 0x004fe20003f05270 */
[----:B------:R-:W-:-:S12]  /*71f0*/  CCTL.IVALL ;  /* 0x00000000ff00798f */ /* 0x000fd80002000000 */
[----:B------:R-:W-:Y:S05]  /*7200*/  @P0 BRA `(.L_x_1125) ;  /* 0xffffffb000000947 */ /* 0x000fea000383ffff */
.L_x_1124:
[----:B------:R-:W-:Y:S05]  /*7210*/  BSYNC B0 ;  /* 0x0000000000007941 */ /* 0x000fea0003800000 */
.L_x_1123:
[----:B------:R-:W-:Y:S01]  /*7220*/  MOV R8, 0xffffffff ;  /* 0xffffffff00087802 */ /* 0x000fe20000000f00 */
[----:B------:R-:W-:Y:S05]  /*7230*/  BRA.CONV ~URZ, `(.L_x_1126) ;  /* 0x000000237f007947 */ /* 0x000fea000b800000 */
[----:B------:R-:W-:Y:S02]  /*7240*/  MOV R3, 0x7260 ;  /* 0x0000726000037802 */ /* 0x000fe40000000f00 */
[----:B------:R-:W-:Y:S05]  /*7250*/  CALL.REL.NOINC `($__internal_9_$__cuda_sm70_warpsync) ;  /* 0x00000a9000007944 */ /* 0x000fea0003c00000 */
.L_x_1126:
        /* <DEDUP_REMOVED lines=66> */
[----:B-1----:R-:W-:Y:S05]  /*7680*/  CALL.REL.NOINC `($__internal_9_$__cuda_sm70_warpsync) ;  /* 0x0000066000007944 */ /* 0x002fea0003c00000 */
.L_x_1127:
        /* <DEDUP_REMOVED lines=12> */
.L_x_1129:
[----:B------:R-:W-:Y:S05]  /*7750*/  BSYNC B0 ;  /* 0x0000000000007941 */ /* 0x000fea0003800000 */
.L_x_1128:
[----:B------:R-:W-:Y:S01]  /*7760*/  IADD3 R4, P0, R4, c[0x0][0x348], RZ ;  /* 0x0000d20004047a10 */ /* 0x000fe20007f1e0ff */
[----:B------:R-:W-:Y:S03]  /*7770*/  BSSY B0, `(.L_x_1130) ;  /* 0x0000008000007945 */ /* 0x000fe60003800000 */
[----:B------:R-:W-:Y:S01]  /*7780*/  IADD3.X R5, R5, c[0x0][0x34c], RZ, P0, !PT ;  /* 0x0000d30005057a10 */ /* 0x000fe200007fe4ff */
[----:B------:R-:W-:Y:S05]  /*7790*/  @P2 BRA `(.L_x_1131) ;  /* 0x0000005000002947 */ /* 0x000fea0003800000 */
.L_x_1132:
[----:B--2---:R-:W2:Y:S01]  /*77a0*/  LDG.E.STRONG.GPU R2, [R4.64] ;  /* 0x0000000e04027981 */ /* 0x004ea2000c1ef900 */
[----:B------:R-:W-:Y:S01]  /*77b0*/  YIELD ;  /* 0x0000000000007946 */ /* 0x000fe20003800000 */
[----:B--2---:R-:W-:Y:S01]  /*77c0*/  ISETP.NE.AND P0, PT, R2, R7, PT ;  /* 0x000000070200720c */ /* 0x004fe20003f05270 */
[----:B------:R-:W-:-:S12]  /*77d0*/  CCTL.IVALL ;  /* 0x00000000ff00798f */ /* 0x000fd80002000000 */
[----:B------:R-:W-:Y:S05]  /*77e0*/  @P0 BRA `(.L_x_1132) ;  /* 0xffffffb000000947 */ /* 0x000fea000383ffff */
.L_x_1131:
[----:B------:R-:W-:Y:S05]  /*77f0*/  BSYNC B0 ;  /* 0x0000000000007941 */ /* 0x000fea0003800000 */
.L_x_1130:
[----:B------:R-:W-:Y:S05]  /*7800*/  BRA.CONV ~URZ, `(.L_x_1133) ;  /* 0x000000237f007947 */ /* 0x000fea000b800000 */
[----:B------:R-:W-:Y:S02]  /*7810*/  MOV R3, 0x7830 ;  /* 0x0000783000037802 */ /* 0x000fe40000000f00 */
[----:B-12---:R-:W-:Y:S05]  /*7820*/  CALL.REL.NOINC `($__internal_9_$__cuda_sm70_warpsync) ;  /* 0x000004c000007944 */ /* 0x006fea0003c00000 */
.L_x_1133:
[----:B--2---:R-:W-:Y:S01]  /*7830*/  MOV R2, R12 ;  /* 0x0000000c00027202 */ /* 0x004fe20000000f00 */
        /* <DEDUP_REMOVED lines=62> */
[----:B-12---:R-:W-:Y:S05]  /*7c20*/  CALL.REL.NOINC `($__internal_9_$__cuda_sm70_warpsync) ;  /* 0x000000c000007944 */ /* 0x006fea0003c00000 */
.L_x_1134:
        /* <DEDUP_REMOVED lines=12> */
        .weak           $__internal_9_$__cuda_sm70_warpsync
        .type           $__internal_9_$__cuda_sm70_warpsync,@function
        .size           $__internal_9_$__cuda_sm70_warpsync,(.L_x_1429 - $__internal_9_$__cuda_sm70_warpsync)
$__internal_9_$__cuda_sm70_warpsync:
[----:B------:R-:W-:Y:S01]  /*7cf0*/  MOV R14, R3 ;  /* 0x00000003000e7202 */ /* 0x000fe20000000f00 */
[----:B------:R-:W-:Y:S04]  /*7d00*/  WARPSYNC R8 ;  /* 0x0000000800007348 */ /* 0x000fe80003800000 */
[----:B------:R-:W-:-:S04]  /*7d10*/  MOV R15, 0x0 ;  /* 0x00000000000f7802 */ /* 0x000fc80000000f00 */
[----:B------:R-:W-:Y:S05]  /*7d20*/  RET.REL.NODEC R14 `(_ZN7cutlass13device_kernelIN5flash19enable_sm80_to_sm89INS1_16FlashAttnBwdSm80INS1_25CollectiveMainloopBwdSm80ILi2ELi2EN4cute5tupleIJNS5_1CILi64EEENS7_ILi128EEENS7_ILi96EEEEEENS_6half_tEfNS_4arch4Sm80ELb0ELb1ELb1ELb1ELb1ELb0ELb0ELb0ELi2ELi2ELi4ELi2ELb0EEENS1_24CollectiveEpilogueBwdGQAISB_fSE_Li256ELb1ELb1EEENS1_19SingleTileSchedulerILb1ELb0ELb0ELi128EEEEEEEEEvNT_6ParamsE) ;  /* 0xffff82d00e007950 */ /* 0x000fea0003c3ffff */
.L_x_1135:
        /* <DEDUP_REMOVED lines=13> */
.L_x_1429:


//--------------------- .text._ZN7cutlass13device_kernelIN5flash19enable_sm80_to_sm89INS1_16FlashAttnBwdSm80INS1_25CollectiveMainloopBwdSm80ILi2ELi2EN4cute5tupleIJNS5_1CILi64EEENS7_ILi128EEENS7_ILi96EEEEEENS_6half_tEfNS_4arch4Sm80ELb1ELb0ELb1ELb0ELb0ELb0ELb0ELb0ELi2ELi2ELi4ELi2ELb0EEENS1_21CollectiveEpilogueBwdISB_SC_SE_Li256ELb0ELb0ELi2EEENS1_25SingleTileBwdLPTSchedulerILb0ELi128ELb0EEEEEEEEEvNT_6ParamsE --------------------------
	.section	.text._ZN7cutlass13device_kernelIN5flash19enable_sm80_to_sm89INS1_16FlashAttnBwdSm80INS1_25CollectiveMainloopBwdSm80ILi2ELi2EN4cute5tupleIJNS5_1CILi64EEENS7_ILi128EEENS7_ILi96EEEEEENS_6half_tEfNS_4arch4Sm80ELb1ELb0ELb1ELb0ELb0ELb0ELb0ELb0ELi2ELi2ELi4ELi2ELb0EEENS1_21CollectiveEpilogueBwdISB_SC_SE_Li256ELb0ELb0ELi2EEENS1_25SingleTileBwdLPTSchedulerILb0ELi128ELb0EEEEEEEEEvNT_6ParamsE,"ax",@progbits
	.sectioninfo	@"SHI_REGISTERS=253"
	.align	128
.text._ZN7cutlass13device_kernelIN5flash19enable_sm80_to_sm89INS1_16FlashAttnBwdSm80INS1_25CollectiveMainloopBwdSm80ILi2ELi2EN4cute5tupleIJNS5_1CILi64EEENS7_ILi128EEENS7_ILi96EEEEEENS_6half_tEfNS_4arch4Sm80ELb1ELb0ELb1ELb0ELb0ELb0ELb0ELb0ELi2ELi2ELi4ELi2ELb0EEENS1_21CollectiveEpilogueBwdISB_SC_SE_Li256ELb0ELb0ELi2EEENS1_25SingleTileBwdLPTSchedulerILb0ELi128ELb0EEEEEEEEEvNT_6ParamsE:
        .type           _ZN7cutlass13device_kernelIN5flash19enable_sm80_to_sm89INS1_16FlashAttnBwdSm80INS1_25CollectiveMainloopBwdSm80ILi2ELi2EN4cute5tupleIJNS5_1CILi64EEENS7_ILi128EEENS7_ILi96EEEEEENS_6half_tEfNS_4arch4Sm80ELb1ELb0ELb1ELb0ELb0ELb0ELb0ELb0ELi2ELi2ELi4ELi2ELb0EEENS1_21CollectiveEpilogueBwdISB_SC_SE_Li256ELb0ELb0ELi2EEENS1_25SingleTileBwdLPTSchedulerILb0ELi128ELb0EEEEEEEEEvNT_6ParamsE,@function
        .size           _ZN7cutlass13device_kernelIN5flash19enable_sm80_to_sm89INS1_16FlashAttnBwdSm80INS1_25CollectiveMainloopBwdSm80ILi2ELi2EN4cute5tupleIJNS5_1CILi64EEENS7_ILi128EEENS7_ILi96EEEEEENS_6half_tEfNS_4arch4Sm80ELb1ELb0ELb1ELb0ELb0ELb0ELb0ELb0ELi2ELi2ELi4ELi2ELb0EEENS1_21CollectiveEpilogueBwdISB_SC_SE_Li256ELb0ELb0ELi2EEENS1_25SingleTileBwdLPTSchedulerILb0ELi128ELb0EEEEEEEEEvNT_6ParamsE,(.L_x_1431 - _ZN7cutlass13device_kernelIN5flash19enable_sm80_to_sm89INS1_16FlashAttnBwdSm80INS1_25CollectiveMainloopBwdSm80ILi2ELi2EN4cute5tupleIJNS5_1CILi64EEENS7_ILi128EEENS7_ILi96EEEEEENS_6half_tEfNS_4arch4Sm80ELb1ELb0ELb1ELb0ELb0ELb0ELb0ELb0ELi2ELi2ELi4ELi2ELb0EEENS1_21CollectiveEpilogueBwdISB_SC_SE_Li256ELb0ELb0ELi2EEENS1_25SingleTileBwdLPTSchedulerILb0ELi128ELb0EEEEEEEEEvNT_6ParamsE)
        .other          _ZN7cutlass13device_kernelIN5flash19enable_sm80_to_sm89INS1_16FlashAttnBwdSm80INS1_25CollectiveMainloopBwdSm80ILi2ELi2EN4cute5tupleIJNS5_1CILi64EEENS7_ILi128EEENS7_ILi96EEEEEENS_6half_tEfNS_4arch4Sm80ELb1ELb0ELb1ELb0ELb0ELb0ELb0ELb0ELi2ELi2ELi4ELi2ELb0EEENS1_21CollectiveEpilogueBwdISB_SC_SE_Li256ELb0ELb0ELi2EEENS1_25SingleTileBwdLPTSchedulerILb0ELi128ELb0EEEEEEEEEvNT_6ParamsE,@"STO_CUDA_ENTRY STV_DEFAULT"
_ZN7cutlass13device_kernelIN5flash19enable_sm80_to_sm89INS1_16FlashAttnBwdSm80INS1_25CollectiveMainloopBwdSm80ILi2ELi2EN4cute5tupleIJNS5_1CILi64EEENS7_ILi128EEENS7_ILi96EEEEEENS_6half_tEfNS_4arch4Sm80ELb1ELb0ELb1ELb0ELb0ELb0ELb0ELb0ELi2ELi2ELi4ELi2ELb0EEENS1_21CollectiveEpilogueBwdISB_SC_SE_Li256ELb0ELb0ELi2EEENS1_25SingleTileBwdLPTSchedulerILb0ELi128ELb0EEEEEEEEEvNT_6ParamsE:
[----:B------:R-:W-:Y:S02]  /*0000*/  MOV R1, c[0x0][0x28] ;  /* 0x00000a0000017a02 */ /* 0x000fe40000000f00 */
[----:B------:R-:W1:Y:S01]  /*0010*/  S2R R198, SR_TID.X ;  /* 0x0000000000c67919 */ /* 0x000e620000002100 */
[----:B------:R-:W2:Y:S01]  /*0020*/  S2UR UR7, SR_CTAID.X ;  /* 0x00000000000779c3 */ /* 0x000ea20000002500 */
[----:B-1----:R-:W-:-:S06]  /*0030*/  SHF.R.U32.HI R0, RZ, 0x5, R198 ;  /* 0x00000005ff007819 */ /* 0x002fcc00000116c6 */
        /* <DEDUP_REMOVED lines=23> */
.L_x_1137:
[----:B------:R-:W-:Y:S02]  /*01b0*/  ULDC UR8, c[0x0][0x3ac] ;  /* 0x0000eb0000087ab9 */ /* 0x000fe40000000800 */
[----:B------:R-:W-:Y:S02]  /*01c0*/  UISETP.NE.AND UP0, UPT, UR8, 0x1, UPT ;  /* 0x000000010800788c */ /* 0x000fe4000bf05270 */
[----:B------:R-:W-:Y:S02]  /*01d0*/  ULDC.64 UR4, c[0x0][0x3b0] ;  /* 0x0000ec0000047ab9 */ /* 0x000fe40000000a00 */
[----:B------:R-:W-:Y:S02]  /*01e0*/  UIMAD.WIDE.U32 UR10, UR7, UR4, URZ ;  /* 0x00000004070a72a5 */ /* 0x000fe4000f8e003f */
[----:B------:R-:W-:-:S05]  /*01f0*/  UMOV UR18, UR7 ;  /* 0x0000000700127c82 */ /* 0x000fca0008000000 */
[----:B------:R-:W-:-:S04]  /*0200*/  @UP0 USHF.R.U32.HI UR18, URZ, UR5, UR11 ;  /* 0x000000053f120299 */ /* 0x000fc8000801160b */
[----:B------:R-:W-:Y:S02]  /*0210*/  UIMAD UR8, UR18, UR8, URZ ;  /* 0x00000008120872a4 */ /* 0x000fe4000f8e023f */
.L_x_1138:
        /* <DEDUP_REMOVED lines=11> */
.L_x_1136:
        /* <DEDUP_REMOVED lines=20> */
.L_x_1140:
[----:B------:R-:W-:Y:S02]  /*0410*/  ULDC UR8, c[0x0][0x3ac] ;  /* 0x0000eb0000087ab9 */ /* 0x000fe40000000800 */
[----:B------:R-:W-:Y:S02]  /*0420*/  UISETP.NE.AND UP0, UPT, UR8, 0x1, UPT ;  /* 0x000000010800788c */ /* 0x000fe4000bf05270 */
[----:B------:R-:W-:Y:S02]  /*0430*/  ULDC.64 UR4, c[0x0][0x3b0] ;  /* 0x0000ec0000047ab9 */ /* 0x000fe40000000a00 */
[----:B------:R-:W-:Y:S02]  /*0440*/  UIMAD.WIDE.U32 UR10, UR7, UR4, URZ ;  /* 0x00000004070a72a5 */ /* 0x000fe4000f8e003f */
[----:B------:R-:W-:-:S05]  /*0450*/  UMOV UR18, UR7 ;  /* 0x0000000700127c82 */ /* 0x000fca0008000000 */
[----:B------:R-:W-:-:S04]  /*0460*/  @UP0 USHF.R.U32.HI UR18, URZ, UR5, UR11 ;  /* 0x000000053f120299 */ /* 0x000fc8000801160b */
[----:B------:R-:W-:Y:S02]  /*0470*/  UIMAD UR8, UR18, UR8, URZ ;  /* 0x00000008120872a4 */ /* 0x000fe4000f8e023f */
.L_x_1141:
        /* <DEDUP_REMOVED lines=10> */
.L_x_1139:
        /* <DEDUP_REMOVED lines=71> */
[----:B------:R-:W-:Y:S01]  /*0990*/  USHF.R.S32.HI UR6, URZ, 0x1f, UR16 ;  /* 0x0000001f3f067899 */ /* 0x000fe20008011410 */
[C---:B------:R-:W-:Y:S01]  /*09a0*/  IMAD.SHL.U32 R210, R198.reuse, 0x4, RZ ;  /* 0x00000004c6d27824 */ /* 0x040fe200078e00ff */
[----:B------:R-:W-:Y:S01]  /*09b0*/  ULDC.64 UR4, c[0x0][0x288] ;  /* 0x0000a20000047ab9 */ /* 0x000fe20000000a00 */
[----:B------:R-:W-:Y:S01]  /*09c0*/  SHF.R.S32.HI R19, RZ, 0x1f, R198 ;  /* 0x0000001fff137819 */ /* 0x000fe200000114c6 */
[----:B------:R-:W-:Y:S01]  /*09d0*/  ULDC.64 UR8, c[0x0][0x270] ;  /* 0x00009c0000087ab9 */ /* 0x000fe20000000a00 */
[----:B------:R-:W-:Y:S01]  /*09e0*/  IMAD.U32 R3, RZ, RZ, UR16 ;  /* 0x00000010ff037e24 */ /* 0x000fe2000f8e00ff */
[----:B------:R-:W-:Y:S01]  /*09f0*/  UIMAD UR4, UR6, UR4, URZ ;  /* 0x00000004060472a4 */ /* 0x000fe2000f8e023f */
[--C-:B------:R-:W-:Y:S01]  /*0a00*/  SHF.R.S32.HI R211, RZ, 0x1f, R210.reuse ;  /* 0x0000001fffd37819 */ /* 0x100fe200000114d2 */
[----:B------:R-:W-:Y:S01]  /*0a10*/  UIMAD UR8, UR6, UR8, URZ ;  /* 0x00000008060872a4 */ /* 0x000fe2000f8e023f */
[----:B------:R-:W-:Y:S01]  /*0a20*/  IMAD.U32 R5, RZ, RZ, UR16 ;  /* 0x00000010ff057e24 */ /* 0x000fe2000f8e00ff */
[-C--:B------:R-:W-:Y:S01]  /*0a30*/  LEA.HI R11, R19, R198.reuse, RZ, 0x2 ;  /* 0x000000c6130b7211 */ /* 0x080fe200078f10ff */
[----:B------:R-:W-:Y:S01]  /*0a40*/  USHF.R.S32.HI UR10, URZ, 0x1f, UR17 ;  /* 0x0000001f3f0a7899 */ /* 0x000fe20008011411 */
[--C-:B------:R-:W-:Y:S01]  /*0a50*/  IMAD.WIDE.U32 R6, R3, c[0x0][0x288], R210.reuse ;  /* 0x0000a20003067a25 */ /* 0x100fe200078e00d2 */
[----:B------:R-:W-:Y:S01]  /*0a60*/  UIMAD UR9, UR16, UR9, UR8 ;  /* 0x00000009100972a4 */ /* 0x000fe2000f8e0208 */
[----:B------:R-:W-:Y:S01]  /*0a70*/  LOP3.LUT R17, R11, 0xfffffffc, RZ, 0xc0, !PT ;  /* 0xfffffffc0b117812 */ /* 0x000fe200078ec0ff */
[----:B------:R-:W-:Y:S01]  /*0a80*/  UIMAD UR8, UR16, UR5, UR4 ;  /* 0x00000005100872a4 */ /* 0x000fe2000f8e0204 */
[----:B------:R-:W-:Y:S01]  /*0a90*/  IMAD.WIDE.U32 R22, R5, c[0x0][0x270], R210 ;  /* 0x00009c0005167a25 */ /* 0x000fe200078e00d2 */
[CC--:B------:R-:W-:Y:S01]  /*0aa0*/  LEA.HI R0, R19.reuse, R198.reuse, RZ, 0x4 ;  /* 0x000000c613007211 */ /* 0x0c0fe200078f20ff */
[----:B------:R-:W-:Y:S01]  /*0ab0*/  ULDC.64 UR4, c[0x0][0x248] ;  /* 0x0000920000047ab9 */ /* 0x000fe20000000a00 */
[----:B------:R-:W-:Y:S01]  /*0ac0*/  LEA.HI R16, R19, R198, RZ, 0x3 ;  /* 0x000000c613107211 */ /* 0x000fe200078f18ff */
[----:B------:R-:W-:Y:S01]  /*0ad0*/  UISETP.NE.AND UP0, UPT, UR4, 0x1, UPT ;  /* 0x000000010400788c */ /* 0x000fe2000bf05270 */
[----:B------:R-:W-:Y:S01]  /*0ae0*/  IADD3 R7, R7, UR8, RZ ;  /* 0x0000000807077c10 */ /* 0x000fe2000fffe0ff */
[----:B------:R-:W-:Y:S01]  /*0af0*/  UIMAD.WIDE.U32 UR4, UR16, UR5, URZ ;  /* 0x00000005100472a5 */ /* 0x000fe2000f8e003f */
[----:B------:R-:W-:Y:S01]  /*0b00*/  IADD3 R23, R23, UR9, RZ ;  /* 0x0000000917177c10 */ /* 0x000fe2000fffe0ff */
[----:B------:R-:W-:Y:S01]  /*0b10*/  ULDC UR8, c[0x0][0x250] ;  /* 0x0000940000087ab9 */ /* 0x000fe20000000800 */
[----:B------:R-:W-:Y:S01]  /*0b20*/  IMAD.IADD R17, R198, 0x1, -R17 ;  /* 0x00000001c6117824 */ /* 0x000fe200078e0a11 */
[----:B------:R-:W-:Y:S01]  /*0b30*/  UMOV UR9, UR16 ;  /* 0x0000001000097c82 */ /* 0x000fe20008000000 */
[----:B------:R-:W-:Y:S01]  /*0b40*/  SHF.R.S32.HI R9, RZ, 0x4, R0 ;  /* 0x00000004ff097819 */ /* 0x000fe20000011400 */
[----:B------:R-:W-:Y:S01]  /*0b50*/  IMAD.SHL.U32 R15, R16, 0x8, RZ ;  /* 0x00000008100f7824 */ /* 0x000fe200078e00ff */
[----:B------:R-:W-:Y:S01]  /*0b60*/  SHF.R.S32.HI R208, RZ, 0x2, R11 ;  /* 0x00000002ffd07819 */ /* 0x000fe2000001140b */
[----:B------:R-:W-:Y:S01]  /*0b70*/  IMAD.SHL.U32 R12, R17, 0x8, RZ ;  /* 0x00000008110c7824 */ /* 0x000fe200078e00ff */
[----:B------:R-:W-:Y:S01]  /*0b80*/  @UP0 USHF.R.U32.HI UR9, URZ, UR8, UR5 ;  /* 0x000000083f090299 */ /* 0x000fe20008011605 */
[----:B------:R-:W-:Y:S01]  /*0b90*/  LEA.HI R10, R0, R9, RZ, 0x1 ;  /* 0x00000009000a7211 */ /* 0x000fe200078f08ff */
[----:B------:R-:W-:Y:S01]  /*0ba0*/  IMAD.U32 R14, RZ, RZ, UR17 ;  /* 0x00000011ff0e7e24 */ /* 0x000fe2000f8e00ff */
[----:B------:R-:W-:Y:S01]  /*0bb0*/  ULDC.64 UR4, c[0x0][0x1e0] ;  /* 0x0000780000047ab9 */ /* 0x000fe20000000a00 */
[--C-:B------:R-:W-:Y:S01]  /*0bc0*/  SHF.R.S32.HI R13, RZ, 0x1f, R12.reuse ;  /* 0x0000001fff0d7819 */ /* 0x100fe2000001140c */
[----:B------:R-:W-:Y:S01]  /*0bd0*/  USHF.R.S32.HI UR8, URZ, 0x1f, UR9 ;  /* 0x0000001f3f087899 */ /* 0x000fe20008011409 */
[----:B------:R-:W-:Y:S01]  /*0be0*/  IMAD.U32 R3, RZ, RZ, UR9 ;  /* 0x00000009ff037e24 */ /* 0x000fe2000f8e00ff */
[----:B------:R-:W-:Y:S01]  /*0bf0*/  LOP3.LUT R10, R10, 0xfffffffe, RZ, 0xc0, !PT ;  /* 0xfffffffe0a0a7812 */ /* 0x000fe200078ec0ff */
[----:B------:R-:W-:Y:S01]  /*0c00*/  IMAD.U32 R194, RZ, RZ, UR17 ;  /* 0x00000011ffc27e24 */ /* 0x000fe2000f8e00ff */
[----:B------:R-:W-:Y:S01]  /*0c10*/  UIMAD UR4, UR8, UR4, URZ ;  /* 0x00000004080472a4 */ /* 0x000fe2000f8e023f */
[----:B------:R-:W-:Y:S01]  /*0c20*/  IMAD.WIDE.U32 R20, R3, c[0x0][0x1e0], R12 ;  /* 0x0000780003147a25 */ /* 0x000fe200078e000c */
[----:B------:R-:W-:-:S02]  /*0c30*/  LOP3.LUT R15, R15, 0xc0, RZ, 0xc0, !PT ;  /* 0x000000c00f0f7812 */ /* 0x000fc400078ec0ff */
[----:B------:R-:W-:Y:S01]  /*0c40*/  UIMAD UR5, UR9, UR5, UR4 ;  /* 0x00000005090572a4 */ /* 0x000fe2000f8e0204 */
[----:B------:R-:W-:Y:S01]  /*0c50*/  IMAD.IADD R10, R9, 0x1, -R10 ;  /* 0x00000001090a7824 */ /* 0x000fe200078e0a0a */
[----:B------:R-:W-:Y:S01]  /*0c60*/  LEA.HI R9, R11, R208, RZ, 0x1 ;  /* 0x000000d00b097211 */ /* 0x000fe200078f08ff */
[----:B------:R-:W-:Y:S01]  /*0c70*/  IMAD.U32 R27, RZ, RZ, UR18 ;  /* 0x00000012ff1b7e24 */ /* 0x000fe2000f8e00ff */
[----:B------:R-:W-:Y:S01]  /*0c80*/  SHF.R.U32.HI R5, RZ, 0x3, R15 ;  /* 0x00000003ff057819 */ /* 0x000fe2000001160f */
[----:B------:R-:W-:Y:S01]  /*0c90*/  IMAD.WIDE.U32 R194, R194, c[0x0][0x290], R6 ;  /* 0x0000a400c2c27a25 */ /* 0x000fe200078e0006 */
[----:B------:R-:W-:Y:S01]  /*0ca0*/  IADD3 R21, R21, UR5, RZ ;  /* 0x0000000515157c10 */ /* 0x000fe2000fffe0ff */
[----:B------:R-:W-:Y:S01]  /*0cb0*/  ULDC.64 UR4, c[0x0][0x1e8] ;  /* 0x00007a0000047ab9 */ /* 0x000fe20000000a00 */
[----:B------:R-:W-:Y:S01]  /*0cc0*/  LOP3.LUT R2, R15, 0x18, R12, 0xf8, !PT ;  /* 0x000000180f027812 */ /* 0x000fe200078ef80c */
[----:B------:R-:W-:Y:S01]  /*0cd0*/  UIMAD UR4, UR10, UR4, URZ ;  /* 0x000000040a0472a4 */ /* 0x000fe2000f8e023f */
[----:B------:R-:W-:Y:S01]  /*0ce0*/  SHF.R.S32.HI R209, RZ, 0x1f, R208 ;  /* 0x0000001fffd17819 */ /* 0x000fe200000114d0 */
[----:B------:R-:W-:Y:S01]  /*0cf0*/  IMAD.WIDE.U32 R14, R14, c[0x0][0x1e8], R20 ;  /* 0x00007a000e0e7a25 */ /* 0x000fe200078e0014 */
[----:B------:R-:W-:Y:S01]  /*0d00*/  LEA.HI R21, R19, R198, RZ, 0x5 ;  /* 0x000000c613157211 */ /* 0x000fe200078f28ff */
[----:B------:R-:W-:Y:S01]  /*0d10*/  UIMAD UR11, UR17, UR5, UR4 ;  /* 0x00000005110b72a4 */ /* 0x000fe2000f8e0204 */
[----:B------:R-:W-:Y:S01]  /*0d20*/  LOP3.LUT R9, R9, 0x7fffffe, RZ, 0xc0, !PT ;  /* 0x07fffffe09097812 */ /* 0x000fe200078ec0ff */
[----:B------:R-:W-:Y:S01]  /*0d30*/  IMAD.U32 R196, RZ, RZ, UR17 ;  /* 0x00000011ffc47e24 */ /* 0x000fe2000f8e00ff */
[----:B------:R-:W-:Y:S01]  /*0d40*/  SHF.R.S32.HI R20, RZ, 0x5, R21 ;  /* 0x00000005ff147819 */ /* 0x000fe20000011415 */
[----:B------:R-:W-:Y:S01]  /*0d50*/  IMAD R7, R209, c[0x0][0x178], RZ ;  /* 0x00005e00d1077a24 */ /* 0x000fe200078e02ff */
[----:B------:R-:W-:Y:S01]  /*0d60*/  ULDC.64 UR4, c[0x0][0x1b0] ;  /* 0x00006c0000047ab9 */ /* 0x000fe20000000a00 */
[----:B------:R-:W-:Y:S01]  /*0d70*/  IMAD.IADD R9, R208, 0x1, -R9 ;  /* 0x00000001d0097824 */ /* 0x000fe200078e0a09 */
[----:B------:R-:W-:Y:S01]  /*0d80*/  LOP3.LUT R5, R2, R5, RZ, 0x3c, !PT ;  /* 0x0000000502057212 */ /* 0x000fe200078e3cff */
[----:B------:R-:W-:Y:S01]  /*0d90*/  IMAD.WIDE R26, R27, 0x80, R208 ;  /* 0x000000801b1a7825 */ /* 0x000fe200078e02d0 */
[----:B------:R-:W-:Y:S01]  /*0da0*/  UIMAD UR4, UR8, UR4, URZ ;  /* 0x00000004080472a4 */ /* 0x000fe2000f8e023f */
[----:B------:R-:W-:-:S02]  /*0db0*/  IADD3 R188, R12, 0x40, RZ ;  /* 0x000000400cbc7810 */ /* 0x000fc40007ffe0ff */
[----:B------:R-:W-:Y:S01]  /*0dc0*/  IMAD.WIDE.U32 R196, R196, c[0x0][0x278], R22 ;  /* 0x00009e00c4c47a25 */ /* 0x000fe200078e0016 */
[----:B------:R-:W-:Y:S01]  /*0dd0*/  UIMAD UR4, UR9, UR5, UR4 ;  /* 0x00000005090472a4 */ /* 0x000fe2000f8e0204 */
[----:B------:R-:W-:Y:S01]  /*0de0*/  ISETP.GE.AND P6, PT, R12, c[0x0][0x1cc], PT ;  /* 0x000073000c007a0c */ /* 0x000fe20003fc6270 */
[----:B------:R-:W-:Y:S01]  /*0df0*/  ULDC UR8, c[0x0][0x198] ;  /* 0x0000660000087ab9 */ /* 0x000fe20000000800 */
[----:B------:R-:W-:Y:S01]  /*0e00*/  IMAD R4, R20, 0x8, R9 ;  /* 0x0000000814047824 */ /* 0x000fe200078e0209 */
[----:B------:R-:W-:Y:S01]  /*0e10*/  IADD3 R9, R15, UR11, RZ ;  /* 0x0000000b0f097c10 */ /* 0x000fe2000fffe0ff */
[C---:B------:R-:W-:Y:S01]  /*0e20*/  IMAD R2, R208.reuse, c[0x0][0x17c], R7 ;  /* 0x00005f00d0027a24 */ /* 0x040fe200078e0207 */
[----:B------:R-:W-:Y:S01]  /*0e30*/  UIADD3 UR8, -UR7, UR8, URZ ;  /* 0x0000000807087290 */ /* 0x000fe2000fffe13f */
[----:B------:R-:W-:Y:S01]  /*0e40*/  IMAD.WIDE.U32 R6, R208, c[0x0][0x178], R12 ;  /* 0x00005e00d0067a25 */ /* 0x000fe200078e000c */
[----:B------:R-:W-:Y:S01]  /*0e50*/  USHF.R.S32.HI UR9, URZ, 0x1f, UR14 ;  /* 0x0000001f3f097899 */ /* 0x000fe2000801140e */
[----:B------:R-:W-:Y:S01]  /*0e60*/  SHF.R.S32.HI R11, RZ, 0x1f, R11 ;  /* 0x0000001fff0b7819 */ /* 0x000fe2000001140b */
[----:B------:R-:W-:Y:S01]  /*0e70*/  USHF.L.U32 UR11, UR14, 0x6, URZ ;  /* 0x000000060e0b7899 */ /* 0x000fe2000800063f */
[----:B------:R-:W-:-:S02]  /*0e80*/  IMAD.WIDE.U32 R22, R3, c[0x0][0x1b0], R12 ;  /* 0x00006c0003167a25 */ /* 0x000fc400078e000c */
[----:B------:R-:W-:Y:S02]  /*0e90*/  LEA.HI R11, R11, R208, RZ, 0x3 ;  /* 0x000000d00b0b7211 */ /* 0x000fe400078f18ff */
[----:B------:R-:W-:Y:S01]  /*0ea0*/  IMAD.MOV.U32 R8, RZ, RZ, R14 ;  /* 0x000000ffff087224 */ /* 0x000fe200078e000e */
[----:B------:R-:W-:Y:S01]  /*0eb0*/  IADD3 R25, R23, UR4, RZ ;  /* 0x0000000417197c10 */ /* 0x000fe2000fffe0ff */
[----:B------:R-:W-:Y:S01]  /*0ec0*/  IMAD R3, R27, c[0x0][0x1d8], RZ ;  /* 0x000076001b037a24 */ /* 0x000fe200078e02ff */
[----:B------:R-:W-:Y:S01]  /*0ed0*/  ULDC.64 UR4, c[0x0][0x1b8] ;  /* 0x00006e0000047ab9 */ /* 0x000fe20000000a00 */
[----:B------:R-:W-:Y:S01]  /*0ee0*/  IMAD.IADD R7, R7, 0x1, R2 ;  /* 0x0000000107077824 */ /* 0x000fe200078e0202 */
[----:B------:R-:W-:Y:S01]  /*0ef0*/  UIMAD UR4, UR10, UR4, URZ ;  /* 0x000000040a0472a4 */ /* 0x000fe2000f8e023f */
[----:B------:R-:W-:Y:S01]  /*0f00*/  IMAD.MOV.U32 R24, RZ, RZ, R22 ;  /* 0x000000ffff187224 */ /* 0x000fe200078e0016 */
[----:B------:R-:W-:Y:S01]  /*0f10*/  LOP3.LUT R11, R11, 0xfffffff8, RZ, 0xc0, !PT ;  /* 0xfffffff80b0b7812 */ /* 0x000fe200078ec0ff */
[C---:B------:R-:W-:Y:S01]  /*0f20*/  IMAD R2, R26.reuse, c[0x0][0x1dc], R3 ;  /* 0x000077001a027a24 */ /* 0x040fe200078e0203 */
[----:B------:R-:W-:Y:S01]  /*0f30*/  UIMAD UR7, UR17, UR5, UR4 ;  /* 0x00000005110772a4 */ /* 0x000fe2000f8e0204 */
[----:B------:R-:W-:-:S02]  /*0f40*/  IMAD.WIDE.U32 R8, R26, c[0x0][0x1d8], R8 ;  /* 0x000076001a087a25 */ /* 0x000fc400078e0008 */
[----:B------:R-:W-:Y:S02]  /*0f50*/  ULDC.64 UR4, c[0x0][0x180] ;  /* 0x0000600000047ab9 */ /* 0x000fe40000000a00 */
[----:B------:R-:W-:Y:S01]  /*0f60*/  IMAD.U32 R22, RZ, RZ, UR16 ;  /* 0x00000010ff167e24 */ /* 0x000fe2000f8e00ff */
[----:B------:R-:W-:Y:S01]  /*0f70*/  LEA R28, P0, R8, c[0x0][0x1c0], 0x1 ;  /* 0x00007000081c7a11 */ /* 0x000fe200078008ff */
[----:B------:R-:W-:Y:S01]  /*0f80*/  IMAD.IADD R2, R9, 0x1, R2 ;  /* 0x0000000109027824 */ /* 0x000fe200078e0202 */
[----:B------:R-:W-:Y:S01]  /*0f90*/  UIMAD UR4, UR6, UR4, URZ ;  /* 0x00000004060472a4 */ /* 0x000fe2000f8e023f */
[----:B------:R-:W-:Y:S01]  /*0fa0*/  IMAD.WIDE.U32 R22, R22, c[0x0][0x180], R6 ;  /* 0x0000600016167a25 */ /* 0x000fe200078e0006 */
[----:B------:R-:W-:Y:S02]  /*0fb0*/  IADD3 R6, R12, 0x20, RZ ;  /* 0x000000200c067810 */ /* 0x000fe40007ffe0ff */
[----:B------:R-:W-:Y:S01]  /*0fc0*/  LEA.HI.X R29, R8, c[0x0][0x1c4], R2, 0x1, P0 ;  /* 0x00007100081d7a11 */ /* 0x000fe200000f0c02 */
[----:B------:R-:W-:Y:S01]  /*0fd0*/  IMAD.U32 R4, R4, 0x20, R5 ;  /* 0x0000002004047824 */ /* 0x000fe200078e0005 */
[----:B------:R-:W-:Y:S01]  /*0fe0*/  IADD3 R5, -R208, UR8, RZ ;  /* 0x00000008d0057c10 */ /* 0x000fe2000fffe1ff */
[----:B------:R-:W-:Y:S01]  /*0ff0*/  IMAD.U32 R14, RZ, RZ, UR17 ;  /* 0x00000011ff0e7e24 */ /* 0x000fe2000f8e00ff */
[----:B------:R-:W-:Y:S01]  /*1000*/  ISETP.GE.AND P1, PT, R6, c[0x0][0x1cc], PT ;  /* 0x0000730006007a0c */ /* 0x000fe20003f26270 */
[----:B------:R-:W-:Y:S01]  /*1010*/  IMAD.MOV.U32 R3, RZ, RZ, c[0x0][0x1d8] ;  /* 0x00007600ff037624 */ /* 0x000fe200078e00ff */
[----:B------:R-:W-:Y:S01]  /*1020*/  ISETP.GE.AND P0, PT, R188, c[0x0][0x1cc], PT ;  /* 0x00007300bc007a0c */ /* 0x000fe20003f06270 */
[----:B------:R-:W-:Y:S01]  /*1030*/  IMAD.WIDE.U32 R14, R14, c[0x0][0x1b8], R24 ;  /* 0x00006e000e0e7a25 */ /* 0x000fe200078e0018 */
[C---:B------:R-:W-:Y:S01]  /*1040*/  ISETP.LT.OR P5, PT, R5.reuse, 0x1, P6 ;  /* 0x000000010500780c */ /* 0x040fe200037a1670 */
[----:B------:R-:W-:Y:S01]  /*1050*/  UIMAD UR4, UR16, UR5, UR4 ;  /* 0x00000005100472a4 */ /* 0x000fe2000f8e0204 */
[C---:B------:R-:W-:Y:S01]  /*1060*/  ISETP.LT.OR P4, PT, R5.reuse, 0x1, P1 ;  /* 0x000000010500780c */ /* 0x040fe20000f81670 */
[----:B------:R-:W-:Y:S01]  /*1070*/  IMAD.MOV.U32 R2, RZ, RZ, c[0x0][0x1dc] ;  /* 0x00007700ff027624 */ /* 0x000fe200078e00ff */
[C---:B------:R-:W-:Y:S01]  /*1080*/  ISETP.LT.OR P3, PT, R5.reuse, 0x1, P0 ;  /* 0x000000010500780c */ /* 0x040fe20000761670 */
[----:B------:R-:W-:Y:S01]  /*1090*/  IMAD.SHL.U32 R4, R4, 0x2, RZ ;  /* 0x0000000204047824 */ /* 0x000fe200078e00ff */
[C---:B------:R-:W-:Y:S01]  /*10a0*/  ISETP.LT.OR P6, PT, R5.reuse, 0x41, P6 ;  /* 0x000000410500780c */ /* 0x040fe200037c1670 */
[----:B------:R-:W-:Y:S01]  /*10b0*/  IMAD.U32 R192, RZ, RZ, UR17 ;  /* 0x00000011ffc07e24 */ /* 0x000fe2000f8e00ff */
[----:B------:R-:W-:Y:S01]  /*10c0*/  ISETP.LT.OR P1, PT, R5, 0x41, P1 ;  /* 0x000000410500780c */ /* 0x000fe20000f21670 */
[----:B------:R-:W-:Y:S01]  /*10d0*/  IMAD.U32 R190, RZ, RZ, UR17 ;  /* 0x00000011ffbe7e24 */ /* 0x000fe2000f8e00ff */
[C---:B------:R-:W-:Y:S01]  /*10e0*/  LEA R24, P2, R3.reuse, R28, 0x7 ;  /* 0x0000001c03187211 */ /* 0x040fe200078438ff */
[----:B------:R-:W-:Y:S01]  /*10f0*/  IMAD.MOV.U32 R174, RZ, RZ, 0x10 ;  /* 0x00000010ffae7424 */ /* 0x000fe200078e00ff */
[----:B------:R-:W-:Y:S01]  /*1100*/  LOP3.LUT R7, R16, 0xfffffff8, RZ, 0xc0, !PT ;  /* 0xfffffff810077812 */ /* 0x000fe200078ec0ff */
[----:B------:R-:W-:Y:S01]  /*1110*/  @!PT LDS RZ, [RZ] ;  /* 0x00000000fffff984 */ /* 0x000fe20000000800 */
[----:B------:R-:W-:Y:S01]  /*1120*/  @!PT LDS RZ, [RZ] ;  /* 0x00000000fffff984 */ /* 0x000fe20000000800 */
[----:B------:R-:W-:Y:S01]  /*1130*/  @!PT LDS RZ, [RZ] ;  /* 0x00000000fffff984 */ /* 0x000fe20000000800 */
[----:B------:R1:W-:Y:S01]  /*1140*/  LDGSTS.E.BYPASS.LTC128B.128 [R4+0x6080], [R28.64], !P5 ;  /* 0x060800001c047fae */ /* 0x0003e2000e901d54 */
[----:B------:R-:W-:Y:S01]  /*1150*/  LEA.HI.X R25, R3, R29, R2, 0x7, P2 ;  /* 0x0000001d03197211 */ /* 0x000fe200010f3c02 */
[----:B------:R-:W-:Y:S01]  /*1160*/  IMAD.IADD R11, R208, 0x1, -R11 ;  /* 0x00000001d00b7824 */ /* 0x000fe200078e0a0b */
[----:B------:R-:W-:Y:S01]  /*1170*/  ISETP.GE.AND P2, PT, R12, c[0x0][0x19c], PT ;  /* 0x000067000c007a0c */ /* 0x000fe20003f46270 */
[----:B------:R-:W-:Y:S01]  /*1180*/  IMAD.IADD R3, R198, 0x1, -R7 ;  /* 0x00000001c6037824 */ /* 0x000fe200078e0a07 */
[----:B------:R1:W-:Y:S01]  /*1190*/  LDGSTS.E.BYPASS.LTC128B.128 [R4+0x8080], [R28.64+0x40], !P4 ;  /* 0x080800401c047fae */ /* 0x0003e2000e101d54 */
[----:B------:R-:W-:Y:S01]  /*11a0*/  ISETP.GE.AND P4, PT, R6, c[0x0][0x19c], PT ;  /* 0x0000670006007a0c */ /* 0x000fe20003f86270 */
[----:B------:R-:W-:Y:S01]  /*11b0*/  IMAD.SHL.U32 R204, R11, 0x40, RZ ;  /* 0x000000400bcc7824 */ /* 0x000fe200078e00ff */
[----:B------:R-:W-:Y:S01]  /*11c0*/  ISETP.LT.OR P0, PT, R5, 0x41, P0 ;  /* 0x000000410500780c */ /* 0x000fe20000701670 */
[----:B------:R1:W-:Y:S01]  /*11d0*/  LDGSTS.E.BYPASS.LTC128B.128 [R4+0xa080], [R28.64+0x80], !P3 ;  /* 0x0a0800801c047fae */ /* 0x0003e2000d901d54 */
[----:B------:R-:W-:Y:S01]  /*11e0*/  ISETP.GE.AND P3, PT, R188, c[0x0][0x19c], PT ;  /* 0x00006700bc007a0c */ /* 0x000fe20003f66270 */
[----:B------:R-:W-:Y:S01]  /*11f0*/  IMAD.SHL.U32 R179, R3, 0x40, RZ ;  /* 0x0000004003b37824 */ /* 0x000fe200078e00ff */
[----:B------:R-:W-:Y:S01]  /*1200*/  LEA.HI R2, R19, R198, RZ, 0x6 ;  /* 0x000000c613027211 */ /* 0x000fe200078f30ff */
[----:B------:R2:W-:Y:S01]  /*1210*/  LDGSTS.E.BYPASS.LTC128B.128 [R4+0x7080], [R24.64], !P6 ;  /* 0x0708000018047fae */ /* 0x0005e2000f101d54 */
[----:B------:R-:W-:Y:S01]  /*1220*/  LEA.HI R18, R3, R3, RZ, 0x1 ;  /* 0x0000000303127211 */ /* 0x000fe200078f08ff */
[----:B------:R-:W-:Y:S01]  /*1230*/  IMAD.SHL.U32 R184, R10, 0x8, RZ ;  /* 0x000000080ab87824 */ /* 0x000fe200078e00ff */
[C---:B------:R-:W-:Y:S01]  /*1240*/  ISETP.LT.OR P5, PT, R5.reuse, 0x1, P2 ;  /* 0x000000010500780c */ /* 0x040fe200017a1670 */
[----:B------:R2:W-:Y:S01]  /*1250*/  LDGSTS.E.BYPASS.LTC128B.128 [R4+0x9080], [R24.64+0x40], !P1 ;  /* 0x0908004018047fae */ /* 0x0005e2000c901d54 */
[----:B------:R-:W-:-:S02]  /*1260*/  ISETP.LT.OR P6, PT, R5, 0x1, P4 ;  /* 0x000000010500780c */ /* 0x000fc400027c1670 */
[C---:B------:R-:W-:Y:S01]  /*1270*/  ISETP.LT.OR P1, PT, R5.reuse, 0x1, P3 ;  /* 0x000000010500780c */ /* 0x040fe20001f21670 */
[----:B------:R2:W-:Y:S01]  /*1280*/  LDGSTS.E.BYPASS.LTC128B.128 [R4+0xb080], [R24.64+0x80], !P0 ;  /* 0x0b08008018047fae */ /* 0x0005e2000c101d54 */
[C---:B------:R-:W-:Y:S02]  /*1290*/  ISETP.LT.OR P2, PT, R5.reuse, 0x41, P2 ;  /* 0x000000410500780c */ /* 0x040fe40001741670 */
[----:B------:R-:W-:Y:S02]  /*12a0*/  ISETP.LT.OR P4, PT, R5, 0x41, P4 ;  /* 0x000000410500780c */ /* 0x000fe40002781670 */
[----:B------:R-:W-:Y:S02]  /*12b0*/  IADD3 R15, R15, UR7, RZ ;  /* 0x000000070f0f7c10 */ /* 0x000fe4000fffe0ff */
[----:B------:R-:W-:Y:S01]  /*12c0*/  ISETP.LT.OR P3, PT, R5, 0x41, P3 ;  /* 0x000000410500780c */ /* 0x000fe20001f61670 */
[----:B------:R-:W-:Y:S01]  /*12d0*/  IMAD R5, R27, c[0x0][0x1a8], RZ ;  /* 0x00006a001b057a24 */ /* 0x000fe200078e02ff */
[----:B------:R-:W-:Y:S01]  /*12e0*/  SHF.R.S32.HI R2, RZ, 0x6, R2 ;  /* 0x00000006ff027819 */ /* 0x000fe20000011402 */
[----:B------:R-:W-:Y:S01]  /*12f0*/  IMAD.WIDE.U32 R14, R26, c[0x0][0x1a8], R14 ;  /* 0x00006a001a0e7a25 */ /* 0x000fe200078e000e */
[----:B------:R-:W-:-:S02]  /*1300*/  LOP3.LUT R8, R18, 0x7fffffe, RZ, 0xc0, !PT ;  /* 0x07fffffe12087812 */ /* 0x000fc400078ec0ff */
[----:B------:R-:W-:Y:S01]  /*1310*/  IADD3 R23, R23, UR4, RZ ;  /* 0x0000000417177c10 */ /* 0x000fe2000fffe0ff */
[----:B------:R-:W-:Y:S01]  /*1320*/  ULDC.64 UR4, c[0x0][0x178] ;  /* 0x00005e0000047ab9 */ /* 0x000fe20000000a00 */
[----:B------:R-:W-:Y:S01]  /*1330*/  IMAD R5, R26, c[0x0][0x1ac], R5 ;  /* 0x00006b001a057a24 */ /* 0x000fe200078e0205 */
[----:B------:R-:W-:Y:S01]  /*1340*/  UIMAD UR7, UR9, UR4, URZ ;  /* 0x00000004090772a4 */ /* 0x000fe2000f8e023f */
[----:B------:R-:W-:Y:S01]  /*1350*/  IMAD.IADD R7, R3, 0x1, -R8 ;  /* 0x0000000103077824 */ /* 0x000fe200078e0a08 */
[----:B------:R-:W-:Y:S01]  /*1360*/  LOP3.LUT R9, R0, 0xfffffff0, RZ, 0xc0, !PT ;  /* 0xfffffff000097812 */ /* 0x000fe200078ec0ff */
[----:B------:R-:W-:Y:S01]  /*1370*/  IMAD R180, R10, 0x4, R2 ;  /* 0x000000040ab47824 */ /* 0x000fe200078e0202 */
[----:B------:R-:W-:Y:S01]  /*1380*/  LEA R30, P0, R14, c[0x0][0x190], 0x1 ;  /* 0x000064000e1e7a11 */ /* 0x000fe200078008ff */
[----:B------:R-:W-:Y:S01]  /*1390*/  IMAD.IADD R5, R15, 0x1, R5 ;  /* 0x000000010f057824 */ /* 0x000fe200078e0205 */
[----:B------:R-:W-:Y:S01]  /*13a0*/  UIMAD.WIDE.U32 UR12, UR14, UR4, URZ ;  /* 0x000000040e0c72a5 */ /* 0x000fe2000f8e003f */
[----:B------:R-:W-:Y:S01]  /*13b0*/  IMAD R180, R180, 0x8, R7 ;  /* 0x00000008b4b47824 */ /* 0x000fe200078e0207 */
[----:B------:R-:W-:Y:S01]  /*13c0*/  UIMAD UR7, UR14, UR5, UR7 ;  /* 0x000000050e0772a4 */ /* 0x000fe2000f8e0207 */
[----:B------:R-:W-:Y:S01]  /*13d0*/  IMAD.WIDE.U32 R192, R192, c[0x0][0x188], R22 ;  /* 0x00006200c0c07a25 */ /* 0x000fe200078e0016 */
[----:B------:R-:W-:Y:S01]  /*13e0*/  LEA.HI.X R31, R14, c[0x0][0x194], R5, 0x1, P0 ;  /* 0x000065000e1f7a11 */ /* 0x000fe200000f0c05 */
[----:B------:R-:W-:Y:S01]  /*13f0*/  ULDC.64 UR4, c[0x0][0x188] ;  /* 0x0000620000047ab9 */ /* 0x000fe20000000a00 */
[----:B------:R-:W-:Y:S01]  /*1400*/  LOP3.LUT R179, R179, 0x1c0, RZ, 0xc0, !PT ;  /* 0x000001c0b3b37812 */ /* 0x000fe200078ec0ff */
[----:B------:R-:W-:Y:S01]  /*1410*/  IMAD.MOV.U32 R7, RZ, RZ, c[0x0][0x1a8] ;  /* 0x00006a00ff077624 */ /* 0x000fe200078e00ff */
[----:B------:R-:W-:Y:S01]  /*1420*/  UIMAD UR4, UR10, UR4, URZ ;  /* 0x000000040a0472a4 */ /* 0x000fe2000f8e023f */
[----:B------:R-:W-:Y:S01]  /*1430*/  IMAD.IADD R22, R198, 0x1, -R9 ;  /* 0x00000001c6167824 */ /* 0x000fe200078e0a09 */
[----:B------:R-:W-:Y:S01]  /*1440*/  UIADD3 UR7, UR13, UR7, URZ ;  /* 0x000000070d077290 */ /* 0x000fe2000fffe03f */
[----:B------:R-:W-:Y:S01]  /*1450*/  IMAD.MOV.U32 R5, RZ, RZ, c[0x0][0x1ac] ;  /* 0x00006b00ff057624 */ /* 0x000fe200078e00ff */
[C---:B--2---:R-:W-:Y:S01]  /*1460*/  LEA R24, P0, R7.reuse, R30, 0x7 ;  /* 0x0000001e07187211 */ /* 0x044fe200078038ff */
[----:B------:R-:W-:Y:S01]  /*1470*/  UIMAD UR4, UR17, UR5, UR4 ;  /* 0x00000005110472a4 */ /* 0x000fe2000f8e0204 */
[----:B------:R-:W-:Y:S01]  /*1480*/  LEA.HI R8, R22, R22, RZ, 0x1 ;  /* 0x0000001616087211 */ /* 0x000fe200078f08ff */
[----:B------:R-:W-:Y:S01]  /*1490*/  IMAD.U32 R26, RZ, RZ, UR12 ;  /* 0x0000000cff1a7e24 */ /* 0x000fe2000f8e00ff */
[----:B------:R-:W-:Y:S01]  /*14a0*/  LEA.HI.X R25, R7, R31, R5, 0x7, P0 ;  /* 0x0000001f07197211 */ /* 0x000fe200000f3c05 */
[----:B------:R-:W-:Y:S01]  /*14b0*/  IMAD.U32 R0, RZ, RZ, UR7 ;  /* 0x00000007ff007e24 */ /* 0x000fe2000f8e00ff */
[----:B------:R-:W-:Y:S01]  /*14c0*/  LOP3.LUT R5, R8, 0x7fffffe, RZ, 0xc0, !PT ;  /* 0x07fffffe08057812 */ /* 0x000fe200078ec0ff */
[----:B------:R-:W-:Y:S01]  /*14d0*/  IMAD.U32 R27, RZ, RZ, UR13 ;  /* 0x0000000dff1b7e24 */ /* 0x000fe2000f8e00ff */
[----:B------:R-:W-:Y:S01]  /*14e0*/  IADD3 R185, R193, UR4, RZ ;  /* 0x00000004c1b97c10 */ /* 0x000fe2000fffe0ff */
[----:B------:R-:W-:Y:S01]  /*14f0*/  ULDC.64 UR4, c[0x0][0x278] ;  /* 0x00009e0000047ab9 */ /* 0x000fe20000000a00 */
[----:B------:R-:W-:Y:S01]  /*1500*/  LEA R14, P0, R26, R192, 0x6 ;  /* 0x000000c01a0e7211 */ /* 0x000fe200078030ff */
[----:B------:R-:W-:Y:S01]  /*1510*/  IMAD.IADD R178, R22, 0x1, -R5 ;  /* 0x0000000116b27824 */ /* 0x000fe200078e0a05 */
[----:B------:R-:W-:Y:S01]  /*1520*/  LEA.HI R7, R21, R20, RZ, 0x1 ;  /* 0x0000001415077211 */ /* 0x000fe200078f08ff */
[----:B------:R-:W-:Y:S01]  /*1530*/  UIMAD UR4, UR10, UR4, URZ ;  /* 0x000000040a0472a4 */ /* 0x000fe2000f8e023f */
[----:B------:R-:W-:Y:S01]  /*1540*/  LEA.HI.X R5, R26, R185, R0, 0x6, P0 ;  /* 0x000000b91a057211 */ /* 0x000fe200000f3400 */
[----:B------:R-:W-:Y:S01]  /*1550*/  USHF.R.S32.HI UR12, URZ, 0x1f, UR11 ;  /* 0x0000001f3f0c7899 */ /* 0x000fe2000801140b */
[----:B------:R-:W-:Y:S01]  /*1560*/  LEA R26, P0, R14, c[0x0][0x160], 0x1 ;  /* 0x000058000e1a7a11 */ /* 0x000fe200078008ff */
[----:B------:R-:W-:Y:S01]  /*1570*/  UIMAD UR5, UR17, UR5, UR4 ;  /* 0x00000005110572a4 */ /* 0x000fe2000f8e0204 */
[----:B------:R-:W-:Y:S01]  /*1580*/  SHF.R.S32.HI R9, RZ, 0x1f, R22 ;  /* 0x0000001fff097819 */ /* 0x000fe20000011416 */
[----:B------:R2:W-:Y:S01]  /*1590*/  LDGSTS.E.BYPASS.LTC128B.128 [R4+0x80], [R30.64], !P5 ;  /* 0x000800001e047fae */ /* 0x0005e2000e901d54 */
[----:B------:R-:W-:Y:S01]  /*15a0*/  LOP3.LUT R7, R7, 0xfffffffe, RZ, 0xc0, !PT ;  /* 0xfffffffe07077812 */ /* 0x000fe200078ec0ff */
[----:B-1----:R-:W-:Y:S01]  /*15b0*/  IMAD.WIDE.U32 R28, R208, c[0x0][0x208], R12 ;  /* 0x00008200d01c7a25 */ /* 0x002fe200078e000c */
[----:B------:R-:W-:Y:S01]  /*15c0*/  LEA.HI.X R27, R14, c[0x0][0x164], R5, 0x1, P0 ;  /* 0x000059000e1b7a11 */ /* 0x000fe200000f0c05 */
[----:B------:R2:W-:Y:S01]  /*15d0*/  LDGSTS.E.BYPASS.LTC128B.128 [R4+0x2080], [R30.64+0x40], !P6 ;  /* 0x020800401e047fae */ /* 0x0005e2000f101d54 */
[----:B------:R-:W-:Y:S01]  /*15e0*/  LEA.HI R9, R9, R22, RZ, 0x3 ;  /* 0x0000001609097211 */ /* 0x000fe200078f18ff */
[----:B------:R-:W-:Y:S01]  /*15f0*/  IMAD.SHL.U32 R14, R20, 0x10, RZ ;  /* 0x00000010140e7824 */ /* 0x000fe200078e00ff */
[----:B------:R-:W-:Y:S01]  /*1600*/  ISETP.GE.AND P0, PT, R12, c[0x0][0x16c], PT ;  /* 0x00005b000c007a0c */ /* 0x000fe20003f06270 */
[----:B------:R-:W-:Y:S01]  /*1610*/  IMAD R5, R209, c[0x0][0x208], RZ ;  /* 0x00008200d1057a24 */ /* 0x000fe200078e02ff */
[----:B------:R-:W-:Y:S01]  /*1620*/  LOP3.LUT R15, R9, 0xfffffff8, RZ, 0xc0, !PT ;  /* 0xfffffff8090f7812 */ /* 0x000fe200078ec0ff */
[----:B------:R-:W-:Y:S01]  /*1630*/  IMAD.IADD R7, R20, 0x1, -R7 ;  /* 0x0000000114077824 */ /* 0x000fe200078e0a07 */
[----:B------:R-:W-:Y:S01]  /*1640*/  ISETP.GE.AND P5, PT, R188, c[0x0][0x16c], PT ;  /* 0x00005b00bc007a0c */ /* 0x000fe20003fa6270 */
[----:B------:R-:W-:Y:S01]  /*1650*/  IMAD R3, R208, c[0x0][0x20c], R5 ;  /* 0x00008300d0037a24 */ /* 0x000fe200078e0205 */
[----:B------:R-:W-:Y:S01]  /*1660*/  LOP3.LUT R23, R179, 0x30, R14, 0xf8, !PT ;  /* 0x00000030b3177812 */ /* 0x000fe200078ef80e */
[----:B------:R-:W-:Y:S01]  /*1670*/  IMAD.SHL.U32 R0, R7, 0x400, RZ ;  /* 0x0000040007007824 */ /* 0x000fe200078e00ff */
[----:B------:R-:W-:Y:S01]  /*1680*/  SEL R200, RZ, 0x1, P0 ;  /* 0x00000001ffc87807 */ /* 0x000fe20000000000 */
[----:B------:R-:W-:Y:S01]  /*1690*/  IMAD.IADD R29, R29, 0x1, R3 ;  /* 0x000000011d1d7824 */ /* 0x000fe200078e0203 */
[----:B------:R-:W-:Y:S01]  /*16a0*/  IADD3 R187, R197, UR5, RZ ;  /* 0x00000005c5bb7c10 */ /* 0x000fe2000fffe0ff */
[----:B------:R-:W-:Y:S01]  /*16b0*/  IMAD.IADD R15, R22, 0x1, -R15 ;  /* 0x00000001160f7824 */ /* 0x000fe200078e0a0f */
[----:B------:R-:W-:Y:S01]  /*16c0*/  IADD3 R14, P0, R196, UR11, RZ ;  /* 0x0000000bc40e7c10 */ /* 0x000fe2000ff1e0ff */
[----:B------:R-:W-:Y:S01]  /*16d0*/  IMAD R17, R17, 0x2, R0 ;  /* 0x0000000211117824 */ /* 0x000fe200078e0200 */
[----:B------:R-:W-:Y:S01]  /*16e0*/  SHF.R.S32.HI R9, RZ, 0x3, R9 ;  /* 0x00000003ff097819 */ /* 0x000fe20000011409 */
[----:B------:R-:W-:Y:S01]  /*16f0*/  ULDC.64 UR4, c[0x0][0x210] ;  /* 0x0000840000047ab9 */ /* 0x000fe20000000a00 */
[----:B------:R-:W-:Y:S01]  /*1700*/  SEL R5, RZ, 0x4, P5 ;  /* 0x00000004ff057807 */ /* 0x000fe20002800000 */
[----:B------:R-:W-:Y:S01]  /*1710*/  UIMAD UR4, UR6, UR4, URZ ;  /* 0x00000004060472a4 */ /* 0x000fe2000f8e023f */
[----:B------:R-:W-:Y:S01]  /*1720*/  ISETP.GE.AND P5, PT, R6, c[0x0][0x16c], PT ;  /* 0x00005b0006007a0c */ /* 0x000fe20003fa6270 */
[----:B------:R-:W-:Y:S01]  /*1730*/  IMAD R178, R9, 0x8, R178 ;  /* 0x0000000809b27824 */ /* 0x000fe200078e02b2 */
[----:B------:R-:W-:Y:S01]  /*1740*/  IADD3.X R3, R187, UR12, RZ, P0, !PT ;  /* 0x0000000cbb037c10 */ /* 0x000fe200087fe4ff */
[----:B------:R-:W-:Y:S01]  /*1750*/  IMAD R0, R9, 0x200, R0 ;  /* 0x0000020009007824 */ /* 0x000fe200078e0200 */
[C---:B------:R-:W-:Y:S01]  /*1760*/  LEA R22, P0, R14.reuse, c[0x0][0x258], 0x2 ;  /* 0x000096000e167a11 */ /* 0x040fe200078010ff */
[----:B------:R2:W-:Y:S01]  /*1770*/  LDGSTS.E.BYPASS.LTC128B.128 [R4+0x4080], [R30.64+0x80], !P1 ;  /* 0x040800801e047fae */ /* 0x0005e2000c901d54 */
[----:B------:R-:W-:Y:S01]  /*1780*/  SEL R9, RZ, 0x2, P5 ;  /* 0x00000002ff097807 */ /* 0x000fe20002800000 */
[----:B------:R-:W-:Y:S01]  /*1790*/  UIMAD UR19, UR16, UR5, UR4 ;  /* 0x00000005101372a4 */ /* 0x000fe2000f8e0204 */
[----:B------:R-:W-:Y:S01]  /*17a0*/  LOP3.LUT R20, R23, 0x8, R16, 0xf8, !PT ;  /* 0x0000000817147812 */ /* 0x000fe200078ef810 */
[----:B------:R-:W-:Y:S01]  /*17b0*/  UMOV UR13, 0x6 ;  /* 0x00000006000d7882 */ /* 0x000fe20000000000 */
[----:B------:R-:W-:Y:S01]  /*17c0*/  LEA.HI.X R23, R14, c[0x0][0x25c], R3, 0x2, P0 ;  /* 0x000097000e177a11 */ /* 0x000fe200000f1403 */
[----:B------:R-:W-:Y:S01]  /*17d0*/  IMAD.U32 R3, RZ, RZ, UR16 ;  /* 0x00000010ff037e24 */ /* 0x000fe2000f8e00ff */
[----:B------:R-:W-:Y:S01]  /*17e0*/  ISETP.GE.AND P0, PT, R12, c[0x0][0x1fc], PT ;  /* 0x00007f000c007a0c */ /* 0x000fe20003f06270 */
[----:B------:R-:W-:Y:S01]  /*17f0*/  ULDC.64 UR6, c[0x0][0x208] ;  /* 0x0000820000067ab9 */ /* 0x000fe20000000a00 */
[----:B------:R-:W-:Y:S01]  /*1800*/  IADD3 R5, R5, R9, R200 ;  /* 0x0000000905057210 */ /* 0x000fe20007ffe0c8 */
[----:B------:R-:W-:Y:S01]  /*1810*/  IMAD.WIDE.U32 R28, R3, c[0x0][0x210], R28 ;  /* 0x00008400031c7a25 */ /* 0x000fe200078e001c */
[----:B------:R-:W-:Y:S01]  /*1820*/  ISETP.GE.AND P1, PT, R6, c[0x0][0x1fc], PT ;  /* 0x00007f0006007a0c */ /* 0x000fe20003f26270 */
[----:B------:R1:W-:Y:S01]  /*1830*/  LDGSTS.E.BYPASS.LTC128B.128 [R4+0x1080], [R24.64], !P2 ;  /* 0x0108000018047fae */ /* 0x0003e2000d101d54 */
[----:B------:R-:W-:Y:S01]  /*1840*/  SEL R14, RZ, 0x1, P0 ;  /* 0x00000001ff0e7807 */ /* 0x000fe20000000000 */
[----:B------:R-:W-:Y:S01]  /*1850*/  USHF.L.U64.HI UR7, UR6, UR13, UR7 ;  /* 0x0000000d06077299 */ /* 0x000fe20008010207 */
[C---:B------:R-:W-:Y:S01]  /*1860*/  LOP3.LUT P0, RZ, R5.reuse, 0x1, RZ, 0xc0, !PT ;  /* 0x0000000105ff7812 */ /* 0x040fe2000780c0ff */
[----:B------:R-:W-:Y:S01]  /*1870*/  ULDC.64 UR4, c[0x0][0x218] ;  /* 0x0000860000047ab9 */ /* 0x000fe20000000a00 */
[C---:B------:R-:W-:Y:S01]  /*1880*/  LOP3.LUT P2, RZ, R5.reuse, 0x2, RZ, 0xc0, !PT ;  /* 0x0000000205ff7812 */ /* 0x040fe2000784c0ff */
[----:B------:R-:W-:Y:S01]  /*1890*/  ULDC UR13, c[0x0][0x168] ;  /* 0x00005a00000d7ab9 */ /* 0x000fe20000000800 */
[----:B------:R-:W-:Y:S01]  /*18a0*/  LOP3.LUT P6, RZ, R5, 0x4, RZ, 0xc0, !PT ;  /* 0x0000000405ff7812 */ /* 0x000fe200078cc0ff */
[----:B------:R-:W-:Y:S01]  /*18b0*/  UIADD3 UR13, -UR11, UR13, URZ ;  /* 0x0000000d0b0d7290 */ /* 0x000fe2000fffe13f */
[----:B------:R-:W-:Y:S01]  /*18c0*/  SEL R5, RZ, 0xffffffff, P1 ;  /* 0xffffffffff057807 */ /* 0x000fe20000800000 */
[----:B------:R-:W-:Y:S01]  /*18d0*/  UIMAD UR4, UR10, UR4, URZ ;  /* 0x000000040a0472a4 */ /* 0x000fe2000f8e023f */
[----:B------:R-:W-:Y:S01]  /*18e0*/  IADD3 R29, R29, UR19, RZ ;  /* 0x000000131d1d7c10 */ /* 0x000fe2000fffe0ff */
[----:B------:R-:W-:Y:S01]  /*18f0*/  USHF.L.U32 UR6, UR6, 0x6, URZ ;  /* 0x0000000606067899 */ /* 0x000fe2000800063f */
[----:B------:R-:W-:Y:S01]  /*1900*/  ISETP.GE.AND P1, PT, R188, c[0x0][0x1fc], PT ;  /* 0x00007f00bc007a0c */ /* 0x000fe20003f26270 */
[----:B------:R-:W-:Y:S01]  /*1910*/  IMAD.SHL.U32 R5, R5, 0x2, RZ ;  /* 0x0000000205057824 */ /* 0x000fe200078e00ff */
[----:B------:R-:W-:Y:S01]  /*1920*/  UIMAD UR22, UR17, UR5, UR4 ;  /* 0x00000005111672a4 */ /* 0x000fe2000f8e0204 */
[----:B------:R-:W-:Y:S01]  /*1930*/  IMAD.WIDE.U32 R190, R190, c[0x0][0x218], R28 ;  /* 0x00008600bebe7a25 */ /* 0x000fe200078e001c */
[C---:B------:R-:W-:Y:S01]  /*1940*/  ISETP.GE.OR P0, PT, R208.reuse, UR13, !P0 ;  /* 0x0000000dd0007c0c */ /* 0x040fe2000c706670 */
[----:B------:R-:W-:Y:S01]  /*1950*/  UIMAD UR19, UR7, UR14, URZ ;  /* 0x0000000e071372a4 */ /* 0x000fe2000f8e023f */
[C---:B------:R-:W-:Y:S01]  /*1960*/  ISETP.GE.OR P2, PT, R208.reuse, UR13, !P2 ;  /* 0x0000000dd0007c0c */ /* 0x040fe2000d746670 */
[----:B------:R-:W-:Y:S01]  /*1970*/  IMAD.U32 R9, RZ, RZ, UR6 ;  /* 0x00000006ff097e24 */ /* 0x000fe2000f8e00ff */
[----:B------:R-:W-:Y:S01]  /*1980*/  ISETP.GE.OR P6, PT, R208, UR13, !P6 ;  /* 0x0000000dd0007c0c */ /* 0x000fe2000f7c6670 */
[----:B------:R-:W-:Y:S01]  /*1990*/  IMAD.MOV.U32 R206, RZ, RZ, R190 ;  /* 0x000000ffffce7224 */ /* 0x000fe200078e00be */
[----:B------:R-:W-:Y:S01]  /*19a0*/  LOP3.LUT R14, R5, 0x2, R14, 0xe2, !PT ;  /* 0x00000002050e7812 */ /* 0x000fe200078ee20e */
[----:B------:R-:W-:Y:S01]  /*19b0*/  UIMAD UR19, UR9, UR6, UR19 ;  /* 0x00000006091372a4 */ /* 0x000fe2000f8e0213 */
[----:B------:R-:W-:Y:S01]  /*19c0*/  SEL R5, RZ, 0x4, P1 ;  /* 0x00000004ff057807 */ /* 0x000fe20000800000 */
[----:B------:R1:W-:Y:S01]  /*19d0*/  LDGSTS.E.BYPASS.LTC128B.128 [R4+0x3080], [R24.64+0x40], !P4 ;  /* 0x0308004018047fae */ /* 0x0003e2000e101d54 */
[----:B------:R-:W-:Y:S01]  /*19e0*/  IADD3 R207, R191, UR22, RZ ;  /* 0x00000016bfcf7c10 */ /* 0x000fe2000fffe0ff */
[----:B------:R-:W-:Y:S01]  /*19f0*/  ULDC.64 UR4, c[0x0][0x290] ;  /* 0x0000a40000047ab9 */ /* 0x000fe20000000a00 */
[----:B------:R-:W-:Y:S01]  /*1a00*/  LOP3.LUT R5, R14, R5, RZ, 0xfc, !PT ;  /* 0x000000050e057212 */ /* 0x000fe200078efcff */
[----:B------:R1:W-:Y:S01]  /*1a10*/  LDGSTS.E.BYPASS.LTC128B.128 [R4+0x5080], [R24.64+0x80], !P3 ;  /* 0x0508008018047fae */ /* 0x0003e2000d901d54 */
[----:B------:R-:W-:Y:S01]  /*1a20*/  ISETP.GT.AND P1, PT, R198, 0xf, PT ;  /* 0x0000000fc600780c */ /* 0x000fe20003f24270 */
[----:B------:R-:W-:Y:S01]  /*1a30*/  IMAD.WIDE.U32 R28, R9, UR14, R206 ;  /* 0x0000000e091c7c25 */ /* 0x000fe2000f8e00ce */
[C---:B------:R-:W-:Y:S01]  /*1a40*/  LOP3.LUT P4, RZ, R5.reuse, 0x1, RZ, 0xc0, !PT ;  /* 0x0000000105ff7812 */ /* 0x040fe2000788c0ff */
[----:B------:R-:W0:Y:S01]  /*1a50*/  LDGDEPBAR ;  /* 0x00000000000079af */ /* 0x000e220000000000 */
[----:B------:R-:W-:Y:S01]  /*1a60*/  LOP3.LUT P3, RZ, R5, 0x2, RZ, 0xc0, !PT ;  /* 0x0000000205ff7812 */ /* 0x000fe2000786c0ff */
[----:B------:R-:W-:Y:S01]  /*1a70*/  UIMAD UR4, UR10, UR4, URZ ;  /* 0x000000040a0472a4 */ /* 0x000fe2000f8e023f */
[----:B------:R-:W-:Y:S01]  /*1a80*/  IADD3 R3, R29, UR19, RZ ;  /* 0x000000131d037c10 */ /* 0x000fe2000fffe0ff */
[----:B------:R2:W-:Y:S01]  /*1a90*/  LDGSTS.E.BYPASS.LTC128B.128 [R4+0xc080], [R26.64], !P0 ;  /* 0x0c0800001a047fae */ /* 0x0005e2000c101d54 */
[----:B------:R-:W-:Y:S01]  /*1aa0*/  SHF.R.S32.HI R18, RZ, 0x1, R18 ;  /* 0x00000001ff127819 */ /* 0x000fe20000011412 */
[----:B------:R-:W-:Y:S01]  /*1ab0*/  UIMAD UR4, UR17, UR5, UR4 ;  /* 0x00000005110472a4 */ /* 0x000fe2000f8e0204 */
[----:B------:R-:W-:Y:S01]  /*1ac0*/  SHF.R.U32.HI R179, RZ, 0x3, R179 ;  /* 0x00000003ffb37819 */ /* 0x000fe200000116b3 */
[----:B------:R2:W-:Y:S01]  /*1ad0*/  LDGSTS.E.BYPASS.LTC128B.128 [R4+0xd080], [R26.64+0x40], !P2 ;  /* 0x0d0800401a047fae */ /* 0x0005e2000d101d54 */
[----:B------:R-:W-:Y:S01]  /*1ae0*/  LOP3.LUT P2, RZ, R5, 0x4, RZ, 0xc0, !PT ;  /* 0x0000000405ff7812 */ /* 0x000fe2000784c0ff */
[----:B------:R-:W-:Y:S01]  /*1af0*/  IMAD.SHL.U32 R178, R178, 0x20, RZ ;  /* 0x00000020b2b27824 */ /* 0x000fe200078e00ff */
[----:B------:R-:W-:Y:S01]  /*1b00*/  LEA.HI R5, R19, R198, RZ, 0x7 ;  /* 0x000000c613057211 */ /* 0x000fe200078f38ff */
[----:B------:R2:W-:Y:S01]  /*1b10*/  LDGSTS.E.BYPASS.LTC128B.128 [R4+0xe080], [R26.64+0x80], !P6 ;  /* 0x0e0800801a047fae */ /* 0x0005e2000f101d54 */
[----:B------:R-:W-:-:S02]  /*1b20*/  ISETP.GE.OR P6, PT, R208, UR13, !P4 ;  /* 0x0000000dd0007c0c */ /* 0x000fc4000e7c6670 */
[--C-:B------:R-:W-:Y:S02]  /*1b30*/  SHF.R.S32.HI R19, RZ, 0x1, R8.reuse ;  /* 0x00000001ff137819 */ /* 0x100fe40000011408 */
[----:B------:R-:W-:Y:S02]  /*1b40*/  SHF.R.S32.HI R8, RZ, 0x1f, R8 ;  /* 0x0000001fff087819 */ /* 0x000fe40000011408 */
[----:B------:R-:W-:Y:S01]  /*1b50*/  IADD3 R186, R195, UR4, RZ ;  /* 0x00000004c3ba7c10 */ /* 0x000fe2000fffe0ff */
[----:B------:R-:W-:Y:S01]  /*1b60*/  UIADD3 UR4, UR14, 0x1, URZ ;  /* 0x000000010e047890 */ /* 0x000fe2000fffe03f */
[----:B------:R-:W-:Y:S02]  /*1b70*/  LEA.HI R8, R8, R19, RZ, 0x2 ;  /* 0x0000001308087211 */ /* 0x000fe400078f10ff */
[----:B-1----:R-:W-:Y:S01]  /*1b80*/  LEA R24, P0, R28, c[0x0][0x1f0], 0x1 ;  /* 0x00007c001c187a11 */ /* 0x002fe200078008ff */
[----:B------:R-:W-:Y:S01]  /*1b90*/  UISETP.GE.AND UP0, UPT, UR4, UR15, UPT ;  /* 0x0000000f0400728c */ /* 0x000fe2000bf06270 */
[----:B------:R-:W-:-:S02]  /*1ba0*/  LOP3.LUT R8, R8, 0xfffffffc, RZ, 0xc0, !PT ;  /* 0xfffffffc08087812 */ /* 0x000fc400078ec0ff */
[----:B------:R-:W-:Y:S01]  /*1bb0*/  LEA.HI.X R25, R28, c[0x0][0x1f4], R3, 0x1, P0 ;  /* 0x00007d001c197a11 */ /* 0x000fe200000f0c03 */
[----:B------:R-:W-:Y:S01]  /*1bc0*/  @!P1 IMAD.SHL.U32 R3, R198, 0x10, RZ ;  /* 0x00000010c6039824 */ /* 0x000fe200078e00ff */
[----:B------:R-:W-:Y:S01]  /*1bd0*/  ISETP.GE.OR P0, PT, R208, UR13, !P3 ;  /* 0x0000000dd0007c0c */ /* 0x000fe2000df06670 */
[----:B------:R-:W-:Y:S01]  /*1be0*/  IMAD.IADD R8, R19, 0x1, -R8 ;  /* 0x0000000113087824 */ /* 0x000fe200078e0a08 */
[----:B------:R-:W-:Y:S01]  /*1bf0*/  LOP3.LUT R179, R20, R179, RZ, 0x3c, !PT ;  /* 0x000000b314b37212 */ /* 0x000fe200078e3cff */
[----:B------:R-:W-:Y:S01]  /*1c00*/  IMAD.SHL.U32 R19, R18, 0x40, RZ ;  /* 0x0000004012137824 */ /* 0x000fe200078e00ff */
[----:B------:R1:W-:Y:S01]  /*1c10*/  @!P1 LDGSTS.E.BYPASS.LTC128B.128 [R3+0x18080], [R22.64] ;  /* 0x1808000016039fae */ /* 0x0003e2000b901d54 */
[----:B------:R-:W-:Y:S01]  /*1c20*/  LOP3.LUT R21, R21, 0xffffffe0, RZ, 0xc0, !PT ;  /* 0xffffffe015157812 */ /* 0x000fe200078ec0ff */
[----:B------:R-:W-:Y:S01]  /*1c30*/  IMAD.SHL.U32 R20, R10, 0x10, RZ ;  /* 0x000000100a147824 */ /* 0x000fe200078e00ff */
[----:B------:R-:W-:Y:S01]  /*1c40*/  LOP3.LUT R204, R204, 0x1c0, RZ, 0xc0, !PT ;  /* 0x000001c0cccc7812 */ /* 0x000fe200078ec0ff */
[----:B------:R-:W0:Y:S01]  /*1c50*/  LDGDEPBAR ;  /* 0x00000000000079af */ /* 0x000e220000000000 */
[----:B------:R-:W-:Y:S01]  /*1c60*/  LOP3.LUT R19, R19, 0xc0, RZ, 0xc0, !PT ;  /* 0x000000c013137812 */ /* 0x000fe200078ec0ff */
[----:B------:R-:W-:Y:S01]  /*1c70*/  IMAD R179, R10, 0x200, R179 ;  /* 0x000002000ab37824 */ /* 0x000fe200078e02b3 */
[----:B------:R-:W-:Y:S01]  /*1c80*/  LOP3.LUT R184, R184, 0x8, RZ, 0xc0, !PT ;  /* 0x00000008b8b87812 */ /* 0x000fe200078ec0ff */
[----:B------:R3:W-:Y:S01]  /*1c90*/  LDGSTS.E.BYPASS.LTC128B.128 [R4+0x12080], [R24.64], !P6 ;  /* 0x1208000018047fae */ /* 0x0007e2000f101d54 */
[----:B------:R-:W-:Y:S01]  /*1ca0*/  ISETP.GE.OR P6, PT, R208, UR13, !P2 ;  /* 0x0000000dd0007c0c */ /* 0x000fe2000d7c6670 */
[----:B------:R-:W-:Y:S01]  /*1cb0*/  IMAD.IADD R10, R198, 0x1, -R21 ;  /* 0x00000001c60a7824 */ /* 0x000fe200078e0a15 */
[----:B------:R-:W-:Y:S01]  /*1cc0*/  LOP3.LUT R16, R19, 0x8, R16, 0xf8, !PT ;  /* 0x0000000813107812 */ /* 0x000fe200078ef810 */
[----:B------:R3:W-:Y:S01]  /*1cd0*/  LDGSTS.E.BYPASS.LTC128B.128 [R4+0x13080], [R24.64+0x40], !P0 ;  /* 0x1308004018047fae */ /* 0x0007e2000c101d54 */
[----:B------:R-:W-:-:S02]  /*1ce0*/  IADD3 R14, P0, R194, UR11, RZ ;  /* 0x0000000bc20e7c10 */ /* 0x000fc4000ff1e0ff */
[----:B------:R-:W-:Y:S02]  /*1cf0*/  SHF.R.U32.HI R19, RZ, 0x3, R19 ;  /* 0x00000003ff137819 */ /* 0x000fe40000011613 */
[----:B------:R-:W-:Y:S02]  /*1d00*/  SHF.R.U32.HI R5, RZ, 0x4, R5 ;  /* 0x00000004ff057819 */ /* 0x000fe40000011605 */
[----:B------:R-:W-:Y:S01]  /*1d10*/  LOP3.LUT R19, R16, R19, RZ, 0x3c, !PT ;  /* 0x0000001310137212 */ /* 0x000fe200078e3cff */
[----:B------:R-:W-:Y:S01]  /*1d20*/  IMAD.SHL.U32 R16, R8, 0x40, RZ ;  /* 0x0000004008107824 */ /* 0x000fe200078e00ff */
[----:B------:R-:W-:Y:S01]  /*1d30*/  LOP3.LUT R20, R20, 0x10, RZ, 0xc0, !PT ;  /* 0x0000001014147812 */ /* 0x000fe200078ec0ff */
[----:B------:R3:W-:Y:S01]  /*1d40*/  LDGSTS.E.BYPASS.LTC128B.128 [R4+0x14080], [R24.64+0x80], !P6 ;  /* 0x1408008018047fae */ /* 0x0007e2000f101d54 */
[----:B------:R-:W-:Y:S01]  /*1d50*/  LOP3.LUT P6, RZ, R18, 0x2, RZ, 0xc0, !PT ;  /* 0x0000000212ff7812 */ /* 0x000fe200078cc0ff */
[----:B------:R-:W-:Y:S01]  /*1d60*/  IMAD.U32 R180, R180, 0x20, R19 ;  /* 0x00000020b4b47824 */ /* 0x000fe200078e0013 */
[----:B------:R-:W-:-:S02]  /*1d70*/  LOP3.LUT R5, R20, 0x8, R5, 0xf8, !PT ;  /* 0x0000000814057812 */ /* 0x000fc400078ef805 */
[----:B-1----:R-:W-:Y:S02]  /*1d80*/  IADD3.X R3, R186, UR12, RZ, P0, !PT ;  /* 0x0000000cba037c10 */ /* 0x002fe400087fe4ff */
[----:B------:R-:W-:Y:S02]  /*1d90*/  LEA R22, P0, R14, c[0x0][0x280], 0x2 ;  /* 0x0000a0000e167a11 */ /* 0x000fe400078010ff */
[----:B------:R-:W-:Y:S02]  /*1da0*/  IADD3 R203, R4, 0xc080, RZ ;  /* 0x0000c08004cb7810 */ /* 0x000fe40007ffe0ff */
[----:B------:R-:W-:Y:S01]  /*1db0*/  LEA.HI.X R23, R14, c[0x0][0x284], R3, 0x2, P0 ;  /* 0x0000a1000e177a11 */ /* 0x000fe200000f1403 */
[----:B------:R-:W-:Y:S01]  /*1dc0*/  IMAD.SHL.U32 R14, R2, 0x8, RZ ;  /* 0x00000008020e7824 */ /* 0x000fe200078e00ff */
[----:B------:R-:W-:Y:S02]  /*1dd0*/  LOP3.LUT P0, RZ, R8, 0x2, RZ, 0xc0, !PT ;  /* 0x0000000208ff7812 */ /* 0x000fe4000780c0ff */
[----:B------:R-:W-:-:S02]  /*1de0*/  SEL R3, R174, 0xfffffff0, !P6 ;  /* 0xfffffff0ae037807 */ /* 0x000fc40007000000 */
[----:B------:R-:W-:Y:S02]  /*1df0*/  SEL R181, R174, 0xfffffff0, !P0 ;  /* 0xfffffff0aeb57807 */ /* 0x000fe40004000000 */
[C---:B------:R-:W-:Y:S02]  /*1e00*/  LOP3.LUT P6, RZ, R15.reuse, 0x4, RZ, 0xc0, !PT ;  /* 0x000000040fff7812 */ /* 0x040fe400078cc0ff */
[C---:B------:R-:W-:Y:S01]  /*1e10*/  LOP3.LUT P0, RZ, R15.reuse, 0x2, RZ, 0xc0, !PT ;  /* 0x000000020fff7812 */ /* 0x040fe2000780c0ff */
[----:B------:R-:W-:Y:S01]  /*1e20*/  IMAD.SHL.U32 R15, R15, 0x40, RZ ;  /* 0x000000400f0f7824 */ /* 0x000fe200078e00ff */
[----:B------:R-:W-:Y:S02]  /*1e30*/  LOP3.LUT R14, R14, 0x18, RZ, 0xc0, !PT ;  /* 0x000000180e0e7812 */ /* 0x000fe400078ec0ff */
[----:B------:R-:W-:Y:S02]  /*1e40*/  SEL R174, R174, 0xfffffff0, !P0 ;  /* 0xfffffff0aeae7807 */ /* 0x000fe40004000000 */
[----:B------:R-:W-:-:S02]  /*1e50*/  LOP3.LUT R15, R15, 0x1c0, RZ, 0xc0, !PT ;  /* 0x000001c00f0f7812 */ /* 0x000fc400078ec0ff */
[----:B---3--:R-:W-:Y:S02]  /*1e60*/  SHF.R.U32.HI R25, RZ, 0x3, R204 ;  /* 0x00000003ff197819 */ /* 0x008fe400000116cc */
[----:B------:R-:W-:Y:S02]  /*1e70*/  SHF.R.U32.HI R177, RZ, 0x3, R15 ;  /* 0x00000003ffb17819 */ /* 0x000fe4000001160f */
[----:B------:R-:W-:Y:S02]  /*1e80*/  LOP3.LUT R204, R25, R204, R14, 0x1e, !PT ;  /* 0x000000cc19cc7212 */ /* 0x000fe400078e1e0e */
[----:B------:R-:W-:Y:S02]  /*1e90*/  LOP3.LUT R177, R177, R15, R184, 0x1e, !PT ;  /* 0x0000000fb1b17212 */ /* 0x000fe400078e1eb8 */
[----:B------:R-:W-:Y:S01]  /*1ea0*/  SHF.R.S32.HI R15, RZ, 0x1f, R10 ;  /* 0x0000001fff0f7819 */ /* 0x000fe2000001140a */
[----:B------:R-:W-:Y:S01]  /*1eb0*/  IMAD.IADD R204, R17, 0x1, R204 ;  /* 0x0000000111cc7824 */ /* 0x000fe200078e02cc */
[----:B------:R-:W-:Y:S01]  /*1ec0*/  PLOP3.LUT P0, PT, PT, PT, UP0, 0x80, 0x0 ;  /* 0x000000000000781c */ /* 0x000fe20003f0f008 */
[----:B------:R-:W-:Y:S01]  /*1ed0*/  @!P1 IMAD.SHL.U32 R17, R198, 0x10, RZ ;  /* 0x00000010c6119824 */ /* 0x000fe200078e00ff */
[----:B------:R-:W-:Y:S01]  /*1ee0*/  LEA.HI R8, R15, R10, RZ, 0x2 ;  /* 0x0000000a0f087211 */ /* 0x000fe200078f10ff */
[----:B------:R-:W-:Y:S01]  /*1ef0*/  IMAD.IADD R177, R0, 0x1, R177 ;  /* 0x0000000100b17824 */ /* 0x000fe200078e02b1 */
[----:B------:R-:W-:Y:S01]  /*1f00*/  LOP3.LUT R15, R16, 0xc0, RZ, 0xc0, !PT ;  /* 0x000000c0100f7812 */ /* 0x000fe200078ec0ff */
[----:B------:R-:W-:Y:S01]  /*1f10*/  IMAD.MOV.U32 R0, RZ, RZ, 0x20 ;  /* 0x00000020ff007424 */ /* 0x000fe200078e00ff */
[----:B------:R-:W-:Y:S01]  /*1f20*/  SHF.R.S32.HI R18, RZ, 0x2, R8 ;  /* 0x00000002ff127819 */ /* 0x000fe20000011408 */
[----:B------:R2:W-:Y:S01]  /*1f30*/  @!P1 LDGSTS.E.BYPASS.LTC128B.128 [R17+0x18280], [R22.64] ;  /* 0x1828000016119fae */ /* 0x0005e2000b901d54 */
[--C-:B------:R-:W-:Y:S01]  /*1f40*/  SHF.R.U32.HI R16, RZ, 0x3, R15.reuse ;  /* 0x00000003ff107819 */ /* 0x100fe2000001160f */
[----:B------:R-:W-:Y:S01]  /*1f50*/  IMAD.SHL.U32 R204, R204, 0x2, RZ ;  /* 0x00000002cccc7824 */ /* 0x000fe200078e00ff */
[----:B------:R-:W-:Y:S01]  /*1f60*/  SEL R0, R0, 0xffffffe0, !P6 ;  /* 0xffffffe000007807 */ /* 0x000fe20007000000 */
[C---:B------:R-:W-:Y:S01]  /*1f70*/  IMAD R189, R7.reuse, 0x10, R18 ;  /* 0x0000001007bd7824 */ /* 0x040fe200078e0212 */
[C---:B------:R-:W-:Y:S01]  /*1f80*/  LOP3.LUT R184, R16.reuse, R15, R184, 0x1e, !PT ;  /* 0x0000000f10b87212 */ /* 0x040fe200078e1eb8 */
[----:B------:R-:W0:Y:S01]  /*1f90*/  LDGDEPBAR ;  /* 0x00000000000079af */ /* 0x000e220000000000 */
[C---:B------:R-:W-:Y:S01]  /*1fa0*/  LOP3.LUT R5, R16.reuse, R5, R15, 0x1e, !PT ;  /* 0x0000000510057212 */ /* 0x040fe200078e1e0f */
[----:B------:R-:W-:Y:S01]  /*1fb0*/  IMAD R7, R7, 0x200, R178 ;  /* 0x0000020007077824 */ /* 0x000fe200078e02b2 */
[----:B------:R-:W-:Y:S01]  /*1fc0*/  LOP3.LUT R15, R16, R15, R14, 0x1e, !PT ;  /* 0x0000000f100f7212 */ /* 0x000fe200078e1e0e */
[----:B------:R-:W0:Y:S01]  /*1fd0*/  LDGDEPBAR ;  /* 0x00000000000079af */ /* 0x000e220000000000 */
[----:B------:R-:W-:Y:S01]  /*1fe0*/  IADD3 R202, R4, 0x12080, RZ ;  /* 0x0001208004ca7810 */ /* 0x000fe20007ffe0ff */
[----:B------:R-:W-:Y:S01]  /*1ff0*/  IMAD.IADD R182, R178, 0x1, R5 ;  /* 0x00000001b2b67824 */ /* 0x000fe200078e0205 */
[----:B------:R-:W-:Y:S01]  /*2000*/  IADD3 R5, R204, 0x18480, RZ ;  /* 0x00018480cc057810 */ /* 0x000fe20007ffe0ff */
[----:B------:R-:W-:-:S02]  /*2010*/  IMAD.IADD R184, R7, 0x1, R184 ;  /* 0x0000000107b87824 */ /* 0x000fc400078e02b8 */
[----:B------:R-:W-:Y:S01]  /*2020*/  IMAD.IADD R178, R178, 0x1, R15 ;  /* 0x00000001b2b27824 */ /* 0x000fe200078e020f */
[----:B------:R-:W-:Y:S05]  /*2030*/  @P0 BRA `(.L_x_1143) ;  /* 0x000001b000000947 */ /* 0x000fea0003800000 */
[----:B------:R-:W-:Y:S01]  /*2040*/  USHF.R.S32.HI UR5, URZ, 0x1f, UR4 ;  /* 0x0000001f3f057899 */ /* 0x000fe20008011404 */
[----:B------:R-:W-:Y:S01]  /*2050*/  IMAD.WIDE.U32 R14, R9, UR4, R206 ;  /* 0x00000004090e7c25 */ /* 0x000fe2000f8e00ce */
[----:B------:R-:W-:Y:S01]  /*2060*/  UIMAD UR9, UR7, UR4, URZ ;  /* 0x00000004070972a4 */ /* 0x000fe2000f8e023f */
[----:B------:R-:W-:Y:S01]  /*2070*/  BSSY B0, `(.L_x_1143) ;  /* 0x0000017000007945 */ /* 0x000fe20003800000 */
[----:B------:R-:W-:Y:S02]  /*2080*/  USHF.L.U32 UR10, UR4, 0x6, URZ ;  /* 0x00000006040a7899 */ /* 0x000fe4000800063f */
[----:B------:R-:W-:Y:S01]  /*2090*/  ULDC UR7, c[0x0][0x168] ;  /* 0x00005a0000077ab9 */ /* 0x000fe20000000800 */
[----:B------:R-:W-:Y:S01]  /*20a0*/  LEA R16, P0, R14, c[0x0][0x1f0], 0x1 ;  /* 0x00007c000e107a11 */ /* 0x000fe200078008ff */
[----:B------:R-:W-:Y:S02]  /*20b0*/  UIMAD UR5, UR5, UR6, UR9 ;  /* 0x00000006050572a4 */ /* 0x000fe4000f8e0209 */
[----:B------:R-:W-:-:S04]  /*20c0*/  UIADD3 UR7, -UR10, UR7, URZ ;  /* 0x000000070a077290 */ /* 0x000fc8000fffe13f */
[----:B------:R-:W-:Y:S02]  /*20d0*/  IADD3 R7, R15, UR5, RZ ;  /* 0x000000050f077c10 */ /* 0x000fe4000fffe0ff */
[----:B------:R-:W-:Y:S02]  /*20e0*/  ISETP.LT.AND P6, PT, R208, UR7, PT ;  /* 0x00000007d0007c0c */ /* 0x000fe4000bfc1270 */
[----:B--2---:R-:W-:Y:S01]  /*20f0*/  LEA.HI.X R17, R14, c[0x0][0x1f4], R7, 0x1, P0 ;  /* 0x00007d000e117a11 */ /* 0x004fe200000f0c07 */
[----:B------:R-:W-:Y:S01]  /*2100*/  IMAD.U32 R7, RZ, RZ, UR10 ;  /* 0x0000000aff077e24 */ /* 0x000fe2000f8e00ff */
[----:B------:R-:W-:-:S13]  /*2110*/  ISETP.GE.OR P0, PT, R12, c[0x0][0x1fc], !P6 ;  /* 0x00007f000c007a0c */ /* 0x000fda0007706670 */
[----:B------:R1:W-:Y:S01]  /*2120*/  LDGSTS.E.BYPASS.LTC128B.128 [R4+0x15080], [R16.64], !P0 ;  /* 0x1508000010047fae */ /* 0x0003e2000c101d54 */
[----:B------:R-:W-:Y:S02]  /*2130*/  ISETP.GE.OR P0, PT, R6, c[0x0][0x1fc], !P6 ;  /* 0x00007f0006007a0c */ /* 0x000fe40007706670 */
[----:B------:R-:W-:-:S11]  /*2140*/  ISETP.GE.OR P6, PT, R188, c[0x0][0x1fc], !P6 ;  /* 0x00007f00bc007a0c */ /* 0x000fd600077c6670 */
[----:B------:R1:W-:Y:S04]  /*2150*/  LDGSTS.E.BYPASS.LTC128B.128 [R4+0x16080], [R16.64+0x40], !P0 ;  /* 0x1608004010047fae */ /* 0x0003e8000c101d54 */
[----:B------:R1:W-:Y:S01]  /*2160*/  LDGSTS.E.BYPASS.LTC128B.128 [R4+0x17080], [R16.64+0x80], !P6 ;  /* 0x1708008010047fae */ /* 0x0003e2000f101d54 */
[----:B------:R-:W-:-:S04]  /*2170*/  IADD3 R6, P6, R194, UR10, RZ ;  /* 0x0000000ac2067c10 */ /* 0x000fc8000ffde0ff */
[----:B------:R-:W-:Y:S02]  /*2180*/  LEA R12, P0, R6, c[0x0][0x280], 0x2 ;  /* 0x0000a000060c7a11 */ /* 0x000fe400078010ff */
[----:B------:R-:W-:-:S04]  /*2190*/  LEA.HI.X.SX32 R7, R7, R186, 0x1, P6 ;  /* 0x000000ba07077211 */ /* 0x000fc800030f0eff */
[----:B------:R-:W-:Y:S01]  /*21a0*/  LEA.HI.X R13, R6, c[0x0][0x284], R7, 0x2, P0 ;  /* 0x0000a100060d7a11 */ /* 0x000fe200000f1407 */
[----:B------:R-:W-:Y:S05]  /*21b0*/  @P1 BRA `(.L_x_1144) ;  /* 0x0000002000001947 */ /* 0x000fea0003800000 */
[----:B-1----:R-:W-:-:S05]  /*21c0*/  SHF.L.U32 R4, R198, 0x4, RZ ;  /* 0x00000004c6047819 */ /* 0x002fca00000006ff */
[----:B------:R1:W-:Y:S02]  /*21d0*/  LDGSTS.E.BYPASS.LTC128B.128 [R4+0x18380], [R12.64] ;  /* 0x183800000c047fae */ /* 0x0003e4000b901d54 */
.L_x_1144:
[----:B------:R-:W-:Y:S05]  /*21e0*/  BSYNC B0 ;  /* 0x0000000000007941 */ /* 0x000fea0003800000 */
.L_x_1143:
[----:B------:R-:W-:Y:S01]  /*21f0*/  SHF.R.S32.HI R7, RZ, 0x1f, R2 ;  /* 0x0000001fff077819 */ /* 0x000fe20000011402 */
[----:B------:R-:W0:Y:S01]  /*2200*/  LDGDEPBAR ;  /* 0x00000000000079af */ /* 0x000e220000000000 */
[----:B------:R-:W-:Y:S01]  /*2210*/  LOP3.LUT R205, R8, 0x7ffffffc, RZ, 0xc0, !PT ;  /* 0x7ffffffc08cd7812 */ /* 0x000fe200078ec0ff */
[----:B------:R-:W-:Y:S01]  /*2220*/  IMAD.SHL.U32 R180, R180, 0x2, RZ ;  /* 0x00000002b4b47824 */ /* 0x000fe200078e00ff */
[----:B------:R-:W-:Y:S01]  /*2230*/  LEA.HI R7, R7, R2, RZ, 0x2 ;  /* 0x0000000207077211 */ /* 0x000fe200078f10ff */
[----:B------:R-:W-:Y:S01]  /*2240*/  IMAD.SHL.U32 R179, R179, 0x2, RZ ;  /* 0x00000002b3b37824 */ /* 0x000fe200078e00ff */
[----:B------:R-:W-:Y:S01]  /*2250*/  LOP3.LUT P0, RZ, R11, 0x4, RZ, 0xc0, !PT ;  /* 0x000000040bff7812 */ /* 0x000fe2000780c0ff */
[----:B------:R-:W-:Y:S01]  /*2260*/  IMAD.IADD R205, R10, 0x1, -R205 ;  /* 0x000000010acd7824 */ /* 0x000fe200078e0acd */
[----:B------:R-:W-:Y:S01]  /*2270*/  LOP3.LUT R7, R7, 0x1ffffffc, RZ, 0xc0, !PT ;  /* 0x1ffffffc07077812 */ /* 0x000fe200078ec0ff */
[----:B------:R-:W-:Y:S01]  /*2280*/  CS2R R130, SRZ ;  /* 0x0000000000827805 */ /* 0x000fe2000001ff00 */
[----:B-12---:R-:W-:Y:S01]  /*2290*/  SEL R4, RZ, 0xffffffff, P5 ;  /* 0xffffffffff047807 */ /* 0x006fe20002800000 */
[----:B------:R-:W-:Y:S01]  /*22a0*/  CS2R R128, SRZ ;  /* 0x0000000000807805 */ /* 0x000fe2000001ff00 */
[----:B------:R-:W-:Y:S01]  /*22b0*/  LEA R177, R177, 0x1c480, 0x1 ;  /* 0x0001c480b1b17811 */ /* 0x000fe200078e08ff */
[----:B------:R-:W-:Y:S01]  /*22c0*/  IMAD.IADD R2, R2, 0x1, -R7 ;  /* 0x0000000102027824 */ /* 0x000fe200078e0a07 */
[----:B------:R-:W-:Y:S01]  /*22d0*/  IADD3 R201, R204, 0x184c0, RZ ;  /* 0x000184c0ccc97810 */ /* 0x000fe20007ffe0ff */
[----:B------:R-:W-:Y:S01]  /*22e0*/  IMAD.SHL.U32 R9, R4, 0x2, RZ ;  /* 0x0000000204097824 */ /* 0x000fe200078e00ff */
[----:B------:R-:W-:Y:S01]  /*22f0*/  LEA R178, R178, 0x80, 0x1 ;  /* 0x00000080b2b27811 */ /* 0x000fe200078e08ff */
[----:B------:R-:W-:Y:S01]  /*2300*/  IMAD R205, R2, 0x4, R205 ;  /* 0x0000000402cd7824 */ /* 0x000fe200078e02cd */
[----:B------:R-:W-:Y:S01]  /*2310*/  CS2R R126, SRZ ;  /* 0x00000000007e7805 */ /* 0x000fe2000001ff00 */
[--C-:B------:R-:W-:Y:S01]  /*2320*/  IMAD R175, R0, 0x2, R177.reuse ;  /* 0x0000000200af7824 */ /* 0x100fe200078e02b1 */
[----:B------:R-:W-:Y:S01]  /*2330*/  @P0 IADD3 R201, R5, -0x40, RZ ;  /* 0xffffffc005c90810 */ /* 0x000fe20007ffe0ff */
[C---:B------:R-:W-:Y:S01]  /*2340*/  IMAD R176, R174.reuse, 0x2, R177 ;  /* 0x00000002aeb07824 */ /* 0x040fe200078e02b1 */
[----:B------:R-:W-:Y:S01]  /*2350*/  LOP3.LUT R200, R9, 0x2, R200, 0xe2, !PT ;  /* 0x0000000209c87812 */ /* 0x000fe200078ee2c8 */
        /* <DEDUP_REMOVED lines=47> */
[----:B------:R-:W-:Y:S01]  /*2650*/  SHF.R.S32.HI R199, RZ, 0x1f, R198 ;  /* 0x0000001fffc77819 */ /* 0x000fe200000114c6 */
[----:B------:R-:W-:Y:S01]  /*2660*/  IMAD R174, R174, 0x2, R175 ;  /* 0x00000002aeae7824 */ /* 0x000fe200078e02af */
[----:B------:R-:W-:Y:S01]  /*2670*/  IADD3 R212, -R205, UR8, RZ ;  /* 0x00000008cdd47c10 */ /* 0x000fe2000fffe1ff */
[----:B------:R-:W-:Y:S01]  /*2680*/  IMAD R0, R0, 0x2, R176 ;  /* 0x0000000200007824 */ /* 0x000fe200078e02b0 */
[----:B------:R-:W-:Y:S01]  /*2690*/  UMOV UR5, URZ ;  /* 0x0000003f00057c82 */ /* 0x000fe20008000000 */
[----:B------:R-:W-:Y:S01]  /*26a0*/  IMAD.IADD R173, R184, 0x1, R181 ;  /* 0x00000001b8ad7824 */ /* 0x000fe200078e02b5 */
[----:B------:R-:W-:-:S02]  /*26b0*/  UMOV UR13, 0x1 ;  /* 0x00000001000d7882 */ /* 0x000fc40000000000 */
[----:B------:R-:W-:Y:S02]  /*26c0*/  UMOV UR12, URZ ;  /* 0x0000003f000c7c82 */ /* 0x000fe40008000000 */
[----:B------:R-:W-:Y:S02]  /*26d0*/  UMOV UR11, 0xffffffc0 ;  /* 0xffffffc0000b7882 */ /* 0x000fe40000000000 */
[----:B------:R-:W-:Y:S02]  /*26e0*/  ULDC UR10, c[0x0][0x168] ;  /* 0x00005a00000a7ab9 */ /* 0x000fe40000000800 */
[----:B------:R-:W-:Y:S02]  /*26f0*/  ULDC UR9, c[0x0][0x198] ;  /* 0x0000660000097ab9 */ /* 0x000fe40000000800 */
[----:B------:R-:W-:Y:S02]  /*2700*/  ULDC UR8, c[0x0][0x168] ;  /* 0x00005a0000087ab9 */ /* 0x000fe40000000800 */
.L_x_1147:
        /* <DEDUP_REMOVED lines=169> */
[----:B--2345:R-:W-:Y:S01]  /*31a0*/  USHF.R.S32.HI UR4, URZ, 0x1f, UR19 ;  /* 0x0000001f3f047899 */ /* 0x03cfe20008011413 */
[----:B------:R-:W-:Y:S01]  /*31b0*/  IMAD.U32 R5, RZ, RZ, UR14 ;  /* 0x0000000eff057e24 */ /* 0x000fe2000f8e00ff */
[----:B------:R-:W-:Y:S02]  /*31c0*/  ULDC.64 UR6, c[0x0][0x178] ;  /* 0x00005e0000067ab9 */ /* 0x000fe40000000a00 */
[----:B------:R-:W-:Y:S02]  /*31d0*/  UIMAD UR4, UR4, UR6, URZ ;  /* 0x00000006040472a4 */ /* 0x000fe4000f8e023f */
[----:B------:R-:W-:Y:S01]  /*31e0*/  @!P1 LEA R5, R5, 0x40, 0x6 ;  /* 0x0000004005059811 */ /* 0x000fe200078e30ff */
[----:B------:R-:W-:Y:S02]  /*31f0*/  UIMAD.WIDE.U32 UR22, UR19, UR6, URZ ;  /* 0x00000006131672a5 */ /* 0x000fe4000f8e003f */
[----:B------:R-:W-:Y:S01]  /*3200*/  UIMAD UR4, UR19, UR7, UR4 ;  /* 0x00000007130472a4 */ /* 0x000fe2000f8e0204 */
[C---:B------:R-:W-:Y:S01]  /*3210*/  @!P1 IADD3 R6, P0, R5.reuse, R196, RZ ;  /* 0x000000c405069210 */ /* 0x040fe20007f1e0ff */
[----:B------:R-:W-:Y:S02]  /*3220*/  UIMAD UR19, UR19, UR11, UR10 ;  /* 0x0000000b131372a4 */ /* 0x000fe4000f8e020a */
[----:B------:R-:W-:Y:S01]  /*3230*/  UIADD3 UR4, UR23, UR4, URZ ;  /* 0x0000000417047290 */ /* 0x000fe2000fffe03f */
[----:B------:R-:W-:Y:S01]  /*3240*/  @!P1 LEA.HI.X.SX32 R5, R5, R187, 0x1, P0 ;  /* 0x000000bb05059211 */ /* 0x000fe200000f0eff */
[----:B------:R-:W-:Y:S01]  /*3250*/  IMAD.U32 R7, RZ, RZ, UR22 ;  /* 0x00000016ff077e24 */ /* 0x000fe2000f8e00ff */
[----:B------:R-:W-:Y:S01]  /*3260*/  @!P1 LEA R8, P0, R6, c[0x0][0x258], 0x2 ;  /* 0x0000960006089a11 */ /* 0x000fe200078010ff */
[----:B------:R-:W-:Y:S01]  /*3270*/  IMAD.U32 R3, RZ, RZ, UR22 ;  /* 0x00000016ff037e24 */ /* 0x000fe2000f8e00ff */
[----:B------:R-:W-:Y:S01]  /*3280*/  ISETP.LT.AND P6, PT, R208, UR19, PT ;  /* 0x00000013d0007c0c */ /* 0x000fe2000bfc1270 */
[----:B------:R-:W-:Y:S01]  /*3290*/  IMAD.U32 R2, RZ, RZ, UR4 ;  /* 0x00000004ff027e24 */ /* 0x000fe2000f8e00ff */
[----:B------:R-:W-:Y:S02]  /*32a0*/  LEA R4, P5, R7, R192, 0x6 ;  /* 0x000000c007047211 */ /* 0x000fe400078a30ff */
[----:B------:R-:W-:Y:S02]  /*32b0*/  @!P1 LEA.HI.X R9, R6, c[0x0][0x25c], R5, 0x2, P0 ;  /* 0x0000970006099a11 */ /* 0x000fe400000f1405 */
[----:B------:R-:W-:Y:S01]  /*32c0*/  LEA.HI.X R3, R3, R185, R2, 0x6, P5 ;  /* 0x000000b903037211 */ /* 0x000fe200028f3402 */
[----:B------:R-:W-:Y:S01]  /*32d0*/  IMAD.U32 R2, RZ, RZ, UR13 ;  /* 0x0000000dff027e24 */ /* 0x000fe2000f8e00ff */
[----:B------:R-:W-:Y:S02]  /*32e0*/  LEA R10, P5, R4, c[0x0][0x160], 0x1 ;  /* 0x00005800040a7a11 */ /* 0x000fe400078a08ff */
[----:B------:R-:W-:Y:S02]  /*32f0*/  LOP3.LUT P0, RZ, R200, 0x2, RZ, 0xc0, !PT ;  /* 0x00000002c8ff7812 */ /* 0x000fe4000780c0ff */
[----:B------:R-:W-:Y:S01]  /*3300*/  LEA.HI.X R11, R4, c[0x0][0x164], R3, 0x1, P5 ;  /* 0x00005900040b7a11 */ /* 0x000fe200028f0c03 */
[----:B------:R-:W-:Y:S01]  /*3310*/  IMAD R4, R2, 0x3000, R203 ;  /* 0x0000300002047824 */ /* 0x000fe200078e02cb */
[----:B------:R-:W-:Y:S01]  /*3320*/  LOP3.LUT P5, RZ, R200, 0x1, RZ, 0xc0, !PT ;  /* 0x00000001c8ff7812 */ /* 0x000fe200078ac0ff */
[----:B------:R-:W-:Y:S01]  /*3330*/  IMAD.U32 R3, RZ, RZ, UR13 ;  /* 0x0000000dff037e24 */ /* 0x000fe2000f8e00ff */
[C---:B------:R-:W-:Y:S02]  /*3340*/  ISETP.GE.OR P0, PT, R208.reuse, UR19, !P0 ;  /* 0x00000013d0007c0c */ /* 0x040fe4000c706670 */
[----:B------:R-:W-:Y:S01]  /*3350*/  ISETP.GE.OR P5, PT, R208, UR19, !P5 ;  /* 0x00000013d0007c0c */ /* 0x000fe2000efa6670 */
[----:B------:R-:W-:Y:S01]  /*3360*/  @!P1 IMAD R3, R3, 0x40, R210 ;  /* 0x0000004003039824 */ /* 0x000fe200078e02d2 */
[----:B------:R-:W-:Y:S03]  /*3370*/  ISETP.GE.OR P6, PT, R188, c[0x0][0x16c], !P6 ;  /* 0x00005b00bc007a0c */ /* 0x000fe600077c6670 */
[----:B------:R-:W-:Y:S08]  /*3380*/  @!P1 IMAD.SHL.U32 R5, R3, 0x4, RZ ;  /* 0x0000000403059824 */ /* 0x000ff000078e00ff */
[----:B------:R-:W-:Y:S01]  /*3390*/  @!PT LDS RZ, [RZ] ;  /* 0x00000000fffff984 */ /* 0x000fe20000000800 */
[----:B------:R-:W-:Y:S01]  /*33a0*/  @!PT LDS RZ, [RZ] ;  /* 0x00000000fffff984 */ /* 0x000fe20000000800 */
[----:B------:R-:W-:Y:S01]  /*33b0*/  @!PT LDS RZ, [RZ] ;  /* 0x00000000fffff984 */ /* 0x000fe20000000800 */
[----:B------:R2:W-:Y:S06]  /*33c0*/  LDGSTS.E.BYPASS.LTC128B.128 [R4], [R10.64], !P5 ;  /* 0x000000000a047fae */ /* 0x0005ec000e901d54 */
[----:B------:R2:W-:Y:S06]  /*33d0*/  LDGSTS.E.BYPASS.LTC128B.128 [R4+0x1000], [R10.64+0x40], !P0 ;  /* 0x010000400a047fae */ /* 0x0005ec000c101d54 */
[----:B------:R2:W-:Y:S06]  /*33e0*/  LDGSTS.E.BYPASS.LTC128B.128 [R4+0x2000], [R10.64+0x80], !P6 ;  /* 0x020000800a047fae */ /* 0x0005ec000f101d54 */
[----:B------:R2:W-:Y:S02]  /*33f0*/  @!P1 LDGSTS.E.BYPASS.LTC128B.128 [R5+0x18080], [R8.64] ;  /* 0x1808000008059fae */ /* 0x0005e4000b901d54 */
.L_x_1145:
[-C--:B-12345:R-:W-:Y:S01]  /*3400*/  HMMA.16816.F32 R4, R132, R136.reuse, RZ ;  /* 0x000000888404723c */ /* 0x0befe200000018ff */
[----:B------:R-:W-:Y:S01]  /*3410*/  LDSM.16.M88.4 R164, [R172+0x8080] ;  /* 0x00808000aca4783b */ /* 0x000fe20000000200 */
[----:B------:R-:W-:Y:S02]  /*3420*/  UIMAD UR4, UR5, 0x1800, URZ ;  /* 0x00001800050478a4 */ /* 0x000fe4000f8e023f */
[----:B------:R-:W-:Y:S02]  /*3430*/  ULEA UR7, UR14, 0x1, 0x6 ;  /* 0x000000010e077891 */ /* 0x000fe4000f8e303f */
[----:B------:R-:W-:Y:S02]  /*3440*/  USHF.L.U32 UR6, UR18, 0x7, URZ ;  /* 0x0000000712067899 */ /* 0x000fe4000800063f */
[C---:B------:R-:W-:Y:S01]  /*3450*/  HMMA.16816.F32 R8, R140.reuse, R136, RZ ;  /* 0x000000888c08723c */ /* 0x040fe200000018ff */
[----:B------:R-:W0:Y:S01]  /*3460*/  LDGDEPBAR ;  /* 0x00000000000079af */ /* 0x000e220000000000 */
[----:B------:R-:W-:Y:S02]  /*3470*/  UIADD3 UR6, UR7, UR9, -UR6 ;  /* 0x0000000907067290 */ /* 0x000fe4000fffe806 */
[----:B------:R-:W-:Y:S01]  /*3480*/  MOV R29, UR4 ;  /* 0x00000004001d7c02 */ /* 0x000fe20008000f00 */
[----:B------:R-:W-:Y:S03]  /*3490*/  UIADD3 UR19, UR14, 0x2, URZ ;  /* 0x000000020e137890 */ /* 0x000fe6000fffe03f */
[-C--:B------:R-:W-:Y:S01]  /*34a0*/  HMMA.16816.F32 R12, R140, R138.reuse, RZ ;  /* 0x0000008a8c0c723c */ /* 0x080fe200000018ff */
[----:B------:R-:W-:Y:S01]  /*34b0*/  IADD3 R2, R184, 0x800, R29 ;  /* 0x00000800b8027810 */ /* 0x000fe20007ffe01d */
[----:B------:R-:W-:Y:S03]  /*34c0*/  UISETP.GE.AND UP0, UPT, UR19, UR15, UPT ;  /* 0x0000000f1300728c */ /* 0x000fe6000bf06270 */
[----:B------:R-:W-:Y:S03]  /*34d0*/  SHF.L.U32 R3, R2, 0x1, RZ ;  /* 0x0000000102037819 */ /* 0x000fe600000006ff */
[C---:B------:R-:W-:Y:S02]  /*34e0*/  HMMA.16816.F32 R16, R132.reuse, R138, RZ ;  /* 0x0000008a8410723c */ /* 0x040fe400000018ff */
[----:B------:R-:W-:Y:S06]  /*34f0*/  LDSM.16.M88.4 R136, [R3+0x12080] ;  /* 0x012080000388783b */ /* 0x000fec0000000200 */
[-C--:B------:R-:W-:Y:S08]  /*3500*/  HMMA.16816.F32 R20, R132, R144.reuse, RZ ;  /* 0x000000908414723c */ /* 0x080ff000000018ff */
[C---:B------:R-:W-:Y:S07]  /*3510*/  HMMA.16816.F32 R24, R140.reuse, R144, RZ ;  /* 0x000000908c18723c */ /* 0x040fee00000018ff */
[----:B------:R-:W-:Y:S01]  /*3520*/  MOV R144, UR4 ;  /* 0x0000000400907c02 */ /* 0x000fe20008000f00 */
[-C--:B------:R-:W-:Y:S01]  /*3530*/  HMMA.16816.F32 R28, R140, R146.reuse, RZ ;  /* 0x000000928c1c723c */ /* 0x080fe200000018ff */
[----:B------:R-:W1:Y:S07]  /*3540*/  LDSM.16.M88.4 R140, [R180+0x8080] ;  /* 0x00808000b48c783b */ /* 0x000e6e0000000200 */
[----:B------:R-:W-:Y:S01]  /*3550*/  HMMA.16816.F32 R32, R132, R146, RZ ;  /* 0x000000928420723c */ /* 0x000fe200000018ff */
[----:B------:R-:W2:Y:S07]  /*3560*/  LDSM.16.M88.4 R132, [R3+0x12880] ;  /* 0x012880000384783b */ /* 0x000eae0000000200 */
[-C--:B------:R-:W-:Y:S08]  /*3570*/  HMMA.16816.F32 R4, R148, R152.reuse, R4 ;  /* 0x000000989404723c */ /* 0x080ff00000001804 */
[C---:B------:R-:W-:Y:S07]  /*3580*/  HMMA.16816.F32 R8, R156.reuse, R152, R8 ;  /* 0x000000989c08723c */ /* 0x040fee0000001808 */
[----:B------:R-:W-:Y:S01]  /*3590*/  IADD3 R153, R181, 0x800, R144 ;  /* 0x00000800b5997810 */ /* 0x000fe20007ffe090 */
[-C--:B------:R-:W-:Y:S01]  /*35a0*/  HMMA.16816.F32 R12, R156, R154.reuse, R12 ;  /* 0x0000009a9c0c723c */ /* 0x080fe2000000180c */
[----:B------:R-:W3:Y:S03]  /*35b0*/  LDSM.16.M88.4 R144, [R180+0x9080] ;  /* 0x00908000b490783b */ /* 0x000ee60000000200 */
[----:B------:R-:W-:Y:S04]  /*35c0*/  IADD3 R153, R184, R153, RZ ;  /* 0x00000099b8997210 */ /* 0x000fe80007ffe0ff */
[C---:B------:R-:W-:Y:S04]  /*35d0*/  HMMA.16816.F32 R16, R148.reuse, R154, R16 ;  /* 0x0000009a9410723c */ /* 0x040fe80000001810 */
[----:B------:R-:W-:Y:S04]  /*35e0*/  SHF.L.U32 R2, R153, 0x1, RZ ;  /* 0x0000000199027819 */ /* 0x000fe800000006ff */
[-C--:B------:R-:W-:Y:S01]  /*35f0*/  HMMA.16816.F32 R20, R148, R160.reuse, R20 ;  /* 0x000000a09414723c */ /* 0x080fe20000001814 */
[----:B------:R-:W4:Y:S07]  /*3600*/  LDSM.16.M88.4 R152, [R2+0x12080] ;  /* 0x012080000298783b */ /* 0x000f2e0000000200 */
[C---:B------:R-:W-:Y:S01]  /*3610*/  HMMA.16816.F32 R24, R156.reuse, R160, R24 ;  /* 0x000000a09c18723c */ /* 0x040fe20000001818 */
[----:B------:R-:W5:Y:S07]  /*3620*/  LDSM.16.M88.4 R168, [R2+0x12880] ;  /* 0x0128800002a8783b */ /* 0x000f6e0000000200 */
[-C--:B------:R-:W-:Y:S08]  /*3630*/  HMMA.16816.F32 R28, R156, R162.reuse, R28 ;  /* 0x000000a29c1c723c */ /* 0x080ff0000000181c */
[----:B------:R-:W-:Y:S01]  /*3640*/  HMMA.16816.F32 R32, R148, R162, R32 ;  /* 0x000000a29420723c */ /* 0x000fe20000001820 */
[----:B------:R-:W4:Y:S07]  /*3650*/  LDSM.16.M88.4 R148, [R172+0x9080] ;  /* 0x00908000ac94783b */ /* 0x000f2e0000000200 */
[-C--:B-1----:R-:W-:Y:S08]  /*3660*/  HMMA.16816.F32 R4, R136, R140.reuse, R4 ;  /* 0x0000008c8804723c */ /* 0x082ff00000001804 */
[C---:B--2---:R-:W-:Y:S08]  /*3670*/  HMMA.16816.F32 R8, R132.reuse, R140, R8 ;  /* 0x0000008c8408723c */ /* 0x044ff00000001808 */
[-C--:B------:R-:W-:Y:S08]  /*3680*/  HMMA.16816.F32 R12, R132, R142.reuse, R12 ;  /* 0x0000008e840c723c */ /* 0x080ff0000000180c */
[C---:B------:R-:W-:Y:S01]  /*3690*/  HMMA.16816.F32 R16, R136.reuse, R142, R16 ;  /* 0x0000008e8810723c */ /* 0x040fe20000001810 */
[----:B------:R-:W-:Y:S07]  /*36a0*/  LDSM.16.M88.4 R140, [R3+0x13880] ;  /* 0x01388000038c783b */ /* 0x000fee0000000200 */
[-C--:B---3--:R-:W-:Y:S08]  /*36b0*/  HMMA.16816.F32 R20, R136, R144.reuse, R20 ;  /* 0x000000908814723c */ /* 0x088ff00000001814 */
[C---:B------:R-:W-:Y:S07]  /*36c0*/  HMMA.16816.F32 R24, R132.reuse, R144, R24 ;  /* 0x000000908418723c */ /* 0x040fee0000001818 */
[----:B------:R-:W-:Y:S01]  /*36d0*/  MOV R144, UR6 ;  /* 0x0000000600907c02 */ /* 0x000fe20008000f00 */
[-C--:B------:R-:W-:Y:S01]  /*36e0*/  HMMA.16816.F32 R28, R132, R146.reuse, R28 ;  /* 0x00000092841c723c */ /* 0x080fe2000000181c */
[----:B------:R1:W-:Y:S03]  /*36f0*/  LDSM.16.M88.4 R132, [R3+0x13080] ;  /* 0x013080000384783b */ /* 0x0003e60000000200 */
[----:B------:R-:W-:Y:S04]  /*3700*/  IADD3 R144, R189, -c[0x0][0x168], R144 ;  /* 0x80005a00bd907a10 */ /* 0x000fe80007ffe090 */
[----:B------:R-:W-:Y:S01]  /*3710*/  HMMA.16816.F32 R32, R136, R146, R32 ;  /* 0x000000928820723c */ /* 0x000fe20000001820 */
[----:B------:R-:W2:Y:S03]  /*3720*/  LDSM.16.M88.4 R136, [R180+0xa080] ;  /* 0x00a08000b488783b */ /* 0x000ea60000000200 */
[----:B------:R-:W-:Y:S04]  /*3730*/  IADD3 R157, -R205, R144, RZ ;  /* 0x00000090cd9d7210 */ /* 0x000fe80007ffe1ff */
[-C--:B----4-:R-:W-:Y:S05]  /*3740*/  HMMA.16816.F32 R4, R152, R164.reuse, R4 ;  /* 0x000000a49804723c */ /* 0x090fea0000001804 */
[----:B------:R-:W-:Y:S02]  /*3750*/  IADD3 R163, R157, 0x8, RZ ;  /* 0x000000089da37810 */ /* 0x000fe40007ffe0ff */
[----:B------:R-:W-:Y:S01]  /*3760*/  IMNMX R161, R212, R157, PT ;  /* 0x0000009dd4a17217 */ /* 0x000fe20003800200 */
[C---:B-----5:R-:W-:Y:S04]  /*3770*/  HMMA.16816.F32 R8, R168.reuse, R164, R8 ;  /* 0x000000a4a808723c */ /* 0x060fe80000001808 */
[C---:B------:R-:W-:Y:S04]  /*3780*/  ISETP.GT.AND P0, PT, R161.reuse, RZ, PT ;  /* 0x000000ffa100720c */ /* 0x040fe80003f04270 */
[-C--:B------:R-:W-:Y:S04]  /*3790*/  HMMA.16816.F32 R12, R168, R166.reuse, R12 ;  /* 0x000000a6a80c723c */ /* 0x080fe8000000180c */
[C---:B------:R-:W-:Y:S01]  /*37a0*/  FSEL R144, R216.reuse, -INF , P0 ;  /* 0xff800000d8907808 */ /* 0x040fe20000000000 */
[----:B------:R-:W-:Y:S01]  /*37b0*/  FFMA.FTZ R216, -R216, R216, 1 ;  /* 0x3f800000d8d87423 */ /* 0x000fe200000101d8 */
[----:B------:R-:W-:Y:S02]  /*37c0*/  ISETP.GT.AND P0, PT, R161, 0x1, PT ;  /* 0x00000001a100780c */ /* 0x000fe40003f04270 */
[C---:B------:R-:W-:Y:S04]  /*37d0*/  HMMA.16816.F32 R16, R152.reuse, R166, R16 ;  /* 0x000000a69810723c */ /* 0x040fe80000001810 */
[--C-:B-1----:R-:W-:Y:S02]  /*37e0*/  FFMA.FTZ R3, R144, c[0x0][0x29c], -R249.reuse ;  /* 0x0000a70090037a23 */ /* 0x102fe400000108f9 */
[----:B------:R-:W1:Y:S02]  /*37f0*/  LDSM.16.M88.4 R144, [R180+0xb080] ;  /* 0x00b08000b490783b */ /* 0x000e640000000200 */
[-C--:B------:R-:W-:Y:S02]  /*3800*/  HMMA.16816.F32 R20, R152, R148.reuse, R20 ;  /* 0x000000949814723c */ /* 0x080fe40000001814 */
[----:B------:R-:W3:Y:S06]  /*3810*/  MUFU.EX2 R3, R3 ;  /* 0x0000000300037308 */ /* 0x000eec0000000800 */
[C---:B------:R-:W-:Y:S07]  /*3820*/  HMMA.16816.F32 R24, R168.reuse, R148, R24 ;  /* 0x00000094a818723c */ /* 0x040fee0000001818 */
[----:B------:R-:W-:Y:S01]  /*3830*/  FSEL R148, R217, -INF , P0 ;  /* 0xff800000d9947808 */ /* 0x000fe20000000000 */
[-C--:B------:R-:W-:Y:S03]  /*3840*/  HMMA.16816.F32 R28, R168, R150.reuse, R28 ;  /* 0x00000096a81c723c */ /* 0x080fe6000000181c */
[----:B------:R-:W-:Y:S01]  /*3850*/  ISETP.GT.AND P0, PT, R161, 0x20, PT ;  /* 0x00000020a100780c */ /* 0x000fe20003f04270 */
[--C-:B------:R-:W-:Y:S02]  /*3860*/  FFMA.FTZ R156, R148, c[0x0][0x29c], -R249.reuse ;  /* 0x0000a700949c7a23 */ /* 0x100fe400000108f9 */
[----:B------:R-:W-:Y:S01]  /*3870*/  FFMA.FTZ R217, -R217, R217, 1 ;  /* 0x3f800000d9d97423 */ /* 0x000fe200000101d9 */
[----:B------:R-:W-:Y:S01]  /*3880*/  FSEL R148, R225, -INF , P0 ;  /* 0xff800000e1947808 */ /* 0x000fe20000000000 */
[----:B------:R-:W-:Y:S02]  /*3890*/  HMMA.16816.F32 R32, R152, R150, R32 ;  /* 0x000000969820723c */ /* 0x000fe40000001820 */
[----:B------:R-:W4:Y:S02]  /*38a0*/  MUFU.EX2 R156, R156 ;  /* 0x0000009c009c7308 */ /* 0x000f240000000800 */
[C---:B------:R-:W-:Y:S01]  /*38b0*/  ISETP.GT.AND P0, PT, R161.reuse, 0x21, PT ;  /* 0x00000021a100780c */ /* 0x040fe20003f04270 */
[--C-:B------:R-:W-:Y:S03]  /*38c0*/  FFMA.FTZ R158, R148, c[0x0][0x29c], -R249.reuse ;  /* 0x0000a700949e7a23 */ /* 0x100fe600000108f9 */
[-C--:B--2---:R-:W-:Y:S04]  /*38d0*/  HMMA.16816.F32 R4, R132, R136.reuse, R4 ;  /* 0x000000888404723c */ /* 0x084fe80000001804 */
[----:B------:R-:W-:Y:S01]  /*38e0*/  MUFU.EX2 R158, R158 ;  /* 0x0000009e009e7308 */ /* 0x000fe20000000800 */
[----:B------:R-:W-:Y:S02]  /*38f0*/  FSEL R148, R226, -INF , P0 ;  /* 0xff800000e2947808 */ /* 0x000fe40000000000 */
[----:B------:R-:W-:Y:S01]  /*3900*/  ISETP.GT.AND P0, PT, R161, 0x40, PT ;  /* 0x00000040a100780c */ /* 0x000fe20003f04270 */
[C---:B------:R-:W-:Y:S04]  /*3910*/  HMMA.16816.F32 R8, R140.reuse, R136, R8 ;  /* 0x000000888c08723c */ /* 0x040fe80000001808 */
[--C-:B------:R-:W-:Y:S01]  /*3920*/  FFMA.FTZ R159, R148, c[0x0][0x29c], -R249.reuse ;  /* 0x0000a700949f7a23 */ /* 0x100fe200000108f9 */
[----:B------:R-:W-:Y:S01]  /*3930*/  FSEL R152, R229, -INF , P0 ;  /* 0xff800000e5987808 */ /* 0x000fe20000000000 */
[----:B------:R-:W-:Y:S01]  /*3940*/  LDSM.16.M88.4 R148, [R172+0xa080] ;  /* 0x00a08000ac94783b */ /* 0x000fe20000000200 */
[C---:B------:R-:W-:Y:S01]  /*3950*/  ISETP.GT.AND P0, PT, R161.reuse, 0x41, PT ;  /* 0x00000041a100780c */ /* 0x040fe20003f04270 */
[-C--:B------:R-:W-:Y:S02]  /*3960*/  HMMA.16816.F32 R12, R140, R138.reuse, R12 ;  /* 0x0000008a8c0c723c */ /* 0x080fe4000000180c */
[----:B------:R-:W-:Y:S02]  /*3970*/  MUFU.EX2 R159, R159 ;  /* 0x0000009f009f7308 */ /* 0x000fe40000000800 */
[--C-:B------:R-:W-:Y:S01]  /*3980*/  FFMA.FTZ R160, R152, c[0x0][0x29c], -R249.reuse ;  /* 0x0000a70098a07a23 */ /* 0x100fe200000108f9 */
[----:B------:R-:W-:Y:S01]  /*3990*/  FSEL R162, R230, -INF , P0 ;  /* 0xff800000e6a27808 */ /* 0x000fe20000000000 */
[----:B------:R-:W-:Y:S01]  /*39a0*/  LDSM.16.M88.4 R152, [R2+0x13880] ;  /* 0x013880000298783b */ /* 0x000fe20000000200 */
[----:B------:R-:W-:Y:S01]  /*39b0*/  ISETP.GT.AND P0, PT, R161, 0x60, PT ;  /* 0x00000060a100780c */ /* 0x000fe20003f04270 */
[C---:B------:R-:W-:Y:S04]  /*39c0*/  HMMA.16816.F32 R16, R132.reuse, R138, R16 ;  /* 0x0000008a8410723c */ /* 0x040fe80000001810 */
[----:B------:R-:W-:Y:S02]  /*39d0*/  MUFU.EX2 R160, R160 ;  /* 0x000000a000a07308 */ /* 0x000fe40000000800 */
[----:B------:R2:W5:Y:S02]  /*39e0*/  LDSM.16.M88.4 R136, [R2+0x13080] ;  /* 0x013080000288783b */ /* 0x0005640000000200 */
[-C--:B-1----:R-:W-:Y:S08]  /*39f0*/  HMMA.16816.F32 R20, R132, R144.reuse, R20 ;  /* 0x000000908414723c */ /* 0x082ff00000001814 */
[C---:B------:R-:W-:Y:S07]  /*3a00*/  HMMA.16816.F32 R24, R140.reuse, R144, R24 ;  /* 0x000000908c18723c */ /* 0x040fee0000001818 */
[----:B------:R-:W-:Y:S01]  /*3a10*/  FSEL R144, R243, -INF , P0 ;  /* 0xff800000f3907808 */ /* 0x000fe20000000000 */
[-C--:B------:R-:W-:Y:S03]  /*3a20*/  HMMA.16816.F32 R28, R140, R146.reuse, R28 ;  /* 0x000000928c1c723c */ /* 0x080fe6000000181c */
[----:B------:R-:W-:Y:S01]  /*3a30*/  ISETP.GT.AND P0, PT, R161, 0x61, PT ;  /* 0x00000061a100780c */ /* 0x000fe20003f04270 */
[--C-:B------:R-:W-:Y:S02]  /*3a40*/  FFMA.FTZ R145, R162, c[0x0][0x29c], -R249.reuse ;  /* 0x0000a700a2917a23 */ /* 0x100fe400000108f9 */
[--C-:B--2---:R-:W-:Y:S01]  /*3a50*/  FFMA.FTZ R2, R144, c[0x0][0x29c], -R249.reuse ;  /* 0x0000a70090027a23 */ /* 0x104fe200000108f9 */
[----:B------:R-:W-:Y:S01]  /*3a60*/  IMNMX R141, R212, R163, PT ;  /* 0x000000a3d48d7217 */ /* 0x000fe20003800200 */
[----:B------:R-:W-:Y:S01]  /*3a70*/  HMMA.16816.F32 R32, R132, R146, R32 ;  /* 0x000000928420723c */ /* 0x000fe20000001820 */
[----:B------:R-:W1:Y:S01]  /*3a80*/  LDSM.16.M88.4 R132, [R172+0xb080] ;  /* 0x00b08000ac84783b */ /* 0x000e620000000200 */
[----:B------:R-:W2:Y:S02]  /*3a90*/  MUFU.EX2 R145, R145 ;  /* 0x0000009100917308 */ /* 0x000ea40000000800 */
[----:B------:R-:W-:Y:S02]  /*3aa0*/  FSEL R140, R244, -INF , P0 ;  /* 0xff800000f48c7808 */ /* 0x000fe40000000000 */
[C---:B------:R-:W-:Y:S02]  /*3ab0*/  ISETP.GT.AND P0, PT, R141.reuse, RZ, PT ;  /* 0x000000ff8d00720c */ /* 0x040fe40003f04270 */
[C---:B------:R-:W-:Y:S01]  /*3ac0*/  ISETP.GT.AND P6, PT, R141.reuse, 0x21, PT ;  /* 0x000000218d00780c */ /* 0x040fe20003fc4270 */
[----:B------:R-:W-:Y:S01]  /*3ad0*/  FFMA.FTZ R249, R140, c[0x0][0x29c], -R249 ;  /* 0x0000a7008cf97a23 */ /* 0x000fe200000108f9 */
[----:B------:R-:W-:Y:S02]  /*3ae0*/  ISETP.GT.AND P5, PT, R141, 0x40, PT ;  /* 0x000000408d00780c */ /* 0x000fe40003fa4270 */
[----:B------:R-:W-:Y:S01]  /*3af0*/  FSEL R143, R213, -INF , P0 ;  /* 0xff800000d58f7808 */ /* 0x000fe20000000000 */
[----:B------:R-:W1:Y:S01]  /*3b00*/  MUFU.EX2 R2, R2 ;  /* 0x0000000200027308 */ /* 0x000e620000000800 */
[-C--:B-----5:R-:W-:Y:S05]  /*3b10*/  HMMA.16816.F32 R4, R136, R148.reuse, R4 ;  /* 0x000000948804723c */ /* 0x0a0fea0000001804 */
[--C-:B------:R-:W-:Y:S01]  /*3b20*/  FFMA.FTZ R142, R143, c[0x0][0x29c], -R248.reuse ;  /* 0x0000a7008f8e7a23 */ /* 0x100fe200000108f8 */
[C---:B------:R-:W-:Y:S02]  /*3b30*/  ISETP.GT.AND P0, PT, R141.reuse, 0x1, PT ;  /* 0x000000018d00780c */ /* 0x040fe40003f04270 */
[C---:B------:R-:W-:Y:S01]  /*3b40*/  HMMA.16816.F32 R8, R152.reuse, R148, R8 ;  /* 0x000000949808723c */ /* 0x040fe20000001808 */
[----:B------:R5:W-:Y:S03]  /*3b50*/  MUFU.EX2 R140, R142 ;  /* 0x0000008e008c7308 */ /* 0x000be60000000800 */
[----:B------:R-:W-:Y:S02]  /*3b60*/  FSEL R143, R214, -INF , P0 ;  /* 0xff800000d68f7808 */ /* 0x000fe40000000000 */
[----:B------:R-:W-:Y:S02]  /*3b70*/  ISETP.GT.AND P0, PT, R141, 0x20, PT ;  /* 0x000000208d00780c */ /* 0x000fe40003f04270 */
[-C--:B------:R-:W-:Y:S03]  /*3b80*/  HMMA.16816.F32 R12, R152, R150.reuse, R12 ;  /* 0x00000096980c723c */ /* 0x080fe6000000180c */
[----:B------:R-:W2:Y:S01]  /*3b90*/  MUFU.EX2 R249, R249 ;  /* 0x000000f900f97308 */ /* 0x000ea20000000800 */
[----:B------:R-:W-:Y:S01]  /*3ba0*/  FSEL R147, R227, -INF , P0 ;  /* 0xff800000e3937808 */ /* 0x000fe20000000000 */
[--C-:B------:R-:W-:Y:S01]  /*3bb0*/  FFMA.FTZ R144, R143, c[0x0][0x29c], -R248.reuse ;  /* 0x0000a7008f907a23 */ /* 0x100fe200000108f8 */
[----:B------:R-:W-:Y:S02]  /*3bc0*/  ISETP.GT.AND P0, PT, R141, 0x41, PT ;  /* 0x000000418d00780c */ /* 0x000fe40003f04270 */
[C---:B------:R-:W-:Y:S04]  /*3bd0*/  HMMA.16816.F32 R16, R136.reuse, R150, R16 ;  /* 0x000000968810723c */ /* 0x040fe80000001810 */
[----:B------:R-:W-:Y:S01]  /*3be0*/  FSEL R163, R231, -INF , P5 ;  /* 0xff800000e7a37808 */ /* 0x000fe20002800000 */
[----:B------:R2:W2:Y:S01]  /*3bf0*/  MUFU.EX2 R143, R144 ;  /* 0x00000090008f7308 */ /* 0x0004a20000000800 */
[----:B------:R-:W-:Y:S01]  /*3c00*/  ISETP.GT.AND P5, PT, R141, 0x61, PT ;  /* 0x000000618d00780c */ /* 0x000fe20003fa4270 */
[----:B------:R-:W-:Y:S01]  /*3c10*/  FFMA.FTZ R231, -R231, R231, 1 ;  /* 0x3f800000e7e77423 */ /* 0x000fe200000101e7 */
[-C--:B-1----:R-:W-:Y:S04]  /*3c20*/  HMMA.16816.F32 R20, R136, R132.reuse, R20 ;  /* 0x000000848814723c */ /* 0x082fe80000001814 */
[----:B------:R-:W-:Y:S01]  /*3c30*/  IADD3 R149, R157, 0x20, RZ ;  /* 0x000000209d957810 */ /* 0x000fe20007ffe0ff */
[--C-:B-----5:R-:W-:Y:S01]  /*3c40*/  FFMA.FTZ R142, R147, c[0x0][0x29c], -R248.reuse ;  /* 0x0000a700938e7a23 */ /* 0x120fe200000108f8 */
[----:B------:R-:W-:Y:S02]  /*3c50*/  FSEL R147, R228, -INF , P6 ;  /* 0xff800000e4937808 */ /* 0x000fe40003000000 */
[C---:B------:R-:W-:Y:S03]  /*3c60*/  HMMA.16816.F32 R24, R152.reuse, R132, R24 ;  /* 0x000000849818723c */ /* 0x040fe60000001818 */
[----:B------:R-:W-:Y:S01]  /*3c70*/  MUFU.EX2 R142, R142 ;  /* 0x0000008e008e7308 */ /* 0x000fe20000000800 */
[----:B------:R-:W-:Y:S01]  /*3c80*/  ISETP.GT.AND P6, PT, R141, 0x60, PT ;  /* 0x000000608d00780c */ /* 0x000fe20003fc4270 */
[--C-:B------:R-:W-:Y:S01]  /*3c90*/  FFMA.FTZ R147, R147, c[0x0][0x29c], -R248.reuse ;  /* 0x0000a70093937a23 */ /* 0x100fe200000108f8 */
[----:B------:R-:W1:Y:S01]  /*3ca0*/  LDS R141, [R240+0x18280] ;  /* 0x01828000f08d7984 */ /* 0x000e620000000800 */
[----:B------:R-:W-:Y:S01]  /*3cb0*/  IMNMX R149, R212, R149, PT ;  /* 0x00000095d4957217 */ /* 0x000fe20003800200 */
[-C--:B------:R-:W-:Y:S04]  /*3cc0*/  HMMA.16816.F32 R28, R152, R134.reuse, R28 ;  /* 0x00000086981c723c */ /* 0x080fe8000000181c */
[----:B------:R-:W-:Y:S01]  /*3cd0*/  FSEL R161, R232, -INF , P0 ;  /* 0xff800000e8a17808 */ /* 0x000fe20000000000 */
[--C-:B--2---:R-:W-:Y:S01]  /*3ce0*/  FFMA.FTZ R144, R163, c[0x0][0x29c], -R248.reuse ;  /* 0x0000a700a3907a23 */ /* 0x104fe200000108f8 */
[----:B------:R-:W-:Y:S01]  /*3cf0*/  ISETP.GT.AND P0, PT, R149, RZ, PT ;  /* 0x000000ff9500720c */ /* 0x000fe20003f04270 */
[----:B------:R-:W2:Y:S01]  /*3d00*/  MUFU.EX2 R147, R147 ;  /* 0x0000009300937308 */ /* 0x000ea20000000800 */
[----:B------:R-:W-:Y:S01]  /*3d10*/  HMMA.16816.F32 R32, R136, R134, R32 ;  /* 0x000000868820723c */ /* 0x000fe20000001820 */
[----:B------:R-:W5:Y:S03]  /*3d20*/  LDS R138, [R240+0x182a0] ;  /* 0x0182a000f08a7984 */ /* 0x000f660000000800 */
[----:B------:R-:W-:Y:S01]  /*3d30*/  FSEL R167, R246, -INF , P6 ;  /* 0xff800000f6a77808 */ /* 0x000fe20003000000 */
[--C-:B------:R-:W-:Y:S01]  /*3d40*/  FFMA.FTZ R161, R161, c[0x0][0x29c], -R248.reuse ;  /* 0x0000a700a1a17a23 */ /* 0x100fe200000108f8 */
[----:B------:R-:W-:Y:S02]  /*3d50*/  ISETP.GT.AND P6, PT, R149, 0x1, PT ;  /* 0x000000019500780c */ /* 0x000fe40003fc4270 */
[----:B------:R-:W-:Y:S01]  /*3d60*/  FSEL R151, R247, -INF , P5 ;  /* 0xff800000f7977808 */ /* 0x000fe20002800000 */
[--C-:B------:R-:W-:Y:S01]  /*3d70*/  FFMA.FTZ R167, R167, c[0x0][0x29c], -R248.reuse ;  /* 0x0000a700a7a77a23 */ /* 0x100fe200000108f8 */
[----:B------:R-:W-:Y:S01]  /*3d80*/  ISETP.GT.AND P5, PT, R149, 0x20, PT ;  /* 0x000000209500780c */ /* 0x000fe20003fa4270 */
[----:B------:R-:W-:Y:S01]  /*3d90*/  MUFU.EX2 R144, R144 ;  /* 0x0000009000907308 */ /* 0x000fe20000000800 */
[----:B------:R-:W-:Y:S01]  /*3da0*/  FSEL R162, R215, -INF , P0 ;  /* 0xff800000d7a27808 */ /* 0x000fe20000000000 */
[----:B------:R-:W-:Y:S01]  /*3db0*/  FFMA.FTZ R248, R151, c[0x0][0x29c], -R248 ;  /* 0x0000a70097f87a23 */ /* 0x000fe200000108f8 */
[C---:B------:R-:W-:Y:S02]  /*3dc0*/  ISETP.GT.AND P0, PT, R149.reuse, 0x21, PT ;  /* 0x000000219500780c */ /* 0x040fe40003f04270 */
[----:B------:R-:W-:Y:S01]  /*3dd0*/  FSEL R150, R218, -INF , P6 ;  /* 0xff800000da967808 */ /* 0x000fe20003000000 */
[--C-:B------:R-:W-:Y:S01]  /*3de0*/  FFMA.FTZ R152, R162, c[0x0][0x29c], -R245.reuse ;  /* 0x0000a700a2987a23 */ /* 0x100fe200000108f5 */
[----:B------:R-:W-:Y:S02]  /*3df0*/  ISETP.GT.AND P6, PT, R149, 0x40, PT ;  /* 0x000000409500780c */ /* 0x000fe40003fc4270 */
[----:B------:R-:W-:Y:S01]  /*3e00*/  FSEL R148, R221, -INF , P5 ;  /* 0xff800000dd947808 */ /* 0x000fe20002800000 */
[--C-:B------:R-:W-:Y:S01]  /*3e10*/  FFMA.FTZ R150, R150, c[0x0][0x29c], -R245.reuse ;  /* 0x0000a70096967a23 */ /* 0x100fe200000108f5 */
[C---:B------:R-:W-:Y:S01]  /*3e20*/  ISETP.GT.AND P5, PT, R149.reuse, 0x41, PT ;  /* 0x000000419500780c */ /* 0x040fe20003fa4270 */
[----:B------:R-:W-:Y:S01]  /*3e30*/  MUFU.EX2 R167, R167 ;  /* 0x000000a700a77308 */ /* 0x000fe20000000800 */
[----:B------:R-:W-:Y:S01]  /*3e40*/  FSEL R146, R222, -INF , P0 ;  /* 0xff800000de927808 */ /* 0x000fe20000000000 */
[--C-:B------:R-:W-:Y:S01]  /*3e50*/  FFMA.FTZ R148, R148, c[0x0][0x29c], -R245.reuse ;  /* 0x0000a70094947a23 */ /* 0x100fe200000108f5 */
[----:B------:R-:W-:Y:S02]  /*3e60*/  ISETP.GT.AND P0, PT, R149, 0x60, PT ;  /* 0x000000609500780c */ /* 0x000fe40003f04270 */
[----:B------:R-:W-:Y:S01]  /*3e70*/  FSEL R164, R233, -INF , P6 ;  /* 0xff800000e9a47808 */ /* 0x000fe20003000000 */
[----:B------:R-:W-:Y:S01]  /*3e80*/  FFMA.FTZ R146, R146, c[0x0][0x29c], -R245 ;  /* 0x0000a70092927a23 */ /* 0x000fe200000108f5 */
[----:B------:R-:W-:Y:S01]  /*3e90*/  ISETP.GT.AND P6, PT, R149, 0x61, PT ;  /* 0x000000619500780c */ /* 0x000fe20003fc4270 */
[--C-:B-1----:R-:W-:Y:S01]  /*3ea0*/  FADD.FTZ R154, R4, -R141.reuse ;  /* 0x8000008d049a7221 */ /* 0x102fe20000010000 */
[----:B------:R-:W-:Y:S01]  /*3eb0*/  IADD3 R157, R157, 0x28, RZ ;  /* 0x000000289d9d7810 */ /* 0x000fe20007ffe0ff */
[----:B------:R1:W-:Y:S01]  /*3ec0*/  MUFU.EX2 R149, R161 ;  /* 0x000000a100957308 */ /* 0x0003e20000000800 */
[----:B------:R-:W-:Y:S01]  /*3ed0*/  FSEL R250, R234, -INF , P5 ;  /* 0xff800000eafa7808 */ /* 0x000fe20002800000 */
[----:B------:R-:W-:Y:S01]  /*3ee0*/  FADD.FTZ R155, R5, -R141 ;  /* 0x8000008d059b7221 */ /* 0x000fe20000010000 */
[----:B------:R-:W-:Y:S01]  /*3ef0*/  IMNMX R166, R212, R157, PT ;  /* 0x0000009dd4a67217 */ /* 0x000fe20003800200 */
[----:B---3--:R-:W-:Y:S01]  /*3f00*/  FMUL.FTZ R153, R3, R154 ;  /* 0x0000009a03997220 */ /* 0x008fe20000410000 */
[----:B------:R-:W-:Y:S01]  /*3f10*/  FSEL R170, R237, -INF , P0 ;  /* 0xff800000edaa7808 */ /* 0x000fe20000000000 */
[----:B----4-:R-:W-:Y:S01]  /*3f20*/  FMUL.FTZ R154, R156, R155 ;  /* 0x0000009b9c9a7220 */ /* 0x010fe20000410000 */
[----:B------:R-:W-:Y:S01]  /*3f30*/  ISETP.GT.AND P5, PT, R166, RZ, PT ;  /* 0x000000ffa600720c */ /* 0x000fe20003fa4270 */
[--C-:B------:R-:W-:Y:S01]  /*3f40*/  FFMA.FTZ R164, R164, c[0x0][0x29c], -R245.reuse ;  /* 0x0000a700a4a47a23 */ /* 0x100fe200000108f5 */
[----:B------:R-:W-:Y:S01]  /*3f50*/  ISETP.GT.AND P0, PT, R166, 0x1, PT ;  /* 0x00000001a600780c */ /* 0x000fe20003f04270 */
[----:B------:R3:W-:Y:S01]  /*3f60*/  MUFU.EX2 R171, R150 ;  /* 0x0000009600ab7308 */ /* 0x0007e20000000800 */
[----:B------:R-:W-:Y:S01]  /*3f70*/  FSEL R165, R219, -INF , P5 ;  /* 0xff800000dba57808 */ /* 0x000fe20002800000 */
[--C-:B------:R-:W-:Y:S01]  /*3f80*/  FFMA.FTZ R250, R250, c[0x0][0x29c], -R245.reuse ;  /* 0x0000a700fafa7a23 */ /* 0x100fe200000108f5 */
[----:B------:R-:W-:Y:S01]  /*3f90*/  FSEL R163, R220, -INF , P0 ;  /* 0xff800000dca37808 */ /* 0x000fe20000000000 */
[----:B-----5:R-:W-:Y:S01]  /*3fa0*/  FADD.FTZ R34, R34, -R138 ;  /* 0x8000008a22227221 */ /* 0x020fe20000010000 */
[----:B------:R-:W-:Y:S01]  /*3fb0*/  FSEL R168, R238, -INF , P6 ;  /* 0xff800000eea87808 */ /* 0x000fe20003000000 */
[--C-:B------:R-:W-:Y:S01]  /*3fc0*/  FFMA.FTZ R165, R165, c[0x0][0x29c], -R242.reuse ;  /* 0x0000a700a5a57a23 */ /* 0x100fe200000108f2 */
[C---:B------:R-:W-:Y:S01]  /*3fd0*/  ISETP.GT.AND P5, PT, R166.reuse, 0x21, PT ;  /* 0x00000021a600780c */ /* 0x040fe20003fa4270 */
[----:B------:R-:W-:Y:S01]  /*3fe0*/  FFMA.FTZ R163, R163, c[0x0][0x29c], -R242 ;  /* 0x0000a700a3a37a23 */ /* 0x000fe200000108f2 */
[C---:B------:R-:W-:Y:S01]  /*3ff0*/  ISETP.GT.AND P0, PT, R166.reuse, 0x40, PT ;  /* 0x00000040a600780c */ /* 0x040fe20003f04270 */
[----:B------:R-:W4:Y:S01]  /*4000*/  MUFU.EX2 R248, R248 ;  /* 0x000000f800f87308 */ /* 0x000f220000000800 */
[----:B------:R-:W-:Y:S01]  /*4010*/  ISETP.GT.AND P6, PT, R166, 0x20, PT ;  /* 0x00000020a600780c */ /* 0x000fe20003fc4270 */
[----:B------:R-:W-:Y:S01]  /*4020*/  FADD.FTZ R35, R35, -R138 ;  /* 0x8000008a23237221 */ /* 0x000fe20000010000 */
[----:B------:R-:W-:Y:S01]  /*4030*/  FSEL R157, R224, -INF , P5 ;  /* 0xff800000e09d7808 */ /* 0x000fe20002800000 */
[--C-:B------:R-:W-:Y:S01]  /*4040*/  FFMA.FTZ R170, R170, c[0x0][0x29c], -R245.reuse ;  /* 0x0000a700aaaa7a23 */ /* 0x100fe200000108f5 */
[----:B------:R-:W-:Y:S01]  /*4050*/  FSEL R151, R235, -INF , P0 ;  /* 0xff800000eb977808 */ /* 0x000fe20000000000 */
[----:B------:R-:W-:Y:S01]  /*4060*/  FFMA.FTZ R245, R168, c[0x0][0x29c], -R245 ;  /* 0x0000a700a8f57a23 */ /* 0x000fe200000108f5 */
[----:B-1----:R-:W-:Y:S01]  /*4070*/  FSEL R161, R223, -INF , P6 ;  /* 0xff800000dfa17808 */ /* 0x002fe20003000000 */
[--C-:B------:R-:W-:Y:S01]  /*4080*/  FFMA.FTZ R157, R157, c[0x0][0x29c], -R242.reuse ;  /* 0x0000a7009d9d7a23 */ /* 0x100fe200000108f2 */
[C---:B------:R-:W-:Y:S01]  /*4090*/  ISETP.GT.AND P6, PT, R166.reuse, 0x41, PT ;  /* 0x00000041a600780c */ /* 0x040fe20003fc4270 */
[--C-:B------:R-:W-:Y:S01]  /*40a0*/  FFMA.FTZ R151, R151, c[0x0][0x29c], -R242.reuse ;  /* 0x0000a70097977a23 */ /* 0x100fe200000108f2 */
[C---:B------:R-:W-:Y:S01]  /*40b0*/  ISETP.GT.AND P5, PT, R166.reuse, 0x60, PT ;  /* 0x00000060a600780c */ /* 0x040fe20003fa4270 */
[--C-:B------:R-:W-:Y:S01]  /*40c0*/  FFMA.FTZ R161, R161, c[0x0][0x29c], -R242.reuse ;  /* 0x0000a700a1a17a23 */ /* 0x100fe200000108f2 */
[----:B------:R-:W-:Y:S01]  /*40d0*/  ISETP.GT.AND P0, PT, R166, 0x61, PT ;  /* 0x00000061a600780c */ /* 0x000fe20003f04270 */
[--C-:B---3--:R-:W-:Y:S01]  /*40e0*/  FADD.FTZ R150, R21, -R141.reuse ;  /* 0x8000008d15967221 */ /* 0x108fe20000010000 */
[----:B------:R-:W-:Y:S01]  /*40f0*/  FSEL R169, R236, -INF , P6 ;  /* 0xff800000eca97808 */ /* 0x000fe20003000000 */
[----:B------:R-:W-:Y:S01]  /*4100*/  FFMA.FTZ R21, -R226, R226, 1 ;  /* 0x3f800000e2157423 */ /* 0x000fe200000101e2 */
[----:B------:R-:W-:Y:S01]  /*4110*/  FSEL R155, R239, -INF , P5 ;  /* 0xff800000ef9b7808 */ /* 0x000fe20002800000 */
[----:B------:R-:W-:Y:S01]  /*4120*/  FMUL.FTZ R150, R145, R150 ;  /* 0x0000009691967220 */ /* 0x000fe20000410000 */
[----:B------:R-:W-:Y:S01]  /*4130*/  FSEL R139, R241, -INF , P0 ;  /* 0xff800000f18b7808 */ /* 0x000fe20000000000 */
[--C-:B------:R-:W-:Y:S01]  /*4140*/  FFMA.FTZ R169, R169, c[0x0][0x29c], -R242.reuse ;  /* 0x0000a700a9a97a23 */ /* 0x100fe200000108f2 */
[----:B------:R-:W-:Y:S01]  /*4150*/  F2FP.PACK_AB R183, R145, R160 ;  /* 0x000000a091b7723e */ /* 0x000fe200000000ff */
[--C-:B------:R-:W-:Y:S01]  /*4160*/  FFMA.FTZ R155, R155, c[0x0][0x29c], -R242.reuse ;  /* 0x0000a7009b9b7a23 */ /* 0x100fe200000108f2 */
[----:B------:R-:W-:Y:S01]  /*4170*/  MUFU.EX2 R148, R148 ;  /* 0x0000009400947308 */ /* 0x000fe20000000800 */
[----:B------:R-:W-:Y:S01]  /*4180*/  FFMA.FTZ R242, R139, c[0x0][0x29c], -R242 ;  /* 0x0000a7008bf27a23 */ /* 0x000fe200000108f2 */
[----:B------:R-:W-:Y:S01]  /*4190*/  F2FP.PACK_AB R3, R156, R3 ;  /* 0x000000039c03723e */ /* 0x000fe200000000ff */
[--C-:B------:R-:W-:Y:S01]  /*41a0*/  FADD.FTZ R139, R16, -R141.reuse ;  /* 0x8000008d108b7221 */ /* 0x100fe20000010000 */
[----:B------:R-:W-:Y:S01]  /*41b0*/  PLOP3.LUT P0, PT, PT, PT, UP0, 0x80, 0x0 ;  /* 0x000000000000781c */ /* 0x000fe20003f0f008 */
[--C-:B------:R-:W-:Y:S02]  /*41c0*/  FADD.FTZ R16, R17, -R141.reuse ;  /* 0x8000008d11107221 */ /* 0x100fe40000010000 */
[--C-:B------:R-:W-:Y:S02]  /*41d0*/  FADD.FTZ R145, R32, -R141.reuse ;  /* 0x8000008d20917221 */ /* 0x100fe40000010000 */
[--C-:B------:R-:W-:Y:S01]  /*41e0*/  FADD.FTZ R32, R33, -R141.reuse ;  /* 0x8000008d21207221 */ /* 0x100fe20000010000 */
[----:B------:R1:W-:Y:S01]  /*41f0*/  MUFU.EX2 R17, R146 ;  /* 0x0000009200117308 */ /* 0x0003e20000000800 */
[----:B------:R-:W-:Y:S01]  /*4200*/  FMUL.FTZ R145, R2, R145 ;  /* 0x0000009102917220 */ /* 0x000fe20000410000 */
[----:B------:R-:W-:Y:S01]  /*4210*/  F2FP.PACK_AB R2, R249, R2 ;  /* 0x00000002f902723e */ /* 0x000fe200000000ff */
[----:B------:R-:W-:Y:S01]  /*4220*/  FMUL.FTZ R139, R158, R139 ;  /* 0x0000008b9e8b7220 */ /* 0x000fe20000410000 */
[C---:B------:R-:W-:Y:S01]  /*4230*/  F2FP.PACK_AB R158, R159.reuse, R158 ;  /* 0x0000009e9f9e723e */ /* 0x040fe200000000ff */
[----:B------:R-:W-:Y:S02]  /*4240*/  FMUL.FTZ R16, R159, R16 ;  /* 0x000000109f107220 */ /* 0x000fe40000410000 */
[----:B------:R-:W-:Y:S02]  /*4250*/  FADD.FTZ R159, R20, -R141 ;  /* 0x8000008d149f7221 */ /* 0x000fe40000010000 */
[----:B------:R-:W-:Y:S01]  /*4260*/  FFMA.FTZ R141, -R244, R244, 1 ;  /* 0x3f800000f48d7423 */ /* 0x000fe200000101f4 */
[----:B------:R-:W-:Y:S01]  /*4270*/  MUFU.EX2 R164, R164 ;  /* 0x000000a400a47308 */ /* 0x000fe20000000800 */
[----:B------:R-:W-:Y:S02]  /*4280*/  FMUL.FTZ R32, R249, R32 ;  /* 0x00000020f9207220 */ /* 0x000fe40000410000 */
[----:B------:R-:W-:Y:S02]  /*4290*/  FFMA.FTZ R20, -R225, R225, 1 ;  /* 0x3f800000e1147423 */ /* 0x000fe400000101e1 */
[----:B------:R-:W-:Y:S01]  /*42a0*/  FMUL.FTZ R32, R32, R141 ;  /* 0x0000008d20207220 */ /* 0x000fe20000410000 */
[----:B------:R-:W-:Y:S01]  /*42b0*/  F2FP.PACK_AB R141, R143, R140 ;  /* 0x0000008c8f8d723e */ /* 0x000fe200000000ff */
[----:B------:R-:W-:Y:S02]  /*42c0*/  FMUL.FTZ R20, R139, R20 ;  /* 0x000000148b147220 */ /* 0x000fe40000410000 */
[----:B------:R-:W-:Y:S01]  /*42d0*/  FMUL.FTZ R21, R16, R21 ;  /* 0x0000001510157220 */ /* 0x000fe20000410000 */
[----:B------:R-:W-:Y:S01]  /*42e0*/  MUFU.EX2 R33, R250 ;  /* 0x000000fa00217308 */ /* 0x000fe20000000800 */
[----:B------:R-:W-:Y:S02]  /*42f0*/  FFMA.FTZ R139, -R230, R230, 1 ;  /* 0x3f800000e68b7423 */ /* 0x000fe400000101e6 */
[----:B------:R-:W-:Y:S01]  /*4300*/  FMUL.FTZ R159, R160, R159 ;  /* 0x0000009fa09f7220 */ /* 0x000fe20000410000 */
[----:B------:R-:W-:Y:S01]  /*4310*/  F2FP.PACK_AB R20, R21, R20 ;  /* 0x000000141514723e */ /* 0x000fe200000000ff */
[----:B-1----:R-:W-:Y:S02]  /*4320*/  FFMA.FTZ R146, -R243, R243, 1 ;  /* 0x3f800000f3927423 */ /* 0x002fe400000101f3 */
[----:B------:R-:W-:Y:S02]  /*4330*/  FFMA.FTZ R16, -R229, R229, 1 ;  /* 0x3f800000e5107423 */ /* 0x000fe400000101e5 */
[----:B------:R-:W-:Y:S01]  /*4340*/  FMUL.FTZ R145, R145, R146 ;  /* 0x0000009291917220 */ /* 0x000fe20000410000 */
[----:B------:R-:W-:Y:S01]  /*4350*/  MUFU.EX2 R245, R245 ;  /* 0x000000f500f57308 */ /* 0x000fe20000000800 */
[--C-:B------:R-:W-:Y:S02]  /*4360*/  FADD.FTZ R146, R7, -R138.reuse ;  /* 0x8000008a07927221 */ /* 0x100fe40000010000 */
[----:B------:R-:W-:Y:S01]  /*4370*/  FMUL.FTZ R139, R150, R139 ;  /* 0x0000008b968b7220 */ /* 0x000fe20000410000 */
[----:B------:R-:W-:Y:S01]  /*4380*/  F2FP.PACK_AB R32, R32, R145 ;  /* 0x000000912020723e */ /* 0x000fe200000000ff */
[----:B------:R-:W-:Y:S02]  /*4390*/  FMUL.FTZ R146, R143, R146 ;  /* 0x000000928f927220 */ /* 0x000fe40000410000 */
[----:B------:R-:W1:Y:S01]  /*43a0*/  LDS R143, [R240+0x18300] ;  /* 0x01830000f08f7984 */ /* 0x000e620000000800 */
[----:B------:R-:W-:Y:S02]  /*43b0*/  FMUL.FTZ R16, R159, R16 ;  /* 0x000000109f107220 */ /* 0x000fe40000410000 */
[--C-:B------:R-:W-:Y:S01]  /*43c0*/  FADD.FTZ R159, R6, -R138.reuse ;  /* 0x8000008a069f7221 */ /* 0x100fe20000010000 */
[----:B------:R-:W3:Y:S01]  /*43d0*/  MUFU.EX2 R152, R152 ;  /* 0x0000009800987308 */ /* 0x000ee20000000800 */
[--C-:B------:R-:W-:Y:S01]  /*43e0*/  FADD.FTZ R21, R18, -R138.reuse ;  /* 0x8000008a12157221 */ /* 0x100fe20000010000 */
[----:B------:R-:W-:Y:S01]  /*43f0*/  F2FP.PACK_AB R139, R139, R16 ;  /* 0x000000108b8b723e */ /* 0x000fe200000000ff */
[----:B------:R-:W-:Y:S01]  /*4400*/  FMUL.FTZ R159, R140, R159 ;  /* 0x0000009f8c9f7220 */ /* 0x000fe20000410000 */
[----:B------:R-:W5:Y:S01]  /*4410*/  LDS R240, [R240+0x18320] ;  /* 0x01832000f0f07984 */ /* 0x000f620000000800 */
[----:B------:R-:W-:Y:S02]  /*4420*/  FFMA.FTZ R140, -R213, R213, 1 ;  /* 0x3f800000d58c7423 */ /* 0x000fe400000101d5 */
[----:B------:R-:W-:Y:S01]  /*4430*/  FFMA.FTZ R213, -R214, R214, 1 ;  /* 0x3f800000d6d57423 */ /* 0x000fe200000101d6 */
[----:B------:R1:W-:Y:S01]  /*4440*/  STS [R204+0x18480], R3 ;  /* 0x01848003cc007388 */ /* 0x0003e20000000800 */
[--C-:B------:R-:W-:Y:S01]  /*4450*/  FADD.FTZ R16, R19, -R138.reuse ;  /* 0x8000008a13107221 */ /* 0x100fe20000010000 */
[----:B------:R-:W-:Y:S01]  /*4460*/  MUFU.EX2 R165, R165 ;  /* 0x000000a500a57308 */ /* 0x000fe20000000800 */
[----:B------:R-:W-:Y:S01]  /*4470*/  FMUL.FTZ R140, R159, R140 ;  /* 0x0000008c9f8c7220 */ /* 0x000fe20000410000 */
[----:B------:R-:W-:Y:S01]  /*4480*/  STS [R204+0x18880], R141 ;  /* 0x0188808dcc007388 */ /* 0x000fe20000000800 */
[----:B------:R-:W-:Y:S02]  /*4490*/  FMUL.FTZ R213, R146, R213 ;  /* 0x000000d592d57220 */ /* 0x000fe40000410000 */
[----:B--2---:R-:W-:Y:S01]  /*44a0*/  FMUL.FTZ R16, R147, R16 ;  /* 0x0000001093107220 */ /* 0x004fe20000410000 */
[----:B------:R-:W-:Y:S01]  /*44b0*/  STS [R201], R158 ;  /* 0x0000009ec9007388 */ /* 0x000fe20000000800 */
[--C-:B------:R-:W-:Y:S01]  /*44c0*/  FADD.FTZ R19, R22, -R138.reuse ;  /* 0x8000008a16137221 */ /* 0x100fe20000010000 */
[----:B------:R-:W-:Y:S01]  /*44d0*/  F2FP.PACK_AB R213, R213, R140 ;  /* 0x0000008cd5d5723e */ /* 0x000fe200000000ff */
[----:B------:R-:W-:Y:S01]  /*44e0*/  FADD.FTZ R18, R23, -R138 ;  /* 0x8000008a17127221 */ /* 0x000fe20000010000 */
[----:B------:R-:W-:Y:S01]  /*44f0*/  MUFU.EX2 R161, R161 ;  /* 0x000000a100a17308 */ /* 0x000fe20000000800 */
[----:B------:R-:W-:Y:S01]  /*4500*/  FFMA.FTZ R23, -R228, R228, 1 ;  /* 0x3f800000e4177423 */ /* 0x000fe200000101e4 */
[----:B----4-:R-:W-:Y:S01]  /*4510*/  F2FP.PACK_AB R138, R248, R167 ;  /* 0x000000a7f88a723e */ /* 0x010fe200000000ff */
[C---:B------:R-:W-:Y:S02]  /*4520*/  FMUL.FTZ R18, R149.reuse, R18 ;  /* 0x0000001295127220 */ /* 0x040fe40000410000 */
[----:B------:R-:W-:Y:S01]  /*4530*/  FMUL.FTZ R140, R144, R19 ;  /* 0x00000013908c7220 */ /* 0x000fe20000410000 */
[----:B------:R-:W-:Y:S01]  /*4540*/  F2FP.PACK_AB R19, R149, R144 ;  /* 0x000000909513723e */ /* 0x000fe200000000ff */
[----:B------:R-:W-:Y:S02]  /*4550*/  FMUL.FTZ R16, R16, R23 ;  /* 0x0000001710107220 */ /* 0x000fe40000410000 */
[----:B------:R-:W-:Y:S01]  /*4560*/  FFMA.FTZ R23, -R232, R232, 1 ;  /* 0x3f800000e8177423 */ /* 0x000fe200000101e8 */
[----:B------:R-:W-:Y:S01]  /*4570*/  MUFU.EX2 R151, R151 ;  /* 0x0000009700977308 */ /* 0x000fe20000000800 */
[----:B------:R-:W-:Y:S02]  /*4580*/  FFMA.FTZ R145, -R246, R246, 1 ;  /* 0x3f800000f6917423 */ /* 0x000fe400000101f6 */
[----:B------:R-:W-:Y:S01]  /*4590*/  FMUL.FTZ R21, R142, R21 ;  /* 0x000000158e157220 */ /* 0x000fe20000410000 */
[----:B------:R-:W-:Y:S01]  /*45a0*/  F2FP.PACK_AB R142, R147, R142 ;  /* 0x0000008e938e723e */ /* 0x000fe200000000ff */
[----:B------:R-:W-:Y:S02]  /*45b0*/  FFMA.FTZ R22, -R227, R227, 1 ;  /* 0x3f800000e3167423 */ /* 0x000fe400000101e3 */
[----:B------:R-:W-:Y:S02]  /*45c0*/  FMUL.FTZ R34, R167, R34 ;  /* 0x00000022a7227220 */ /* 0x000fe40000410000 */
[----:B------:R-:W-:Y:S01]  /*45d0*/  FMUL.FTZ R35, R248, R35 ;  /* 0x00000023f8237220 */ /* 0x000fe20000410000 */
[----:B------:R-:W-:Y:S01]  /*45e0*/  STS [R201+0x400], R142 ;  /* 0x0004008ec9007388 */ /* 0x000fe20000000800 */
[----:B------:R-:W-:Y:S01]  /*45f0*/  FFMA.FTZ R144, -R247, R247, 1 ;  /* 0x3f800000f7907423 */ /* 0x000fe200000101f7 */
[----:B------:R-:W-:Y:S01]  /*4600*/  MUFU.EX2 R170, R170 ;  /* 0x000000aa00aa7308 */ /* 0x000fe20000000800 */
[----:B------:R-:W-:Y:S02]  /*4610*/  FMUL.FTZ R140, R140, R231 ;  /* 0x000000e78c8c7220 */ /* 0x000fe40000410000 */
[----:B------:R-:W-:Y:S02]  /*4620*/  FMUL.FTZ R23, R18, R23 ;  /* 0x0000001712177220 */ /* 0x000fe40000410000 */
[----:B------:R-:W-:Y:S02]  /*4630*/  FMUL.FTZ R34, R34, R145 ;  /* 0x0000009122227220 */ /* 0x000fe40000410000 */
[----:B------:R-:W-:Y:S01]  /*4640*/  FMUL.FTZ R21, R21, R22 ;  /* 0x0000001615157220 */ /* 0x000fe20000410000 */
[----:B------:R-:W-:Y:S01]  /*4650*/  F2FP.PACK_AB R23, R23, R140 ;  /* 0x0000008c1717723e */ /* 0x000fe200000000ff */
[----:B------:R-:W-:Y:S01]  /*4660*/  FMUL.FTZ R35, R35, R144 ;  /* 0x0000009023237220 */ /* 0x000fe20000410000 */
[----:B------:R-:W2:Y:S01]  /*4670*/  MUFU.EX2 R22, R163 ;  /* 0x000000a300167308 */ /* 0x000ea20000000800 */
[--C-:B-1----:R-:W-:Y:S01]  /*4680*/  FADD.FTZ R18, R13, -R143.reuse ;  /* 0x8000008f0d127221 */ /* 0x102fe20000010000 */
[----:B------:R-:W-:Y:S01]  /*4690*/  F2FP.PACK_AB R16, R16, R21 ;  /* 0x000000151010723e */ /* 0x000fe200000000ff */
[--C-:B------:R-:W-:Y:S01]  /*46a0*/  FADD.FTZ R21, R8, -R143.reuse ;  /* 0x8000008f08157221 */ /* 0x100fe20000010000 */
[----:B------:R-:W-:Y:S01]  /*46b0*/  F2FP.PACK_AB R34, R35, R34 ;  /* 0x000000222322723e */ /* 0x000fe200000000ff */
[--C-:B------:R-:W-:Y:S01]  /*46c0*/  FADD.FTZ R8, R9, -R143.reuse ;  /* 0x8000008f09087221 */ /* 0x100fe20000010000 */
[C---:B---3--:R-:W-:Y:S01]  /*46d0*/  F2FP.PACK_AB R9, R171.reuse, R152 ;  /* 0x00000098ab09723e */ /* 0x048fe200000000ff */
[--C-:B------:R-:W-:Y:S02]  /*46e0*/  FADD.FTZ R35, R12, -R143.reuse ;  /* 0x8000008f0c237221 */ /* 0x100fe40000010000 */
[----:B------:R-:W-:Y:S01]  /*46f0*/  FMUL.FTZ R8, R171, R8 ;  /* 0x00000008ab087220 */ /* 0x000fe20000410000 */
[----:B------:R-:W1:Y:S01]  /*4700*/  MUFU.EX2 R140, R157 ;  /* 0x0000009d008c7308 */ /* 0x000e620000000800 */
[----:B------:R-:W-:Y:S01]  /*4710*/  FMUL.FTZ R35, R148, R35 ;  /* 0x0000002394237220 */ /* 0x000fe20000410000 */
[C---:B------:R-:W-:Y:S01]  /*4720*/  F2FP.PACK_AB R148, R17.reuse, R148 ;  /* 0x000000941194723e */ /* 0x040fe200000000ff */
[----:B------:R-:W-:Y:S01]  /*4730*/  FMUL.FTZ R18, R17, R18 ;  /* 0x0000001211127220 */ /* 0x000fe20000410000 */
[----:B------:R-:W-:Y:S01]  /*4740*/  STS [R204+0x19480], R9 ;  /* 0x01948009cc007388 */ /* 0x000fe20000000800 */
[----:B------:R-:W-:Y:S02]  /*4750*/  FFMA.FTZ R17, -R222, R222, 1 ;  /* 0x3f800000de117423 */ /* 0x000fe400000101de */
[----:B------:R-:W-:Y:S02]  /*4760*/  FFMA.FTZ R13, -R218, R218, 1 ;  /* 0x3f800000da0d7423 */ /* 0x000fe400000101da */
[----:B------:R-:W-:Y:S01]  /*4770*/  FFMA.FTZ R144, -R221, R221, 1 ;  /* 0x3f800000dd907423 */ /* 0x000fe200000101dd */
[----:B------:R-:W-:Y:S01]  /*4780*/  MUFU.EX2 R155, R155 ;  /* 0x0000009b009b7308 */ /* 0x000fe20000000800 */
[----:B------:R-:W-:Y:S02]  /*4790*/  FMUL.FTZ R13, R8, R13 ;  /* 0x0000000d080d7220 */ /* 0x000fe40000410000 */
[--C-:B------:R-:W-:Y:S01]  /*47a0*/  FADD.FTZ R8, R25, -R143.reuse ;  /* 0x8000008f19087221 */ /* 0x100fe20000010000 */
[----:B------:R-:W-:Y:S01]  /*47b0*/  F2FP.PACK_AB R25, R33, R164 ;  /* 0x000000a42119723e */ /* 0x000fe200000000ff */
[----:B------:R-:W-:Y:S02]  /*47c0*/  FMUL.FTZ R18, R18, R17 ;  /* 0x0000001112127220 */ /* 0x000fe40000410000 */
[--C-:B------:R-:W-:Y:S02]  /*47d0*/  FADD.FTZ R17, R24, -R143.reuse ;  /* 0x8000008f18117221 */ /* 0x100fe40000010000 */
[----:B------:R-:W-:Y:S01]  /*47e0*/  FMUL.FTZ R35, R35, R144 ;  /* 0x0000009023237220 */ /* 0x000fe20000410000 */
[----:B------:R-:W-:Y:S01]  /*47f0*/  MUFU.EX2 R242, R242 ;  /* 0x000000f200f27308 */ /* 0x000fe20000000800 */
[--C-:B------:R-:W-:Y:S02]  /*4800*/  FADD.FTZ R24, R29, -R143.reuse ;  /* 0x8000008f1d187221 */ /* 0x100fe40000010000 */
[----:B------:R-:W-:Y:S01]  /*4810*/  FFMA.FTZ R29, -R234, R234, 1 ;  /* 0x3f800000ea1d7423 */ /* 0x000fe200000101ea */
[----:B------:R-:W-:Y:S01]  /*4820*/  F2FP.PACK_AB R18, R18, R35 ;  /* 0x000000231212723e */ /* 0x000fe200000000ff */
[----:B------:R-:W-:Y:S02]  /*4830*/  FMUL.FTZ R8, R33, R8 ;  /* 0x0000000821087220 */ /* 0x000fe40000410000 */
[----:B------:R-:W-:Y:S02]  /*4840*/  FFMA.FTZ R144, -R233, R233, 1 ;  /* 0x3f800000e9907423 */ /* 0x000fe400000101e9 */
[----:B------:R-:W-:Y:S02]  /*4850*/  FMUL.FTZ R17, R164, R17 ;  /* 0x00000011a4117220 */ /* 0x000fe40000410000 */
[----:B------:R-:W-:Y:S02]  /*4860*/  FMUL.FTZ R8, R8, R29 ;  /* 0x0000001d08087220 */ /* 0x000fe40000410000 */
[----:B------:R-:W-:Y:S02]  /*4870*/  FMUL.FTZ R17, R17, R144 ;  /* 0x0000009011117220 */ /* 0x000fe40000410000 */
[----:B------:R-:W-:Y:S02]  /*4880*/  FMUL.FTZ R24, R245, R24 ;  /* 0x00000018f5187220 */ /* 0x000fe40000410000 */
[----:B------:R-:W-:Y:S02]  /*4890*/  FFMA.FTZ R33, -R238, R238, 1 ;  /* 0x3f800000ee217423 */ /* 0x000fe400000101ee */
[----:B------:R-:W-:Y:S02]  /*48a0*/  FMUL.FTZ R21, R152, R21 ;  /* 0x0000001598157220 */ /* 0x000fe40000410000 */
[----:B------:R-:W-:Y:S01]  /*48b0*/  FMUL.FTZ R24, R24, R33 ;  /* 0x0000002118187220 */ /* 0x000fe20000410000 */
[----:B------:R-:W-:Y:S01]  /*48c0*/  F2FP.PACK_AB R33, R8, R17 ;  /* 0x000000110821723e */ /* 0x000fe200000000ff */
[----:B------:R-:W-:Y:S01]  /*48d0*/  FFMA.FTZ R12, -R215, R215, 1 ;  /* 0x3f800000d70c7423 */ /* 0x000fe200000101d7 */
[----:B--2---:R-:W-:Y:S01]  /*48e0*/  F2FP.PACK_AB R17, R22, R165 ;  /* 0x000000a51611723e */ /* 0x004fe200000000ff */
[----:B------:R-:W-:Y:S01]  /*48f0*/  FMUL.FTZ R153, R153, R216 ;  /* 0x000000d899997220 */ /* 0x000fe20000410000 */
[----:B-1----:R-:W-:Y:S01]  /*4900*/  F2FP.PACK_AB R8, R140, R161 ;  /* 0x000000a18c08723e */ /* 0x002fe200000000ff */
[----:B------:R-:W-:Y:S02]  /*4910*/  FMUL.FTZ R12, R21, R12 ;  /* 0x0000000c150c7220 */ /* 0x000fe40000410000 */
[----:B------:R-:W-:Y:S01]  /*4920*/  STS [R204+0x19880], R17 ;  /* 0x01988011cc007388 */ /* 0x000fe20000000800 */
[----:B------:R-:W-:Y:S02]  /*4930*/  FADD.FTZ R21, R28, -R143 ;  /* 0x8000008f1c157221 */ /* 0x000fe40000010000 */
[----:B------:R-:W1:Y:S01]  /*4940*/  MUFU.EX2 R28, R169 ;  /* 0x000000a9001c7308 */ /* 0x000e620000000800 */
[----:B------:R-:W-:Y:S01]  /*4950*/  STS [R201+0x1000], R148 ;  /* 0x00100094c9007388 */ /* 0x000fe20000000800 */
[----:B------:R-:W-:Y:S01]  /*4960*/  FMUL.FTZ R21, R170, R21 ;  /* 0x00000015aa157220 */ /* 0x000fe20000410000 */
[----:B------:R-:W-:Y:S01]  /*4970*/  F2FP.PACK_AB R170, R245, R170 ;  /* 0x000000aaf5aa723e */ /* 0x000fe200000000ff */
[----:B------:R-:W-:Y:S01]  /*4980*/  FMUL.FTZ R154, R154, R217 ;  /* 0x000000d99a9a7220 */ /* 0x000fe20000410000 */
[----:B------:R-:W-:Y:S01]  /*4990*/  STS [R201+0x1400], R8 ;  /* 0x00140008c9007388 */ /* 0x000fe20000000800 */
[--C-:B-----5:R-:W-:Y:S01]  /*49a0*/  FADD.FTZ R11, R11, -R240.reuse ;  /* 0x800000f00b0b7221 */ /* 0x120fe20000010000 */
[----:B------:R-:W-:Y:S01]  /*49b0*/  F2FP.PACK_AB R13, R13, R12 ;  /* 0x0000000c0d0d723e */ /* 0x000fe200000000ff */
[--C-:B------:R-:W-:Y:S01]  /*49c0*/  FADD.FTZ R10, R10, -R240.reuse ;  /* 0x800000f00a0a7221 */ /* 0x100fe20000010000 */
[----:B------:R-:W-:Y:S01]  /*49d0*/  STS [R204+0x1a480], R183 ;  /* 0x01a480b7cc007388 */ /* 0x000fe20000000800 */
[----:B------:R-:W-:Y:S01]  /*49e0*/  FMUL.FTZ R11, R22, R11 ;  /* 0x0000000b160b7220 */ /* 0x000fe20000410000 */
[----:B------:R-:W-:Y:S01]  /*49f0*/  F2FP.PACK_AB R153, R154, R153 ;  /* 0x000000999a99723e */ /* 0x000fe200000000ff */
[----:B------:R-:W-:Y:S01]  /*4a00*/  FMUL.FTZ R10, R165, R10 ;  /* 0x0000000aa50a7220 */ /* 0x000fe20000410000 */
[----:B------:R-:W-:Y:S01]  /*4a10*/  STS [R204+0x1a880], R19 ;  /* 0x01a88013cc007388 */ /* 0x000fe20000000800 */
[--C-:B------:R-:W-:Y:S02]  /*4a20*/  FADD.FTZ R15, R15, -R240.reuse ;  /* 0x800000f00f0f7221 */ /* 0x100fe40000010000 */
[----:B------:R-:W-:Y:S01]  /*4a30*/  FFMA.FTZ R219, -R219, R219, 1 ;  /* 0x3f800000dbdb7423 */ /* 0x000fe200000101db */
[----:B------:R2:W-:Y:S01]  /*4a40*/  STS [R201+0x2000], R2 ;  /* 0x00200002c9007388 */ /* 0x0005e20000000800 */
[----:B------:R-:W-:Y:S02]  /*4a50*/  FFMA.FTZ R220, -R220, R220, 1 ;  /* 0x3f800000dcdc7423 */ /* 0x000fe400000101dc */
[--C-:B------:R-:W-:Y:S01]  /*4a60*/  FADD.FTZ R14, R14, -R240.reuse ;  /* 0x800000f00e0e7221 */ /* 0x100fe20000010000 */
[----:B------:R-:W-:Y:S01]  /*4a70*/  STS [R201+0x2400], R138 ;  /* 0x0024008ac9007388 */ /* 0x000fe20000000800 */
[----:B------:R-:W-:Y:S01]  /*4a80*/  FMUL.FTZ R15, R140, R15 ;  /* 0x0000000f8c0f7220 */ /* 0x000fe20000410000 */
[----:B-1----:R-:W-:Y:S02]  /*4a90*/  F2FP.PACK_AB R3, R28, R151 ;  /* 0x000000971c03723e */ /* 0x002fe400000000ff */
[----:B------:R-:W-:Y:S01]  /*4aa0*/  STS [R204+0x1b480], R25 ;  /* 0x01b48019cc007388 */ /* 0x000fe20000000800 */
[----:B------:R-:W-:Y:S02]  /*4ab0*/  FMUL.FTZ R10, R10, R219 ;  /* 0x000000db0a0a7220 */ /* 0x000fe40000410000 */
[----:B------:R-:W-:Y:S01]  /*4ac0*/  FMUL.FTZ R11, R11, R220 ;  /* 0x000000dc0b0b7220 */ /* 0x000fe20000410000 */
[----:B------:R1:W-:Y:S01]  /*4ad0*/  STS [R204+0x1b880], R3 ;  /* 0x01b88003cc007388 */ /* 0x0003e20000000800 */
[----:B------:R-:W-:Y:S02]  /*4ae0*/  FFMA.FTZ R224, -R224, R224, 1 ;  /* 0x3f800000e0e07423 */ /* 0x000fe400000101e0 */
[----:B------:R-:W-:Y:S01]  /*4af0*/  FMUL.FTZ R14, R161, R14 ;  /* 0x0000000ea10e7220 */ /* 0x000fe20000410000 */
[----:B------:R-:W-:Y:S01]  /*4b00*/  STS [R201+0x3000], R170 ;  /* 0x003000aac9007388 */ /* 0x000fe20000000800 */
[----:B------:R-:W-:Y:S01]  /*4b10*/  FFMA.FTZ R223, -R223, R223, 1 ;  /* 0x3f800000dfdf7423 */ /* 0x000fe200000101df */
[----:B------:R-:W-:Y:S01]  /*4b20*/  F2FP.PACK_AB R11, R11, R10 ;  /* 0x0000000a0b0b723e */ /* 0x000fe200000000ff */
[----:B------:R-:W-:Y:S02]  /*4b30*/  FMUL.FTZ R15, R15, R224 ;  /* 0x000000e00f0f7220 */ /* 0x000fe40000410000 */
[----:B------:R-:W-:Y:S02]  /*4b40*/  FMUL.FTZ R14, R14, R223 ;  /* 0x000000df0e0e7220 */ /* 0x000fe40000410000 */
[--C-:B------:R-:W-:Y:S01]  /*4b50*/  FADD.FTZ R26, R26, -R240.reuse ;  /* 0x800000f01a1a7221 */ /* 0x100fe20000010000 */
[----:B--2---:R-:W-:Y:S01]  /*4b60*/  F2FP.PACK_AB R2, R242, R155 ;  /* 0x0000009bf202723e */ /* 0x004fe200000000ff */
[--C-:B------:R-:W-:Y:S01]  /*4b70*/  FADD.FTZ R27, R27, -R240.reuse ;  /* 0x800000f01b1b7221 */ /* 0x100fe20000010000 */
[----:B------:R-:W-:Y:S01]  /*4b80*/  F2FP.PACK_AB R14, R15, R14 ;  /* 0x0000000e0f0e723e */ /* 0x000fe200000000ff */
[----:B------:R-:W-:Y:S02]  /*4b90*/  FMUL.FTZ R26, R151, R26 ;  /* 0x0000001a971a7220 */ /* 0x000fe40000410000 */
[----:B------:R2:W-:Y:S01]  /*4ba0*/  STS [R201+0x3400], R2 ;  /* 0x00340002c9007388 */ /* 0x0005e20000000800 */
[----:B------:R-:W-:Y:S02]  /*4bb0*/  FMUL.FTZ R27, R28, R27 ;  /* 0x0000001b1c1b7220 */ /* 0x000fe40000410000 */
[----:B------:R-:W-:Y:S01]  /*4bc0*/  FFMA.FTZ R235, -R235, R235, 1 ;  /* 0x3f800000ebeb7423 */ /* 0x000fe200000101eb */
[----:B------:R-:W-:Y:S01]  /*4bd0*/  BAR.SYNC.DEFER_BLOCKING 0x0 ;  /* 0x0000000000007b1d */ /* 0x000fe20000010000 */
[----:B------:R-:W-:Y:S02]  /*4be0*/  FFMA.FTZ R236, -R236, R236, 1 ;  /* 0x3f800000ecec7423 */ /* 0x000fe400000101ec */
[--C-:B------:R-:W-:Y:S01]  /*4bf0*/  FADD.FTZ R30, R30, -R240.reuse ;  /* 0x800000f01e1e7221 */ /* 0x100fe20000010000 */
[----:B-1----:R-:W-:Y:S01]  /*4c00*/  MOV R3, UR5 ;  /* 0x0000000500037c02 */ /* 0x002fe20008000f00 */
[----:B------:R-:W-:Y:S02]  /*4c10*/  FADD.FTZ R31, R31, -R240 ;  /* 0x800000f01f1f7221 */ /* 0x000fe40000010000 */
[----:B------:R-:W-:Y:S02]  /*4c20*/  FFMA.FTZ R146, -R237, R237, 1 ;  /* 0x3f800000ed927423 */ /* 0x000fe400000101ed */
[----:B------:R-:W-:Y:S02]  /*4c30*/  FMUL.FTZ R26, R26, R235 ;  /* 0x000000eb1a1a7220 */ /* 0x000fe40000410000 */
[----:B------:R-:W-:Y:S02]  /*4c40*/  FMUL.FTZ R27, R27, R236 ;  /* 0x000000ec1b1b7220 */ /* 0x000fe40000410000 */
[----:B------:R-:W-:Y:S02]  /*4c50*/  FMUL.FTZ R30, R155, R30 ;  /* 0x0000001e9b1e7220 */ /* 0x000fe40000410000 */
[----:B------:R-:W-:Y:S01]  /*4c60*/  FMUL.FTZ R31, R242, R31 ;  /* 0x0000001ff21f7220 */ /* 0x000fe20000410000 */
[----:B------:R-:W-:Y:S01]  /*4c70*/  F2FP.PACK_AB R141, R27, R26 ;  /* 0x0000001a1b8d723e */ /* 0x000fe200000000ff */
[----:B------:R-:W-:Y:S02]  /*4c80*/  FFMA.FTZ R239, -R239, R239, 1 ;  /* 0x3f800000efef7423 */ /* 0x000fe400000101ef */
[----:B------:R-:W-:Y:S02]  /*4c90*/  FMUL.FTZ R21, R21, R146 ;  /* 0x0000009215157220 */ /* 0x000fe40000410000 */
[----:B--2---:R-:W-:Y:S02]  /*4ca0*/  FFMA.FTZ R2, -R241, R241, 1 ;  /* 0x3f800000f1027423 */ /* 0x004fe400000101f1 */
[----:B------:R-:W-:Y:S01]  /*4cb0*/  FMUL.FTZ R30, R30, R239 ;  /* 0x000000ef1e1e7220 */ /* 0x000fe20000410000 */
[----:B------:R-:W-:Y:S01]  /*4cc0*/  STS [R204+0x1c480], R153 ;  /* 0x01c48099cc007388 */ /* 0x000fe20000000800 */
[----:B------:R-:W-:Y:S01]  /*4cd0*/  FMUL.FTZ R31, R31, R2 ;  /* 0x000000021f1f7220 */ /* 0x000fe20000410000 */
[----:B------:R-:W-:Y:S01]  /*4ce0*/  F2FP.PACK_AB R144, R24, R21 ;  /* 0x000000151890723e */ /* 0x000fe200000000ff */
[----:B------:R-:W-:Y:S01]  /*4cf0*/  IMAD R3, R3, 0x1800, R182 ;  /* 0x0000180003037824 */ /* 0x000fe200078e02b6 */
[----:B------:R-:W-:Y:S02]  /*4d00*/  STS [R204+0x1c880], R213 ;  /* 0x01c880d5cc007388 */ /* 0x000fe40000000800 */
[----:B------:R-:W-:Y:S02]  /*4d10*/  F2FP.PACK_AB R2, R31, R30 ;  /* 0x0000001e1f02723e */ /* 0x000fe400000000ff */
        /* <DEDUP_REMOVED lines=95> */
[----:B-12-45:R-:W-:Y:S02]  /*5310*/  USHF.R.S32.HI UR4, URZ, 0x1f, UR19 ;  /* 0x0000001f3f047899 */ /* 0x036fe40008011413 */
[----:B------:R-:W-:Y:S02]  /*5320*/  ULDC.64 UR6, c[0x0][0x208] ;  /* 0x0000820000067ab9 */ /* 0x000fe40000000a00 */
[----:B------:R-:W-:Y:S02]  /*5330*/  UIMAD UR4, UR4, UR6, URZ ;  /* 0x00000006040472a4 */ /* 0x000fe4000f8e023f */
[----:B------:R-:W-:Y:S02]  /*5340*/  UIMAD.WIDE.U32 UR22, UR19, UR6, URZ ;  /* 0x00000006131672a5 */ /* 0x000fe4000f8e003f */
[----:B------:R-:W-:Y:S02]  /*5350*/  UIMAD UR4, UR19, UR7, UR4 ;  /* 0x00000007130472a4 */ /* 0x000fe4000f8e0204 */
[----:B------:R-:W-:Y:S02]  /*5360*/  USHF.L.U32 UR19, UR19, 0x6, URZ ;  /* 0x0000000613137899 */ /* 0x000fe4000800063f */
[----:B------:R-:W-:Y:S01]  /*5370*/  UIADD3 UR4, UR23, UR4, URZ ;  /* 0x0000000417047290 */ /* 0x000fe2000fffe03f */
[----:B------:R-:W-:Y:S02]  /*5380*/  IMAD.U32 R8, RZ, RZ, UR22 ;  /* 0x00000016ff087e24 */ /* 0x000fe4000f8e00ff */
[----:B------:R-:W-:Y:S01]  /*5390*/  IMAD.U32 R9, RZ, RZ, UR23 ;  /* 0x00000017ff097e24 */ /* 0x000fe2000f8e00ff */
[----:B------:R-:W-:Y:S01]  /*53a0*/  IADD3 R6, P0, R194, UR19, RZ ;  /* 0x00000013c2067c10 */ /* 0x000fe2000ff1e0ff */
[----:B------:R-:W-:Y:S01]  /*53b0*/  IMAD.U32 R5, RZ, RZ, UR19 ;  /* 0x00000013ff057e24 */ /* 0x000fe2000f8e00ff */
[----:B------:R-:W-:Y:S01]  /*53c0*/  UIADD3 UR19, -UR19, UR8, URZ ;  /* 0x0000000813137290 */ /* 0x000fe2000fffe13f */
[----:B------:R-:W-:Y:S01]  /*53d0*/  IMAD.U32 R7, RZ, RZ, UR4 ;  /* 0x00000004ff077e24 */ /* 0x000fe2000f8e00ff */
[----:B------:R-:W-:Y:S02]  /*53e0*/  LEA R4, P5, R8, R190, 0x6 ;  /* 0x000000be08047211 */ /* 0x000fe400078a30ff */
[----:B------:R-:W-:Y:S02]  /*53f0*/  LEA.HI.X.SX32 R5, R5, R186, 0x1, P0 ;  /* 0x000000ba05057211 */ /* 0x000fe400000f0eff */
[----:B------:R-:W-:Y:S02]  /*5400*/  ISETP.GE.OR P6, PT, R208, UR19, !P4 ;  /* 0x00000013d0007c0c */ /* 0x000fe4000e7c6670 */
[----:B------:R-:W-:Y:S02]  /*5410*/  LEA.HI.X R7, R8, R207, R7, 0x6, P5 ;  /* 0x000000cf08077211 */ /* 0x000fe400028f3407 */
[----:B------:R-:W-:Y:S02]  /*5420*/  LEA R10, P5, R4, c[0x0][0x1f0], 0x1 ;  /* 0x00007c00040a7a11 */ /* 0x000fe400078a08ff */
[----:B------:R-:W-:Y:S02]  /*5430*/  LEA R8, P0, R6, c[0x0][0x280], 0x2 ;  /* 0x0000a00006087a11 */ /* 0x000fe400078010ff */
[----:B------:R-:W-:Y:S01]  /*5440*/  LEA.HI.X R11, R4, c[0x0][0x1f4], R7, 0x1, P5 ;  /* 0x00007d00040b7a11 */ /* 0x000fe200028f0c07 */
[----:B------:R-:W-:Y:S01]  /*5450*/  IMAD.U32 R7, RZ, RZ, UR12 ;  /* 0x0000000cff077e24 */ /* 0x000fe2000f8e00ff */
[----:B------:R-:W-:Y:S02]  /*5460*/  ISETP.GE.OR P5, PT, R208, UR19, !P3 ;  /* 0x00000013d0007c0c */ /* 0x000fe4000dfa6670 */
[----:B------:R-:W-:Y:S01]  /*5470*/  LEA.HI.X R9, R6, c[0x0][0x284], R5, 0x2, P0 ;  /* 0x0000a10006097a11 */ /* 0x000fe200000f1405 */
[----:B------:R-:W-:Y:S01]  /*5480*/  IMAD R4, R7, 0x3000, R202 ;  /* 0x0000300007047824 */ /* 0x000fe200078e02ca */
[----:B------:R-:W-:Y:S01]  /*5490*/  ISETP.GE.OR P0, PT, R208, UR19, !P2 ;  /* 0x00000013d0007c0c */ /* 0x000fe2000d706670 */
[----:B------:R-:W-:Y:S03]  /*54a0*/  IMAD.U32 R5, RZ, RZ, UR12 ;  /* 0x0000000cff057e24 */ /* 0x000fe6000f8e00ff */
[----:B------:R-:W-:Y:S01]  /*54b0*/  @!PT LDS RZ, [RZ] ;  /* 0x00000000fffff984 */ /* 0x000fe20000000800 */
[----:B------:R-:W-:Y:S01]  /*54c0*/  @!PT LDS RZ, [RZ] ;  /* 0x00000000fffff984 */ /* 0x000fe20000000800 */
[----:B------:R-:W-:Y:S01]  /*54d0*/  @!PT LDS RZ, [RZ] ;  /* 0x00000000fffff984 */ /* 0x000fe20000000800 */
[----:B------:R1:W-:Y:S01]  /*54e0*/  LDGSTS.E.BYPASS.LTC128B.128 [R4], [R10.64], !P6 ;  /* 0x000000000a047fae */ /* 0x0003e2000f101d54 */
[----:B------:R-:W-:Y:S04]  /*54f0*/  @!P1 IMAD R5, R5, 0x40, R210 ;  /* 0x0000004005059824 */ /* 0x000fe800078e02d2 */
[----:B------:R-:W-:Y:S01]  /*5500*/  @!P1 IMAD.SHL.U32 R6, R5, 0x4, RZ ;  /* 0x0000000405069824 */ /* 0x000fe200078e00ff */
[----:B------:R1:W-:Y:S06]  /*5510*/  LDGSTS.E.BYPASS.LTC128B.128 [R4+0x1000], [R10.64+0x40], !P5 ;  /* 0x010000400a047fae */ /* 0x0003ec000e901d54 */
[----:B------:R1:W-:Y:S06]  /*5520*/  LDGSTS.E.BYPASS.LTC128B.128 [R4+0x2000], [R10.64+0x80], !P0 ;  /* 0x020000800a047fae */ /* 0x0003ec000c101d54 */
[----:B------:R1:W-:Y:S02]  /*5530*/  @!P1 LDGSTS.E.BYPASS.LTC128B.128 [R6+0x18280], [R8.64] ;  /* 0x1828000008069fae */ /* 0x0003e4000b901d54 */
.L_x_1146:
[-C--:B-12-45:R-:W-:Y:S01]  /*5540*/  HMMA.16816.F32 R4, R28, R2.reuse, RZ ;  /* 0x000000021c04723c */ /* 0x0b6fe200000018ff */
[----:B------:R-:W-:Y:S01]  /*5550*/  LDSM.16.M88.4 R136, [R175+0x1000] ;  /* 0x00100000af88783b */ /* 0x000fe20000000200 */
[----:B------:R-:W-:Y:S02]  /*5560*/  ULDC.64 UR6, c[0x0][0x238] ;  /* 0x00008e0000067ab9 */ /* 0x000fe40000000a00 */
[----:B------:R-:W-:Y:S01]  /*5570*/  USHF.R.S32.HI UR19, URZ, 0x1f, UR16 ;  /* 0x0000001f3f137899 */ /* 0x000fe20008011410 */
[----:B------:R-:W-:Y:S01]  /*5580*/  LDSM.16.M88.4 R140, [R174+0x1000] ;  /* 0x00100000ae8c783b */ /* 0x000fe20000000200 */
[----:B------:R-:W-:Y:S02]  /*5590*/  USHF.R.S32.HI UR4, URZ, 0x1f, UR17 ;  /* 0x0000001f3f047899 */ /* 0x000fe40008011411 */
[C---:B------:R-:W-:Y:S01]  /*55a0*/  HMMA.16816.F32 R8, R24.reuse, R2, RZ ;  /* 0x000000021808723c */ /* 0x040fe200000018ff */
[----:B------:R-:W-:Y:S01]  /*55b0*/  LDSM.16.MT88.2 R2, [R178+0x800] ;  /* 0x00080000b202783b */ /* 0x000fe20000004100 */
[----:B------:R-:W-:Y:S02]  /*55c0*/  UIMAD UR19, UR19, UR6, URZ ;  /* 0x00000006131372a4 */ /* 0x000fe4000f8e023f */
[----:B------:R-:W-:Y:S01]  /*55d0*/  UISETP.GE.AND UP3, UPT, UR5, 0x1, UPT ;  /* 0x000000010500788c */ /* 0x000fe2000bf66270 */
[----:B------:R-:W-:Y:S01]  /*55e0*/  LDSM.16.MT88.2 R146, [R178+0x1000] ;  /* 0x00100000b292783b */ /* 0x000fe20000004100 */
[----:B------:R-:W-:Y:S02]  /*55f0*/  UIMAD UR19, UR16, UR7, UR19 ;  /* 0x00000007101372a4 */ /* 0x000fe4000f8e0213 */
[-C--:B------:R-:W-:Y:S01]  /*5600*/  HMMA.16816.F32 R12, R24, R16.reuse, RZ ;  /* 0x00000010180c723c */ /* 0x080fe200000018ff */
[----:B------:R-:W-:Y:S01]  /*5610*/  ULDC.64 UR6, c[0x0][0x240] ;  /* 0x0000900000067ab9 */ /* 0x000fe20000000a00 */
[----:B------:R-:W0:Y:S01]  /*5620*/  LDGDEPBAR ;  /* 0x00000000000079af */ /* 0x000e220000000000 */
[----:B------:R-:W-:Y:S02]  /*5630*/  UIMAD UR4, UR4, UR6, URZ ;  /* 0x00000006040472a4 */ /* 0x000fe4000f8e023f */
[----:B------:R-:W-:Y:S02]  /*5640*/  UISETP.GE.AND UP2, UPT, UR13, 0x1, UPT ;  /* 0x000000010d00788c */ /* 0x000fe4000bf46270 */
[----:B------:R-:W-:Y:S01]  /*5650*/  UIMAD UR4, UR17, UR7, UR4 ;  /* 0x00000007110472a4 */ /* 0x000fe2000f8e0204 */
[C---:B------:R-:W-:Y:S01]  /*5660*/  HMMA.16816.F32 R16, R28.reuse, R16, RZ ;  /* 0x000000101c10723c */ /* 0x040fe200000018ff */
[----:B------:R-:W-:Y:S02]  /*5670*/  UIMAD UR7, UR14, 0x1800, URZ ;  /* 0x000018000e0778a4 */ /* 0x000fe4000f8e023f */
[----:B------:R-:W-:Y:S02]  /*5680*/  UIADD3 UR14, UR14, 0x1, URZ ;  /* 0x000000010e0e7890 */ /* 0x000fe4000fffe03f */
[----:B------:R-:W-:Y:S02]  /*5690*/  USHF.R.S32.HI UR6, URZ, 0x1f, UR7 ;  /* 0x0000001f3f067899 */ /* 0x000fe40008011407 */
[----:B------:R-:W-:Y:S01]  /*56a0*/  UISETP.GE.AND UP0, UPT, UR14, UR15, UPT ;  /* 0x0000000f0e00728c */ /* 0x000fe2000bf06270 */
[-C--:B------:R-:W-:Y:S01]  /*56b0*/  HMMA.16816.F32 R20, R28, R32.reuse, RZ ;  /* 0x000000201c14723c */ /* 0x080fe200000018ff */
[----:B------:R-:W1:Y:S01]  /*56c0*/  LDSM.16.M88.4 R28, [R175] ;  /* 0x00000000af1c783b */ /* 0x000e620000000200 */
[----:B------:R-:W-:Y:S06]  /*56d0*/  UISETP.GE.AND UP1, UPT, UR12, 0x1, UPT ;  /* 0x000000010c00788c */ /* 0x000fec000bf26270 */
[----:B------:R-:W-:Y:S01]  /*56e0*/  HMMA.16816.F32 R24, R24, R32, RZ ;  /* 0x000000201818723c */ /* 0x000fe200000018ff */
[----:B------:R-:W2:Y:S07]  /*56f0*/  LDSM.16.MT88.2 R32, [R178+0x2800] ;  /* 0x00280000b220783b */ /* 0x000eae0000004100 */
[-C--:B------:R-:W-:Y:S08]  /*5700*/  HMMA.16816.F32 R4, R132, R34.reuse, R4 ;  /* 0x000000228404723c */ /* 0x080ff00000001804 */
[C---:B------:R-:W-:Y:S01]  /*5710*/  HMMA.16816.F32 R8, R148.reuse, R34, R8 ;  /* 0x000000229408723c */ /* 0x040fe20000001808 */
[----:B------:R-:W3:Y:S07]  /*5720*/  LDSM.16.MT88.2 R34, [R178+0x4800] ;  /* 0x00480000b222783b */ /* 0x000eee0000004100 */
[-C--:B------:R-:W-:Y:S08]  /*5730*/  HMMA.16816.F32 R12, R148, R144.reuse, R12 ;  /* 0x00000090940c723c */ /* 0x080ff0000000180c */
[C---:B------:R-:W-:Y:S01]  /*5740*/  HMMA.16816.F32 R16, R132.reuse, R144, R16 ;  /* 0x000000908410723c */ /* 0x040fe20000001810 */
[----:B------:R-:W-:Y:S07]  /*5750*/  LDSM.16.MT88.2 R144, [R178+0x2c00] ;  /* 0x002c0000b290783b */ /* 0x000fee0000004100 */
[-C--:B------:R-:W-:Y:S01]  /*5760*/  HMMA.16816.F32 R20, R132, R152.reuse, R20 ;  /* 0x000000988414723c */ /* 0x080fe20000001814 */
[----:B------:R-:W-:Y:S07]  /*5770*/  LDSM.16.M88.4 R132, [R174] ;  /* 0x00000000ae84783b */ /* 0x000fee0000000200 */
[----:B------:R-:W-:Y:S01]  /*5780*/  HMMA.16816.F32 R24, R148, R152, R24 ;  /* 0x000000989418723c */ /* 0x000fe20000001818 */
[----:B------:R-:W-:Y:S07]  /*5790*/  LDSM.16.M88.4 R148, [R0+0x2000] ;  /* 0x002000000094783b */ /* 0x000fee0000000200 */
[-C--:B-1----:R-:W-:Y:S08]  /*57a0*/  HMMA.16816.F32 R4, R28, R2.reuse, R4 ;  /* 0x000000021c04723c */ /* 0x082ff00000001804 */
[C---:B------:R-:W-:Y:S01]  /*57b0*/  HMMA.16816.F32 R8, R136.reuse, R2, R8 ;  /* 0x000000028808723c */ /* 0x040fe20000001808 */
[----:B------:R-:W1:Y:S07]  /*57c0*/  LDSM.16.MT88.2 R2, [R178+0xc00] ;  /* 0x000c0000b202783b */ /* 0x000e6e0000004100 */
[-C--:B--2---:R-:W-:Y:S08]  /*57d0*/  HMMA.16816.F32 R12, R136, R32.reuse, R12 ;  /* 0x00000020880c723c */ /* 0x084ff0000000180c */
[C---:B------:R-:W-:Y:S01]  /*57e0*/  HMMA.16816.F32 R16, R28.reuse, R32, R16 ;  /* 0x000000201c10723c */ /* 0x040fe20000001810 */
[----:B------:R-:W2:Y:S07]  /*57f0*/  LDSM.16.MT88.2 R32, [R178+0x4c00] ;  /* 0x004c0000b220783b */ /* 0x000eae0000004100 */
[-C--:B---3--:R-:W-:Y:S01]  /*5800*/  HMMA.16816.F32 R20, R28, R34.reuse, R20 ;  /* 0x000000221c14723c */ /* 0x088fe20000001814 */
[----:B------:R-:W3:Y:S07]  /*5810*/  LDSM.16.M88.4 R28, [R177+0x2000] ;  /* 0x00200000b11c783b */ /* 0x000eee0000000200 */
[----:B------:R-:W-:Y:S01]  /*5820*/  HMMA.16816.F32 R24, R136, R34, R24 ;  /* 0x000000228818723c */ /* 0x000fe20000001818 */
[----:B------:R-:W4:Y:S04]  /*5830*/  LDSM.16.M88.4 R136, [R177+0x3000] ;  /* 0x00300000b188783b */ /* 0x000f280000000200 */
[----:B------:R-:W5:Y:S03]  /*5840*/  LDSM.16.MT88.2 R34, [R178+0x3000] ;  /* 0x00300000b222783b */ /* 0x000f660000004100 */
[-C--:B-1----:R-:W-:Y:S08]  /*5850*/  HMMA.16816.F32 R4, R132, R2.reuse, R4 ;  /* 0x000000028404723c */ /* 0x082ff00000001804 */
[C---:B------:R-:W-:Y:S01]  /*5860*/  HMMA.16816.F32 R8, R140.reuse, R2, R8 ;  /* 0x000000028c08723c */ /* 0x040fe20000001808 */
[----:B------:R-:W1:Y:S07]  /*5870*/  LDSM.16.MT88.2 R2, [R178+0x5000] ;  /* 0x00500000b202783b */ /* 0x000e6e0000004100 */
[-C--:B------:R-:W-:Y:S08]  /*5880*/  HMMA.16816.F32 R12, R140, R144.reuse, R12 ;  /* 0x000000908c0c723c */ /* 0x080ff0000000180c */
[C---:B------:R-:W-:Y:S01]  /*5890*/  HMMA.16816.F32 R16, R132.reuse, R144, R16 ;  /* 0x000000908410723c */ /* 0x040fe20000001810 */
[----:B------:R-:W-:Y:S07]  /*58a0*/  LDSM.16.MT88.2 R144, [R178+0x3400] ;  /* 0x00340000b290783b */ /* 0x000fee0000004100 */
[-C--:B--2---:R-:W-:Y:S01]  /*58b0*/  HMMA.16816.F32 R20, R132, R32.reuse, R20 ;  /* 0x000000208414723c */ /* 0x084fe20000001814 */
[----:B------:R-:W-:Y:S07]  /*58c0*/  LDSM.16.M88.4 R132, [R176+0x2000] ;  /* 0x00200000b084783b */ /* 0x000fee0000000200 */
[----:B------:R-:W-:Y:S01]  /*58d0*/  HMMA.16816.F32 R24, R140, R32, R24 ;  /* 0x000000208c18723c */ /* 0x000fe20000001818 */
[----:B------:R-:W2:Y:S04]  /*58e0*/  LDSM.16.MT88.2 R32, [R178+0x1400] ;  /* 0x00140000b220783b */ /* 0x000ea80000004100 */
[----:B------:R-:W2:Y:S03]  /*58f0*/  LDSM.16.M88.4 R140, [R176+0x3000] ;  /* 0x00300000b08c783b */ /* 0x000ea60000000200 */
[-C--:B---3--:R-:W-:Y:S08]  /*5900*/  HMMA.16816.F32 R4, R28, R146.reuse, R4 ;  /* 0x000000921c04723c */ /* 0x088ff00000001804 */
[C---:B----4-:R-:W-:Y:S01]  /*5910*/  HMMA.16816.F32 R8, R136.reuse, R146, R8 ;  /* 0x000000928808723c */ /* 0x050fe20000001808 */
[----:B------:R-:W-:Y:S07]  /*5920*/  LDSM.16.MT88.2 R146, [R178+0x3800] ;  /* 0x00380000b292783b */ /* 0x000fee0000004100 */
[-C--:B-----5:R-:W-:Y:S08]  /*5930*/  HMMA.16816.F32 R12, R136, R34.reuse, R12 ;  /* 0x00000022880c723c */ /* 0x0a0ff0000000180c */
[C---:B------:R-:W-:Y:S01]  /*5940*/  HMMA.16816.F32 R16, R28.reuse, R34, R16 ;  /* 0x000000221c10723c */ /* 0x040fe20000001810 */
[----:B------:R-:W3:Y:S07]  /*5950*/  LDSM.16.MT88.2 R34, [R178+0x5400] ;  /* 0x00540000b222783b */ /* 0x000eee0000004100 */
[-C--:B-1----:R-:W-:Y:S01]  /*5960*/  HMMA.16816.F32 R20, R28, R2.reuse, R20 ;  /* 0x000000021c14723c */ /* 0x082fe20000001814 */
[----:B------:R-:W-:Y:S07]  /*5970*/  LDSM.16.M88.4 R28, [R175+0x2000] ;  /* 0x00200000af1c783b */ /* 0x000fee0000000200 */
[----:B------:R-:W-:Y:S01]  /*5980*/  HMMA.16816.F32 R24, R136, R2, R24 ;  /* 0x000000028818723c */ /* 0x000fe20000001818 */
[----:B------:R-:W1:Y:S04]  /*5990*/  LDSM.16.MT88.2 R2, [R178+0x1800] ;  /* 0x00180000b202783b */ /* 0x000e680000004100 */
[----:B------:R-:W4:Y:S03]  /*59a0*/  LDSM.16.M88.4 R136, [R175+0x3000] ;  /* 0x00300000af88783b */ /* 0x000f260000000200 */
[-C--:B--2---:R-:W-:Y:S08]  /*59b0*/  HMMA.16816.F32 R4, R132, R32.reuse, R4 ;  /* 0x000000208404723c */ /* 0x084ff00000001804 */
[C---:B------:R-:W-:Y:S01]  /*59c0*/  HMMA.16816.F32 R8, R140.reuse, R32, R8 ;  /* 0x000000208c08723c */ /* 0x040fe20000001808 */
[----:B------:R-:W2:Y:S07]  /*59d0*/  LDSM.16.MT88.2 R32, [R178+0x5800] ;  /* 0x00580000b220783b */ /* 0x000eae0000004100 */
[-C--:B------:R-:W-:Y:S08]  /*59e0*/  HMMA.16816.F32 R12, R140, R144.reuse, R12 ;  /* 0x000000908c0c723c */ /* 0x080ff0000000180c */
[C---:B------:R-:W-:Y:S01]  /*59f0*/  HMMA.16816.F32 R16, R132.reuse, R144, R16 ;  /* 0x000000908410723c */ /* 0x040fe20000001810 */
[----:B------:R-:W5:Y:S07]  /*5a00*/  LDSM.16.MT88.2 R144, [R178+0x1c00] ;  /* 0x001c0000b290783b */ /* 0x000f6e0000004100 */
[-C--:B---3--:R-:W-:Y:S01]  /*5a10*/  HMMA.16816.F32 R20, R132, R34.reuse, R20 ;  /* 0x000000228414723c */ /* 0x088fe20000001814 */
[----:B------:R-:W3:Y:S07]  /*5a20*/  LDSM.16.M88.4 R132, [R0+0x3000] ;  /* 0x003000000084783b */ /* 0x000eee0000000200 */
[----:B------:R-:W-:Y:S01]  /*5a30*/  HMMA.16816.F32 R24, R140, R34, R24 ;  /* 0x000000228c18723c */ /* 0x000fe20000001818 */
[----:B------:R-:W3:Y:S07]  /*5a40*/  LDSM.16.MT88.2 R34, [R178+0x3c00] ;  /* 0x003c0000b222783b */ /* 0x000eee0000004100 */
[-C--:B-1----:R-:W-:Y:S08]  /*5a50*/  HMMA.16816.F32 R4, R28, R2.reuse, R4 ;  /* 0x000000021c04723c */ /* 0x082ff00000001804 */
[C---:B----4-:R-:W-:Y:S01]  /*5a60*/  HMMA.16816.F32 R8, R136.reuse, R2, R8 ;  /* 0x000000028808723c */ /* 0x050fe20000001808 */
[----:B------:R-:W1:Y:S07]  /*5a70*/  LDSM.16.MT88.2 R2, [R178+0x5c00] ;  /* 0x005c0000b202783b */ /* 0x000e6e0000004100 */
[-C--:B------:R-:W-:Y:S08]  /*5a80*/  HMMA.16816.F32 R12, R136, R146.reuse, R12 ;  /* 0x00000092880c723c */ /* 0x080ff0000000180c */
[C---:B------:R-:W-:Y:S08]  /*5a90*/  HMMA.16816.F32 R16, R28.reuse, R146, R16 ;  /* 0x000000921c10723c */ /* 0x040ff00000001810 */
[-C--:B--2---:R-:W-:Y:S01]  /*5aa0*/  HMMA.16816.F32 R20, R28, R32.reuse, R20 ;  /* 0x000000201c14723c */ /* 0x084fe20000001814 */
[----:B------:R-:W-:Y:S07]  /*5ab0*/  LDSM.16.MT88.4 R28, [R154+0xd080] ;  /* 0x00d080009a1c783b */ /* 0x000fee0000004200 */
[----:B------:R-:W-:Y:S07]  /*5ac0*/  HMMA.16816.F32 R24, R136, R32, R24 ;  /* 0x000000208818723c */ /* 0x000fee0000001818 */
[----:B------:R-:W-:Y:S01]  /*5ad0*/  IMAD.U32 R33, RZ, RZ, UR16 ;  /* 0x00000010ff217e24 */ /* 0x000fe2000f8e00ff */
[-C--:B-----5:R-:W-:Y:S01]  /*5ae0*/  HMMA.16816.F32 R4, R148, R144.reuse, R4 ;  /* 0x000000909404723c */ /* 0x0a0fe20000001804 */
[----:B------:R-:W-:Y:S04]  /*5af0*/  IMAD.U32 R32, RZ, RZ, UR17 ;  /* 0x00000011ff207e24 */ /* 0x000fe8000f8e00ff */
[----:B------:R-:W-:Y:S03]  /*5b00*/  IMAD.WIDE.U32 R136, R33, c[0x0][0x238], R198 ;  /* 0x00008e0021887a25 */ /* 0x000fe600078e00c6 */
[C---:B---3--:R-:W-:Y:S04]  /*5b10*/  HMMA.16816.F32 R8, R132.reuse, R144, R8 ;  /* 0x000000908408723c */ /* 0x048fe80000001808 */
[----:B------:R-:W-:Y:S04]  /*5b20*/  IADD3 R137, R137, UR19, RZ ;  /* 0x0000001389897c10 */ /* 0x000fe8000fffe0ff */
[-C--:B------:R-:W-:Y:S04]  /*5b30*/  HMMA.16816.F32 R12, R132, R34.reuse, R12 ;  /* 0x00000022840c723c */ /* 0x080fe8000000180c */
[----:B------:R-:W-:Y:S04]  /*5b40*/  IMAD.WIDE.U32 R136, R32, c[0x0][0x240], R136 ;  /* 0x0000900020887a25 */ /* 0x000fe800078e0088 */
[C---:B------:R-:W-:Y:S01]  /*5b50*/  HMMA.16816.F32 R16, R148.reuse, R34, R16 ;  /* 0x000000229410723c */ /* 0x040fe20000001810 */
[----:B------:R-:W-:Y:S01]  /*5b60*/  IMAD.U32 R32, RZ, RZ, UR4 ;  /* 0x00000004ff207e24 */ /* 0x000fe2000f8e00ff */
[----:B------:R-:W-:Y:S02]  /*5b70*/  UIADD3 UR4, UR12, 0x1, URZ ;  /* 0x000000010c047890 */ /* 0x000fe4000fffe03f */
[----:B------:R-:W-:Y:S01]  /*5b80*/  IADD3 R33, P0, R136, UR7, RZ ;  /* 0x0000000788217c10 */ /* 0x000fe2000ff1e0ff */
[----:B------:R-:W-:Y:S02]  /*5b90*/  UIADD3 UR7, UR5, 0x1, URZ ;  /* 0x0000000105077890 */ /* 0x000fe4000fffe03f */
[----:B------:R-:W-:Y:S01]  /*5ba0*/  USEL UR12, UR4, URZ, !UP1 ;  /* 0x0000003f040c7287 */ /* 0x000fe2000c800000 */
[-C--:B-1----:R-:W-:Y:S01]  /*5bb0*/  HMMA.16816.F32 R20, R148, R2.reuse, R20 ;  /* 0x000000029414723c */ /* 0x082fe20000001814 */
[----:B------:R-:W-:Y:S03]  /*5bc0*/  USEL UR5, UR7, URZ, !UP3 ;  /* 0x0000003f07057287 */ /* 0x000fe6000d800000 */
[----:B------:R-:W-:Y:S01]  /*5bd0*/  IADD3.X R32, R137, UR6, R32, P0, !PT ;  /* 0x0000000689207c10 */ /* 0x000fe200087fe420 */
[----:B------:R-:W-:Y:S01]  /*5be0*/  UIADD3 UR6, UR13, 0x1, URZ ;  /* 0x000000010d067890 */ /* 0x000fe2000fffe03f */
[C---:B------:R-:W-:Y:S01]  /*5bf0*/  LEA R140, P0, R33.reuse, c[0x0][0x220], 0x2 ;  /* 0x00008800218c7a11 */ /* 0x040fe200078010ff */
[----:B------:R-:W-:Y:S01]  /*5c00*/  LDSM.16.MT88.4 R136, [R179+0x1ec80] ;  /* 0x01ec8000b388783b */ /* 0x000fe20000004200 */
[----:B------:R-:W-:Y:S01]  /*5c10*/  HMMA.16816.F32 R24, R132, R2, R24 ;  /* 0x000000028418723c */ /* 0x000fe20000001818 */
[----:B------:R-:W-:Y:S02]  /*5c20*/  USEL UR13, UR6, URZ, !UP2 ;  /* 0x0000003f060d7287 */ /* 0x000fe4000d000000 */
[----:B------:R-:W-:Y:S01]  /*5c30*/  LDSM.16.MT88.4 R132, [R179+0x1cc80] ;  /* 0x01cc8000b384783b */ /* 0x000fe20000004200 */
[----:B------:R-:W-:Y:S02]  /*5c40*/  LEA.HI.X R141, R33, c[0x0][0x224], R32, 0x2, P0 ;  /* 0x00008900218d7a11 */ /* 0x000fe400000f1420 */
[----:B------:R-:W-:Y:S01]  /*5c50*/  PLOP3.LUT P0, PT, PT, PT, UP0, 0x80, 0x0 ;  /* 0x000000000000781c */ /* 0x000fe20003f0f008 */
[----:B------:R-:W-:Y:S04]  /*5c60*/  LDSM.16.MT88.4 R32, [R154+0xe080] ;  /* 0x00e080009a20783b */ /* 0x000fe80000004200 */
        /* <DEDUP_REMOVED lines=19> */
[----:B------:R-:W-:Y:S04]  /*5da0*/  RED.E.ADD.F32.FTZ.RN.STRONG.GPU [R140.64+0x4000], R20 ;  /* 0x004000148c00798e */ /* 0x000fe8000c10e794 */
[----:B------:R-:W-:Y:S04]  /*5db0*/  RED.E.ADD.F32.FTZ.RN.STRONG.GPU [R140.64+0x4400], R21 ;  /* 0x004400158c00798e */ /* 0x000fe8000c10e794 */
[----:B------:R-:W-:Y:S04]  /*5dc0*/  RED.E.ADD.F32.FTZ.RN.STRONG.GPU [R140.64+0x4800], R22 ;  /* 0x004800168c00798e */ /* 0x000fe8000c10e794 */
[----:B------:R-:W-:Y:S04]  /*5dd0*/  RED.E.ADD.F32.FTZ.RN.STRONG.GPU [R140.64+0x4c00], R23 ;  /* 0x004c00178c00798e */ /* 0x000fe8000c10e794 */
[----:B------:R-:W3:Y:S01]  /*5de0*/  LDSM.16.MT88.4 R20, [R154+0xc480] ;  /* 0x00c480009a14783b */ /* 0x000ee20000004200 */
[-C--:B-1----:R-:W-:Y:S03]  /*5df0*/  HMMA.16816.F32 R84, R8, R16.reuse, R84 ;  /* 0x000000100854723c */ /* 0x082fe60000001854 */
[----:B------:R-:W-:Y:S04]  /*5e00*/  RED.E.ADD.F32.FTZ.RN.STRONG.GPU [R140.64+0x5000], R24 ;  /* 0x005000188c00798e */ /* 0x000fe8000c10e794 */
[----:B------:R-:W-:Y:S04]  /*5e10*/  RED.E.ADD.F32.FTZ.RN.STRONG.GPU [R140.64+0x5400], R25 ;  /* 0x005400198c00798e */ /* 0x000fe8000c10e794 */
[----:B------:R-:W-:Y:S04]  /*5e20*/  RED.E.ADD.F32.FTZ.RN.STRONG.GPU [R140.64+0x5800], R26 ;  /* 0x0058001a8c00798e */ /* 0x000fe8000c10e794 */
[----:B------:R-:W-:Y:S01]  /*5e30*/  RED.E.ADD.F32.FTZ.RN.STRONG.GPU [R140.64+0x5c00], R27 ;  /* 0x005c001b8c00798e */ /* 0x000fe2000c10e794 */
[C---:B--2---:R-:W-:Y:S03]  /*5e40*/  HMMA.16816.F32 R88, R12.reuse, R16, R88 ;  /* 0x000000100c58723c */ /* 0x044fe60000001858 */
[----:B------:R-:W1:Y:S04]  /*5e50*/  LDSM.16.MT88.4 R24, [R154+0xd480] ;  /* 0x00d480009a18783b */ /* 0x000e680000004200 */
[----:B------:R-:W-:Y:S01]  /*5e60*/  LDSM.16.MT88.4 R140, [R179+0x1fc80] ;  /* 0x01fc8000b38c783b */ /* 0x000fe20000004200 */
        /* <DEDUP_REMOVED lines=15> */
[-C--:B---3--:R-:W-:Y:S08]  /*5f60*/  HMMA.16816.F32 R84, R132, R20.reuse, R84 ;  /* 0x000000148454723c */ /* 0x088ff00000001854 */
[C---:B------:R-:W-:Y:S08]  /*5f70*/  HMMA.16816.F32 R88, R136.reuse, R20, R88 ;  /* 0x000000148858723c */ /* 0x040ff00000001858 */
[-C--:B------:R-:W-:Y:S08]  /*5f80*/  HMMA.16816.F32 R92, R136, R22.reuse, R92 ;  /* 0x00000016885c723c */ /* 0x080ff0000000185c */
[C---:B------:R-:W-:Y:S01]  /*5f90*/  HMMA.16816.F32 R96, R132.reuse, R22, R96 ;  /* 0x000000168460723c */ /* 0x040fe20000001860 */
[----:B------:R-:W3:Y:S07]  /*5fa0*/  LDSM.16.MT88.4 R20, [R154+0xe880] ;  /* 0x00e880009a14783b */ /* 0x000eee0000004200 */
[-C--:B-1----:R-:W-:Y:S08]  /*5fb0*/  HMMA.16816.F32 R100, R132, R24.reuse, R100 ;  /* 0x000000188464723c */ /* 0x082ff00000001864 */
[C---:B------:R-:W-:Y:S08]  /*5fc0*/  HMMA.16816.F32 R104, R136.reuse, R24, R104 ;  /* 0x000000188868723c */ /* 0x040ff00000001868 */
[-C--:B------:R-:W-:Y:S08]  /*5fd0*/  HMMA.16816.F32 R108, R136, R26.reuse, R108 ;  /* 0x0000001a886c723c */ /* 0x080ff0000000186c */
[C---:B------:R-:W-:Y:S01]  /*5fe0*/  HMMA.16816.F32 R112, R132.reuse, R26, R112 ;  /* 0x0000001a8470723c */ /* 0x040fe20000001870 */
[----:B------:R-:W-:Y:S07]  /*5ff0*/  LDSM.16.MT88.4 R24, [R179+0x1dc80] ;  /* 0x01dc8000b318783b */ /* 0x000fee0000004200 */
[-C--:B--2---:R-:W-:Y:S08]  /*6000*/  HMMA.16816.F32 R116, R132, R16.reuse, R116 ;  /* 0x000000108474723c */ /* 0x084ff00000001874 */
[C---:B------:R-:W-:Y:S08]  /*6010*/  HMMA.16816.F32 R120, R136.reuse, R16, R120 ;  /* 0x000000108878723c */ /* 0x040ff00000001878 */
[-C--:B------:R-:W-:Y:S01]  /*6020*/  HMMA.16816.F32 R124, R136, R18.reuse, R124 ;  /* 0x00000012887c723c */ /* 0x080fe2000000187c */
[----:B------:R-:W1:Y:S07]  /*6030*/  LDSM.16.MT88.4 R136, [R154+0xcc80] ;  /* 0x00cc80009a88783b */ /* 0x000e6e0000004200 */
[----:B------:R-:W-:Y:S01]  /*6040*/  HMMA.16816.F32 R128, R132, R18, R128 ;  /* 0x000000128480723c */ /* 0x000fe20000001880 */
[----:B------:R-:W2:Y:S04]  /*6050*/  LDSM.16.MT88.4 R16, [R154+0xdc80] ;  /* 0x00dc80009a10783b */ /* 0x000ea80000004200 */
        /* <DEDUP_REMOVED lines=9> */
[-C--:B---3--:R-:W-:Y:S08]  /*60f0*/  HMMA.16816.F32 R116, R8, R20.reuse, R116 ;  /* 0x000000140874723c */ /* 0x088ff00000001874 */
[C---:B------:R-:W-:Y:S08]  /*6100*/  HMMA.16816.F32 R120, R28.reuse, R20, R120 ;  /* 0x000000141c78723c */ /* 0x040ff00000001878 */
[-C--:B------:R-:W-:Y:S08]  /*6110*/  HMMA.16816.F32 R124, R28, R22.reuse, R124 ;  /* 0x000000161c7c723c */ /* 0x080ff0000000187c */
[----:B------:R-:W-:Y:S08]  /*6120*/  HMMA.16816.F32 R128, R8, R22, R128 ;  /* 0x000000160880723c */ /* 0x000ff00000001880 */
[-C--:B-1----:R-:W-:Y:S08]  /*6130*/  HMMA.16816.F32 R84, R24, R136.reuse, R84 ;  /* 0x000000881854723c */ /* 0x082ff00000001854 */
[C---:B------:R-:W-:Y:S08]  /*6140*/  HMMA.16816.F32 R88, R140.reuse, R136, R88 ;  /* 0x000000888c58723c */ /* 0x040ff00000001858 */
[-C--:B------:R-:W-:Y:S08]  /*6150*/  HMMA.16816.F32 R92, R140, R138.reuse, R92 ;  /* 0x0000008a8c5c723c */ /* 0x080ff0000000185c */
[C---:B------:R-:W-:Y:S08]  /*6160*/  HMMA.16816.F32 R96, R24.reuse, R138, R96 ;  /* 0x0000008a1860723c */ /* 0x040ff00000001860 */
[-C--:B--2---:R-:W-:Y:S08]  /*6170*/  HMMA.16816.F32 R100, R24, R16.reuse, R100 ;  /* 0x000000101864723c */ /* 0x084ff00000001864 */
        /* <DEDUP_REMOVED lines=57> */
.L_x_1142:
[----:B------:R-:W-:Y:S01]  /*6510*/  USHF.L.U32 UR6, UR18, 0x7, URZ ;  /* 0x0000000712067899 */ /* 0x000fe2000800063f */
[----:B------:R-:W-:Y:S05]  /*6520*/  @P1 BRA `(.L_x_1148) ;  /* 0x000010b000001947 */ /* 0x000fea0003800000 */
[----:B------:R-:W-:Y:S01]  /*6530*/  SHF.R.S32.HI R3, RZ, 0x1f, R198 ;  /* 0x0000001fff037819 */ /* 0x000fe200000114c6 */
[----:B------:R-:W-:Y:S01]  /*6540*/  BAR.SYNC.DEFER_BLOCKING 0x1, 0x100 ;  /* 0x0044000000007b1d */ /* 0x000fe20000010000 */
[----:B------:R-:W-:Y:S01]  /*6550*/  F2FP.PACK_AB R36, R37, R36 ;  /* 0x000000242524723e */ /* 0x000fe200000000ff */
[----:B------:R-:W-:Y:S01]  /*6560*/  USHF.R.S32.HI UR7, URZ, 0x1f, UR16 ;  /* 0x0000001f3f077899 */ /* 0x000fe20008011410 */
[----:B------:R-:W-:-:S02]  /*6570*/  LEA.HI R0, R3, R198, RZ, 0x2 ;  /* 0x000000c603007211 */ /* 0x000fc400078f10ff */
[----:B------:R-:W-:Y:S01]  /*6580*/  F2FP.PACK_AB R38, R39, R38 ;  /* 0x000000262726723e */ /* 0x000fe200000000ff */
[----:B------:R-:W-:Y:S01]  /*6590*/  ULDC UR8, c[0x0][0x2f0] ;  /* 0x0000bc0000087ab9 */ /* 0x000fe20000000800 */
[--C-:B------:R-:W-:Y:S01]  /*65a0*/  SHF.R.S32.HI R4, RZ, 0x2, R0.reuse ;  /* 0x00000002ff047819 */ /* 0x100fe20000011400 */
[----:B------:R-:W-:Y:S01]  /*65b0*/  UIADD3 UR8, -UR6, UR8, URZ ;  /* 0x0000000806087290 */ /* 0x000fe2000fffe13f */
[----:B------:R-:W-:Y:S01]  /*65c0*/  SHF.R.S32.HI R2, RZ, 0x1f, R0 ;  /* 0x0000001fff027819 */ /* 0x000fe20000011400 */
[----:B------:R-:W-:Y:S01]  /*65d0*/  ULDC.64 UR4, c[0x0][0x338] ;  /* 0x0000ce0000047ab9 */ /* 0x000fe20000000a00 */
[----:B------:R-:W-:Y:S01]  /*65e0*/  LOP3.LUT R7, R0, 0xfffffffc, RZ, 0xc0, !PT ;  /* 0xfffffffc00077812 */ /* 0x000fe200078ec0ff */
[----:B------:R-:W-:Y:S01]  /*65f0*/  UIMAD UR4, UR7, UR4, URZ ;  /* 0x00000004070472a4 */ /* 0x000fe2000f8e023f */
[-C--:B------:R-:W-:Y:S01]  /*6600*/  LEA.HI R2, R2, R4.reuse, RZ, 0x3 ;  /* 0x0000000402027211 */ /* 0x080fe200078f18ff */
[----:B------:R-:W-:Y:S01]  /*6610*/  UISETP.LT.AND UP0, UPT, UR8, 0x80, UPT ;  /* 0x000000800800788c */ /* 0x000fe2000bf01270 */
[----:B------:R-:W-:Y:S01]  /*6620*/  LEA.HI R0, R0, R4, RZ, 0x1 ;  /* 0x0000000400007211 */ /* 0x000fe200078f08ff */
[----:B------:R-:W-:Y:S01]  /*6630*/  IMAD.IADD R7, R198, 0x1, -R7 ;  /* 0x00000001c6077824 */ /* 0x000fe200078e0a07 */
[----:B------:R-:W-:Y:S01]  /*6640*/  LOP3.LUT R5, R2, 0xfffffff8, RZ, 0xc0, !PT ;  /* 0xfffffff802057812 */ /* 0x000fe200078ec0ff */
[----:B------:R-:W-:Y:S01]  /*6650*/  UIMAD UR5, UR16, UR5, UR4 ;  /* 0x00000005100572a4 */ /* 0x000fe2000f8e0204 */
[----:B------:R-:W-:Y:S01]  /*6660*/  LEA.HI R2, R3, R198, RZ, 0x5 ;  /* 0x000000c603027211 */ /* 0x000fe200078f28ff */
[----:B------:R-:W-:Y:S01]  /*6670*/  USEL UR8, UR8, 0x80, UP0 ;  /* 0x0000008008087887 */ /* 0x000fe20008000000 */
[----:B------:R-:W-:Y:S01]  /*6680*/  F2FP.PACK_AB R48, R49, R48 ;  /* 0x000000303130723e */ /* 0x000fe200000000ff */
[----:B------:R-:W-:Y:S01]  /*6690*/  IMAD.IADD R6, R4, 0x1, -R5 ;  /* 0x0000000104067824 */ /* 0x000fe200078e0a05 */
[--C-:B------:R-:W-:Y:S01]  /*66a0*/  SHF.R.S32.HI R5, RZ, 0x5, R2.reuse ;  /* 0x00000005ff057819 */ /* 0x100fe20000011402 */
[----:B------:R-:W-:Y:S01]  /*66b0*/  USHF.R.S32.HI UR6, URZ, 0x1f, UR17 ;  /* 0x0000001f3f067899 */ /* 0x000fe20008011411 */
[----:B------:R-:W-:Y:S01]  /*66c0*/  SHF.R.S32.HI R8, RZ, 0x1f, R2 ;  /* 0x0000001fff087819 */ /* 0x000fe20000011402 */
[----:B------:R-:W-:Y:S01]  /*66d0*/  BSSY B0, `(.L_x_1149) ;  /* 0x00000aa000007945 */ /* 0x000fe20003800000 */
[----:B------:R-:W-:-:S02]  /*66e0*/  LEA.HI R2, R6, R6, RZ, 0x1 ;  /* 0x0000000606027211 */ /* 0x000fc400078f08ff */
[----:B------:R-:W-:Y:S02]  /*66f0*/  LEA.HI R10, R8, R5, RZ, 0x2 ;  /* 0x00000005080a7211 */ /* 0x000fe400078f10ff */
[----:B------:R-:W-:Y:S02]  /*6700*/  SHF.R.S32.HI R11, RZ, 0x1, R2 ;  /* 0x00000001ff0b7819 */ /* 0x000fe40000011402 */
[----:B------:R-:W-:Y:S02]  /*6710*/  LEA.HI R8, R3, R198, RZ, 0x7 ;  /* 0x000000c603087211 */ /* 0x000fe400078f38ff */
[----:B------:R-:W-:Y:S01]  /*6720*/  LOP3.LUT R10, R10, 0x7ffffc, RZ, 0xc0, !PT ;  /* 0x007ffffc0a0a7812 */ /* 0x000fe200078ec0ff */
[----:B------:R-:W-:Y:S01]  /*6730*/  IMAD.SHL.U32 R9, R11, 0x40, RZ ;  /* 0x000000400b097824 */ /* 0x000fe200078e00ff */
[----:B------:R-:W-:Y:S02]  /*6740*/  SHF.R.U32.HI R8, RZ, 0x4, R8 ;  /* 0x00000004ff087819 */ /* 0x000fe40000011608 */
[----:B------:R-:W-:Y:S01]  /*6750*/  LOP3.LUT R13, R2, 0x3fffffe, RZ, 0xc0, !PT ;  /* 0x03fffffe020d7812 */ /* 0x000fe200078ec0ff */
[----:B------:R-:W-:Y:S01]  /*6760*/  IMAD.IADD R10, R5, 0x1, -R10 ;  /* 0x00000001050a7824 */ /* 0x000fe200078e0a0a */
[----:B------:R-:W-:-:S02]  /*6770*/  LOP3.LUT R9, R9, 0xc0, RZ, 0xc0, !PT ;  /* 0x000000c009097812 */ /* 0x000fc400078ec0ff */
[----:B------:R-:W-:Y:S01]  /*6780*/  LOP3.LUT P0, RZ, R11, 0x2, RZ, 0xc0, !PT ;  /* 0x000000020bff7812 */ /* 0x000fe2000780c0ff */
[----:B------:R-:W-:Y:S01]  /*6790*/  IMAD.IADD R13, R6, 0x1, -R13 ;  /* 0x00000001060d7824 */ /* 0x000fe200078e0a0d */
[----:B------:R-:W-:Y:S01]  /*67a0*/  LOP3.LUT R8, R9, 0x8, R8, 0xf8, !PT ;  /* 0x0000000809087812 */ /* 0x000fe200078ef808 */
[----:B------:R-:W-:Y:S01]  /*67b0*/  IMAD R10, R10, 0x100, R7 ;  /* 0x000001000a0a7824 */ /* 0x000fe200078e0207 */
[----:B------:R-:W-:Y:S01]  /*67c0*/  SHF.R.U32.HI R9, RZ, 0x3, R9 ;  /* 0x00000003ff097819 */ /* 0x000fe20000011609 */
[----:B------:R-:W-:Y:S01]  /*67d0*/  IMAD.SHL.U32 R6, R7, 0x8, RZ ;  /* 0x0000000807067824 */ /* 0x000fe200078e00ff */
[----:B------:R-:W-:Y:S01]  /*67e0*/  LOP3.LUT R11, R0, 0x3fffffe, RZ, 0xc0, !PT ;  /* 0x03fffffe000b7812 */ /* 0x000fe200078ec0ff */
[----:B------:R-:W-:Y:S01]  /*67f0*/  IMAD R10, R13, 0x10, R10 ;  /* 0x000000100d0a7824 */ /* 0x000fe200078e020a */
[----:B------:R-:W-:Y:S02]  /*6800*/  LOP3.LUT R9, R8, R9, RZ, 0x3c, !PT ;  /* 0x0000000908097212 */ /* 0x000fe400078e3cff */
        /* <DEDUP_REMOVED lines=8> */
[----:B------:R-:W-:-:S02]  /*6890*/  F2FP.PACK_AB R46, R47, R46 ;  /* 0x0000002e2f2e723e */ /* 0x000fc400000000ff */
[----:B------:R-:W-:Y:S02]  /*68a0*/  F2FP.PACK_AB R52, R53, R52 ;  /* 0x000000343534723e */ /* 0x000fe400000000ff */
        /* <DEDUP_REMOVED lines=37> */
[----:B------:R1:W-:Y:S01]  /*6b00*/  STS [R9+0x9080], R56 ;  /* 0x0090803809007388 */ /* 0x0003e20000000800 */
        /* <DEDUP_REMOVED lines=15> */
[----:B------:R-:W-:-:S02]  /*6c00*/  LEA.HI R3, R3, R198, RZ, 0x3 ;  /* 0x000000c603037211 */ /* 0x000fc400078f18ff */
[----:B------:R-:W-:Y:S01]  /*6c10*/  F2FP.PACK_AB R128, R129, R128 ;  /* 0x000000808180723e */ /* 0x000fe200000000ff */
[----:B------:R-:W-:Y:S01]  /*6c20*/  STS [R5+0xa080], R80 ;  /* 0x00a0805005007388 */ /* 0x000fe20000000800 */
[----:B------:R-:W-:Y:S01]  /*6c30*/  F2FP.PACK_AB R130, R131, R130 ;  /* 0x000000828382723e */ /* 0x000fe200000000ff */
[----:B------:R-:W-:Y:S01]  /*6c40*/  IMAD.SHL.U32 R3, R3, 0x8, RZ ;  /* 0x0000000803037824 */ /* 0x000fe200078e00ff */
        /* <DEDUP_REMOVED lines=8> */
[--C-:B------:R-:W-:Y:S02]  /*6cd0*/  SHF.R.S32.HI R7, RZ, 0x1f, R6.reuse ;  /* 0x0000001fff077819 */ /* 0x100fe40000011406 */
[----:B------:R-:W-:Y:S01]  /*6ce0*/  SHF.R.U32.HI R0, RZ, 0x3, R3 ;  /* 0x00000003ff007819 */ /* 0x000fe20000011603 */
[----:B------:R-:W-:Y:S01]  /*6cf0*/  STS [R5+0xb080], R76 ;  /* 0x00b0804c05007388 */ /* 0x000fe20000000800 */
[----:B------:R-:W-:Y:S02]  /*6d00*/  LOP3.LUT R3, R3, 0x18, R6, 0xf8, !PT ;  /* 0x0000001803037812 */ /* 0x000fe400078ef806 */
[----:B------:R-:W-:Y:S01]  /*6d10*/  ISETP.GE.AND P4, PT, R4, UR8, PT ;  /* 0x0000000804007c0c */ /* 0x000fe2000bf86270 */
[----:B------:R-:W-:Y:S01]  /*6d20*/  STS [R5+0xb280], R78 ;  /* 0x00b2804e05007388 */ /* 0x000fe20000000800 */
[----:B------:R-:W-:Y:S01]  /*6d30*/  LOP3.LUT R3, R3, R0, RZ, 0x3c, !PT ;  /* 0x0000000003037212 */ /* 0x000fe200078e3cff */
[----:B------:R-:W-:-:S02]  /*6d40*/  IMAD.U32 R0, RZ, RZ, UR17 ;  /* 0x00000011ff007e24 */ /* 0x000fc4000f8e00ff */
[----:B------:R-:W-:Y:S02]  /*6d50*/  STS [R9+0x80], R84 ;  /* 0x0000805409007388 */ /* 0x000fe40000000800 */
[----:B------:R-:W-:Y:S02]  /*6d60*/  IMAD.U32 R2, R2, 0x20, R3 ;  /* 0x0000002002027824 */ /* 0x000fe400078e0003 */
[----:B------:R-:W-:Y:S01]  /*6d70*/  STS [R9+0x280], R86 ;  /* 0x0002805609007388 */ /* 0x000fe20000000800 */
[----:B------:R-:W-:Y:S02]  /*6d80*/  IMAD.U32 R3, RZ, RZ, UR16 ;  /* 0x00000010ff037e24 */ /* 0x000fe4000f8e00ff */
[----:B-1----:R-:W-:Y:S01]  /*6d90*/  IMAD.SHL.U32 R56, R2, 0x2, RZ ;  /* 0x0000000202387824 */ /* 0x002fe200078e00ff */
[----:B------:R-:W-:Y:S01]  /*6da0*/  STS [R5+0x80], R96 ;  /* 0x0000806005007388 */ /* 0x000fe20000000800 */
[----:B--2---:R-:W-:Y:S01]  /*6db0*/  IMAD.WIDE.U32 R60, R3, c[0x0][0x338], R6 ;  /* 0x0000ce00033c7a25 */ /* 0x004fe200078e0006 */
[----:B------:R-:W-:-:S02]  /*6dc0*/  IADD3 R2, R6, 0x20, RZ ;  /* 0x0000002006027810 */ /* 0x000fc40007ffe0ff */
[----:B------:R-:W-:Y:S01]  /*6dd0*/  STS [R5+0x280], R98 ;  /* 0x0002806205007388 */ /* 0x000fe20000000800 */
[----:B------:R-:W-:Y:S01]  /*6de0*/  IMAD.U32 R3, RZ, RZ, UR18 ;  /* 0x00000012ff037e24 */ /* 0x000fe2000f8e00ff */
[----:B------:R-:W-:Y:S01]  /*6df0*/  IADD3 R61, R61, UR5, RZ ;  /* 0x000000053d3d7c10 */ /* 0x000fe2000fffe0ff */
[----:B------:R-:W-:Y:S01]  /*6e00*/  ULDC.64 UR4, c[0x0][0x340] ;  /* 0x0000d00000047ab9 */ /* 0x000fe20000000a00 */
[----:B------:R-:W-:Y:S01]  /*6e10*/  STS [R9+0x1080], R88 ;  /* 0x0010805809007388 */ /* 0x000fe20000000800 */
[----:B------:R-:W-:Y:S02]  /*6e20*/  UIMAD UR4, UR6, UR4, URZ ;  /* 0x00000004060472a4 */ /* 0x000fe4000f8e023f */
[----:B------:R-:W-:Y:S01]  /*6e30*/  IMAD.WIDE.U32 R60, R0, c[0x0][0x340], R60 ;  /* 0x0000d000003c7a25 */ /* 0x000fe200078e003c */
[----:B------:R-:W-:Y:S01]  /*6e40*/  STS [R9+0x1280], R90 ;  /* 0x0012805a09007388 */ /* 0x000fe20000000800 */
[----:B------:R-:W-:-:S03]  /*6e50*/  UIMAD UR4, UR17, UR5, UR4 ;  /* 0x00000005110472a4 */ /* 0x000fc6000f8e0204 */
[----:B------:R-:W-:Y:S03]  /*6e60*/  STS [R5+0x1080], R92 ;  /* 0x0010805c05007388 */ /* 0x000fe60000000800 */
[----:B------:R-:W-:Y:S01]  /*6e70*/  IADD3 R57, R61, UR4, RZ ;  /* 0x000000043d397c10 */ /* 0x000fe2000fffe0ff */
        /* <DEDUP_REMOVED lines=18> */
[----:B-1----:R-:W-:-:S05]  /*6fa0*/  SHF.R.S32.HI R5, RZ, 0x1f, R4 ;  /* 0x0000001fff057819 */ /* 0x002fca0000011404 */
[----:B------:R1:W2:Y:S01]  /*6fb0*/  LDS.128 R52, [R56+0x7080] ;  /* 0x0070800038347984 */ /* 0x0002a20000000c00 */
[----:B------:R-:W-:-:S03]  /*6fc0*/  IMAD.WIDE R58, R3, 0x80, R4 ;  /* 0x00000080033a7825 */ /* 0x000fc600078e0204 */
[----:B------:R1:W3:Y:S04]  /*6fd0*/  LDS.128 R48, [R56+0x9080] ;  /* 0x0090800038307984 */ /* 0x0002e80000000c00 */
[----:B------:R1:W4:Y:S04]  /*6fe0*/  LDS.128 R44, [R56+0xb080] ;  /* 0x00b08000382c7984 */ /* 0x0003280000000c00 */
[----:B------:R1:W5:Y:S04]  /*6ff0*/  LDS.128 R40, [R56+0x80] ;  /* 0x0000800038287984 */ /* 0x0003680000000c00 */
        /* <DEDUP_REMOVED lines=23> */
.L_x_1150:
[----:B------:R-:W-:Y:S05]  /*7170*/  BSYNC B0 ;  /* 0x0000000000007941 */ /* 0x000fea0003800000 */
.L_x_1149:
        /* <DEDUP_REMOVED lines=18> */
[----:B--2---:R1:W-:Y:S04]  /*72a0*/  @!P2 STG.E.128 [R4.64], R52 ;  /* 0x000000340400a986 */ /* 0x0043e8000c101d14 */
[----:B---3--:R1:W-:Y:S04]  /*72b0*/  @!P1 STG.E.128 [R4.64+0x40], R48 ;  /* 0x0000403004009986 */ /* 0x0083e8000c101d14 */
[----:B----4-:R1:W-:Y:S02]  /*72c0*/  @!P0 STG.E.128 [R4.64+0x80], R44 ;  /* 0x0000802c04008986 */ /* 0x0103e4000c101d14 */
.L_x_1152:
[----:B------:R-:W-:Y:S05]  /*72d0*/  BSYNC B0 ;  /* 0x0000000000007941 */ /* 0x000fea0003800000 */
.L_x_1151:
[----:B------:R-:W-:Y:S01]  /*72e0*/  ULDC.64 UR4, c[0x0][0x308] ;  /* 0x0000c20000047ab9 */ /* 0x000fe20000000a00 */
[----:B------:R-:W-:Y:S01]  /*72f0*/  MOV R3, UR16 ;  /* 0x0000001000037c02 */ /* 0x000fe20008000f00 */
[----:B------:R-:W-:Y:S01]  /*7300*/  UIMAD UR4, UR7, UR4, URZ ;  /* 0x00000004070472a4 */ /* 0x000fe2000f8e023f */
[----:B------:R-:W-:Y:S01]  /*7310*/  MOV R0, UR17 ;  /* 0x0000001100007c02 */ /* 0x000fe20008000f00 */
[----:B------:R-:W-:Y:S02]  /*7320*/  BSSY B0, `(.L_x_1153) ;  /* 0x0000018000007945 */ /* 0x000fe40003800000 */
[----:B------:R-:W-:Y:S01]  /*7330*/  UIMAD UR16, UR16, UR5, UR4 ;  /* 0x00000005101072a4 */ /* 0x000fe2000f8e0204 */
[----:B-1----:R-:W-:-:S02]  /*7340*/  IMAD.WIDE.U32 R4, R3, c[0x0][0x308], R6 ;  /* 0x0000c20003047a25 */ /* 0x002fc400078e0006 */
        /* <DEDUP_REMOVED lines=18> */
[----:B-----5:R1:W-:Y:S04]  /*7470*/  @!P4 STG.E.128 [R12.64], R40 ;  /* 0x000000280c00c986 */ /* 0x0203e8000c101d14 */
[----:B------:R1:W-:Y:S04]  /*7480*/  @!P2 STG.E.128 [R12.64+0x40], R36 ;  /* 0x000040240c00a986 */ /* 0x0003e8000c101d14 */
[----:B------:R1:W-:Y:S02]  /*7490*/  @!P1 STG.E.128 [R12.64+0x80], R32 ;  /* 0x000080200c009986 */ /* 0x0003e4000c101d14 */
.L_x_1154:
[----:B------:R-:W-:Y:S05]  /*74a0*/  BSYNC B0 ;  /* 0x0000000000007941 */ /* 0x000fea0003800000 */
.L_x_1153:
        /* <DEDUP_REMOVED lines=19> */
.L_x_1148:
[----:B------:R-:W-:Y:S01]  /*75e0*/  SHF.R.S32.HI R3, RZ, 0x1f, R198 ;  /* 0x0000001fff037819 */ /* 0x000fe200000114c6 */
[----:B------:R-:W-:Y:S01]  /*75f0*/  USHF.R.S32.HI UR7, URZ, 0x1f, UR16 ;  /* 0x0000001f3f077899 */ /* 0x000fe20008011410 */
[----:B------:R-:W-:Y:S01]  /*7600*/  IMAD.U32 R8, RZ, RZ, UR17 ;  /* 0x00000011ff087e24 */ /* 0x000fe2000f8e00ff */
[----:B------:R-:W-:Y:S01]  /*7610*/  ULDC.64 UR4, c[0x0][0x308] ;  /* 0x0000c20000047ab9 */ /* 0x000fe20000000a00 */
[----:B------:R-:W-:Y:S01]  /*7620*/  LEA.HI R14, R3, R198, RZ, 0x2 ;  /* 0x000000c6030e7211 */ /* 0x000fe200078f10ff */
[----:B------:R-:W-:Y:S01]  /*7630*/  UIMAD UR4, UR7, UR4, URZ ;  /* 0x00000004070472a4 */ /* 0x000fe2000f8e023f */
[----:B------:R-:W-:Y:S01]  /*7640*/  IMAD.U32 R7, RZ, RZ, UR18 ;  /* 0x00000012ff077e24 */ /* 0x000fe2000f8e00ff */
[----:B------:R-:W-:Y:S01]  /*7650*/  ULDC UR9, c[0x0][0x2f0] ;  /* 0x0000bc0000097ab9 */ /* 0x000fe20000000800 */
[----:B------:R-:W-:Y:S01]  /*7660*/  LOP3.LUT R3, R14, 0x1ffffffc, RZ, 0xc0, !PT ;  /* 0x1ffffffc0e037812 */ /* 0x000fe200078ec0ff */
[----:B------:R-:W-:Y:S01]  /*7670*/  UIMAD UR5, UR16, UR5, UR4 ;  /* 0x00000005100572a4 */ /* 0x000fe2000f8e0204 */
[----:B------:R-:W-:Y:S01]  /*7680*/  SHF.R.S32.HI R14, RZ, 0x2, R14 ;  /* 0x00000002ff0e7819 */ /* 0x000fe2000001140e */
[----:B------:R-:W-:Y:S01]  /*7690*/  UIADD3 UR9, -UR6, UR9, URZ ;  /* 0x0000000906097290 */ /* 0x000fe2000fffe13f */
[----:B------:R-:W-:Y:S01]  /*76a0*/  BSSY B0, `(.L_x_1155) ;  /* 0x0000020000007945 */ /* 0x000fe20003800000 */
[----:B------:R-:W-:Y:S01]  /*76b0*/  IMAD.IADD R3, R198, 0x1, -R3 ;  /* 0x00000001c6037824 */ /* 0x000fe200078e0a03 */
[----:B------:R-:W-:Y:S01]  /*76c0*/  USHF.R.S32.HI UR8, URZ, 0x1f, UR17 ;  /* 0x0000001f3f087899 */ /* 0x000fe20008011411 */
[----:B------:R-:W-:-:S02]  /*76d0*/  SHF.R.S32.HI R15, RZ, 0x1f, R14 ;  /* 0x0000001fff0f7819 */ /* 0x000fc4000001140e */
[----:B------:R-:W-:Y:S01]  /*76e0*/  IMAD.SHL.U32 R12, R3, 0x8, RZ ;  /* 0x00000008030c7824 */ /* 0x000fe200078e00ff */
[----:B------:R-:W-:Y:S01]  /*76f0*/  ISETP.GE.AND P4, PT, R14, UR9, PT ;  /* 0x000000090e007c0c */ /* 0x000fe2000bf86270 */
[----:B------:R-:W-:Y:S02]  /*7700*/  IMAD.U32 R3, RZ, RZ, UR16 ;  /* 0x00000010ff037e24 */ /* 0x000fe4000f8e00ff */
[----:B------:R-:W-:Y:S01]  /*7710*/  IMAD.WIDE R6, R7, 0x80, R14 ;  /* 0x0000008007067825 */ /* 0x000fe200078e020e */
[----:B------:R-:W-:Y:S02]  /*7720*/  SHF.R.S32.HI R13, RZ, 0x1f, R12 ;  /* 0x0000001fff0d7819 */ /* 0x000fe4000001140c */
[----:B------:R-:W-:-:S03]  /*7730*/  IADD3 R4, R12, 0x20, RZ ;  /* 0x000000200c047810 */ /* 0x000fc60007ffe0ff */
[----:B------:R-:W-:-:S05]  /*7740*/  IMAD.WIDE.U32 R2, R3, c[0x0][0x308], R12 ;  /* 0x0000c20003027a25 */ /* 0x000fca00078e000c */
[----:B------:R-:W-:Y:S01]  /*7750*/  IADD3 R3, R3, UR5, RZ ;  /* 0x0000000503037c10 */ /* 0x000fe2000fffe0ff */
[----:B------:R-:W-:Y:S02]  /*7760*/  ULDC.64 UR4, c[0x0][0x310] ;  /* 0x0000c40000047ab9 */ /* 0x000fe40000000a00 */
[----:B------:R-:W-:Y:S02]  /*7770*/  UIMAD UR4, UR8, UR4, URZ ;  /* 0x00000004080472a4 */ /* 0x000fe4000f8e023f */
[----:B------:R-:W-:Y:S01]  /*7780*/  IMAD.WIDE.U32 R8, R8, c[0x0][0x310], R2 ;  /* 0x0000c40008087a25 */ /* 0x000fe200078e0002 */
[----:B------:R-:W-:Y:S01]  /*7790*/  IADD3 R2, R12, 0x40, RZ ;  /* 0x000000400c027810 */ /* 0x000fe20007ffe0ff */
[----:B------:R-:W-:-:S06]  /*77a0*/  UIMAD UR4, UR17, UR5, UR4 ;  /* 0x00000005110472a4 */ /* 0x000fcc000f8e0204 */
        /* <DEDUP_REMOVED lines=15> */
.L_x_1156:
[----:B------:R-:W-:Y:S05]  /*78a0*/  BSYNC B0 ;  /* 0x0000000000007941 */ /* 0x000fea0003800000 */
.L_x_1155:
        /* <DEDUP_REMOVED lines=19> */
.L_x_1158:
[----:B------:R-:W-:Y:S05]  /*79e0*/  BSYNC B0 ;  /* 0x0000000000007941 */ /* 0x000fea0003800000 */
.L_x_1157:
[----:B------:R-:W-:Y:S01]  /*79f0*/  ULDC.64 UR4, c[0x0][0x338] ;  /* 0x0000ce0000047ab9 */ /* 0x000fe20000000a00 */
[----:B------:R-:W-:Y:S01]  /*7a00*/  MOV R3, UR16 ;  /* 0x0000001000037c02 */ /* 0x000fe20008000f00 */
[----:B------:R-:W-:Y:S01]  /*7a10*/  UIMAD UR4, UR7, UR4, URZ ;  /* 0x00000004070472a4 */ /* 0x000fe2000f8e023f */
[----:B------:R-:W-:Y:S01]  /*7a20*/  MOV R8, UR17 ;  /* 0x0000001100087c02 */ /* 0x000fe20008000f00 */
[----:B------:R-:W-:Y:S02]  /*7a30*/  BSSY B0, `(.L_x_1159) ;  /* 0x0000017000007945 */ /* 0x000fe40003800000 */
[----:B------:R-:W-:Y:S01]  /*7a40*/  UIMAD UR16, UR16, UR5, UR4 ;  /* 0x00000005101072a4 */ /* 0x000fe2000f8e0204 */
[----:B--2---:R-:W-:-:S02]  /*7a50*/  IMAD.WIDE.U32 R10, R3, c[0x0][0x338], R12 ;  /* 0x0000ce00030a7a25 */ /* 0x004fc400078e000c */
        /* <DEDUP_REMOVED lines=20> */
.L_x_1160:
[----:B------:R-:W-:Y:S05]  /*7ba0*/  BSYNC B0 ;  /* 0x0000000000007941 */ /* 0x000fea0003800000 */
.L_x_1159:
[----:B------:R-:W-:Y:S05]  /*7bb0*/  @P3 EXIT ;  /* 0x000000000000394d */ /* 0x000fea0003800000 */
[----:B------:R-:W-:Y:S02]  /*7bc0*/  IADD3 R0, P0, R6, 0x40, RZ ;  /* 0x0000004006007810 */ /* 0x000fe40007f1e0ff */
[----:B------:R-:W-:-:S03]  /*7bd0*/  ISETP.GE.AND P1, PT, R12, c[0x0][0x324], PT ;  /* 0x0000c9000c007a0c */ /* 0x000fc60003f26270 */
[----:B------:R-:W-:Y:S01]  /*7be0*/  IMAD.X R6, RZ, RZ, R7, P0 ;  /* 0x000000ffff067224 */ /* 0x000fe200000e0607 */
[----:B------:R-:W-:Y:S02]  /*7bf0*/  MOV R7, R11 ;  /* 0x0000000b00077202 */ /* 0x000fe40000000f00 */
[----:B------:R-:W-:Y:S01]  /*7c00*/  ISETP.GE.AND P0, PT, R4, c[0x0][0x324], PT ;  /* 0x0000c90004007a0c */ /* 0x000fe20003f06270 */
[----:B------:R-:W-:Y:S02]  /*7c10*/  IMAD R3, R6, c[0x0][0x330], RZ ;  /* 0x0000cc0006037a24 */ /* 0x000fe400078e02ff */
[----:B------:R-:W-:Y:S02]  /*7c20*/  IMAD.MOV.U32 R6, RZ, RZ, R8 ;  /* 0x000000ffff067224 */ /* 0x000fe400078e0008 */
[C---:B------:R-:W-:Y:S02]  /*7c30*/  IMAD R3, R0.reuse, c[0x0][0x334], R3 ;  /* 0x0000cd0000037a24 */ /* 0x040fe400078e0203 */
[----:B------:R-:W-:-:S04]  /*7c40*/  IMAD.WIDE.U32 R6, R0, c[0x0][0x330], R6 ;  /* 0x0000cc0000067a25 */ /* 0x000fc800078e0006 */
[----:B------:R-:W-:Y:S01]  /*7c50*/  IMAD.IADD R3, R7, 0x1, R3 ;  /* 0x0000000107037824 */ /* 0x000fe200078e0203 */
[----:B------:R-:W-:-:S04]  /*7c60*/  LEA R4, P2, R6, c[0x0][0x318], 0x1 ;  /* 0x0000c60006047a11 */ /* 0x000fc800078408ff */
[----:B------:R-:W-:-:S05]  /*7c70*/  LEA.HI.X R5, R6, c[0x0][0x31c], R3, 0x1, P2 ;  /* 0x0000c70006057a11 */ /* 0x000fca00010f0c03 */
[----:B------:R3:W-:Y:S01]  /*7c80*/  @!P0 STG.E.128 [R4.64+0x40], RZ ;  /* 0x000040ff04008986 */ /* 0x0007e2000c101d14 */
[----:B------:R-:W-:-:S03]  /*7c90*/  ISETP.GE.AND P0, PT, R2, c[0x0][0x324], PT ;  /* 0x0000c90002007a0c */ /* 0x000fc60003f06270 */
[----:B------:R3:W-:Y:S10]  /*7ca0*/  @!P1 STG.E.128 [R4.64], RZ ;  /* 0x000000ff04009986 */ /* 0x0007f4000c101d14 */
[----:B------:R-:W-:Y:S05]  /*7cb0*/  @P0 EXIT ;  /* 0x000000000000094d */ /* 0x000fea0003800000 */
[----:B------:R-:W-:Y:S01]  /*7cc0*/  STG.E.128 [R4.64+0x80], RZ ;  /* 0x000080ff04007986 */ /* 0x000fe2000c101d14 */
[----:B------:R-:W-:Y:S05]  /*7cd0*/  EXIT ;  /* 0x000000000000794d */ /* 0x000fea0003800000 */
.L_x_1161:
        /* <DEDUP_REMOVED lines=10> */
.L_x_1431:


//--------------------- .text._ZN7cutlass13device_kernelIN5flash19enable_sm80_to_sm89INS1_16FlashAttnBwdSm80INS1_25CollectiveMainloopBwdSm80ILi2ELi2EN4cute5tupleIJNS5_1CILi64EEENS7_ILi128EEENS7_ILi96EEEEEENS_6half_tEfNS_4arch4Sm80ELb1ELb0ELb1ELb0ELb1ELb0ELb0ELb0ELi2ELi2ELi4ELi2ELb0EEENS1_21CollectiveEpilogueBwdISB_SC_SE_Li256ELb0ELb0ELi2EEENS1_25SingleTileBwdLPTSchedulerILb0ELi128ELb1EEEEEEEEEvNT_6ParamsE --------------------------
	.section	.text._ZN7cutlass13device_kernelIN5flash19enable_sm80_to_sm89INS1_16FlashAttnBwdSm80INS1_25CollectiveMainloopBwdSm80ILi2ELi2EN4cute5tupleIJNS5_1CILi64EEENS7_ILi128EEENS7_ILi96EEEEEENS_6half_tEfNS_4arch4Sm80ELb1ELb0ELb1ELb0ELb1ELb0ELb0ELb0ELi2ELi2ELi4ELi2ELb0EEENS1_21CollectiveEpilogueBwdISB_SC_SE_Li256ELb0ELb0ELi2EEENS1_25SingleTileBwdLPTSchedulerILb0ELi128ELb1EEEEEEEEEvNT_6ParamsE,"ax",@progbits
	.sectioninfo	@"SHI_REGISTERS=253"
	.align	128
.text._ZN7cutlass13device_kernelIN5flash19enable_sm80_to_sm89INS1_16FlashAttnBwdSm80INS1_25CollectiveMainloopBwdSm80ILi2ELi2EN4cute5tupleIJNS5_1CILi64EEENS7_ILi128EEENS7_ILi96EEEEEENS_6half_tEfNS_4arch4Sm80ELb1ELb0ELb1ELb0ELb1ELb0ELb0ELb0ELi2ELi2ELi4ELi2ELb0EEENS1_21CollectiveEpilogueBwdISB_SC_SE_Li256ELb0ELb0ELi2EEENS1_25SingleTileBwdLPTSchedulerILb0ELi128ELb1EEEEEEEEEvNT_6ParamsE:
        .type           _ZN7cutlass13device_kernelIN5flash19enable_sm80_to_sm89INS1_16FlashAttnBwdSm80INS1_25CollectiveMainloopBwdSm80ILi2ELi2EN4cute5tupleIJNS5_1CILi64EEENS7_ILi128EEENS7_ILi96EEEEEENS_6half_tEfNS_4arch4Sm80ELb1ELb0ELb1ELb0ELb1ELb0ELb0ELb0ELi2ELi2ELi4ELi2ELb0EEENS1_21CollectiveEpilogueBwdISB_SC_SE_Li256ELb0ELb0ELi2EEENS1_25SingleTileBwdLPTSchedulerILb0ELi128ELb1EEEEEEEEEvNT_6ParamsE,@function
        .size           _ZN7cutlass13device_kernelIN5flash19enable_sm80_to_sm89INS1_16FlashAttnBwdSm80INS1_25CollectiveMainloopBwdSm80ILi2ELi2EN4cute5tupleIJNS5_1CILi64EEENS7_ILi128EEENS7_ILi96EEEEEENS_6half_tEfNS_4arch4Sm80ELb1ELb0ELb1ELb0ELb1ELb0ELb0ELb0ELi2ELi2ELi4ELi2ELb0EEENS1_21CollectiveEpilogueBwdISB_SC_SE_Li256ELb0ELb0ELi2EEENS1_25SingleTileBwdLPTSchedulerILb0ELi128ELb1EEEEEEEEEvNT_6ParamsE,(.L_x_1432 - _ZN7cutlass13device_kernelIN5flash19enable_sm80_to_sm89INS1_16FlashAttnBwdSm80INS1_25CollectiveMainloopBwdSm80ILi2ELi2EN4cute5tupleIJNS5_1CILi64EEENS7_ILi128EEENS7_ILi96EEEEEENS_6half_tEfNS_4arch4Sm80ELb1ELb0ELb1ELb0ELb1ELb0ELb0ELb0ELi2ELi2ELi4ELi2ELb0EEENS1_21CollectiveEpilogueBwdISB_SC_SE_Li256ELb0ELb0ELi2EEENS1_25SingleTileBwdLPTSchedulerILb0ELi128ELb1EEEEEEEEEvNT_6ParamsE)
        .other          _ZN7cutlass13device_kernelIN5flash19enable_sm80_to_sm89INS1_16FlashAttnBwdSm80INS1_25CollectiveMainloopBwdSm80ILi2ELi2EN4cute5tupleIJNS5_1CILi64EEENS7_ILi128EEENS7_ILi96EEEEEENS_6half_tEfNS_4arch4Sm80ELb1ELb0ELb1ELb0ELb1ELb0ELb0ELb0ELi2ELi2ELi4ELi2ELb0EEENS1_21CollectiveEpilogueBwdISB_SC_SE_Li256ELb0ELb0ELi2EEENS1_25SingleTileBwdLPTSchedulerILb0ELi128ELb1EEEEEEEEEvNT_6ParamsE,@"STO_CUDA_ENTRY STV_DEFAULT"
_ZN7cutlass13device_kernelIN5flash19enable_sm80_to_sm89INS1_16FlashAttnBwdSm80INS1_25CollectiveMainloopBwdSm80ILi2ELi2EN4cute5tupleIJNS5_1CILi64EEENS7_ILi128EEENS7_ILi96EEEEEENS_6half_tEfNS_4arch4Sm80ELb1ELb0ELb1ELb0ELb1ELb0ELb0ELb0ELi2ELi2ELi4ELi2ELb0EEENS1_21CollectiveEpilogueBwdISB_SC_SE_Li256ELb0ELb0ELi2EEENS1_25SingleTileBwdLPTSchedulerILb0ELi128ELb1EEEEEEEEEvNT_6ParamsE:
        /* <DEDUP_REMOVED lines=27> */
.L_x_1163:
[----:B------:R-:W-:Y:S02]  /*01b0*/  ULDC UR7, c[0x0][0x3ac] ;  /* 0x0000eb0000077ab9 */ /* 0x000fe40000000800 */
[----:B------:R-:W-:Y:S02]  /*01c0*/  UISETP.NE.AND UP0, UPT, UR7, 0x1, UPT ;  /* 0x000000010700788c */ /* 0x000fe4000bf05270 */
[----:B------:R-:W-:Y:S02]  /*01d0*/  ULDC.64 UR4, c[0x0][0x3b0] ;  /* 0x0000ec0000047ab9 */ /* 0x000fe40000000a00 */
[----:B------:R-:W-:Y:S02]  /*01e0*/  UIMAD.WIDE.U32 UR10, UR6, UR4, URZ ;  /* 0x00000004060a72a5 */ /* 0x000fe4000f8e003f */
[----:B------:R-:W-:-:S05]  /*01f0*/  UMOV UR8, UR6 ;  /* 0x0000000600087c82 */ /* 0x000fca0008000000 */
[----:B------:R-:W-:-:S04]  /*0200*/  @UP0 USHF.R.U32.HI UR8, URZ, UR5, UR11 ;  /* 0x000000053f080299 */ /* 0x000fc8000801160b */
[----:B------:R-:W-:Y:S02]  /*0210*/  UIMAD UR7, UR8, UR7, URZ ;  /* 0x00000007080772a4 */ /* 0x000fe4000f8e023f */
.L_x_1164:
[----:B------:R-:W-:Y:S02]  /*0220*/  ULDC.64 UR4, c[0x0][0x3a0] ;  /* 0x0000e80000047ab9 */ /* 0x000fe40000000a00 */
[----:B------:R-:W-:Y:S02]  /*0230*/  UIADD3 UR10, UR6, -UR7, URZ ;  /* 0x80000007060a7290 */ /* 0x000fe4000fffe03f */
[----:B------:R-:W-:Y:S02]  /*0240*/  UISETP.NE.AND UP0, UPT, UR4, 0x1, UPT ;  /* 0x000000010400788c */ /* 0x000fe4000bf05270 */
[----:B------:R-:W-:Y:S02]  /*0250*/  ULDC.64 UR6, c[0x0][0x3a8] ;  /* 0x0000ea0000067ab9 */ /* 0x000fe40000000a00 */
[----:B------:R-:W-:Y:S02]  /*0260*/  UIMAD UR7, UR9, UR7, UR10 ;  /* 0x00000007090772a4 */ /* 0x000fe4000f8e020a */
[----:B------:R-:W-:-:S02]  /*0270*/  ULOP3.LUT UR8, URZ, UR8, URZ, 0x33, !UPT ;  /* 0x000000083f087292 */ /* 0x000fc4000f8e333f */
[----:B------:R-:W-:Y:S02]  /*0280*/  UIMAD.WIDE.U32 UR10, UR7, UR5, URZ ;  /* 0x00000005070a72a5 */ /* 0x000fe4000f8e003f */
[----:B------:R-:W-:Y:S02]  /*0290*/  ULDC UR16, c[0x0][0x394] ;  /* 0x0000e50000107ab9 */ /* 0x000fe40000000800 */
[----:B------:R-:W-:Y:S02]  /*02a0*/  UMOV UR18, UR7 ;  /* 0x0000000700127c82 */ /* 0x000fe40008000000 */
[----:B------:R-:W-:Y:S02]  /*02b0*/  @UP0 USHF.R.U32.HI UR18, URZ, UR6, UR11 ;  /* 0x000000063f120299 */ /* 0x000fe4000801160b */
[----:B------:R-:W-:Y:S02]  /*02c0*/  UIADD3 UR16, UR8, UR16, URZ ;  /* 0x0000001008107290 */ /* 0x000fe4000fffe03f */
[----:B------:R-:W-:-:S04]  /*02d0*/  UIADD3 UR17, -UR18, URZ, URZ ;  /* 0x0000003f12117290 */ /* 0x000fc8000fffe13f */
[----:B------:R-:W-:Y:S01]  /*02e0*/  UIMAD UR17, UR17, UR4, UR7 ;  /* 0x00000004111172a4 */ /* 0x000fe2000f8e0207 */
[----:B------:R-:W-:Y:S05]  /*02f0*/  BRA `(.L_x_1165) ;  /* 0x0000028000007947 */ /* 0x000fea0003800000 */
.L_x_1162:
        /* <DEDUP_REMOVED lines=20> */
.L_x_1166:
[----:B------:R-:W-:Y:S02]  /*0440*/  ULDC UR7, c[0x0][0x3ac] ;  /* 0x0000eb0000077ab9 */ /* 0x000fe40000000800 */
[----:B------:R-:W-:Y:S02]  /*0450*/  UISETP.NE.AND UP0, UPT, UR7, 0x1, UPT ;  /* 0x000000010700788c */ /* 0x000fe4000bf05270 */
[----:B------:R-:W-:Y:S02]  /*0460*/  ULDC.64 UR4, c[0x0][0x3b0] ;  /* 0x0000ec0000047ab9 */ /* 0x000fe40000000a00 */
[----:B------:R-:W-:Y:S02]  /*0470*/  UIMAD.WIDE.U32 UR10, UR6, UR4, URZ ;  /* 0x00000004060a72a5 */ /* 0x000fe4000f8e003f */
[----:B------:R-:W-:-:S05]  /*0480*/  UMOV UR8, UR6 ;  /* 0x0000000600087c82 */ /* 0x000fca0008000000 */
[----:B------:R-:W-:-:S04]  /*0490*/  @UP0 USHF.R.U32.HI UR8, URZ, UR5, UR11 ;  /* 0x000000053f080299 */ /* 0x000fc8000801160b */
[----:B------:R-:W-:Y:S02]  /*04a0*/  UIMAD UR7, UR8, UR7, URZ ;  /* 0x00000007080772a4 */ /* 0x000fe4000f8e023f */
.L_x_1167:
        /* <DEDUP_REMOVED lines=12> */
[----:B------:R-:W-:Y:S02]  /*0570*/  UIMAD UR17, UR17, UR4, UR7 ;  /* 0x00000004111172a4 */ /* 0x000fe4000f8e0207 */
.L_x_1165:
        /* <DEDUP_REMOVED lines=460> */
.L_x_1170:
[----:B------:R-:W-:Y:S05]  /*2240*/  BSYNC B0 ;  /* 0x0000000000007941 */ /* 0x000fea0003800000 */
.L_x_1169:
        /* <DEDUP_REMOVED lines=82> */
.L_x_1173:
        /* <DEDUP_REMOVED lines=207> */
.L_x_1171:
        /* <DEDUP_REMOVED lines=532> */
.L_x_1172:
        /* <DEDUP_REMOVED lines=253> */
.L_x_1168:
        /* <DEDUP_REMOVED lines=198> */
.L_x_1176:
[----:B------:R-:W-:Y:S05]  /*71d0*/  BSYNC B0 ;  /* 0x0000000000007941 */ /* 0x000fea0003800000 */
.L_x_1175:
        /* <DEDUP_REMOVED lines=21> */
.L_x_1178:
[----:B------:R-:W-:Y:S05]  /*7330*/  BSYNC B0 ;  /* 0x0000000000007941 */ /* 0x000fea0003800000 */
.L_x_1177:
        /* <DEDUP_REMOVED lines=28> */
.L_x_1180:
[----:B------:R-:W-:Y:S05]  /*7500*/  BSYNC B0 ;  /* 0x0000000000007941 */ /* 0x000fea0003800000 */
.L_x_1179:
        /* <DEDUP_REMOVED lines=19> */
.L_x_1174:
        /* <DEDUP_REMOVED lines=44> */
.L_x_1182:
[----:B------:R-:W-:Y:S05]  /*7900*/  BSYNC B0 ;  /* 0x0000000000007941 */ /* 0x000fea0003800000 */
.L_x_1181:
        /* <DEDUP_REMOVED lines=19> */
.L_x_1184:
[----:B------:R-:W-:Y:S05]  /*7a40*/  BSYNC B0 ;  /* 0x0000000000007941 */ /* 0x000fea0003800000 */
.L_x_1183:
        /* <DEDUP_REMOVED lines=27> */
.L_x_1186:
[----:B------:R-:W-:Y:S05]  /*7c00*/  BSYNC B0 ;  /* 0x0000000000007941 */ /* 0x000fea0003800000 */
.L_x_1185:
        /* <DEDUP_REMOVED lines=19> */
.L_x_1187:
        /* <DEDUP_REMOVED lines=12> */
.L_x_1432:


//--------------------- .text._ZN7cutlass13device_kernelIN5flash19enable_sm80_to_sm89INS1_16FlashAttnBwdSm80INS1_25CollectiveMainloopBwdSm80ILi2ELi2EN4cute5tupleIJNS5_1CILi64EEENS7_ILi128EEENS7_ILi96EEEEEENS_6half_tEfNS_4arch4Sm80ELb1ELb0ELb1ELb0ELb0ELb0ELb0ELb0ELi2ELi2ELi4ELi2ELb0EEENS1_24CollectiveEpilogueBwdGQAISB_fSE_Li256ELb0ELb0EEENS1_25SingleTileBwdLPTSchedulerILb0ELi128ELb0EEEEEEEEEvNT_6ParamsE --------------------------
	.section	.text._ZN7cutlass13device_kernelIN5flash19enable_sm80_to_sm89INS1_16FlashAttnBwdSm80INS1_25CollectiveMainloopBwdSm80ILi2ELi2EN4cute5tupleIJNS5_1CILi64EEENS7_ILi128EEENS7_ILi96EEEEEENS_6half_tEfNS_4arch4Sm80ELb1ELb0ELb1ELb0ELb0ELb0ELb0ELb0ELi2ELi2ELi4ELi2ELb0EEENS1_24CollectiveEpilogueBwdGQAISB_fSE_Li256ELb0ELb0EEENS1_25SingleTileBwdLPTSchedulerILb0ELi128ELb0EEEEEEEEEvNT_6ParamsE,"ax",@progbits
	.sectioninfo	@"SHI_REGISTERS=253"
	.align	128
.text._ZN7cutlass13device_kernelIN5flash19enable_sm80_to_sm89INS1_16FlashAttnBwdSm80INS1_25CollectiveMainloopBwdSm80ILi2ELi2EN4cute5tupleIJNS5_1CILi64EEENS7_ILi128EEENS7_ILi96EEEEEENS_6half_tEfNS_4arch4Sm80ELb1ELb0ELb1ELb0ELb0ELb0ELb0ELb0ELi2ELi2ELi4ELi2ELb0EEENS1_24CollectiveEpilogueBwdGQAISB_fSE_Li256ELb0ELb0EEENS1_25SingleTileBwdLPTSchedulerILb0ELi128ELb0EEEEEEEEEvNT_6ParamsE:
        .type           _ZN7cutlass13device_kernelIN5flash19enable_sm80_to_sm89INS1_16FlashAttnBwdSm80INS1_25CollectiveMainloopBwdSm80ILi2ELi2EN4cute5tupleIJNS5_1CILi64EEENS7_ILi128EEENS7_ILi96EEEEEENS_6half_tEfNS_4arch4Sm80ELb1ELb0ELb1ELb0ELb0ELb0ELb0ELb0ELi2ELi2ELi4ELi2ELb0EEENS1_24CollectiveEpilogueBwdGQAISB_fSE_Li256ELb0ELb0EEENS1_25SingleTileBwdLPTSchedulerILb0ELi128ELb0EEEEEEEEEvNT_6ParamsE,@function
        .size           _ZN7cutlass13device_kernelIN5flash19enable_sm80_to_sm89INS1_16FlashAttnBwdSm80INS1_25CollectiveMainloopBwdSm80ILi2ELi2EN4cute5tupleIJNS5_1CILi64EEENS7_ILi128EEENS7_ILi96EEEEEENS_6half_tEfNS_4arch4Sm80ELb1ELb0ELb1ELb0ELb0ELb0ELb0ELb0ELi2ELi2ELi4ELi2ELb0EEENS1_24CollectiveEpilogueBwdGQAISB_fSE_Li256ELb0ELb0EEENS1_25SingleTileBwdLPTSchedulerILb0ELi128ELb0EEEEEEEEEvNT_6ParamsE,(.L_x_1433 - _ZN7cutlass13device_kernelIN5flash19enable_sm80_to_sm89INS1_16FlashAttnBwdSm80INS1_25CollectiveMainloopBwdSm80ILi2ELi2EN4cute5tupleIJNS5_1CILi64EEENS7_ILi128EEENS7_ILi96EEEEEENS_6half_tEfNS_4arch4Sm80ELb1ELb0ELb1ELb0ELb0ELb0ELb0ELb0ELi2ELi2ELi4ELi2ELb0EEENS1_24CollectiveEpilogueBwdGQAISB_fSE_Li256ELb0ELb0EEENS1_25SingleTileBwdLPTSchedulerILb0ELi128ELb0EEEEEEEEEvNT_6ParamsE)
        .other          _ZN7cutlass13device_kernelIN5flash19enable_sm80_to_sm89INS1_16FlashAttnBwdSm80INS1_25CollectiveMainloopBwdSm80ILi2ELi2EN4cute5tupleIJNS5_1CILi64EEENS7_ILi128EEENS7_ILi96EEEEEENS_6half_tEfNS_4arch4Sm80ELb1ELb0ELb1ELb0ELb0ELb0ELb0ELb0ELi2ELi2ELi4ELi2ELb0EEENS1_24CollectiveEpilogueBwdGQAISB_fSE_Li256ELb0ELb0EEENS1_25SingleTileBwdLPTSchedulerILb0ELi128ELb0EEEEEEEEEvNT_6ParamsE,@"STO_CUDA_ENTRY STV_DEFAULT"
_ZN7cutlass13device_kernelIN5flash19enable_sm80_to_sm89INS1_16FlashAttnBwdSm80INS1_25CollectiveMainloopBwdSm80ILi2ELi2EN4cute5tupleIJNS5_1CILi64EEENS7_ILi128EEENS7_ILi96EEEEEENS_6half_tEfNS_4arch4Sm80ELb1ELb0ELb1ELb0ELb0ELb0ELb0ELb0ELi2ELi2ELi4ELi2ELb0EEENS1_24CollectiveEpilogueBwdGQAISB_fSE_Li256ELb0ELb0EEENS1_25SingleTileBwdLPTSchedulerILb0ELi128ELb0EEEEEEEEEvNT_6ParamsE:
        /* <DEDUP_REMOVED lines=27> */
.L_x_1189:
[----:B------:R-:W-:Y:S02]  /*01b0*/  ULDC UR7, c[0x0][0x3b4] ;  /* 0x0000ed0000077ab9 */ /* 0x000fe40000000800 */
[----:B------:R-:W-:Y:S02]  /*01c0*/  UISETP.NE.AND UP0, UPT, UR7, 0x1, UPT ;  /* 0x000000010700788c */ /* 0x000fe4000bf05270 */
[----:B------:R-:W-:Y:S02]  /*01d0*/  ULDC.64 UR4, c[0x0][0x3b8] ;  /* 0x0000ee0000047ab9 */ /* 0x000fe40000000a00 */
[----:B------:R-:W-:Y:S02]  /*01e0*/  UIMAD.WIDE.U32 UR10, UR6, UR4, URZ ;  /* 0x00000004060a72a5 */ /* 0x000fe4000f8e003f */
[----:B------:R-:W-:-:S05]  /*01f0*/  UMOV UR13, UR6 ;  /* 0x00000006000d7c82 */ /* 0x000fca0008000000 */
[----:B------:R-:W-:-:S04]  /*0200*/  @UP0 USHF.R.U32.HI UR13, URZ, UR5, UR11 ;  /* 0x000000053f0d0299 */ /* 0x000fc8000801160b */
[----:B------:R-:W-:-:S04]  /*0210*/  UIMAD UR7, UR13, UR7, URZ ;  /* 0x000000070d0772a4 */ /* 0x000fc8000f8e023f */
.L_x_1190:
[----:B------:R-:W-:Y:S02]  /*0220*/  UIADD3 UR9, UR6, -UR7, URZ ;  /* 0x8000000706097290 */ /* 0x000fe4000fffe03f */
[----:B------:R-:W-:Y:S02]  /*0230*/  ULDC.64 UR4, c[0x0][0x3b0] ;  /* 0x0000ec0000047ab9 */ /* 0x000fe40000000a00 */
[----:B------:R-:W-:Y:S02]  /*0240*/  ULDC.64 UR6, c[0x0][0x3a8] ;  /* 0x0000ea0000067ab9 */ /* 0x000fe40000000a00 */
[----:B------:R-:W-:Y:S02]  /*0250*/  UISETP.NE.AND UP0, UPT, UR6, 0x1, UPT ;  /* 0x000000010600788c */ /* 0x000fe4000bf05270 */
[----:B------:R-:W-:-:S04]  /*0260*/  UIMAD UR5, UR8, UR5, UR9 ;  /* 0x00000005080572a4 */ /* 0x000fc8000f8e0209 */
[----:B------:R-:W-:-:S03]  /*0270*/  UIMAD.WIDE.U32 UR8, UR5, UR7, URZ ;  /* 0x00000007050872a5 */ /* 0x000fc6000f8e003f */
[----:B------:R-:W-:Y:S02]  /*0280*/  UMOV UR12, UR5 ;  /* 0x00000005000c7c82 */ /* 0x000fe40008000000 */
[----:B------:R-:W-:-:S04]  /*0290*/  @UP0 USHF.R.U32.HI UR12, URZ, UR4, UR9 ;  /* 0x000000043f0c0299 */ /* 0x000fc80008011609 */
[----:B------:R-:W-:-:S04]  /*02a0*/  UIADD3 UR11, -UR12, URZ, URZ ;  /* 0x0000003f0c0b7290 */ /* 0x000fc8000fffe13f */
[----:B------:R-:W-:Y:S01]  /*02b0*/  UIMAD UR11, UR11, UR6, UR5 ;  /* 0x000000060b0b72a4 */ /* 0x000fe2000f8e0205 */
[----:B------:R-:W-:Y:S05]  /*02c0*/  BRA `(.L_x_1191) ;  /* 0x0000025000007947 */ /* 0x000fea0003800000 */
.L_x_1188:
        /* <DEDUP_REMOVED lines=20> */
.L_x_1192:
[----:B------:R-:W-:Y:S02]  /*0410*/  ULDC UR7, c[0x0][0x3b4] ;  /* 0x0000ed0000077ab9 */ /* 0x000fe40000000800 */
[----:B------:R-:W-:Y:S02]  /*0420*/  UISETP.NE.AND UP0, UPT, UR7, 0x1, UPT ;  /* 0x000000010700788c */ /* 0x000fe4000bf05270 */
[----:B------:R-:W-:Y:S02]  /*0430*/  ULDC.64 UR4, c[0x0][0x3b8] ;  /* 0x0000ee0000047ab9 */ /* 0x000fe40000000a00 */
[----:B------:R-:W-:Y:S02]  /*0440*/  UIMAD.WIDE.U32 UR10, UR6, UR4, URZ ;  /* 0x00000004060a72a5 */ /* 0x000fe4000f8e003f */
[----:B------:R-:W-:-:S05]  /*0450*/  UMOV UR13, UR6 ;  /* 0x00000006000d7c82 */ /* 0x000fca0008000000 */
[----:B------:R-:W-:-:S04]  /*0460*/  @UP0 USHF.R.U32.HI UR13, URZ, UR5, UR11 ;  /* 0x000000053f0d0299 */ /* 0x000fc8000801160b */
[----:B------:R-:W-:-:S04]  /*0470*/  UIMAD UR7, UR13, UR7, URZ ;  /* 0x000000070d0772a4 */ /* 0x000fc8000f8e023f */
.L_x_1193:
        /* <DEDUP_REMOVED lines=9> */
[----:B------:R-:W-:Y:S02]  /*0510*/  UIMAD UR11, UR11, UR6, UR5 ;  /* 0x000000060b0b72a4 */ /* 0x000fe4000f8e0205 */
.L_x_1191:
        /* <DEDUP_REMOVED lines=113> */
[----:B------:R-:W-:Y:S01]  /*0c30*/  LOP3.LUT R15, R15, 0xc0, RZ, 0xc0, !PT ;  /* 0x000000c00f0f7812 */ /* 0x000fe200078ec0ff */
[----:B------:R-:W-:Y:S01]  /*0c40*/  USHF.L.U32 UR19, UR9, 0x6, URZ ;  /* 0x0000000609137899 */ /* 0x000fe2000800063f */
[----:B------:R-:W-:Y:S01]  /*0c50*/  SHF.R.S32.HI R209, RZ, 0x1f, R208 ;  /* 0x0000001fffd17819 */ /* 0x000fe200000114d0 */
[----:B------:R-:W-:Y:S01]  /*0c60*/  UIMAD UR5, UR7, UR5, UR4 ;  /* 0x00000005070572a4 */ /* 0x000fe2000f8e0204 */
[----:B------:R-:W-:Y:S01]  /*0c70*/  IMAD.IADD R10, R9, 0x1, -R10 ;  /* 0x00000001090a7824 */ /* 0x000fe200078e0a0a */
[----:B------:R-:W-:Y:S01]  /*0c80*/  LEA.HI R9, R11, R208, RZ, 0x1 ;  /* 0x000000d00b097211 */ /* 0x000fe200078f08ff */
[----:B------:R-:W-:Y:S01]  /*0c90*/  IMAD.U32 R27, RZ, RZ, UR13 ;  /* 0x0000000dff1b7e24 */ /* 0x000fe2000f8e00ff */
[----:B------:R-:W-:Y:S01]  /*0ca0*/  SHF.R.U32.HI R5, RZ, 0x3, R15 ;  /* 0x00000003ff057819 */ /* 0x000fe2000001160f */
[----:B------:R-:W-:Y:S01]  /*0cb0*/  IMAD.U32 R196, RZ, RZ, UR12 ;  /* 0x0000000cffc47e24 */ /* 0x000fe2000f8e00ff */
[----:B------:R-:W-:Y:S01]  /*0cc0*/  IADD3 R21, R21, UR5, RZ ;  /* 0x0000000515157c10 */ /* 0x000fe2000fffe0ff */
[----:B------:R-:W-:Y:S01]  /*0cd0*/  ULDC.64 UR4, c[0x0][0x1e8] ;  /* 0x00007a0000047ab9 */ /* 0x000fe20000000a00 */
[----:B------:R-:W-:Y:S01]  /*0ce0*/  LOP3.LUT R2, R15, 0x18, R12, 0xf8, !PT ;  /* 0x000000180f027812 */ /* 0x000fe200078ef80c */
[----:B------:R-:W-:Y:S01]  /*0cf0*/  UIMAD UR4, UR18, UR4, URZ ;  /* 0x00000004120472a4 */ /* 0x000fe2000f8e023f */
[----:B------:R-:W-:Y:S01]  /*0d00*/  LOP3.LUT R9, R9, 0x7fffffe, RZ, 0xc0, !PT ;  /* 0x07fffffe09097812 */ /* 0x000fe200078ec0ff */
[----:B------:R-:W-:Y:S01]  /*0d10*/  IMAD.WIDE.U32 R14, R14, c[0x0][0x1e8], R20 ;  /* 0x00007a000e0e7a25 */ /* 0x000fe200078e0014 */
[----:B------:R-:W-:Y:S01]  /*0d20*/  LEA.HI R21, R19, R198, RZ, 0x5 ;  /* 0x000000c613157211 */ /* 0x000fe200078f28ff */
[----:B------:R-:W-:Y:S01]  /*0d30*/  UIMAD UR15, UR12, UR5, UR4 ;  /* 0x000000050c0f72a4 */ /* 0x000fe2000f8e0204 */
[----:B------:R-:W-:Y:S01]  /*0d40*/  LOP3.LUT R5, R2, R5, RZ, 0x3c, !PT ;  /* 0x0000000502057212 */ /* 0x000fe200078e3cff */
[----:B------:R-:W-:Y:S01]  /*0d50*/  IMAD.WIDE.U32 R194, R194, c[0x0][0x290], R6 ;  /* 0x0000a400c2c27a25 */ /* 0x000fe200078e0006 */
[----:B------:R-:W-:Y:S01]  /*0d60*/  ULDC.64 UR4, c[0x0][0x1b0] ;  /* 0x00006c0000047ab9 */ /* 0x000fe20000000a00 */
[----:B------:R-:W-:Y:S01]  /*0d70*/  SHF.R.S32.HI R20, RZ, 0x5, R21 ;  /* 0x00000005ff147819 */ /* 0x000fe20000011415 */
[----:B------:R-:W-:Y:S01]  /*0d80*/  UIMAD UR4, UR6, UR4, URZ ;  /* 0x00000004060472a4 */ /* 0x000fe2000f8e023f */
[----:B------:R-:W-:Y:S01]  /*0d90*/  IMAD.IADD R9, R208, 0x1, -R9 ;  /* 0x00000001d0097824 */ /* 0x000fe200078e0a09 */
[C---:B------:R-:W-:Y:S01]  /*0da0*/  IADD3 R188, R12.reuse, 0x40, RZ ;  /* 0x000000400cbc7810 */ /* 0x040fe20007ffe0ff */
[----:B------:R-:W-:Y:S01]  /*0db0*/  IMAD R7, R209, c[0x0][0x178], RZ ;  /* 0x00005e00d1077a24 */ /* 0x000fe200078e02ff */
[----:B------:R-:W-:Y:S01]  /*0dc0*/  UIMAD UR4, UR7, UR5, UR4 ;  /* 0x00000005070472a4 */ /* 0x000fe2000f8e0204 */
[----:B------:R-:W-:Y:S01]  /*0dd0*/  IMAD.WIDE R26, R27, 0x80, R208 ;  /* 0x000000801b1a7825 */ /* 0x000fe200078e02d0 */
[----:B------:R-:W-:-:S02]  /*0de0*/  ISETP.GE.AND P6, PT, R12, c[0x0][0x1cc], PT ;  /* 0x000073000c007a0c */ /* 0x000fc40003fc6270 */
[----:B------:R-:W-:Y:S01]  /*0df0*/  SHF.R.S32.HI R11, RZ, 0x1f, R11 ;  /* 0x0000001fff0b7819 */ /* 0x000fe2000001140b */
[----:B------:R-:W-:-:S03]  /*0e00*/  IMAD.WIDE.U32 R196, R196, c[0x0][0x278], R22 ;  /* 0x00009e00c4c47a25 */ /* 0x000fc600078e0016 */
[----:B------:R-:W-:Y:S01]  /*0e10*/  LEA.HI R11, R11, R208, RZ, 0x3 ;  /* 0x000000d00b0b7211 */ /* 0x000fe200078f18ff */
[----:B------:R-:W-:Y:S01]  /*0e20*/  IMAD R4, R20, 0x8, R9 ;  /* 0x0000000814047824 */ /* 0x000fe200078e0209 */
[----:B------:R-:W-:Y:S01]  /*0e30*/  IADD3 R9, R15, UR15, RZ ;  /* 0x0000000f0f097c10 */ /* 0x000fe2000fffe0ff */
[----:B------:R-:W-:Y:S01]  /*0e40*/  IMAD R2, R208, c[0x0][0x17c], R7 ;  /* 0x00005f00d0027a24 */ /* 0x000fe200078e0207 */
[----:B------:R-:W-:Y:S01]  /*0e50*/  USHF.R.S32.HI UR15, URZ, 0x1f, UR9 ;  /* 0x0000001f3f0f7899 */ /* 0x000fe20008011409 */
[----:B------:R-:W-:Y:S01]  /*0e60*/  IMAD.WIDE.U32 R22, R3, c[0x0][0x1b0], R12 ;  /* 0x00006c0003167a25 */ /* 0x000fe200078e000c */
[----:B------:R-:W-:-:S03]  /*0e70*/  LOP3.LUT R11, R11, 0xfffffff8, RZ, 0xc0, !PT ;  /* 0xfffffff80b0b7812 */ /* 0x000fc600078ec0ff */
[----:B------:R-:W-:Y:S01]  /*0e80*/  IMAD.WIDE.U32 R6, R208, c[0x0][0x178], R12 ;  /* 0x00005e00d0067a25 */ /* 0x000fe200078e000c */
[----:B------:R-:W-:Y:S01]  /*0e90*/  IADD3 R25, R23, UR4, RZ ;  /* 0x0000000417197c10 */ /* 0x000fe2000fffe0ff */
[----:B------:R-:W-:Y:S02]  /*0ea0*/  ULDC UR4, c[0x0][0x198] ;  /* 0x0000660000047ab9 */ /* 0x000fe40000000800 */
[----:B------:R-:W-:Y:S01]  /*0eb0*/  IMAD.MOV.U32 R8, RZ, RZ, R14 ;  /* 0x000000ffff087224 */ /* 0x000fe200078e000e */
[----:B------:R-:W-:Y:S01]  /*0ec0*/  UIADD3 UR14, -UR14, UR4, URZ ;  /* 0x000000040e0e7290 */ /* 0x000fe2000fffe13f */
[----:B------:R-:W-:Y:S02]  /*0ed0*/  IMAD R3, R27, c[0x0][0x1d8], RZ ;  /* 0x000076001b037a24 */ /* 0x000fe400078e02ff */
[----:B------:R-:W-:Y:S01]  /*0ee0*/  IMAD.IADD R7, R7, 0x1, R2 ;  /* 0x0000000107077824 */ /* 0x000fe200078e0202 */
[----:B------:R-:W-:Y:S01]  /*0ef0*/  ULDC.64 UR4, c[0x0][0x1b8] ;  /* 0x00006e0000047ab9 */ /* 0x000fe20000000a00 */
[----:B------:R-:W-:Y:S01]  /*0f00*/  IMAD.MOV.U32 R24, RZ, RZ, R22 ;  /* 0x000000ffff187224 */ /* 0x000fe200078e0016 */
[----:B------:R-:W-:Y:S01]  /*0f10*/  UIMAD UR4, UR18, UR4, URZ ;  /* 0x00000004120472a4 */ /* 0x000fe2000f8e023f */
[----:B------:R-:W-:-:S02]  /*0f20*/  IMAD R2, R26, c[0x0][0x1dc], R3 ;  /* 0x000077001a027a24 */ /* 0x000fc400078e0203 */
[----:B------:R-:W-:Y:S01]  /*0f30*/  IMAD.WIDE.U32 R8, R26, c[0x0][0x1d8], R8 ;  /* 0x000076001a087a25 */ /* 0x000fe200078e0008 */
[----:B------:R-:W-:-:S03]  /*0f40*/  UIMAD UR6, UR12, UR5, UR4 ;  /* 0x000000050c0672a4 */ /* 0x000fc6000f8e0204 */
[----:B------:R-:W-:Y:S01]  /*0f50*/  IMAD.U32 R22, RZ, RZ, UR11 ;  /* 0x0000000bff167e24 */ /* 0x000fe2000f8e00ff */
[----:B------:R-:W-:Y:S01]  /*0f60*/  LEA R28, P0, R8, c[0x0][0x1c0], 0x1 ;  /* 0x00007000081c7a11 */ /* 0x000fe200078008ff */
[----:B------:R-:W-:Y:S01]  /*0f70*/  IMAD.IADD R2, R9, 0x1, R2 ;  /* 0x0000000109027824 */ /* 0x000fe200078e0202 */
[----:B------:R-:W-:Y:S01]  /*0f80*/  ULDC.64 UR4, c[0x0][0x180] ;  /* 0x0000600000047ab9 */ /* 0x000fe20000000a00 */
[----:B------:R-:W-:Y:S01]  /*0f90*/  IMAD.WIDE.U32 R22, R22, c[0x0][0x180], R6 ;  /* 0x0000600016167a25 */ /* 0x000fe200078e0006 */
[----:B------:R-:W-:Y:S01]  /*0fa0*/  IADD3 R6, R12, 0x20, RZ ;  /* 0x000000200c067810 */ /* 0x000fe20007ffe0ff */
[----:B------:R-:W-:Y:S01]  /*0fb0*/  UIMAD UR4, UR8, UR4, URZ ;  /* 0x00000004080472a4 */ /* 0x000fe2000f8e023f */
        /* <DEDUP_REMOVED lines=290> */
.L_x_1196:
[----:B------:R-:W-:Y:S05]  /*21e0*/  BSYNC B0 ;  /* 0x0000000000007941 */ /* 0x000fea0003800000 */
.L_x_1195:
        /* <DEDUP_REMOVED lines=82> */
.L_x_1199:
        /* <DEDUP_REMOVED lines=207> */
.L_x_1197:
        /* <DEDUP_REMOVED lines=532> */
.L_x_1198:
[-C--:B-12-45:R-:W-:Y:S01]  /*5540*/  HMMA.16816.F32 R4, R28, R2.reuse, RZ ;  /* 0x000000021c04723c */ /* 0x0b6fe200000018ff */
[----:B------:R-:W-:Y:S01]  /*5550*/  LDSM.16.M88.4 R136, [R175+0x1000] ;  /* 0x00100000af88783b */ /* 0x000fe20000000200 */
[----:B------:R-:W-:Y:S02]  /*5560*/  ULDC.64 UR6, c[0x0][0x238] ;  /* 0x00008e0000067ab9 */ /* 0x000fe40000000a00 */
[----:B------:R-:W-:Y:S01]  /*5570*/  UIMAD UR22, UR8, UR6, URZ ;  /* 0x00000006081672a4 */ /* 0x000fe2000f8e023f */
[----:B------:R-:W-:Y:S01]  /*5580*/  LDSM.16.M88.4 R140, [R174+0x1000] ;  /* 0x00100000ae8c783b */ /* 0x000fe20000000200 */
[----:B------:R-:W-:Y:S02]  /*5590*/  USHF.R.S32.HI UR4, URZ, 0x1f, UR12 ;  /* 0x0000001f3f047899 */ /* 0x000fe4000801140c */
[C---:B------:R-:W-:Y:S01]  /*55a0*/  HMMA.16816.F32 R8, R24.reuse, R2, RZ ;  /* 0x000000021808723c */ /* 0x040fe200000018ff */
[----:B------:R-:W-:Y:S01]  /*55b0*/  LDSM.16.MT88.2 R2, [R178+0x800] ;  /* 0x00080000b202783b */ /* 0x000fe20000004100 */
[----:B------:R-:W-:Y:S02]  /*55c0*/  UIMAD UR22, UR11, UR7, UR22 ;  /* 0x000000070b1672a4 */ /* 0x000fe4000f8e0216 */
[----:B------:R-:W-:Y:S01]  /*55d0*/  UISETP.GE.AND UP3, UPT, UR5, 0x1, UPT ;  /* 0x000000010500788c */ /* 0x000fe2000bf66270 */
[----:B------:R-:W-:Y:S01]  /*55e0*/  LDSM.16.MT88.2 R146, [R178+0x1000] ;  /* 0x00100000b292783b */ /* 0x000fe20000004100 */
[----:B------:R-:W-:Y:S02]  /*55f0*/  ULDC.64 UR6, c[0x0][0x240] ;  /* 0x0000900000067ab9 */ /* 0x000fe40000000a00 */
[-C--:B------:R-:W-:Y:S01]  /*5600*/  HMMA.16816.F32 R12, R24, R16.reuse, RZ ;  /* 0x00000010180c723c */ /* 0x080fe200000018ff */
[----:B------:R-:W0:Y:S01]  /*5610*/  LDGDEPBAR ;  /* 0x00000000000079af */ /* 0x000e220000000000 */
[----:B------:R-:W-:Y:S02]  /*5620*/  UIMAD UR4, UR4, UR6, URZ ;  /* 0x00000006040472a4 */ /* 0x000fe4000f8e023f */
[----:B------:R-:W-:Y:S02]  /*5630*/  UISETP.GE.AND UP2, UPT, UR21, 0x1, UPT ;  /* 0x000000011500788c */ /* 0x000fe4000bf46270 */
[----:B------:R-:W-:Y:S02]  /*5640*/  UIMAD UR4, UR12, UR7, UR4 ;  /* 0x000000070c0472a4 */ /* 0x000fe4000f8e0204 */
        /* <DEDUP_REMOVED lines=235> */
.L_x_1194:
[----:B------:R-:W-:Y:S05]  /*6500*/  @P1 EXIT ;  /* 0x000000000000194d */ /* 0x000fea0003800000 */
[----:B------:R-:W-:Y:S01]  /*6510*/  UMOV UR6, 0x1 ;  /* 0x0000000100067882 */ /* 0x000fe20000000000 */
[----:B------:R-:W-:Y:S01]  /*6520*/  BAR.SYNC.DEFER_BLOCKING 0x1, 0x100 ;  /* 0x0044000000007b1d */ /* 0x000fe20000010000 */
[----:B------:R-:W-:Y:S01]  /*6530*/  USHF.R.S32.HI UR8, URZ, 0x1f, UR12 ;  /* 0x0000001f3f087899 */ /* 0x000fe2000801140c */
[----:B------:R-:W-:-:S04]  /*6540*/  IMAD.U32 R6, RZ, RZ, UR12 ;  /* 0x0000000cff067e24 */ /* 0x000fc8000f8e00ff */
[----:B------:R-:W-:Y:S02]  /*6550*/  ULDC.64 UR4, c[0x0][0x338] ;  /* 0x0000ce0000047ab9 */ /* 0x000fe40000000a00 */
[----:B------:R-:W-:Y:S02]  /*6560*/  UISETP.NE.AND UP0, UPT, UR6, UR4, UPT ;  /* 0x000000040600728c */ /* 0x000fe4000bf05270 */
[----:B------:R-:W-:Y:S02]  /*6570*/  UIMAD.WIDE.U32 UR6, UR11, UR5, URZ ;  /* 0x000000050b0672a5 */ /* 0x000fe4000f8e003f */
[----:B------:R-:W-:Y:S02]  /*6580*/  UIMAD UR4, UR13, 0x3000, URZ ;  /* 0x000030000d0478a4 */ /* 0x000fe4000f8e023f */
[----:B------:R-:W-:-:S04]  /*6590*/  ULDC UR5, c[0x0][0x340] ;  /* 0x0000d00000057ab9 */ /* 0x000fc80000000800 */
[C---:B------:R-:W-:Y:S01]  /*65a0*/  IADD3 R4, P0, R198.reuse, UR4, RZ ;  /* 0x00000004c6047c10 */ /* 0x040fe2000ff1e0ff */
[----:B------:R-:W-:Y:S02]  /*65b0*/  @UP0 USHF.R.U32.HI UR11, URZ, UR5, UR7 ;  /* 0x000000053f0b0299 */ /* 0x000fe40008011607 */
[----:B------:R-:W-:Y:S02]  /*65c0*/  USHF.R.S32.HI UR7, URZ, 0x1f, UR4 ;  /* 0x0000001f3f077899 */ /* 0x000fe40008011404 */
[----:B------:R-:W-:Y:S02]  /*65d0*/  USHF.R.S32.HI UR6, URZ, 0x1f, UR11 ;  /* 0x0000001f3f067899 */ /* 0x000fe4000801140b */
[----:B------:R-:W-:Y:S01]  /*65e0*/  ULDC.64 UR4, c[0x0][0x328] ;  /* 0x0000ca0000047ab9 */ /* 0x000fe20000000a00 */
[----:B------:R-:W-:Y:S01]  /*65f0*/  IMAD.U32 R9, RZ, RZ, UR11 ;  /* 0x0000000bff097e24 */ /* 0x000fe2000f8e00ff */
[----:B------:R-:W-:Y:S01]  /*6600*/  UIMAD UR4, UR6, UR4, URZ ;  /* 0x00000004060472a4 */ /* 0x000fe2000f8e023f */
[----:B------:R-:W-:Y:S01]  /*6610*/  LEA.HI.X.SX32 R5, R198, UR7, 0x1, P0 ;  /* 0x00000007c6057c11 */ /* 0x000fe200080f0eff */
[----:B------:R-:W-:-:S02]  /*6620*/  IMAD.U32 R2, RZ, RZ, UR11 ;  /* 0x0000000bff027e24 */ /* 0x000fc4000f8e00ff */
[----:B------:R-:W-:Y:S02]  /*6630*/  UIMAD UR7, UR11, UR5, UR4 ;  /* 0x000000050b0772a4 */ /* 0x000fe4000f8e0204 */
[--C-:B------:R-:W-:Y:S01]  /*6640*/  IMAD.WIDE.U32 R8, R9, c[0x0][0x328], R4.reuse ;  /* 0x0000ca0009087a25 */ /* 0x100fe200078e0004 */
[----:B------:R-:W-:Y:S02]  /*6650*/  ULDC.64 UR4, c[0x0][0x300] ;  /* 0x0000c00000047ab9 */ /* 0x000fe40000000a00 */
[----:B------:R-:W-:Y:S01]  /*6660*/  UIMAD UR4, UR6, UR4, URZ ;  /* 0x00000004060472a4 */ /* 0x000fe2000f8e023f */
[----:B------:R-:W-:Y:S01]  /*6670*/  IMAD.WIDE.U32 R2, R2, c[0x0][0x300], R4 ;  /* 0x0000c00002027a25 */ /* 0x000fe200078e0004 */
[----:B------:R-:W-:Y:S01]  /*6680*/  IADD3 R9, R9, UR7, RZ ;  /* 0x0000000709097c10 */ /* 0x000fe2000fffe0ff */
[----:B------:R-:W-:Y:S02]  /*6690*/  ULDC.64 UR6, c[0x0][0x330] ;  /* 0x0000cc0000067ab9 */ /* 0x000fe40000000a00 */
[----:B------:R-:W-:Y:S01]  /*66a0*/  UIMAD UR6, UR8, UR6, URZ ;  /* 0x00000006080672a4 */ /* 0x000fe2000f8e023f */
[----:B------:R-:W-:Y:S01]  /*66b0*/  IMAD.U32 R4, RZ, RZ, UR12 ;  /* 0x0000000cff047e24 */ /* 0x000fe2000f8e00ff */
[----:B------:R-:W-:Y:S01]  /*66c0*/  UIMAD UR9, UR11, UR5, UR4 ;  /* 0x000000050b0972a4 */ /* 0x000fe2000f8e0204 */
[----:B------:R-:W-:Y:S01]  /*66d0*/  IMAD.WIDE.U32 R6, R6, c[0x0][0x330], R8 ;  /* 0x0000cc0006067a25 */ /* 0x000fe200078e0008 */
[----:B------:R-:W-:-:S02]  /*66e0*/  UIMAD UR6, UR12, UR7, UR6 ;  /* 0x000000070c0672a4 */ /* 0x000fc4000f8e0206 */
[----:B------:R-:W-:Y:S02]  /*66f0*/  ULDC.64 UR4, c[0x0][0x308] ;  /* 0x0000c20000047ab9 */ /* 0x000fe40000000a00 */
[C---:B------:R-:W-:Y:S01]  /*6700*/  LEA R10, P1, R6.reuse, c[0x0][0x310], 0x2 ;  /* 0x0000c400060a7a11 */ /* 0x040fe200078210ff */
[----:B------:R-:W-:Y:S01]  /*6710*/  UIMAD UR4, UR8, UR4, URZ ;  /* 0x00000004080472a4 */ /* 0x000fe2000f8e023f */
[----:B------:R-:W-:Y:S02]  /*6720*/  IADD3 R0, R7, UR6, RZ ;  /* 0x0000000607007c10 */ /* 0x000fe4000fffe0ff */
[----:B------:R-:W-:Y:S01]  /*6730*/  IADD3 R3, R3, UR9, RZ ;  /* 0x0000000903037c10 */ /* 0x000fe2000fffe0ff */
[----:B------:R-:W-:Y:S01]  /*6740*/  UIMAD UR4, UR12, UR5, UR4 ;  /* 0x000000050c0472a4 */ /* 0x000fe2000f8e0204 */
[----:B------:R-:W-:-:S03]  /*6750*/  LEA.HI.X R11, R6, c[0x0][0x314], R0, 0x2, P1 ;  /* 0x0000c500060b7a11 */ /* 0x000fc600008f1400 */
[----:B------:R-:W-:Y:S02]  /*6760*/  IMAD.WIDE.U32 R4, R4, c[0x0][0x308], R2 ;  /* 0x0000c20004047a25 */ /* 0x000fe400078e0002 */
[----:B------:R-:W-:Y:S03]  /*6770*/  RED.E.ADD.F32.FTZ.RN.STRONG.GPU [R10.64], R36 ;  /* 0x000000240a00798e */ /* 0x000fe6000c10e790 */
[----:B------:R-:W-:Y:S01]  /*6780*/  IADD3 R2, R5, UR4, RZ ;  /* 0x0000000405027c10 */ /* 0x000fe2000fffe0ff */
[----:B------:R-:W-:Y:S01]  /*6790*/  RED.E.ADD.F32.FTZ.RN.STRONG.GPU [R10.64+0x400], R37 ;  /* 0x000400250a00798e */ /* 0x000fe2000c10e790 */
        /* <DEDUP_REMOVED lines=97> */
.L_x_1200:
        /* <DEDUP_REMOVED lines=13> */
.L_x_1433:


//--------------------- .text._ZN7cutlass13device_kernelIN5flash19enable_sm80_to_sm89INS1_16FlashAttnBwdSm80INS1_25CollectiveMainloopBwdSm80ILi2ELi2EN4cute5tupleIJNS5_1CILi64EEENS7_ILi128EEENS7_ILi96EEEEEENS_6half_tEfNS_4arch4Sm80ELb1ELb0ELb1ELb0ELb1ELb0ELb0ELb0ELi2ELi2ELi4ELi2ELb0EEENS1_24CollectiveEpilogueBwdGQAISB_fSE_Li256ELb0ELb1EEENS1_25SingleTileBwdLPTSchedulerILb0ELi128ELb1EEEEEEEEEvNT_6ParamsE --------------------------
	.section	.text._ZN7cutlass13device_kernelIN5flash19enable_sm80_to_sm89INS1_16FlashAttnBwdSm80INS1_25CollectiveMainloopBwdSm80ILi2ELi2EN4cute5tupleIJNS5_1CILi64EEENS7_ILi128EEENS7_ILi96EEEEEENS_6half_tEfNS_4arch4Sm80ELb1ELb0ELb1ELb0ELb1ELb0ELb0ELb0ELi2ELi2ELi4ELi2ELb0EEENS1_24CollectiveEpilogueBwdGQAISB_fSE_Li256ELb0ELb1EEENS1_25SingleTileBwdLPTSchedulerILb0ELi128ELb1EEEEEEEEEvNT_6ParamsE,"ax",@progbits
	.sectioninfo	@"SHI_REGISTERS=253"
	.align	128
.text._ZN7cutlass13device_kernelIN5flash19enable_sm80_to_sm89INS1_16FlashAttnBwdSm80INS1_25CollectiveMainloopBwdSm80ILi2ELi2EN4cute5tupleIJNS5_1CILi64EEENS7_ILi128EEENS7_ILi96EEEEEENS_6half_tEfNS_4arch4Sm80ELb1ELb0ELb1ELb0ELb1ELb0ELb0ELb0ELi2ELi2ELi4ELi2ELb0EEENS1_24CollectiveEpilogueBwdGQAISB_fSE_Li256ELb0ELb1EEENS1_25SingleTileBwdLPTSchedulerILb0ELi128ELb1EEEEEEEEEvNT_6ParamsE:
        .type           _ZN7cutlass13device_kernelIN5flash19enable_sm80_to_sm89INS1_16FlashAttnBwdSm80INS1_25CollectiveMainloopBwdSm80ILi2ELi2EN4cute5tupleIJNS5_1CILi64EEENS7_ILi128EEENS7_ILi96EEEEEENS_6half_tEfNS_4arch4Sm80ELb1ELb0ELb1ELb0ELb1ELb0ELb0ELb0ELi2ELi2ELi4ELi2ELb0EEENS1_24CollectiveEpilogueBwdGQAISB_fSE_Li256ELb0ELb1EEENS1_25SingleTileBwdLPTSchedulerILb0ELi128ELb1EEEEEEEEEvNT_6ParamsE,@function
        .size           _ZN7cutlass13device_kernelIN5flash19enable_sm80_to_sm89INS1_16FlashAttnBwdSm80INS1_25CollectiveMainloopBwdSm80ILi2ELi2EN4cute5tupleIJNS5_1CILi64EEENS7_ILi128EEENS7_ILi96EEEEEENS_6half_tEfNS_4arch4Sm80ELb1ELb0ELb1ELb0ELb1ELb0ELb0ELb0ELi2ELi2ELi4ELi2ELb0EEENS1_24CollectiveEpilogueBwdGQAISB_fSE_Li256ELb0ELb1EEENS1_25SingleTileBwdLPTSchedulerILb0ELi128ELb1EEEEEEEEEvNT_6ParamsE,(.L_x_1434 - _ZN7cutlass13device_kernelIN5flash19enable_sm80_to_sm89INS1_16FlashAttnBwdSm80INS1_25CollectiveMainloopBwdSm80ILi2ELi2EN4cute5tupleIJNS5_1CILi64EEENS7_ILi128EEENS7_ILi96EEEEEENS_6half_tEfNS_4arch4Sm80ELb1ELb0ELb1ELb0ELb1ELb0ELb0ELb0ELi2ELi2ELi4ELi2ELb0EEENS1_24CollectiveEpilogueBwdGQAISB_fSE_Li256ELb0ELb1EEENS1_25SingleTileBwdLPTSchedulerILb0ELi128ELb1EEEEEEEEEvNT_6ParamsE)
        .other          _ZN7cutlass13device_kernelIN5flash19enable_sm80_to_sm89INS1_16FlashAttnBwdSm80INS1_25CollectiveMainloopBwdSm80ILi2ELi2EN4cute5tupleIJNS5_1CILi64EEENS7_ILi128EEENS7_ILi96EEEEEENS_6half_tEfNS_4arch4Sm80ELb1ELb0ELb1ELb0ELb1ELb0ELb0ELb0ELi2ELi2ELi4ELi2ELb0EEENS1_24CollectiveEpilogueBwdGQAISB_fSE_Li256ELb0ELb1EEENS1_25SingleTileBwdLPTSchedulerILb0ELi128ELb1EEEEEEEEEvNT_6ParamsE,@"STO_CUDA_ENTRY STV_DEFAULT"
_ZN7cutlass13device_kernelIN5flash19enable_sm80_to_sm89INS1_16FlashAttnBwdSm80INS1_25CollectiveMainloopBwdSm80ILi2ELi2EN4cute5tupleIJNS5_1CILi64EEENS7_ILi128EEENS7_ILi96EEEEEENS_6half_tEfNS_4arch4Sm80ELb1ELb0ELb1ELb0ELb1ELb0ELb0ELb0ELi2ELi2ELi4ELi2ELb0EEENS1_24CollectiveEpilogueBwdGQAISB_fSE_Li256ELb0ELb1EEENS1_25SingleTileBwdLPTSchedulerILb0ELi128ELb1EEEEEEEEEvNT_6ParamsE:
        /* <DEDUP_REMOVED lines=27> */
.L_x_1202:
[----:B------:R-:W-:Y:S02]  /*01b0*/  ULDC UR7, c[0x0][0x3b4] ;  /* 0x0000ed0000077ab9 */ /* 0x000fe40000000800 */
[----:B------:R-:W-:Y:S02]  /*01c0*/  UISETP.NE.AND UP0, UPT, UR7, 0x1, UPT ;  /* 0x000000010700788c */ /* 0x000fe4000bf05270 */
[----:B------:R-:W-:Y:S02]  /*01d0*/  ULDC.64 UR4, c[0x0][0x3b8] ;  /* 0x0000ee0000047ab9 */ /* 0x000fe40000000a00 */
[----:B------:R-:W-:Y:S02]  /*01e0*/  UIMAD.WIDE.U32 UR10, UR6, UR4, URZ ;  /* 0x00000004060a72a5 */ /* 0x000fe4000f8e003f */
[----:B------:R-:W-:-:S05]  /*01f0*/  UMOV UR8, UR6 ;  /* 0x0000000600087c82 */ /* 0x000fca0008000000 */
[----:B------:R-:W-:-:S04]  /*0200*/  @UP0 USHF.R.U32.HI UR8, URZ, UR5, UR11 ;  /* 0x000000053f080299 */ /* 0x000fc8000801160b */
[----:B------:R-:W-:Y:S02]  /*0210*/  UIMAD UR7, UR8, UR7, URZ ;  /* 0x00000007080772a4 */ /* 0x000fe4000f8e023f */
.L_x_1203:
        /* <DEDUP_REMOVED lines=14> */
.L_x_1201:
        /* <DEDUP_REMOVED lines=20> */
.L_x_1205:
[----:B------:R-:W-:Y:S02]  /*0440*/  ULDC UR7, c[0x0][0x3b4] ;  /* 0x0000ed0000077ab9 */ /* 0x000fe40000000800 */
[----:B------:R-:W-:Y:S02]  /*0450*/  UISETP.NE.AND UP0, UPT, UR7, 0x1, UPT ;  /* 0x000000010700788c */ /* 0x000fe4000bf05270 */
[----:B------:R-:W-:Y:S02]  /*0460*/  ULDC.64 UR4, c[0x0][0x3b8] ;  /* 0x0000ee0000047ab9 */ /* 0x000fe40000000a00 */
[----:B------:R-:W-:Y:S02]  /*0470*/  UIMAD.WIDE.U32 UR10, UR6, UR4, URZ ;  /* 0x00000004060a72a5 */ /* 0x000fe4000f8e003f */
[----:B------:R-:W-:-:S05]  /*0480*/  UMOV UR8, UR6 ;  /* 0x0000000600087c82 */ /* 0x000fca0008000000 */
[----:B------:R-:W-:-:S04]  /*0490*/  @UP0 USHF.R.U32.HI UR8, URZ, UR5, UR11 ;  /* 0x000000053f080299 */ /* 0x000fc8000801160b */
[----:B------:R-:W-:Y:S02]  /*04a0*/  UIMAD UR7, UR8, UR7, URZ ;  /* 0x00000007080772a4 */ /* 0x000fe4000f8e023f */
.L_x_1206:
        /* <DEDUP_REMOVED lines=13> */
.L_x_1204:
        /* <DEDUP_REMOVED lines=460> */
.L_x_1209:
[----:B------:R-:W-:Y:S05]  /*2240*/  BSYNC B0 ;  /* 0x0000000000007941 */ /* 0x000fea0003800000 */
.L_x_1208:
        /* <DEDUP_REMOVED lines=82> */
.L_x_1212:
        /* <DEDUP_REMOVED lines=169> */
[----:B--234-:R-:W-:Y:S01]  /*3200*/  USHF.R.S32.HI UR4, URZ, 0x1f, UR19 ;  /* 0x0000001f3f047899 */ /* 0x01cfe20008011413 */
        /* <DEDUP_REMOVED lines=37> */
.L_x_1210:
[-C--:B-1234-:R-:W-:Y:S01]  /*3460*/  HMMA.16816.F32 R4, R132, R136.reuse, RZ ;  /* 0x000000888404723c */ /* 0x09efe200000018ff */
        /* <DEDUP_REMOVED lines=531> */
.L_x_1211:
[-C--:B-12-4-:R-:W-:Y:S01]  /*55a0*/  HMMA.16816.F32 R4, R28, R2.reuse, RZ ;  /* 0x000000021c04723c */ /* 0x096fe200000018ff */
        /* <DEDUP_REMOVED lines=252> */
.L_x_1207:
[----:B------:R-:W-:Y:S05]  /*6570*/  @P1 EXIT ;  /* 0x000000000000194d */ /* 0x000fea0003800000 */
[----:B------:R-:W-:Y:S01]  /*6580*/  UMOV UR4, 0x1 ;  /* 0x0000000100047882 */ /* 0x000fe20000000000 */
[----:B------:R-:W-:Y:S01]  /*6590*/  BAR.SYNC.DEFER_BLOCKING 0x1, 0x100 ;  /* 0x0044000000007b1d */ /* 0x000fe20000010000 */
[----:B------:R-:W-:-:S05]  /*65a0*/  ISETP.NE.AND P1, PT, R198, RZ, PT ;  /* 0x000000ffc600720c */ /* 0x000fca0003f25270 */
[----:B------:R-:W-:Y:S01]  /*65b0*/  ULDC.64 UR6, c[0x0][0x338] ;  /* 0x0000ce0000067ab9 */ /* 0x000fe20000000a00 */
[----:B------:R-:W-:Y:S01]  /*65c0*/  BSSY B0, `(.L_x_1213) ;  /* 0x0000020000007945 */ /* 0x000fe20003800000 */
[----:B------:R-:W-:Y:S02]  /*65d0*/  UISETP.NE.AND UP0, UPT, UR4, UR6, UPT ;  /* 0x000000060400728c */ /* 0x000fe4000bf05270 */
[----:B------:R-:W-:Y:S02]  /*65e0*/  ULDC UR5, c[0x0][0x358] ;  /* 0x0000d60000057ab9 */ /* 0x000fe40000000800 */
[----:B------:R-:W-:Y:S02]  /*65f0*/  UIMAD.WIDE.U32 UR12, UR17, UR7, URZ ;  /* 0x00000007110c72a5 */ /* 0x000fe4000f8e003f */
[----:B------:R-:W-:Y:S02]  /*6600*/  UIMAD UR7, UR16, UR5, URZ ;  /* 0x00000005100772a4 */ /* 0x000fe4000f8e023f */
[----:B------:R-:W-:-:S02]  /*6610*/  ULDC UR11, c[0x0][0x2f4] ;  /* 0x0000bd00000b7ab9 */ /* 0x000fc40000000800 */
[----:B------:R-:W-:Y:S02]  /*6620*/  ULDC UR4, c[0x0][0x340] ;  /* 0x0000d00000047ab9 */ /* 0x000fe40000000800 */
[----:B------:R-:W-:Y:S02]  /*6630*/  UIMAD UR5, UR18, UR11, URZ ;  /* 0x0000000b120572a4 */ /* 0x000fe4000f8e023f */
[----:B------:R-:W-:Y:S02]  /*6640*/  UMOV UR8, UR17 ;  /* 0x0000001100087c82 */ /* 0x000fe40008000000 */
[----:B------:R-:W-:Y:S02]  /*6650*/  UIMAD UR11, UR7, UR11, URZ ;  /* 0x0000000b070b72a4 */ /* 0x000fe4000f8e023f */
[----:B------:R-:W-:Y:S02]  /*6660*/  @UP0 USHF.R.U32.HI UR8, URZ, UR4, UR13 ;  /* 0x000000043f080299 */ /* 0x000fe4000801160d */
[----:B------:R-:W-:-:S02]  /*6670*/  USHF.R.S32.HI UR4, URZ, 0x1f, UR5 ;  /* 0x0000001f3f047899 */ /* 0x000fc40008011405 */
[----:B------:R-:W-:Y:S02]  /*6680*/  USHF.R.S32.HI UR9, URZ, 0x1f, UR11 ;  /* 0x0000001f3f097899 */ /* 0x000fe4000801140b */
[----:B------:R-:W-:Y:S02]  /*6690*/  USHF.R.S32.HI UR10, URZ, 0x1f, UR8 ;  /* 0x0000001f3f0a7899 */ /* 0x000fe40008011408 */
        /* <DEDUP_REMOVED lines=12> */
[----:B------:R-:W-:Y:S05]  /*6760*/  @P1 BRA `(.L_x_1214) ;  /* 0x0000005000001947 */ /* 0x000fea0003800000 */
.L_x_1215:
[----:B------:R-:W2:Y:S01]  /*6770*/  LDG.E.STRONG.GPU R0, [R4.64] ;  /* 0x0000001404007981 */ /* 0x000ea2000c1ef900 */
[----:B------:R-:W-:Y:S01]  /*6780*/  YIELD ;  /* 0x0000000000007946 */ /* 0x000fe20003800000 */
[----:B--2---:R-:W-:Y:S01]  /*6790*/  ISETP.NE.AND P0, PT, R0, UR11, PT ;  /* 0x0000000b00007c0c */ /* 0x004fe2000bf05270 */
[----:B------:R-:W-:-:S12]  /*67a0*/  CCTL.IVALL ;  /* 0x00000000ff00798f */ /* 0x000fd80002000000 */
[----:B------:R-:W-:Y:S05]  /*67b0*/  @P0 BRA `(.L_x_1215) ;  /* 0xffffffb000000947 */ /* 0x000fea000383ffff */
.L_x_1214:
[----:B------:R-:W-:Y:S05]  /*67c0*/  BSYNC B0 ;  /* 0x0000000000007941 */ /* 0x000fea0003800000 */
.L_x_1213:
[----:B------:R-:W-:Y:S01]  /*67d0*/  MOV R2, 0xffffffff ;  /* 0xffffffff00027802 */ /* 0x000fe20000000f00 */
[----:B------:R-:W-:Y:S05]  /*67e0*/  BRA.CONV ~URZ, `(.L_x_1216) ;  /* 0x000000237f007947 */ /* 0x000fea000b800000 */
[----:B------:R-:W-:Y:S02]  /*67f0*/  MOV R0, 0x6810 ;  /* 0x0000681000007802 */ /* 0x000fe40000000f00 */
[----:B------:R-:W-:Y:S05]  /*6800*/  CALL.REL.NOINC `($__internal_10_$__cuda_sm70_warpsync) ;  /* 0x00000b1000007944 */ /* 0x000fea0003c00000 */
.L_x_1216:
[----:B------:R-:W-:Y:S01]  /*6810*/  UIMAD UR4, UR16, 0x3000, URZ ;  /* 0x00003000100478a4 */ /* 0x000fe2000f8e023f */
        /* <DEDUP_REMOVED lines=68> */
[----:B-1----:R-:W-:Y:S05]  /*6c60*/  CALL.REL.NOINC `($__internal_10_$__cuda_sm70_warpsync) ;  /* 0x000006b000007944 */ /* 0x002fea0003c00000 */
.L_x_1217:
        /* <DEDUP_REMOVED lines=12> */
.L_x_1219:
[----:B------:R-:W-:Y:S05]  /*6d30*/  BSYNC B0 ;  /* 0x0000000000007941 */ /* 0x000fea0003800000 */
.L_x_1218:
[----:B------:R-:W-:Y:S01]  /*6d40*/  ULDC.64 UR4, c[0x0][0x348] ;  /* 0x0000d20000047ab9 */ /* 0x000fe20000000a00 */
[----:B------:R-:W-:Y:S01]  /*6d50*/  BSSY B0, `(.L_x_1220) ;  /* 0x000000b000007945 */ /* 0x000fe20003800000 */
[----:B------:R-:W-:-:S04]  /*6d60*/  UIADD3 UR4, UP0, UR7, UR4, URZ ;  /* 0x0000000407047290 */ /* 0x000fc8000ff1e03f */
[----:B------:R-:W-:Y:S02]  /*6d70*/  UIADD3.X UR5, UR9, UR5, URZ, UP0, !UPT ;  /* 0x0000000509057290 */ /* 0x000fe400087fe43f */
[----:B--2---:R-:W-:-:S04]  /*6d80*/  MOV R4, UR4 ;  /* 0x0000000400047c02 */ /* 0x004fc80008000f00 */
[----:B------:R-:W-:Y:S01]  /*6d90*/  MOV R5, UR5 ;  /* 0x0000000500057c02 */ /* 0x000fe20008000f00 */
[----:B------:R-:W-:Y:S05]  /*6da0*/  @P1 BRA `(.L_x_1221) ;  /* 0x0000005000001947 */ /* 0x000fea0003800000 */
.L_x_1222:
[----:B------:R-:W2:Y:S01]  /*6db0*/  LDG.E.STRONG.GPU R0, [R4.64] ;  /* 0x0000001404007981 */ /* 0x000ea2000c1ef900 */
[----:B------:R-:W-:Y:S01]  /*6dc0*/  YIELD ;  /* 0x0000000000007946 */ /* 0x000fe20003800000 */
[----:B--2---:R-:W-:Y:S01]  /*6dd0*/  ISETP.NE.AND P0, PT, R0, UR11, PT ;  /* 0x0000000b00007c0c */ /* 0x004fe2000bf05270 */
[----:B------:R-:W-:-:S12]  /*6de0*/  CCTL.IVALL ;  /* 0x00000000ff00798f */ /* 0x000fd80002000000 */
[----:B------:R-:W-:Y:S05]  /*6df0*/  @P0 BRA `(.L_x_1222) ;  /* 0xffffffb000000947 */ /* 0x000fea000383ffff */
.L_x_1221:
[----:B------:R-:W-:Y:S05]  /*6e00*/  BSYNC B0 ;  /* 0x0000000000007941 */ /* 0x000fea0003800000 */
.L_x_1220:
[----:B------:R-:W-:Y:S05]  /*6e10*/  BRA.CONV ~URZ, `(.L_x_1223) ;  /* 0x000000237f007947 */ /* 0x000fea000b800000 */
[----:B------:R-:W-:Y:S02]  /*6e20*/  MOV R0, 0x6e40 ;  /* 0x00006e4000007802 */ /* 0x000fe40000000f00 */
[----:B-1----:R-:W-:Y:S05]  /*6e30*/  CALL.REL.NOINC `($__internal_10_$__cuda_sm70_warpsync) ;  /* 0x000004e000007944 */ /* 0x002fea0003c00000 */
.L_x_1223:
[----:B------:R-:W-:Y:S01]  /*6e40*/  ULDC.64 UR4, c[0x0][0x300] ;  /* 0x0000c00000047ab9 */ /* 0x000fe20000000a00 */
[----:B------:R-:W-:Y:S01]  /*6e50*/  IMAD.U32 R0, RZ, RZ, UR8 ;  /* 0x00000008ff007e24 */ /* 0x000fe2000f8e00ff */
[----:B------:R-:W-:-:S03]  /*6e60*/  UIMAD UR4, UR10, UR4, URZ ;  /* 0x000000040a0472a4 */ /* 0x000fc6000f8e023f */
[----:B------:R-:W-:Y:S01]  /*6e70*/  IMAD.WIDE.U32 R8, R0, c[0x0][0x300], R6 ;  /* 0x0000c00000087a25 */ /* 0x000fe200078e0006 */
[----:B------:R-:W-:-:S03]  /*6e80*/  UIMAD UR12, UR8, UR5, UR4 ;  /* 0x00000005080c72a4 */ /* 0x000fc6000f8e0204 */
[----:B------:R-:W-:Y:S01]  /*6e90*/  ULDC.64 UR4, c[0x0][0x308] ;  /* 0x0000c20000047ab9 */ /* 0x000fe20000000a00 */
[----:B------:R-:W-:Y:S01]  /*6ea0*/  IMAD.U32 R6, RZ, RZ, UR18 ;  /* 0x00000012ff067e24 */ /* 0x000fe2000f8e00ff */
        /* <DEDUP_REMOVED lines=58> */
[----:B-12---:R-:W-:Y:S05]  /*7250*/  CALL.REL.NOINC `($__internal_10_$__cuda_sm70_warpsync) ;  /* 0x000000c000007944 */ /* 0x006fea0003c00000 */
.L_x_1224:
        /* <DEDUP_REMOVED lines=12> */
        .weak           $__internal_10_$__cuda_sm70_warpsync
        .type           $__internal_10_$__cuda_sm70_warpsync,@function
        .size           $__internal_10_$__cuda_sm70_warpsync,(.L_x_1434 - $__internal_10_$__cuda_sm70_warpsync)
$__internal_10_$__cuda_sm70_warpsync:
[----:B------:R-:W-:Y:S01]  /*7320*/  MOV R8, R0 ;  /* 0x0000000000087202 */ /* 0x000fe20000000f00 */
[----:B------:R-:W-:Y:S04]  /*7330*/  WARPSYNC R2 ;  /* 0x0000000200007348 */ /* 0x000fe80003800000 */
[----:B------:R-:W-:-:S04]  /*7340*/  MOV R9, 0x0 ;  /* 0x0000000000097802 */ /* 0x000fc80000000f00 */
[----:B------:R-:W-:Y:S05]  /*7350*/  RET.REL.NODEC R8 `(_ZN7cutlass13device_kernelIN5flash19enable_sm80_to_sm89INS1_16FlashAttnBwdSm80INS1_25CollectiveMainloopBwdSm80ILi2ELi2EN4cute5tupleIJNS5_1CILi64EEENS7_ILi128EEENS7_ILi96EEEEEENS_6half_tEfNS_4arch4Sm80ELb1ELb0ELb1ELb0ELb1ELb0ELb0ELb0ELi2ELi2ELi4ELi2ELb0EEENS1_24CollectiveEpilogueBwdGQAISB_fSE_Li256ELb0ELb1EEENS1_25SingleTileBwdLPTSchedulerILb0ELi128ELb1EEEEEEEEEvNT_6ParamsE) ;  /* 0xffff8ca008007950 */ /* 0x000fea0003c3ffff */
.L_x_1225:
        /* <DEDUP_REMOVED lines=10> */
.L_x_1434:


//--------------------- .text._ZN7cutlass13device_kernelIN5flash22FlashAttnBwdPreprocessIN4cute5tupleIJNS3_1CILi64EEENS5_ILi96EEEEEENS_6half_tEfNS_4arch4Sm80ELb1ELb0EEEEEvNT_6ParamsE --------------------------
	.section	.text._ZN7cutlass13device_kernelIN5flash22FlashAttnBwdPreprocessIN4cute5tupleIJNS3_1CILi64EEENS5_ILi96EEEEEENS_6half_tEfNS_4arch4Sm80ELb1ELb0EEEEEvNT_6ParamsE,"ax",@progbits
	.sectioninfo	@"SHI_REGISTERS=46"
	.align	128
.text._ZN7cutlass13device_kernelIN5flash22FlashAttnBwdPreprocessIN4cute5tupleIJNS3_1CILi64EEENS5_ILi96EEEEEENS_6half_tEfNS_4arch4Sm80ELb1ELb0EEEEEvNT_6ParamsE:
        .type           _ZN7cutlass13device_kernelIN5flash22FlashAttnBwdPreprocessIN4cute5tupleIJNS3_1CILi64EEENS5_ILi96EEEEEENS_6half_tEfNS_4arch4Sm80ELb1ELb0EEEEEvNT_6ParamsE,@function
        .size           _ZN7cutlass13device_kernelIN5flash22FlashAttnBwdPreprocessIN4cute5tupleIJNS3_1CILi64EEENS5_ILi96EEEEEENS_6half_tEfNS_4arch4Sm80ELb1ELb0EEEEEvNT_6ParamsE,(.L_x_1436 - _ZN7cutlass13device_kernelIN5flash22FlashAttnBwdPreprocessIN4cute5tupleIJNS3_1CILi64EEENS5_ILi96EEEEEENS_6half_tEfNS_4arch4Sm80ELb1ELb0EEEEEvNT_6ParamsE)
        .other          _ZN7cutlass13device_kernelIN5flash22FlashAttnBwdPreprocessIN4cute5tupleIJNS3_1CILi64EEENS5_ILi96EEEEEENS_6half_tEfNS_4arch4Sm80ELb1ELb0EEEEEvNT_6ParamsE,@"STO_CUDA_ENTRY STV_DEFAULT"
_ZN7cutlass13device_kernelIN5flash22FlashAttnBwdPreprocessIN4cute5tupleIJNS3_1CILi64EEENS5_ILi96EEEEEENS_6half_tEfNS_4arch4Sm80ELb1ELb0EEEEEvNT_6ParamsE:
[----:B------:R-:W-:Y:S02]  /*0000*/  MOV R1, c[0x0][0x28] ;  /* 0x00000a0000017a02 */ /* 0x000fe40000000f00 */
[----:B------:R-:W0:Y:S01]  /*0010*/  S2R R0, SR_CTAID.X ;  /* 0x0000000000007919 */ /* 0x000e220000002500 */
[----:B------:R-:W-:-:S03]  /*0020*/  ULDC.64 UR6, c[0x0][0x118] ;  /* 0x0000460000067ab9 */ /* 0x000fc60000000a00 */
[----:B------:R-:W1:Y:S04]  /*0030*/  S2R R2, SR_TID.X ;  /* 0x0000000000027919 */ /* 0x000e680000002100 */
[----:B------:R-:W2:Y:S01]  /*0040*/  S2R R7, SR_CTAID.Z ;  /* 0x0000000000077919 */ /* 0x000ea20000002700 */
[----:B0-----:R-:W-:Y:S02]  /*0050*/  SHF.L.U32 R3, R0, 0x6, RZ ;  /* 0x0000000600037819 */ /* 0x001fe400000006ff */
[----:B-1----:R-:W-:Y:S02]  /*0060*/  ISETP.GT.AND P0, PT, R2, 0x3f, PT ;  /* 0x0000003f0200780c */ /* 0x002fe40003f04270 */
[----:B------:R-:W-:-:S04]  /*0070*/  IADD3 R5, -R3, c[0x0][0x168], RZ ;  /* 0x00005a0003057a10 */ /* 0x000fc80007ffe1ff */
[----:B------:R-:W-:-:S13]  /*0080*/  ISETP.GE.OR P1, PT, R2, R5, P0 ;  /* 0x000000050200720c */ /* 0x000fda0000726670 */
[----:B------:R-:W0:Y:S01]  /*0090*/  @!P1 S2R R11, SR_CTAID.Y ;  /* 0x00000000000b9919 */ /* 0x000e220000002600 */
[----:B------:R-:W-:Y:S02]  /*00a0*/  @!P1 SHF.R.S32.HI R4, RZ, 0x1f, R2 ;  /* 0x0000001fff049819 */ /* 0x000fe40000011402 */
[----:B------:R-:W-:-:S04]  /*00b0*/  @!P1 IADD3 R8, P2, R3, R2, RZ ;  /* 0x0000000203089210 */ /* 0x000fc80007f5e0ff */
[----:B------:R-:W-:Y:S02]  /*00c0*/  @!P1 LEA.HI.X.SX32 R9, R3, R4, 0x1, P2 ;  /* 0x0000000403099211 */ /* 0x000fe400010f0eff */
[----:B--2---:R-:W-:Y:S02]  /*00d0*/  SHF.R.S32.HI R4, RZ, 0x1f, R7 ;  /* 0x0000001fff047819 */ /* 0x004fe40000011407 */
[----:B0-----:R-:W-:Y:S01]  /*00e0*/  @!P1 SHF.R.S32.HI R6, RZ, 0x1f, R11 ;  /* 0x0000001fff069819 */ /* 0x001fe2000001140b */
[----:B------:R-:W-:-:S04]  /*00f0*/  @!P1 IMAD.WIDE.U32 R8, R11, c[0x0][0x1e0], R8 ;  /* 0x000078000b089a25 */ /* 0x000fc800078e0008 */
[----:B------:R-:W-:-:S04]  /*0100*/  @!P1 IMAD R6, R6, c[0x0][0x1e0], RZ ;  /* 0x0000780006069a24 */ /* 0x000fc800078e02ff */
[----:B------:R-:W-:Y:S02]  /*0110*/  @!P1 IMAD R11, R11, c[0x0][0x1e4], R6 ;  /* 0x000079000b0b9a24 */ /* 0x000fe400078e0206 */
[----:B------:R-:W-:-:S03]  /*0120*/  @!P1 IMAD R6, R4, c[0x0][0x1e8], RZ ;  /* 0x00007a0004069a24 */ /* 0x000fc600078e02ff */
[----:B------:R-:W-:Y:S01]  /*0130*/  @!P1 IADD3 R9, R9, R11, RZ ;  /* 0x0000000b09099210 */ /* 0x000fe20007ffe0ff */
[C---:B------:R-:W-:Y:S01]  /*0140*/  @!P1 IMAD R11, R7.reuse, c[0x0][0x1ec], R6 ;  /* 0x00007b00070b9a24 */ /* 0x040fe200078e0206 */
[----:B------:R-:W-:Y:S02]  /*0150*/  SHF.R.S32.HI R19, RZ, 0x1f, R2 ;  /* 0x0000001fff137819 */ /* 0x000fe40000011402 */
[----:B------:R-:W-:Y:S01]  /*0160*/  MOV R6, 0x7f800000 ;  /* 0x7f80000000067802 */ /* 0x000fe20000000f00 */
[----:B------:R-:W-:Y:S01]  /*0170*/  @!P1 IMAD.WIDE.U32 R8, R7, c[0x0][0x1e8], R8 ;  /* 0x00007a0007089a25 */ /* 0x000fe200078e0008 */
[----:B------:R-:W-:-:S03]  /*0180*/  LEA.HI R27, R19, R2, RZ, 0x2 ;  /* 0x00000002131b7211 */ /* 0x000fc600078f10ff */
[----:B------:R-:W-:Y:S01]  /*0190*/  @!P1 IMAD.IADD R9, R9, 0x1, R11 ;  /* 0x0000000109099824 */ /* 0x000fe200078e020b */
[C---:B------:R-:W-:Y:S02]  /*01a0*/  @!P1 LEA R24, P2, R8.reuse, c[0x0][0x1d8], 0x2 ;  /* 0x0000760008189a11 */ /* 0x040fe400078410ff */
[----:B------:R-:W-:Y:S02]  /*01b0*/  SHF.R.S32.HI R32, RZ, 0x2, R27 ;  /* 0x00000002ff207819 */ /* 0x000fe4000001141b */
[----:B------:R-:W-:-:S05]  /*01c0*/  @!P1 LEA.HI.X R25, R8, c[0x0][0x1dc], R9, 0x2, P2 ;  /* 0x0000770008199a11 */ /* 0x000fca00010f1409 */
[----:B------:R0:W5:Y:S01]  /*01d0*/  @!P1 LDG.E R6, [R24.64] ;  /* 0x0000000618069981 */ /* 0x000162000c1e1900 */
[----:B------:R-:W-:Y:S01]  /*01e0*/  ISETP.GE.AND P1, PT, R32, R5, PT ;  /* 0x000000052000720c */ /* 0x000fe20003f26270 */
[----:B------:R-:W-:Y:S01]  /*01f0*/  BSSY B0, `(.L_x_1226) ;  /* 0x000002c000007945 */ /* 0x000fe20003800000 */
[----:B------:R-:W-:Y:S01]  /*0200*/  LOP3.LUT R31, R27, 0xfffffffc, RZ, 0xc0, !PT ;  /* 0xfffffffc1b1f7812 */ /* 0x000fe200078ec0ff */
[----:B------:R-:W-:Y:S01]  /*0210*/  HFMA2.MMA R30, -RZ, RZ, 0, 0 ;  /* 0x00000000ff1e7435 */ /* 0x000fe200000001ff */
        /* <DEDUP_REMOVED lines=9> */
[----:B0-----:R-:W-:Y:S01]  /*02b0*/  CS2R R24, SRZ ;  /* 0x0000000000187805 */ /* 0x001fe2000001ff00 */
[----:B------:R-:W-:Y:S01]  /*02c0*/  SHF.R.S32.HI R33, RZ, 0x1f, R32 ;  /* 0x0000001fff217819 */ /* 0x000fe20000011420 */
[----:B------:R-:W-:Y:S01]  /*02d0*/  CS2R R26, SRZ ;  /* 0x00000000001a7805 */ /* 0x000fe2000001ff00 */
[----:B------:R-:W-:Y:S01]  /*02e0*/  IMAD.IADD R40, R2, 0x1, -R31 ;  /* 0x0000000102287824 */ /* 0x000fe200078e0a1f */
[----:B------:R-:W-:Y:S05]  /*02f0*/  @P1 BRA `(.L_x_1227) ;  /* 0x000001b000001947 */ /* 0x000fea0003800000 */
[----:B------:R-:W0:Y:S01]  /*0300*/  S2R R38, SR_CTAID.Y ;  /* 0x0000000000267919 */ /* 0x000e220000002600 */
[----:B------:R-:W-:Y:S01]  /*0310*/  SHF.L.U32 R36, R40, 0x3, RZ ;  /* 0x0000000328247819 */ /* 0x000fe200000006ff */
[----:B------:R-:W-:-:S03]  /*0320*/  IMAD R42, R4, c[0x0][0x188], RZ ;  /* 0x00006200042a7a24 */ /* 0x000fc600078e02ff */
[----:B------:R-:W-:Y:S02]  /*0330*/  SHF.R.S32.HI R37, RZ, 0x1f, R36 ;  /* 0x0000001fff257819 */ /* 0x000fe40000011424 */
[----:B------:R-:W-:Y:S02]  /*0340*/  ISETP.GE.AND P2, PT, R36, c[0x0][0x16c], PT ;  /* 0x00005b0024007a0c */ /* 0x000fe40003f46270 */
[----:B0-----:R-:W-:Y:S01]  /*0350*/  SHF.R.S32.HI R31, RZ, 0x1f, R38 ;  /* 0x0000001fff1f7819 */ /* 0x001fe20000011426 */
[----:B------:R-:W-:Y:S01]  /*0360*/  IMAD.WIDE.U32 R34, R38, c[0x0][0x180], R36 ;  /* 0x0000600026227a25 */ /* 0x000fe200078e0024 */
[----:B------:R-:W-:-:S03]  /*0370*/  IADD3 R37, R36, 0x20, RZ ;  /* 0x0000002024257810 */ /* 0x000fc60007ffe0ff */
[----:B------:R-:W-:Y:S01]  /*0380*/  IMAD R31, R31, c[0x0][0x180], RZ ;  /* 0x000060001f1f7a24 */ /* 0x000fe200078e02ff */
[----:B------:R-:W-:-:S03]  /*0390*/  ISETP.GE.AND P3, PT, R37, c[0x0][0x16c], PT ;  /* 0x00005b0025007a0c */ /* 0x000fc60003f66270 */
[----:B------:R-:W-:Y:S02]  /*03a0*/  IMAD R31, R38, c[0x0][0x184], R31 ;  /* 0x00006100261f7a24 */ /* 0x000fe400078e021f */
[----:B------:R-:W-:-:S03]  /*03b0*/  IMAD.WIDE R38, R0, 0x40, R32 ;  /* 0x0000004000267825 */ /* 0x000fc600078e0220 */
[----:B------:R-:W-:Y:S01]  /*03c0*/  IADD3 R35, R35, R31, RZ ;  /* 0x0000001f23237210 */ /* 0x000fe20007ffe0ff */
[----:B------:R-:W-:Y:S02]  /*03d0*/  IMAD R31, R7, c[0x0][0x18c], R42 ;  /* 0x00006300071f7a24 */ /* 0x000fe400078e022a */
[----:B------:R-:W-:Y:S02]  /*03e0*/  IMAD R39, R39, c[0x0][0x178], RZ ;  /* 0x00005e0027277a24 */ /* 0x000fe400078e02ff */
[----:B------:R-:W-:-:S04]  /*03f0*/  IMAD.WIDE.U32 R34, R7, c[0x0][0x188], R34 ;  /* 0x0000620007227a25 */ /* 0x000fc800078e0022 */
[----:B------:R-:W-:Y:S02]  /*0400*/  IMAD.IADD R35, R35, 0x1, R31 ;  /* 0x0000000123237824 */ /* 0x000fe400078e021f */
[C---:B------:R-:W-:Y:S02]  /*0410*/  IMAD R31, R38.reuse, c[0x0][0x17c], R39 ;  /* 0x00005f00261f7a24 */ /* 0x040fe400078e0227 */
[----:B------:R-:W-:Y:S01]  /*0420*/  IMAD.WIDE.U32 R34, R38, c[0x0][0x178], R34 ;  /* 0x00005e0026227a25 */ /* 0x000fe200078e0022 */
[----:B------:R-:W-:-:S04]  /*0430*/  IADD3 R38, R36, 0x40, RZ ;  /* 0x0000004024267810 */ /* 0x000fc80007ffe0ff */
[----:B------:R-:W-:Y:S02]  /*0440*/  ISETP.GE.AND P4, PT, R38, c[0x0][0x16c], PT ;  /* 0x00005b0026007a0c */ /* 0x000fe40003f86270 */
[----:B------:R-:W-:Y:S02]  /*0450*/  IADD3 R31, R35, R31, RZ ;  /* 0x0000001f231f7210 */ /* 0x000fe40007ffe0ff */
[----:B------:R-:W-:-:S04]  /*0460*/  LEA R36, P5, R34, c[0x0][0x160], 0x1 ;  /* 0x0000580022247a11 */ /* 0x000fc800078a08ff */
[----:B------:R-:W-:-:S05]  /*0470*/  LEA.HI.X R37, R34, c[0x0][0x164], R31, 0x1, P5 ;  /* 0x0000590022257a11 */ /* 0x000fca00028f0c1f */
[----:B------:R0:W5:Y:S04]  /*0480*/  @!P2 LDG.E.128 R8, [R36.64] ;  /* 0x000000062408a981 */ /* 0x000168000c1e1d00 */
[----:B------:R0:W5:Y:S04]  /*0490*/  @!P3 LDG.E.128 R12, [R36.64+0x40] ;  /* 0x00004006240cb981 */ /* 0x000168000c1e1d00 */
[----:B------:R0:W5:Y:S02]  /*04a0*/  @!P4 LDG.E.128 R24, [R36.64+0x80] ;  /* 0x000080062418c981 */ /* 0x000164000c1e1d00 */
.L_x_1227:
[----:B------:R-:W-:Y:S05]  /*04b0*/  BSYNC B0 ;  /* 0x0000000000007941 */ /* 0x000fea0003800000 */
.L_x_1226:
[----:B------:R-:W-:Y:S01]  /*04c0*/  BSSY B0, `(.L_x_1228) ;  /* 0x000001f000007945 */ /* 0x000fe20003800000 */
[----:B-----5:R-:W-:Y:S01]  /*04d0*/  MOV R41, R8 ;  /* 0x0000000800297202 */ /* 0x020fe20000000f00 */
[----:B------:R-:W-:Y:S01]  /*04e0*/  IMAD.MOV.U32 R31, RZ, RZ, RZ ;  /* 0x000000ffff1f7224 */ /* 0x000fe200078e00ff */
[----:B------:R-:W-:Y:S05]  /*04f0*/  @P1 BRA `(.L_x_1229) ;  /* 0x000001b000001947 */ /* 0x000fea0003800000 */
[----:B0-----:R-:W0:Y:S01]  /*0500*/  S2R R37, SR_CTAID.Y ;  /* 0x0000000000257919 */ /* 0x001e220000002600 */
[----:B------:R-:W-:Y:S01]  /*0510*/  SHF.L.U32 R34, R40, 0x3, RZ ;  /* 0x0000000328227819 */ /* 0x000fe200000006ff */
[----:B------:R-:W-:-:S03]  /*0520*/  IMAD R42, R4, c[0x0][0x1a8], RZ ;  /* 0x00006a00042a7a24 */ /* 0x000fc600078e02ff */
[----:B------:R-:W-:Y:S01]  /*0530*/  SHF.R.S32.HI R35, RZ, 0x1f, R34 ;  /* 0x0000001fff237819 */ /* 0x000fe20000011422 */
[----:B------:R-:W-:Y:S01]  /*0540*/  IMAD R43, R7, c[0x0][0x1ac], R42 ;  /* 0x00006b00072b7a24 */ /* 0x000fe200078e022a */
[----:B------:R-:W-:Y:S02]  /*0550*/  ISETP.GE.AND P2, PT, R34, c[0x0][0x16c], PT ;  /* 0x00005b0022007a0c */ /* 0x000fe40003f46270 */
[----:B0-----:R-:W-:Y:S01]  /*0560*/  SHF.R.S32.HI R36, RZ, 0x1f, R37 ;  /* 0x0000001fff247819 */ /* 0x001fe20000011425 */
[----:B------:R-:W-:-:S04]  /*0570*/  IMAD.WIDE.U32 R38, R37, c[0x0][0x1a0], R34 ;  /* 0x0000680025267a25 */ /* 0x000fc800078e0022 */
[----:B------:R-:W-:-:S04]  /*0580*/  IMAD R36, R36, c[0x0][0x1a0], RZ ;  /* 0x0000680024247a24 */ /* 0x000fc800078e02ff */
[----:B------:R-:W-:Y:S02]  /*0590*/  IMAD R35, R37, c[0x0][0x1a4], R36 ;  /* 0x0000690025237a24 */ /* 0x000fe400078e0224 */
[----:B------:R-:W-:-:S03]  /*05a0*/  IMAD.WIDE R36, R0, 0x40, R32 ;  /* 0x0000004000247825 */ /* 0x000fc600078e0220 */
[----:B------:R-:W-:Y:S01]  /*05b0*/  IADD3 R39, R39, R35, RZ ;  /* 0x0000002327277210 */ /* 0x000fe20007ffe0ff */
[----:B------:R-:W-:Y:S01]  /*05c0*/  IMAD R35, R37, c[0x0][0x198], RZ ;  /* 0x0000660025237a24 */ /* 0x000fe200078e02ff */
[----:B------:R-:W-:-:S03]  /*05d0*/  IADD3 R37, R34, 0x20, RZ ;  /* 0x0000002022257810 */ /* 0x000fc60007ffe0ff */
[----:B------:R-:W-:Y:S01]  /*05e0*/  IMAD.WIDE.U32 R38, R7, c[0x0][0x1a8], R38 ;  /* 0x00006a0007267a25 */ /* 0x000fe200078e0026 */
[----:B------:R-:W-:-:S03]  /*05f0*/  ISETP.GE.AND P3, PT, R37, c[0x0][0x16c], PT ;  /* 0x00005b0025007a0c */ /* 0x000fc60003f66270 */
[----:B------:R-:W-:Y:S01]  /*0600*/  IMAD R35, R36, c[0x0][0x19c], R35 ;  /* 0x0000670024237a24 */ /* 0x000fe200078e0223 */
[----:B------:R-:W-:-:S05]  /*0610*/  IADD3 R39, R39, R43, RZ ;  /* 0x0000002b27277210 */ /* 0x000fca0007ffe0ff */
[----:B------:R-:W-:Y:S01]  /*0620*/  IMAD.WIDE.U32 R38, R36, c[0x0][0x198], R38 ;  /* 0x0000660024267a25 */ /* 0x000fe200078e0026 */
[----:B------:R-:W-:-:S03]  /*0630*/  IADD3 R36, R34, 0x40, RZ ;  /* 0x0000004022247810 */ /* 0x000fc60007ffe0ff */
[----:B------:R-:W-:Y:S01]  /*0640*/  IMAD.IADD R35, R39, 0x1, R35 ;  /* 0x0000000127237824 */ /* 0x000fe200078e0223 */
[----:B------:R-:W-:Y:S02]  /*0650*/  ISETP.GE.AND P4, PT, R36, c[0x0][0x16c], PT ;  /* 0x00005b0024007a0c */ /* 0x000fe40003f86270 */
[----:B------:R-:W-:-:S04]  /*0660*/  LEA R34, P1, R38, c[0x0][0x190], 0x1 ;  /* 0x0000640026227a11 */ /* 0x000fc800078208ff */
[----:B------:R-:W-:-:S05]  /*0670*/  LEA.HI.X R35, R38, c[0x0][0x194], R35, 0x1, P1 ;  /* 0x0000650026237a11 */ /* 0x000fca00008f0c23 */
[----:B------:R0:W5:Y:S04]  /*0680*/  @!P2 LDG.E.128 R16, [R34.64] ;  /* 0x000000062210a981 */ /* 0x000168000c1e1d00 */
[----:B------:R0:W5:Y:S04]  /*0690*/  @!P3 LDG.E.128 R20, [R34.64+0x40] ;  /* 0x000040062214b981 */ /* 0x000168000c1e1d00 */
[----:B------:R0:W5:Y:S02]  /*06a0*/  @!P4 LDG.E.128 R28, [R34.64+0x80] ;  /* 0x00008006221cc981 */ /* 0x000164000c1e1d00 */
.L_x_1229:
[----:B------:R-:W-:Y:S05]  /*06b0*/  BSYNC B0 ;  /* 0x0000000000007941 */ /* 0x000fea0003800000 */
.L_x_1228:
[--C-:B------:R-:W-:Y:S01]  /*06c0*/  HADD2.F32 R8, -RZ, R41.reuse.H1_H1 ;  /* 0x30000029ff087230 */ /* 0x100fe20000004100 */
[----:B0----5:R-:W-:Y:S01]  /*06d0*/  MOV R34, R17 ;  /* 0x0000001100227202 */ /* 0x021fe20000000f00 */
[--C-:B------:R-:W-:Y:S01]  /*06e0*/  HADD2.F32 R35, -RZ, R16.reuse.H1_H1 ;  /* 0x30000010ff237230 */ /* 0x100fe20000004100 */
[----:B------:R-:W-:Y:S01]  /*06f0*/  ISETP.NE.AND P1, PT, R40, RZ, PT ;  /* 0x000000ff2800720c */ /* 0x000fe20003f25270 */
[----:B------:R-:W-:Y:S01]  /*0700*/  HADD2.F32 R41, -RZ, R41.H0_H0 ;  /* 0x20000029ff297230 */ /* 0x000fe20000004100 */
[----:B------:R-:W-:Y:S01]  /*0710*/  BSSY B0, `(.L_x_1230) ;  /* 0x0000067000007945 */ /* 0x000fe20003800000 */
[----:B------:R-:W-:Y:S01]  /*0720*/  HADD2.F32 R16, -RZ, R16.H0_H0 ;  /* 0x20000010ff107230 */ /* 0x000fe20000004100 */
[----:B------:R-:W-:Y:S01]  /*0730*/  FMUL.FTZ R8, R8, R35 ;  /* 0x0000002308087220 */ /* 0x000fe20000410000 */
[--C-:B------:R-:W-:Y:S01]  /*0740*/  HADD2.F32 R17, -RZ, R34.reuse.H0_H0 ;  /* 0x20000022ff117230 */ /* 0x100fe20000004100 */
[----:B------:R-:W-:Y:S01]  /*0750*/  MOV R35, R10 ;  /* 0x0000000a00237202 */ /* 0x000fe20000000f00 */
[----:B------:R-:W-:Y:S01]  /*0760*/  HADD2.F32 R10, -RZ, R34.H1_H1 ;  /* 0x30000022ff0a7230 */ /* 0x000fe20000004100 */
[----:B------:R-:W-:Y:S01]  /*0770*/  FFMA.FTZ R16, R41, R16, R8 ;  /* 0x0000001029107223 */ /* 0x000fe20000010008 */
[--C-:B------:R-:W-:Y:S01]  /*0780*/  HADD2.F32 R8, -RZ, R9.reuse.H0_H0 ;  /* 0x20000009ff087230 */ /* 0x100fe20000004100 */
[----:B------:R-:W-:Y:S01]  /*0790*/  MOV R34, R11 ;  /* 0x0000000b00227202 */ /* 0x000fe20000000f00 */
[----:B------:R-:W-:-:S02]  /*07a0*/  HADD2.F32 R9, -RZ, R9.H1_H1 ;  /* 0x30000009ff097230 */ /* 0x000fc40000004100 */
[----:B------:R-:W-:Y:S01]  /*07b0*/  HADD2.F32 R11, -RZ, R19.H0_H0 ;  /* 0x20000013ff0b7230 */ /* 0x000fe20000004100 */
[----:B------:R-:W-:Y:S01]  /*07c0*/  FFMA.FTZ R16, R8, R17, R16 ;  /* 0x0000001108107223 */ /* 0x000fe20000010010 */
[--C-:B------:R-:W-:Y:S02]  /*07d0*/  HADD2.F32 R8, -RZ, R35.reuse.H0_H0 ;  /* 0x20000023ff087230 */ /* 0x100fe40000004100 */
[--C-:B------:R-:W-:Y:S01]  /*07e0*/  HADD2.F32 R17, -RZ, R18.reuse.H0_H0 ;  /* 0x20000012ff117230 */ /* 0x100fe20000004100 */
[----:B------:R-:W-:Y:S01]  /*07f0*/  FFMA.FTZ R16, R9, R10, R16 ;  /* 0x0000000a09107223 */ /* 0x000fe20000010010 */
[----:B------:R-:W-:Y:S02]  /*0800*/  HADD2.F32 R9, -RZ, R35.H1_H1 ;  /* 0x30000023ff097230 */ /* 0x000fe40000004100 */
[----:B------:R-:W-:Y:S01]  /*0810*/  HADD2.F32 R10, -RZ, R18.H1_H1 ;  /* 0x30000012ff0a7230 */ /* 0x000fe20000004100 */
[----:B------:R-:W-:-:S04]  /*0820*/  FFMA.FTZ R8, R8, R17, R16 ;  /* 0x0000001108087223 */ /* 0x000fc80000010010 */
[----:B------:R-:W-:Y:S01]  /*0830*/  FFMA.FTZ R16, R9, R10, R8 ;  /* 0x0000000a09107223 */ /* 0x000fe20000010008 */
[--C-:B------:R-:W-:Y:S02]  /*0840*/  HADD2.F32 R8, -RZ, R34.reuse.H0_H0 ;  /* 0x20000022ff087230 */ /* 0x100fe40000004100 */
[----:B------:R-:W-:Y:S02]  /*0850*/  HADD2.F32 R9, -RZ, R34.H1_H1 ;  /* 0x30000022ff097230 */ /* 0x000fe40000004100 */
[----:B------:R-:W-:Y:S01]  /*0860*/  HADD2.F32 R10, -RZ, R19.H1_H1 ;  /* 0x30000013ff0a7230 */ /* 0x000fe20000004100 */
[----:B------:R-:W-:Y:S01]  /*0870*/  FFMA.FTZ R16, R8, R11, R16 ;  /* 0x0000000b08107223 */ /* 0x000fe20000010010 */
[----:B------:R-:W-:Y:S02]  /*0880*/  HADD2.F32 R8, -RZ, R12.H0_H0 ;  /* 0x2000000cff087230 */ /* 0x000fe40000004100 */
[----:B------:R-:W-:Y:S01]  /*0890*/  HADD2.F32 R11, -RZ, R20.H0_H0 ;  /* 0x20000014ff0b7230 */ /* 0x000fe20000004100 */
[----:B------:R-:W-:Y:S01]  /*08a0*/  FFMA.FTZ R16, R9, R10, R16 ;  /* 0x0000000a09107223 */ /* 0x000fe20000010010 */
[----:B------:R-:W-:-:S02]  /*08b0*/  HADD2.F32 R9, -RZ, R12.H1_H1 ;  /* 0x3000000cff097230 */ /* 0x000fc40000004100 */
[----:B------:R-:W-:Y:S01]  /*08c0*/  HADD2.F32 R10, -RZ, R20.H1_H1 ;  /* 0x30000014ff0a7230 */ /* 0x000fe20000004100 */
[----:B------:R-:W-:Y:S01]  /*08d0*/  FFMA.FTZ R8, R8, R11, R16 ;  /* 0x0000000b08087223 */ /* 0x000fe20000010010 */
[----:B------:R-:W-:-:S03]  /*08e0*/  HADD2.F32 R11, -RZ, R21.H0_H0 ;  /* 0x20000015ff0b7230 */ /* 0x000fc60000004100 */
        /* <DEDUP_REMOVED lines=11> */
[----:B------:R-:W-:Y:S02]  /*09a0*/  HADD2.F32 R8, -RZ, R15.H0_H0 ;  /* 0x2000000fff087230 */ /* 0x000fe40000004100 */
[----:B------:R-:W-:Y:S01]  /*09b0*/  HADD2.F32 R11, -RZ, R23.H0_H0 ;  /* 0x20000017ff0b7230 */ /* 0x000fe20000004100 */
[----:B------:R-:W-:Y:S01]  /*09c0*/  FFMA.FTZ R12, R9, R10, R12 ;  /* 0x0000000a090c7223 */ /* 0x000fe2000001000c */
[----:B------:R-:W-:Y:S02]  /*09d0*/  HADD2.F32 R9, -RZ, R15.H1_H1 ;  /* 0x3000000fff097230 */ /* 0x000fe40000004100 */
[----:B------:R-:W-:Y:S01]  /*09e0*/  HADD2.F32 R10, -RZ, R23.H1_H1 ;  /* 0x30000017ff0a7230 */ /* 0x000fe20000004100 */
[----:B------:R-:W-:Y:S01]  /*09f0*/  FFMA.FTZ R12, R8, R11, R12 ;  /* 0x0000000b080c7223 */ /* 0x000fe2000001000c */
[----:B------:R-:W-:-:S02]  /*0a00*/  HADD2.F32 R8, -RZ, R24.H0_H0 ;  /* 0x20000018ff087230 */ /* 0x000fc40000004100 */
[----:B------:R-:W-:Y:S01]  /*0a10*/  HADD2.F32 R11, -RZ, R28.H0_H0 ;  /* 0x2000001cff0b7230 */ /* 0x000fe20000004100 */
[----:B------:R-:W-:Y:S01]  /*0a20*/  FFMA.FTZ R10, R9, R10, R12 ;  /* 0x0000000a090a7223 */ /* 0x000fe2000001000c */
        /* <DEDUP_REMOVED lines=20> */
[----:B------:R-:W-:Y:S02]  /*0b70*/  FFMA.FTZ R8, R8, R9, R11 ;  /* 0x0000000908087223 */ /* 0x000fe4000001000b */
[----:B------:R-:W-:Y:S02]  /*0b80*/  IMAD R11, R0, 0x1800, RZ ;  /* 0x00001800000b7824 */ /* 0x000fe400078e02ff */
[----:B------:R-:W-:Y:S02]  /*0b90*/  FFMA.FTZ R27, R27, R10, R8 ;  /* 0x0000000a1b1b7223 */ /* 0x000fe40000010008 */
[----:B------:R-:W0:Y:S04]  /*0ba0*/  S2R R8, SR_CTAID.Y ;  /* 0x0000000000087919 */ /* 0x000e280000002600 */
[----:B------:R-:W1:Y:S01]  /*0bb0*/  SHFL.BFLY PT, R10, R27, 0x2, 0x1f ;  /* 0x0c401f001b0a7f89 */ /* 0x000e6200000e0000 */
[----:B0-----:R-:W-:Y:S01]  /*0bc0*/  SHF.R.S32.HI R13, RZ, 0x1f, R8 ;  /* 0x0000001fff0d7819 */ /* 0x001fe20000011408 */
[----:B-1----:R-:W-:-:S02]  /*0bd0*/  FADD.FTZ R9, R27, R10 ;  /* 0x0000000a1b097221 */ /* 0x002fc40000010000 */
[----:B------:R-:W-:Y:S02]  /*0be0*/  IMAD.SHL.U32 R10, R2, 0x4, RZ ;  /* 0x00000004020a7824 */ /* 0x000fe400078e00ff */
[----:B------:R-:W-:Y:S01]  /*0bf0*/  IMAD R13, R13, c[0x0][0x220], RZ ;  /* 0x000088000d0d7a24 */ /* 0x000fe200078e02ff */
[----:B------:R-:W0:Y:S02]  /*0c00*/  SHFL.BFLY PT, R12, R9, 0x1, 0x1f ;  /* 0x0c201f00090c7f89 */ /* 0x000e2400000e0000 */
[----:B------:R-:W-:Y:S01]  /*0c10*/  SHF.R.S32.HI R14, RZ, 0x1f, R10 ;  /* 0x0000001fff0e7819 */ /* 0x000fe2000001140a */
[----:B------:R-:W-:Y:S01]  /*0c20*/  IMAD R17, R8, c[0x0][0x224], R13 ;  /* 0x0000890008117a24 */ /* 0x000fe200078e020d */
[----:B------:R-:W-:-:S04]  /*0c30*/  IADD3 R10, P2, R11, R10, RZ ;  /* 0x0000000a0b0a7210 */ /* 0x000fc80007f5e0ff */
[----:B------:R-:W-:Y:S01]  /*0c40*/  LEA.HI.X.SX32 R11, R11, R14, 0x1, P2 ;  /* 0x0000000e0b0b7211 */ /* 0x000fe200010f0eff */
[----:B0-----:R-:W-:Y:S01]  /*0c50*/  FADD.FTZ R16, R9, R12 ;  /* 0x0000000c09107221 */ /* 0x001fe20000010000 */
[----:B------:R-:W-:Y:S05]  /*0c60*/  @P1 BRA `(.L_x_1231) ;  /* 0x0000011000001947 */ /* 0x000fea0003800000 */
[----:B------:R-:W0:Y:S01]  /*0c70*/  S2R R14, SR_CTAID.Y ;  /* 0x00000000000e7919 */ /* 0x000e220000002600 */
[----:B------:R-:W-:-:S04]  /*0c80*/  IADD3 R12, P1, R3, R32, RZ ;  /* 0x00000020030c7210 */ /* 0x000fc80007f3e0ff */
[----:B------:R-:W-:Y:S02]  /*0c90*/  LEA.HI.X.SX32 R13, R3, R33, 0x1, P1 ;  /* 0x00000021030d7211 */ /* 0x000fe400008f0eff */
[----:B------:R-:W-:-:S04]  /*0ca0*/  ISETP.GE.AND P1, PT, R32, R5, PT ;  /* 0x000000052000720c */ /* 0x000fc80003f26270 */
[----:B------:R-:W-:Y:S02]  /*0cb0*/  FSEL R5, R16, RZ, !P1 ;  /* 0x000000ff10057208 */ /* 0x000fe40004800000 */
[----:B0-----:R-:W-:Y:S01]  /*0cc0*/  SHF.R.S32.HI R9, RZ, 0x1f, R14 ;  /* 0x0000001fff097819 */ /* 0x001fe2000001140e */
[----:B------:R-:W-:-:S04]  /*0cd0*/  IMAD.WIDE.U32 R12, R14, c[0x0][0x1c8], R12 ;  /* 0x000072000e0c7a25 */ /* 0x000fc800078e000c */
[----:B------:R-:W-:-:S04]  /*0ce0*/  IMAD R9, R9, c[0x0][0x1c8], RZ ;  /* 0x0000720009097a24 */ /* 0x000fc800078e02ff */
[----:B------:R-:W-:Y:S02]  /*0cf0*/  IMAD R9, R14, c[0x0][0x1cc], R9 ;  /* 0x000073000e097a24 */ /* 0x000fe400078e0209 */
[----:B------:R-:W-:-:S03]  /*0d00*/  IMAD R14, R4, c[0x0][0x1d0], RZ ;  /* 0x00007400040e7a24 */ /* 0x000fc600078e02ff */
[----:B------:R-:W-:Y:S01]  /*0d10*/  IADD3 R13, R13, R9, RZ ;  /* 0x000000090d0d7210 */ /* 0x000fe20007ffe0ff */
[----:B------:R-:W-:-:S04]  /*0d20*/  IMAD R9, R7, c[0x0][0x1d4], R14 ;  /* 0x0000750007097a24 */ /* 0x000fc800078e020e */
[----:B------:R-:W-:-:S05]  /*0d30*/  IMAD.WIDE.U32 R12, R7, c[0x0][0x1d0], R12 ;  /* 0x00007400070c7a25 */ /* 0x000fca00078e000c */
[----:B------:R-:W-:Y:S02]  /*0d40*/  IADD3 R9, R13, R9, RZ ;  /* 0x000000090d097210 */ /* 0x000fe40007ffe0ff */
[----:B------:R-:W-:-:S04]  /*0d50*/  LEA R14, P2, R12, c[0x0][0x1b0], 0x2 ;  /* 0x00006c000c0e7a11 */ /* 0x000fc800078410ff */
[----:B------:R-:W-:-:S05]  /*0d60*/  LEA.HI.X R15, R12, c[0x0][0x1b4], R9, 0x2, P2 ;  /* 0x00006d000c0f7a11 */ /* 0x000fca00010f1409 */
[----:B------:R0:W-:Y:S04]  /*0d70*/  STG.E [R14.64], R5 ;  /* 0x000000050e007986 */ /* 0x0001e8000c101906 */
.L_x_1231:
[----:B------:R-:W-:Y:S05]  /*0d80*/  BSYNC B0 ;  /* 0x0000000000007941 */ /* 0x000fea0003800000 */
.L_x_1230:
[----:B------:R-:W-:Y:S01]  /*0d90*/  ULDC UR4, c[0x0][0x168] ;  /* 0x00005a0000047ab9 */ /* 0x000fe20000000800 */
[----:B------:R-:W-:Y:S01]  /*0da0*/  IMAD.WIDE.U32 R10, R8, c[0x0][0x220], R10 ;  /* 0x00008800080a7a25 */ /* 0x000fe200078e000a */
[----:B------:R-:W-:Y:S01]  /*0db0*/  UIADD3 UR4, UR4, 0x3f, URZ ;  /* 0x0000003f04047890 */ /* 0x000fe2000fffe03f */
[----:B------:R-:W-:Y:S01]  /*0dc0*/  ISETP.NE.U32.AND P1, PT, RZ, c[0x0][0x238], PT ;  /* 0x00008e00ff007a0c */ /* 0x000fe20003f25070 */
[----:B------:R-:W-:Y:S01]  /*0dd0*/  BSSY B0, `(.L_x_1232) ;  /* 0x0000023000007945 */ /* 0x000fe20003800000 */
[----:B------:R-:W-:Y:S01]  /*0de0*/  IMAD R12, R4, c[0x0][0x228], RZ ;  /* 0x00008a00040c7a24 */ /* 0x000fe200078e02ff */
[----:B------:R-:W-:Y:S01]  /*0df0*/  USHF.R.S32.HI UR5, URZ, 0x1f, UR4 ;  /* 0x0000001f3f057899 */ /* 0x000fe20008011404 */
[----:B------:R-:W-:Y:S02]  /*0e00*/  IADD3 R11, R11, R17, RZ ;  /* 0x000000110b0b7210 */ /* 0x000fe40007ffe0ff */
[C---:B------:R-:W-:Y:S01]  /*0e10*/  IMAD R9, R7.reuse, c[0x0][0x22c], R12 ;  /* 0x00008b0007097a24 */ /* 0x040fe200078e020c */
[----:B------:R-:W-:Y:S01]  /*0e20*/  ULEA.HI UR5, UR5, UR4, URZ, 0x6 ;  /* 0x0000000405057291 */ /* 0x000fe2000f8f303f */
[----:B------:R-:W-:Y:S01]  /*0e30*/  ISETP.NE.AND.EX P1, PT, RZ, c[0x0][0x23c], PT, P1 ;  /* 0x00008f00ff007a0c */ /* 0x000fe20003f25310 */
[----:B------:R-:W-:-:S02]  /*0e40*/  IMAD.WIDE.U32 R10, R7, c[0x0][0x228], R10 ;  /* 0x00008a00070a7a25 */ /* 0x000fc400078e000a */
[----:B------:R-:W-:Y:S01]  /*0e50*/  ULOP3.LUT UR5, UR5, 0xffffffc0, URZ, 0xc0, !UPT ;  /* 0xffffffc005057892 */ /* 0x000fe2000f8ec03f */
[----:B------:R-:W-:Y:S01]  /*0e60*/  ISETP.NE.OR P1, PT, R2, RZ, !P1 ;  /* 0x000000ff0200720c */ /* 0x000fe20004f25670 */
[----:B------:R-:W-:Y:S01]  /*0e70*/  IMAD.IADD R9, R11, 0x1, R9 ;  /* 0x000000010b097824 */ /* 0x000fe200078e0209 */
[----:B------:R-:W-:-:S03]  /*0e80*/  LEA R12, P2, R10, c[0x0][0x208], 0x2 ;  /* 0x000082000a0c7a11 */ /* 0x000fc600078410ff */
[----:B0-----:R-:W-:Y:S02]  /*0e90*/  IADD3 R5, -R3, UR5, RZ ;  /* 0x0000000503057c10 */ /* 0x001fe4000fffe1ff */
[----:B------:R-:W-:Y:S02]  /*0ea0*/  LEA.HI.X R13, R10, c[0x0][0x20c], R9, 0x2, P2 ;  /* 0x000083000a0d7a11 */ /* 0x000fe400010f1409 */
[----:B------:R-:W-:-:S13]  /*0eb0*/  ISETP.GE.OR P0, PT, R2, R5, P0 ;  /* 0x000000050200720c */ /* 0x000fda0000706670 */
[----:B------:R-:W-:Y:S05]  /*0ec0*/  @P0 BRA `(.L_x_1233) ;  /* 0x0000013000000947 */ /* 0x000fea0003800000 */
[----:B------:R-:W0:Y:S01]  /*0ed0*/  S2R R9, SR_CTAID.Y ;  /* 0x0000000000097919 */ /* 0x000e220000002600 */
[----:B------:R-:W-:Y:S01]  /*0ee0*/  SHF.R.S32.HI R10, RZ, 0x1f, R2 ;  /* 0x0000001fff0a7819 */ /* 0x000fe20000011402 */
[----:B------:R-:W-:Y:S01]  /*0ef0*/  IMAD R4, R4, c[0x0][0x200], RZ ;  /* 0x0000800004047a24 */ /* 0x000fe200078e02ff */
[----:B------:R-:W-:-:S04]  /*0f00*/  IADD3 R2, P0, R3, R2, RZ ;  /* 0x0000000203027210 */ /* 0x000fc80007f1e0ff */
[----:B------:R-:W-:Y:S02]  /*0f10*/  LEA.HI.X.SX32 R3, R3, R10, 0x1, P0 ;  /* 0x0000000a03037211 */ /* 0x000fe400000f0eff */
[----:B------:R-:W-:Y:S02]  /*0f20*/  FSETP.NEU.FTZ.AND P0, PT, R6, -INF , PT ;  /* 0xff8000000600780b */ /* 0x000fe40003f1d000 */
[----:B0-----:R-:W-:Y:S01]  /*0f30*/  SHF.R.S32.HI R5, RZ, 0x1f, R9 ;  /* 0x0000001fff057819 */ /* 0x001fe20000011409 */
[----:B------:R-:W-:-:S04]  /*0f40*/  IMAD.WIDE.U32 R2, R9, c[0x0][0x1f8], R2 ;  /* 0x00007e0009027a25 */ /* 0x000fc800078e0002 */
[----:B------:R-:W-:-:S04]  /*0f50*/  IMAD R5, R5, c[0x0][0x1f8], RZ ;  /* 0x00007e0005057a24 */ /* 0x000fc800078e02ff */
[----:B------:R-:W-:Y:S02]  /*0f60*/  IMAD R5, R9, c[0x0][0x1fc], R5 ;  /* 0x00007f0009057a24 */ /* 0x000fe400078e0205 */
[----:B------:R-:W-:-:S03]  /*0f70*/  FMUL.FTZ R9, R6, 1.4426950216293334961 ;  /* 0x3fb8aa3b06097820 */ /* 0x000fc60000410000 */
[----:B------:R-:W-:Y:S01]  /*0f80*/  IADD3 R3, R3, R5, RZ ;  /* 0x0000000503037210 */ /* 0x000fe20007ffe0ff */
[----:B------:R-:W-:Y:S01]  /*0f90*/  IMAD R5, R7, c[0x0][0x204], R4 ;  /* 0x0000810007057a24 */ /* 0x000fe200078e0204 */
[----:B------:R-:W-:-:S03]  /*0fa0*/  FSEL R9, R9, RZ, P0 ;  /* 0x000000ff09097208 */ /* 0x000fc60000000000 */
[----:B------:R-:W-:-:S05]  /*0fb0*/  IMAD.WIDE.U32 R2, R7, c[0x0][0x200], R2 ;  /* 0x0000800007027a25 */ /* 0x000fca00078e0002 */
[----:B------:R-:W-:Y:S02]  /*0fc0*/  IADD3 R3, R3, R5, RZ ;  /* 0x0000000503037210 */ /* 0x000fe40007ffe0ff */
[----:B------:R-:W-:-:S04]  /*0fd0*/  LEA R4, P2, R2, c[0x0][0x1f0], 0x2 ;  /* 0x00007c0002047a11 */ /* 0x000fc800078410ff */
[----:B------:R-:W-:-:S05]  /*0fe0*/  LEA.HI.X R5, R2, c[0x0][0x1f4], R3, 0x2, P2 ;  /* 0x00007d0002057a11 */ /* 0x000fca00010f1403 */
[----:B------:R0:W-:Y:S04]  /*0ff0*/  STG.E [R4.64], R9 ;  /* 0x0000000904007986 */ /* 0x0001e8000c101906 */
.L_x_1233:
[----:B------:R-:W-:Y:S05]  /*1000*/  BSYNC B0 ;  /* 0x0000000000007941 */ /* 0x000fea0003800000 */
.L_x_1232:
[----:B------:R1:W-:Y:S04]  /*1010*/  STG.E.128 [R12.64], RZ ;  /* 0x000000ff0c007986 */ /* 0x0003e8000c101d06 */
[----:B------:R1:W-:Y:S04]  /*1020*/  STG.E.128 [R12.64+0x1000], RZ ;  /* 0x001000ff0c007986 */ /* 0x0003e8000c101d06 */
[----:B------:R1:W-:Y:S04]  /*1030*/  STG.E.128 [R12.64+0x2000], RZ ;  /* 0x002000ff0c007986 */ /* 0x0003e8000c101d06 */
[----:B------:R1:W-:Y:S04]  /*1040*/  STG.E.128 [R12.64+0x3000], RZ ;  /* 0x003000ff0c007986 */ /* 0x0003e8000c101d06 */
[----:B------:R1:W-:Y:S04]  /*1050*/  STG.E.128 [R12.64+0x4000], RZ ;  /* 0x004000ff0c007986 */ /* 0x0003e8000c101d06 */
[----:B------:R1:W-:Y:S01]  /*1060*/  STG.E.128 [R12.64+0x5000], RZ ;  /* 0x005000ff0c007986 */ /* 0x0003e2000c101d06 */
[----:B------:R-:W-:Y:S05]  /*1070*/  @P1 EXIT ;  /* 0x000000000000194d */ /* 0x000fea0003800000 */
[----:B------:R-:W-:Y:S01]  /*1080*/  HFMA2.MMA R3, -RZ, RZ, 0, 2.384185791015625e-07 ;  /* 0x00000004ff037435 */ /* 0x000fe200000001ff */
[----:B------:R-:W-:-:S04]  /*1090*/  IMAD R7, R0, c[0x0][0x230], R7 ;  /* 0x00008c0000077a24 */ /* 0x000fc800078e0207 */
[----:B------:R-:W-:-:S05]  /*10a0*/  IMAD R2, R7, c[0x0][0x170], R8 ;  /* 0x00005c0007027a24 */ /* 0x000fca00078e0208 */
[----:B------:R-:W-:-:S05]  /*10b0*/  IMAD.WIDE R2, R2, R3, c[0x0][0x238] ;  /* 0x00008e0002027625 */ /* 0x000fca00078e0203 */
[----:B------:R-:W-:Y:S01]  /*10c0*/  STG.E [R2.64], RZ ;  /* 0x000000ff02007986 */ /* 0x000fe2000c101906 */
[----:B------:R-:W-:Y:S05]  /*10d0*/  EXIT ;  /* 0x000000000000794d */ /* 0x000fea0003800000 */
.L_x_1234:
        /* <DEDUP_REMOVED lines=10> */
.L_x_1436:


//--------------------- .text._ZN7cutlass13device_kernelIN5flash19enable_sm80_to_sm89INS1_16FlashAttnBwdSm80INS1_25CollectiveMainloopBwdSm80ILi2ELi2EN4cute5tupleIJNS5_1CILi64EEENS7_ILi128EEENS7_ILi96EEEEEENS_6half_tEfNS_4arch4Sm80ELb1ELb0ELb1ELb1ELb0ELb0ELb0ELb0ELi2ELi2ELi4ELi2ELb0EEENS1_21CollectiveEpilogueBwdISB_SC_SE_Li256ELb1ELb0ELi2EEENS1_25SingleTileBwdLPTSchedulerILb1ELi128ELb0EEEEEEEEEvNT_6ParamsE --------------------------
	.section	.text._ZN7cutlass13device_kernelIN5flash19enable_sm80_to_sm89INS1_16FlashAttnBwdSm80INS1_25CollectiveMainloopBwdSm80ILi2ELi2EN4cute5tupleIJNS5_1CILi64EEENS7_ILi128EEENS7_ILi96EEEEEENS_6half_tEfNS_4arch4Sm80ELb1ELb0ELb1ELb1ELb0ELb0ELb0ELb0ELi2ELi2ELi4ELi2ELb0EEENS1_21CollectiveEpilogueBwdISB_SC_SE_Li256ELb1ELb0ELi2EEENS1_25SingleTileBwdLPTSchedulerILb1ELi128ELb0EEEEEEEEEvNT_6ParamsE,"ax",@progbits
	.sectioninfo	@"SHI_REGISTERS=251"
	.align	128
.text._ZN7cutlass13device_kernelIN5flash19enable_sm80_to_sm89INS1_16FlashAttnBwdSm80INS1_25CollectiveMainloopBwdSm80ILi2ELi2EN4cute5tupleIJNS5_1CILi64EEENS7_ILi128EEENS7_ILi96EEEEEENS_6half_tEfNS_4arch4Sm80ELb1ELb0ELb1ELb1ELb0ELb0ELb0ELb0ELi2ELi2ELi4ELi2ELb0EEENS1_21CollectiveEpilogueBwdISB_SC_SE_Li256ELb1ELb0ELi2EEENS1_25SingleTileBwdLPTSchedulerILb1ELi128ELb0EEEEEEEEEvNT_6ParamsE:
        .type           _ZN7cutlass13device_kernelIN5flash19enable_sm80_to_sm89INS1_16FlashAttnBwdSm80INS1_25CollectiveMainloopBwdSm80ILi2ELi2EN4cute5tupleIJNS5_1CILi64EEENS7_ILi128EEENS7_ILi96EEEEEENS_6half_tEfNS_4arch4Sm80ELb1ELb0ELb1ELb1ELb0ELb0ELb0ELb0ELi2ELi2ELi4ELi2ELb0EEENS1_21CollectiveEpilogueBwdISB_SC_SE_Li256ELb1ELb0ELi2EEENS1_25SingleTileBwdLPTSchedulerILb1ELi128ELb0EEEEEEEEEvNT_6ParamsE,@function
        .size           _ZN7cutlass13device_kernelIN5flash19enable_sm80_to_sm89INS1_16FlashAttnBwdSm80INS1_25CollectiveMainloopBwdSm80ILi2ELi2EN4cute5tupleIJNS5_1CILi64EEENS7_ILi128EEENS7_ILi96EEEEEENS_6half_tEfNS_4arch4Sm80ELb1ELb0ELb1ELb1ELb0ELb0ELb0ELb0ELi2ELi2ELi4ELi2ELb0EEENS1_21CollectiveEpilogueBwdISB_SC_SE_Li256ELb1ELb0ELi2EEENS1_25SingleTileBwdLPTSchedulerILb1ELi128ELb0EEEEEEEEEvNT_6ParamsE,(.L_x_1437 - _ZN7cutlass13device_kernelIN5flash19enable_sm80_to_sm89INS1_16FlashAttnBwdSm80INS1_25CollectiveMainloopBwdSm80ILi2ELi2EN4cute5tupleIJNS5_1CILi64EEENS7_ILi128EEENS7_ILi96EEEEEENS_6half_tEfNS_4arch4Sm80ELb1ELb0ELb1ELb1ELb0ELb0ELb0ELb0ELi2ELi2ELi4ELi2ELb0EEENS1_21CollectiveEpilogueBwdISB_SC_SE_Li256ELb1ELb0ELi2EEENS1_25SingleTileBwdLPTSchedulerILb1ELi128ELb0EEEEEEEEEvNT_6ParamsE)
        .other          _ZN7cutlass13device_kernelIN5flash19enable_sm80_to_sm89INS1_16FlashAttnBwdSm80INS1_25CollectiveMainloopBwdSm80ILi2ELi2EN4cute5tupleIJNS5_1CILi64EEENS7_ILi128EEENS7_ILi96EEEEEENS_6half_tEfNS_4arch4Sm80ELb1ELb0ELb1ELb1ELb0ELb0ELb0ELb0ELi2ELi2ELi4ELi2ELb0EEENS1_21CollectiveEpilogueBwdISB_SC_SE_Li256ELb1ELb0ELi2EEENS1_25SingleTileBwdLPTSchedulerILb1ELi128ELb0EEEEEEEEEvNT_6ParamsE,@"STO_CUDA_ENTRY STV_DEFAULT"
_ZN7cutlass13device_kernelIN5flash19enable_sm80_to_sm89INS1_16FlashAttnBwdSm80INS1_25CollectiveMainloopBwdSm80ILi2ELi2EN4cute5tupleIJNS5_1CILi64EEENS7_ILi128EEENS7_ILi96EEEEEENS_6half_tEfNS_4arch4Sm80ELb1ELb0ELb1ELb1ELb0ELb0ELb0ELb0ELi2ELi2ELi4ELi2ELb0EEENS1_21CollectiveEpilogueBwdISB_SC_SE_Li256ELb1ELb0ELi2EEENS1_25SingleTileBwdLPTSchedulerILb1ELi128ELb0EEEEEEEEEvNT_6ParamsE:
[----:B------:R-:W-:Y:S02]  /*0000*/  MOV R1, c[0x0][0x28] ;  /* 0x00000a0000017a02 */ /* 0x000fe40000000f00 */
[----:B------:R-:W1:Y:S01]  /*0010*/  S2R R2, SR_TID.X ;  /* 0x0000000000027919 */ /* 0x000e620000002100 */
[----:B------:R-:W2:Y:S01]  /*0020*/  S2UR UR4, SR_CTAID.X ;  /* 0x00000000000479c3 */ /* 0x000ea20000002500 */
[----:B------:R-:W-:Y:S01]  /*0030*/  ULDC.64 UR14, c[0x0][0x118] ;  /* 0x00004600000e7ab9 */ /* 0x000fe20000000a00 */
        /* <DEDUP_REMOVED lines=26> */
.L_x_1236:
        /* <DEDUP_REMOVED lines=8> */
.L_x_1237:
        /* <DEDUP_REMOVED lines=22> */
.L_x_1238:
        /* <DEDUP_REMOVED lines=14> */
.L_x_1240:
[----:B------:R-:W-:Y:S02]  /*04a0*/  ULDC UR5, c[0x0][0x3d4] ;  /* 0x0000f50000057ab9 */ /* 0x000fe40000000800 */
.L_x_1239:
[----:B------:R-:W-:-:S04]  /*04b0*/  UIADD3 UR5, UR5, 0x7f, URZ ;  /* 0x0000007f05057890 */ /* 0x000fc8000fffe03f */
[----:B------:R-:W-:-:S04]  /*04c0*/  USHF.R.S32.HI UR4, URZ, 0x1f, UR5 ;  /* 0x0000001f3f047899 */ /* 0x000fc80008011405 */
[----:B------:R-:W-:-:S04]  /*04d0*/  ULEA.HI UR4, UR4, UR5, URZ, 0x7 ;  /* 0x0000000504047291 */ /* 0x000fc8000f8f383f */
[----:B------:R-:W-:-:S04]  /*04e0*/  USHF.R.S32.HI UR4, URZ, 0x7, UR4 ;  /* 0x000000073f047899 */ /* 0x000fc80008011404 */
[----:B------:R-:W-:-:S04]  /*04f0*/  UISETP.GE.AND UP0, UPT, UR13, UR4, UPT ;  /* 0x000000040d00728c */ /* 0x000fc8000bf06270 */
[----:B------:R-:W-:Y:S01]  /*0500*/  USEL UR11, UR11, 0xffffffff, !UP0 ;  /* 0xffffffff0b0b7887 */ /* 0x000fe2000c000000 */
[----:B------:R-:W-:Y:S05]  /*0510*/  BRA `(.L_x_1241) ;  /* 0x0000049000007947 */ /* 0x000fea0003800000 */
.L_x_1235:
        /* <DEDUP_REMOVED lines=22> */
.L_x_1242:
        /* <DEDUP_REMOVED lines=8> */
.L_x_1243:
        /* <DEDUP_REMOVED lines=22> */
.L_x_1244:
        /* <DEDUP_REMOVED lines=14> */
.L_x_1246:
[----:B------:R-:W-:Y:S02]  /*0940*/  ULDC UR5, c[0x0][0x3d4] ;  /* 0x0000f50000057ab9 */ /* 0x000fe40000000800 */
.L_x_1245:
[----:B------:R-:W-:-:S04]  /*0950*/  UIADD3 UR5, UR5, 0x7f, URZ ;  /* 0x0000007f05057890 */ /* 0x000fc8000fffe03f */
[----:B------:R-:W-:-:S04]  /*0960*/  USHF.R.S32.HI UR4, URZ, 0x1f, UR5 ;  /* 0x0000001f3f047899 */ /* 0x000fc80008011405 */
[----:B------:R-:W-:-:S04]  /*0970*/  ULEA.HI UR4, UR4, UR5, URZ, 0x7 ;  /* 0x0000000504047291 */ /* 0x000fc8000f8f383f */
[----:B------:R-:W-:-:S04]  /*0980*/  USHF.R.S32.HI UR4, URZ, 0x7, UR4 ;  /* 0x000000073f047899 */ /* 0x000fc80008011404 */
[----:B------:R-:W-:-:S04]  /*0990*/  UISETP.GE.AND UP0, UPT, UR13, UR4, UPT ;  /* 0x000000040d00728c */ /* 0x000fc8000bf06270 */
[----:B------:R-:W-:-:S06]  /*09a0*/  USEL UR11, UR11, 0xffffffff, !UP0 ;  /* 0xffffffff0b0b7887 */ /* 0x000fcc000c000000 */
.L_x_1241:
        /* <DEDUP_REMOVED lines=23> */
[----:B------:R-:W3:Y:S01]  /*0b20*/  @P0 LDG.E R4, [R10.64] ;  /* 0x0000000e0a040981 */ /* 0x000ee2000c1e1900 */
[----:B------:R-:W-:Y:S01]  /*0b30*/  IMAD.MOV.U32 R5, RZ, RZ, RZ ;  /* 0x000000ffff057224 */ /* 0x000fe200078e00ff */
[----:B------:R-:W-:-:S03]  /*0b40*/  UISETP.NE.AND.EX UP1, UPT, URZ, UR5, UPT, UP1 ;  /* 0x000000053f00728c */ /* 0x000fc6000bf25310 */
[----:B------:R-:W-:Y:S01]  /*0b50*/  ULDC.64 UR4, c[0x0][0x2d0] ;  /* 0x0000b40000047ab9 */ /* 0x000fe20000000a00 */
[----:B------:R1:W5:Y:S01]  /*0b60*/  @P2 LDG.E R3, [R8.64] ;  /* 0x0000000e08032981 */ /* 0x000362000c1e1900 */
[----:B------:R-:W-:Y:S01]  /*0b70*/  UIMAD.WIDE UR4, UR11, UR6, UR4 ;  /* 0x000000060b0472a5 */ /* 0x000fe2000f8e0204 */
[----:B------:R-:W-:-:S05]  /*0b80*/  PLOP3.LUT P1, PT, PT, PT, UP1, 0x80, 0x0 ;  /* 0x000000000000781c */ /* 0x000fca0003f2f018 */
[----:B------:R-:W-:Y:S01]  /*0b90*/  MOV R6, UR4 ;  /* 0x0000000400067c02 */ /* 0x000fe20008000f00 */
[----:B------:R-:W-:-:S07]  /*0ba0*/  IMAD.U32 R7, RZ, RZ, UR5 ;  /* 0x00000005ff077e24 */ /* 0x000fce000f8e00ff */
[----:B------:R1:W5:Y:S01]  /*0bb0*/  @P1 LDG.E R5, [R6.64] ;  /* 0x0000000e06051981 */ /* 0x000362000c1e1900 */
[----:B------:R-:W-:Y:S02]  /*0bc0*/  ULDC UR10, c[0x0][0x168] ;  /* 0x00005a00000a7ab9 */ /* 0x000fe40000000800 */
[----:B------:R-:W-:Y:S02]  /*0bd0*/  UMOV UR7, URZ ;  /* 0x0000003f00077c82 */ /* 0x000fe40008000000 */
[----:B------:R-:W-:Y:S01]  /*0be0*/  ULDC UR9, c[0x0][0x198] ;  /* 0x0000660000097ab9 */ /* 0x000fe20000000800 */
[----:B--2---:R-:W2:Y:S02]  /*0bf0*/  @P2 R2UR UR5, R0 ;  /* 0x00000000000523c2 */ /* 0x004ea400000e0000 */
[----:B--2---:R-:W-:-:S04]  /*0c00*/  @UP2 ULEA UR5, UR11, UR5, 0x6 ;  /* 0x000000050b052291 */ /* 0x004fc8000f8e303f */
[----:B------:R-:W-:-:S04]  /*0c10*/  @UP2 USHF.R.S32.HI UR4, URZ, 0x1f, UR5 ;  /* 0x0000001f3f042899 */ /* 0x000fc80008011405 */
[----:B------:R-:W-:Y:S01]  /*0c20*/  @UP2 ULEA.HI UR4, UR4, UR5, URZ, 0x6 ;  /* 0x0000000504042291 */ /* 0x000fe2000f8f303f */
[----:B---3--:R1:W2:Y:S03]  /*0c30*/  @P0 R2UR UR10, R4 ;  /* 0x00000000040a03c2 */ /* 0x0082a600000e0000 */
[----:B------:R-:W-:Y:S01]  /*0c40*/  @UP2 ULOP3.LUT UR7, UR4, 0xffffffc0, URZ, 0xc0, !UPT ;  /* 0xffffffc004072892 */ /* 0x000fe2000f8ec03f */
[----:B------:R-:W-:Y:S06]  /*0c50*/  @P0 BRA `(.L_x_1247) ;  /* 0x0000006000000947 */ /* 0x000fec0003800000 */
[----:B------:R-:W-:Y:S05]  /*0c60*/  @!P2 BRA `(.L_x_1247) ;  /* 0x000000500000a947 */ /* 0x000fea0003800000 */
[----:B------:R-:W3:Y:S04]  /*0c70*/  LDG.E R0, [R8.64] ;  /* 0x0000000e08007981 */ /* 0x000ee8000c1e1900 */
[----:B-1----:R-:W4:Y:S01]  /*0c80*/  LDG.E R4, [R8.64+0x4] ;  /* 0x0000040e08047981 */ /* 0x002f22000c1e1900 */
[----:B--23--:R-:W1:Y:S08]  /*0c90*/  R2UR UR10, R0 ;  /* 0x00000000000a73c2 */ /* 0x00ce7000000e0000 */
[----:B----4-:R-:W1:Y:S02]  /*0ca0*/  R2UR UR4, R4 ;  /* 0x00000000040473c2 */ /* 0x010e6400000e0000 */
[----:B-1----:R-:W-:-:S06]  /*0cb0*/  UIADD3 UR10, -UR10, UR4, URZ ;  /* 0x000000040a0a7290 */ /* 0x002fcc000fffe13f */
.L_x_1247:
[----:B------:R-:W-:-:S04]  /*0cc0*/  ISETP.NE.U32.AND P0, PT, RZ, c[0x0][0x2e0], PT ;  /* 0x0000b800ff007a0c */ /* 0x000fc80003f05070 */
[----:B------:R-:W-:-:S13]  /*0cd0*/  ISETP.NE.AND.EX P0, PT, RZ, c[0x0][0x2e4], PT, P0 ;  /* 0x0000b900ff007a0c */ /* 0x000fda0003f05300 */
[----:B------:R-:W-:Y:S05]  /*0ce0*/  @!P0 BRA `(.L_x_1248) ;  /* 0x0000007000008947 */ /* 0x000fea0003800000 */
[----:B------:R-:W-:Y:S02]  /*0cf0*/  ULDC.64 UR4, c[0x0][0x2e0] ;  /* 0x0000b80000047ab9 */ /* 0x000fe40000000a00 */
[----:B------:R-:W-:-:S06]  /*0d00*/  UIMAD.WIDE UR4, UR11, UR6, UR4 ;  /* 0x000000060b0472a5 */ /* 0x000fcc000f8e0204 */
[----:B-1----:R-:W-:Y:S02]  /*0d10*/  MOV R6, UR4 ;  /* 0x0000000400067c02 */ /* 0x002fe40008000f00 */
[----:B------:R-:W-:-:S05]  /*0d20*/  MOV R7, UR5 ;  /* 0x0000000500077c02 */ /* 0x000fca0008000f00 */
[----:B------:R-:W3:Y:S02]  /*0d30*/  LDG.E R6, [R6.64] ;  /* 0x0000000e06067981 */ /* 0x000ee4000c1e1900 */
[----:B---3--:R1:W3:Y:S01]  /*0d40*/  R2UR UR9, R6 ;  /* 0x00000000060973c2 */ /* 0x0082e200000e0000 */
[----:B------:R-:W-:Y:S05]  /*0d50*/  BRA `(.L_x_1249) ;  /* 0x0000006000007947 */ /* 0x000fea0003800000 */
.L_x_1248:
[----:B------:R-:W-:Y:S05]  /*0d60*/  @!P1 BRA `(.L_x_1249) ;  /* 0x0000005000009947 */ /* 0x000fea0003800000 */
[----:B------:R-:W3:Y:S04]  /*0d70*/  LDG.E R0, [R6.64] ;  /* 0x0000000e06007981 */ /* 0x000ee8000c1e1900 */
[----:B-1----:R-:W4:Y:S01]  /*0d80*/  LDG.E R4, [R6.64+0x4] ;  /* 0x0000040e06047981 */ /* 0x002f22000c1e1900 */
[----:B---3--:R-:W1:Y:S08]  /*0d90*/  R2UR UR9, R0 ;  /* 0x00000000000973c2 */ /* 0x008e7000000e0000 */
[----:B----4-:R-:W1:Y:S02]  /*0da0*/  R2UR UR4, R4 ;  /* 0x00000000040473c2 */ /* 0x010e6400000e0000 */
[----:B-1----:R-:W-:-:S06]  /*0db0*/  UIADD3 UR9, -UR9, UR4, URZ ;  /* 0x0000000409097290 */ /* 0x002fcc000fffe13f */
.L_x_1249:
[----:B------:R-:W-:Y:S01]  /*0dc0*/  USHF.L.U32 UR16, UR13, 0x7, URZ ;  /* 0x000000070d107899 */ /* 0x000fe2000800063f */
[----:B------:R-:W-:Y:S01]  /*0dd0*/  PLOP3.LUT P1, PT, PT, PT, PT, 0x80, 0x0 ;  /* 0x000000000000781c */ /* 0x000fe20003f2f070 */
[----:B------:R-:W-:Y:S01]  /*0de0*/  ULDC UR4, c[0x0][0x2a4] ;  /* 0x0000a90000047ab9 */ /* 0x000fe20000000800 */
[----:B------:R-:W-:Y:S01]  /*0df0*/  CS2R R126, SRZ ;  /* 0x00000000007e7805 */ /* 0x000fe2000001ff00 */
[----:B--23--:R-:W-:Y:S01]  /*0e00*/  UIADD3 UR6, UR16, UR10, -UR9 ;  /* 0x0000000a10067290 */ /* 0x00cfe2000fffe809 */
        /* <DEDUP_REMOVED lines=61> */
[--C-:B------:R-:W-:Y:S01]  /*11e0*/  SHF.R.S32.HI R23, RZ, 0x1f, R2.reuse ;  /* 0x0000001fff177819 */ /* 0x100fe20000011402 */
[----:B------:R-:W-:Y:S01]  /*11f0*/  USHF.R.S32.HI UR21, URZ, 0x1f, UR12 ;  /* 0x0000001f3f157899 */ /* 0x000fe2000801140c */
[C---:B------:R-:W-:Y:S01]  /*1200*/  IMAD.SHL.U32 R191, R2.reuse, 0x4, RZ ;  /* 0x0000000402bf7824 */ /* 0x040fe200078e00ff */
[----:B------:R-:W-:Y:S01]  /*1210*/  UISETP.NE.AND UP0, UPT, UR4, 0x1, UPT ;  /* 0x000000010400788c */ /* 0x000fe2000bf05270 */
[-C--:B------:R-:W-:Y:S01]  /*1220*/  LEA.HI R17, R23, R2.reuse, RZ, 0x2 ;  /* 0x0000000217117211 */ /* 0x080fe200078f10ff */
[----:B------:R-:W-:Y:S01]  /*1230*/  UIMAD.WIDE.U32 UR22, UR12, UR5, URZ ;  /* 0x000000050c1672a5 */ /* 0x000fe2000f8e003f */
[----:B-1----:R-:W-:Y:S01]  /*1240*/  SHF.R.S32.HI R7, RZ, 0x1f, R2 ;  /* 0x0000001fff077819 */ /* 0x002fe20000011402 */
[----:B------:R-:W-:Y:S01]  /*1250*/  UIMAD UR17, UR7, 0x60, URZ ;  /* 0x00000060071178a4 */ /* 0x000fe2000f8e023f */
[----:B------:R-:W-:Y:S01]  /*1260*/  IADD3 R8, P1, R191, UR7, RZ ;  /* 0x00000007bf087c10 */ /* 0x000fe2000ff3e0ff */
[----:B------:R-:W-:Y:S01]  /*1270*/  ULDC.64 UR4, c[0x0][0x270] ;  /* 0x00009c0000047ab9 */ /* 0x000fe20000000a00 */
[----:B------:R-:W-:Y:S01]  /*1280*/  SHF.R.S32.HI R192, RZ, 0x2, R17 ;  /* 0x00000002ffc07819 */ /* 0x000fe20000011411 */
[----:B------:R-:W-:Y:S01]  /*1290*/  UIMAD UR4, UR21, UR4, URZ ;  /* 0x00000004150472a4 */ /* 0x000fe2000f8e023f */
[----:B------:R-:W-:Y:S01]  /*12a0*/  IMAD.U32 R206, RZ, RZ, UR12 ;  /* 0x0000000cffce7e24 */ /* 0x000fe2000f8e00ff */
[----:B------:R-:W-:Y:S01]  /*12b0*/  IADD3 R6, P0, R2, UR17, RZ ;  /* 0x0000001102067c10 */ /* 0x000fe2000ff1e0ff */
[----:B------:R-:W-:Y:S01]  /*12c0*/  IMAD.U32 R0, RZ, RZ, UR17 ;  /* 0x00000011ff007e24 */ /* 0x000fe2000f8e00ff */
[----:B------:R-:W-:Y:S01]  /*12d0*/  UIMAD UR17, UR12, UR5, UR4 ;  /* 0x000000050c1172a4 */ /* 0x000fe2000f8e0204 */
[----:B------:R-:W-:Y:S01]  /*12e0*/  SHF.R.S32.HI R4, RZ, 0x1f, R192 ;  /* 0x0000001fff047819 */ /* 0x000fe200000114c0 */
[----:B------:R-:W-:Y:S01]  /*12f0*/  USHF.R.S32.HI UR6, URZ, 0x1f, UR7 ;  /* 0x0000001f3f067899 */ /* 0x000fe20008011407 */
[----:B------:R-:W-:Y:S01]  /*1300*/  IMAD.U32 R194, RZ, RZ, UR12 ;  /* 0x0000000cffc27e24 */ /* 0x000fe2000f8e00ff */
[----:B------:R-:W-:Y:S01]  /*1310*/  ULDC.64 UR4, c[0x0][0x288] ;  /* 0x0000a20000047ab9 */ /* 0x000fe20000000a00 */
[----:B------:R-:W-:Y:S01]  /*1320*/  LEA.HI.X.SX32 R7, R0, R7, 0x1, P0 ;  /* 0x0000000700077211 */ /* 0x000fe200000f0eff */
[----:B------:R-:W-:Y:S01]  /*1330*/  UIMAD UR4, UR21, UR4, URZ ;  /* 0x00000004150472a4 */ /* 0x000fe2000f8e023f */
[----:B------:R-:W-:Y:S01]  /*1340*/  LEA.HI R24, R23, R2, RZ, 0x3 ;  /* 0x0000000217187211 */ /* 0x000fe200078f18ff */
[----:B------:R-:W-:Y:S01]  /*1350*/  UMOV UR24, UR12 ;  /* 0x0000000c00187c82 */ /* 0x000fe20008000000 */
[----:B------:R-:W-:Y:S01]  /*1360*/  LEA.HI.X.SX32 R9, R191, UR6, 0x1, P1 ;  /* 0x00000006bf097c11 */ /* 0x000fe200088f0eff */
[----:B------:R-:W-:Y:S01]  /*1370*/  UIMAD UR20, UR12, UR5, UR4 ;  /* 0x000000050c1472a4 */ /* 0x000fe2000f8e0204 */
[----:B-----5:R-:W-:Y:S01]  /*1380*/  IADD3 R31, P1, R192, R3, RZ ;  /* 0x00000003c01f7210 */ /* 0x020fe20007f3e0ff */
[----:B------:R-:W-:Y:S01]  /*1390*/  IMAD.WIDE.U32 R194, R194, c[0x0][0x238], R6 ;  /* 0x00008e00c2c27a25 */ /* 0x000fe200078e0006 */
[----:B------:R-:W-:Y:S01]  /*13a0*/  ULDC.64 UR4, c[0x0][0x238] ;  /* 0x00008e0000047ab9 */ /* 0x000fe20000000a00 */
[----:B------:R-:W-:Y:S01]  /*13b0*/  IADD3 R6, P0, R192, R5, RZ ;  /* 0x00000005c0067210 */ /* 0x000fe20007f1e0ff */
[----:B------:R-:W-:Y:S01]  /*13c0*/  UIMAD UR4, UR21, UR4, URZ ;  /* 0x00000004150472a4 */ /* 0x000fe2000f8e023f */
[-C--:B------:R-:W-:Y:S01]  /*13d0*/  LEA.HI.X.SX32 R0, R3, R4.reuse, 0x1, P1 ;  /* 0x0000000403007211 */ /* 0x080fe200008f0eff */
[----:B------:R-:W-:Y:S01]  /*13e0*/  IMAD.WIDE.U32 R206, R206, c[0x0][0x270], R8 ;  /* 0x00009c00cece7a25 */ /* 0x000fe200078e0008 */
[----:B------:R-:W-:Y:S01]  /*13f0*/  LOP3.LUT R3, R17, 0xfffffffc, RZ, 0xc0, !PT ;  /* 0xfffffffc11037812 */ /* 0x000fe200078ec0ff */
[----:B------:R-:W-:Y:S01]  /*1400*/  UIMAD UR18, UR12, UR5, UR4 ;  /* 0x000000050c1272a4 */ /* 0x000fe2000f8e0204 */
[----:B------:R-:W-:Y:S01]  /*1410*/  LEA.HI.X.SX32 R7, R5, R4, 0x1, P0 ;  /* 0x0000000405077211 */ /* 0x000fe200000f0eff */
[----:B------:R-:W-:Y:S01]  /*1420*/  ULDC.64 UR6, c[0x0][0x1e0] ;  /* 0x0000780000067ab9 */ /* 0x000fe20000000a00 */
[----:B------:R-:W-:Y:S01]  /*1430*/  IADD3 R207, R207, UR17, RZ ;  /* 0x00000011cfcf7c10 */ /* 0x000fe2000fffe0ff */
[----:B------:R-:W-:Y:S01]  /*1440*/  ULDC UR4, c[0x0][0x250] ;  /* 0x0000940000047ab9 */ /* 0x000fe20000000800 */
[----:B------:R-:W-:Y:S01]  /*1450*/  IMAD.IADD R34, R2, 0x1, -R3 ;  /* 0x0000000102227824 */ /* 0x000fe200078e0a03 */
[----:B------:R-:W-:Y:S01]  /*1460*/  @UP0 USHF.R.U32.HI UR24, URZ, UR4, UR23 ;  /* 0x000000043f180299 */ /* 0x000fe20008011617 */
[----:B------:R-:W-:Y:S01]  /*1470*/  IMAD.SHL.U32 R3, R24, 0x8, RZ ;  /* 0x0000000818037824 */ /* 0x000fe200078e00ff */
[----:B------:R-:W-:Y:S01]  /*1480*/  IADD3 R195, R195, UR18, RZ ;  /* 0x00000012c3c37c10 */ /* 0x000fe2000fffe0ff */
[----:B------:R-:W-:Y:S01]  /*1490*/  IMAD.SHL.U32 R14, R34, 0x8, RZ ;  /* 0x00000008220e7824 */ /* 0x000fe200078e00ff */
[----:B------:R-:W-:Y:S01]  /*14a0*/  USHF.R.S32.HI UR17, URZ, 0x1f, UR24 ;  /* 0x0000001f3f117899 */ /* 0x000fe20008011418 */
[----:B------:R-:W-:Y:S01]  /*14b0*/  IMAD.U32 R200, RZ, RZ, UR12 ;  /* 0x0000000cffc87e24 */ /* 0x000fe2000f8e00ff */
[----:B------:R-:W-:Y:S01]  /*14c0*/  ULDC.64 UR4, c[0x0][0x1b0] ;  /* 0x00006c0000047ab9 */ /* 0x000fe20000000a00 */
[----:B------:R-:W-:Y:S01]  /*14d0*/  IMAD.U32 R5, RZ, RZ, UR24 ;  /* 0x00000018ff057e24 */ /* 0x000fe2000f8e00ff */
[----:B------:R-:W-:Y:S01]  /*14e0*/  UIMAD UR6, UR17, UR6, URZ ;  /* 0x00000006110672a4 */ /* 0x000fe2000f8e023f */
[--C-:B------:R-:W-:Y:S01]  /*14f0*/  SHF.R.S32.HI R15, RZ, 0x1f, R14.reuse ;  /* 0x0000001fff0f7819 */ /* 0x100fe2000001140e */
[----:B------:R-:W-:Y:S01]  /*1500*/  UIMAD UR4, UR17, UR4, URZ ;  /* 0x00000004110472a4 */ /* 0x000fe2000f8e023f */
[----:B------:R-:W-:Y:S01]  /*1510*/  IMAD.U32 R18, RZ, RZ, UR13 ;  /* 0x0000000dff127e24 */ /* 0x000fe2000f8e00ff */
[----:B------:R-:W-:Y:S01]  /*1520*/  UIMAD UR6, UR24, UR7, UR6 ;  /* 0x00000007180672a4 */ /* 0x000fe2000f8e0206 */
[----:B------:R-:W-:Y:S01]  /*1530*/  LOP3.LUT R3, R3, 0xc0, RZ, 0xc0, !PT ;  /* 0x000000c003037812 */ /* 0x000fe200078ec0ff */
[----:B------:R-:W-:Y:S01]  /*1540*/  IMAD.WIDE.U32 R10, R5, c[0x0][0x1e0], R14 ;  /* 0x00007800050a7a25 */ /* 0x000fe200078e000e */
[----:B------:R-:W-:Y:S01]  /*1550*/  USHF.R.S32.HI UR17, URZ, 0x1f, UR11 ;  /* 0x0000001f3f117899 */ /* 0x000fe2000801140b */
[----:B------:R-:W-:Y:S01]  /*1560*/  IADD3 R188, R14, 0x40, RZ ;  /* 0x000000400ebc7810 */ /* 0x000fe20007ffe0ff */
[----:B------:R-:W-:Y:S01]  /*1570*/  USEL UR7, UR11, URZ, !UP1 ;  /* 0x0000003f0b077287 */ /* 0x000fe2000c800000 */
[----:B------:R-:W-:Y:S01]  /*1580*/  IMAD.WIDE.U32 R200, R200, c[0x0][0x288], R8 ;  /* 0x0000a200c8c87a25 */ /* 0x000fe200078e0008 */
[----:B------:R-:W-:Y:S01]  /*1590*/  IADD3 R11, R11, UR6, RZ ;  /* 0x000000060b0b7c10 */ /* 0x000fe2000fffe0ff */
[----:B------:R-:W-:Y:S01]  /*15a0*/  USEL UR6, UR17, URZ, !UP1 ;  /* 0x0000003f11067287 */ /* 0x000fe2000c800000 */
[----:B------:R-:W-:Y:S01]  /*15b0*/  LEA.HI R9, R23, R2, RZ, 0x4 ;  /* 0x0000000217097211 */ /* 0x000fe200078f20ff */
[----:B------:R-:W-:Y:S01]  /*15c0*/  UIMAD UR18, UR24, UR5, UR4 ;  /* 0x00000005181272a4 */ /* 0x000fe2000f8e0204 */
[----:B------:R-:W-:Y:S01]  /*15d0*/  IMAD.WIDE.U32 R20, R5, c[0x0][0x1b0], R14 ;  /* 0x00006c0005147a25 */ /* 0x000fe200078e000e */
[----:B------:R-:W-:Y:S01]  /*15e0*/  LOP3.LUT R4, R3, 0x18, R14, 0xf8, !PT ;  /* 0x0000001803047812 */ /* 0x000fe200078ef80e */
[----:B------:R-:W-:Y:S01]  /*15f0*/  ULDC.64 UR4, c[0x0][0x1e8] ;  /* 0x00007a0000047ab9 */ /* 0x000fe20000000a00 */
[----:B------:R-:W-:Y:S01]  /*1600*/  SHF.R.S32.HI R8, RZ, 0x4, R9 ;  /* 0x00000004ff087819 */ /* 0x000fe20000011409 */
[----:B------:R-:W-:Y:S01]  /*1610*/  IMAD.WIDE R18, R18, 0x80, R6 ;  /* 0x0000008012127825 */ /* 0x000fe200078e0206 */
[----:B------:R-:W-:Y:S01]  /*1620*/  UIMAD UR4, UR6, UR4, URZ ;  /* 0x00000004060472a4 */ /* 0x000fe2000f8e023f */
[----:B------:R-:W-:Y:S01]  /*1630*/  SHF.R.U32.HI R7, RZ, 0x3, R3 ;  /* 0x00000003ff077819 */ /* 0x000fe20000011603 */
[----:B------:R-:W-:Y:S01]  /*1640*/  UIADD3 UR16, -UR16, UR9, URZ ;  /* 0x0000000910107290 */ /* 0x000fe2000fffe13f */
[----:B------:R-:W-:Y:S01]  /*1650*/  IMAD.U32 R26, RZ, RZ, UR7 ;  /* 0x00000007ff1a7e24 */ /* 0x000fe2000f8e00ff */
[----:B------:R-:W-:Y:S01]  /*1660*/  IADD3 R201, R201, UR20, RZ ;  /* 0x00000014c9c97c10 */ /* 0x000fe2000fffe0ff */
[----:B------:R-:W-:Y:S01]  /*1670*/  UIMAD UR20, UR7, UR5, UR4 ;  /* 0x00000005071472a4 */ /* 0x000fe2000f8e0204 */
[----:B------:R-:W-:Y:S01]  /*1680*/  IADD3 R5, R21, UR18, RZ ;  /* 0x0000001215057c10 */ /* 0x000fe2000fffe0ff */
[----:B------:R-:W-:Y:S01]  /*1690*/  IMAD.WIDE.U32 R10, R26, c[0x0][0x1e8], R10 ;  /* 0x00007a001a0a7a25 */ /* 0x000fe200078e000a */
[----:B------:R-:W-:Y:S01]  /*16a0*/  LEA.HI R21, R17, R192, RZ, 0x1 ;  /* 0x000000c011157211 */ /* 0x000fe200078f08ff */
[----:B------:R-:W-:Y:S01]  /*16b0*/  ULDC.64 UR4, c[0x0][0x1b8] ;  /* 0x00006e0000047ab9 */ /* 0x000fe20000000a00 */
[----:B------:R-:W-:Y:S01]  /*16c0*/  LOP3.LUT R7, R4, R7, RZ, 0x3c, !PT ;  /* 0x0000000704077212 */ /* 0x000fe200078e3cff */
[----:B------:R-:W-:Y:S01]  /*16d0*/  IMAD.MOV.U32 R4, RZ, RZ, R20 ;  /* 0x000000ffff047224 */ /* 0x000fe200078e0014 */
[----:B------:R-:W-:Y:S01]  /*16e0*/  LEA.HI R13, R9, R8, RZ, 0x1 ;  /* 0x00000008090d7211 */ /* 0x000fe200078f08ff */
[----:B------:R-:W-:Y:S01]  /*16f0*/  UIMAD UR4, UR6, UR4, URZ ;  /* 0x00000004060472a4 */ /* 0x000fe2000f8e023f */
[----:B------:R-:W-:Y:S01]  /*1700*/  LEA.HI R3, R23, R2, RZ, 0x5 ;  /* 0x0000000217037211 */ /* 0x000fe200078f28ff */
[----:B------:R-:W-:Y:S01]  /*1710*/  IMAD.WIDE.U32 R26, R26, c[0x0][0x1b8], R4 ;  /* 0x00006e001a1a7a25 */ /* 0x000fe200078e0004 */
[----:B------:R-:W-:Y:S01]  /*1720*/  LOP3.LUT R21, R21, 0x7fffffe, RZ, 0xc0, !PT ;  /* 0x07fffffe15157812 */ /* 0x000fe200078ec0ff */
[----:B------:R-:W-:Y:S01]  /*1730*/  UIMAD UR4, UR7, UR5, UR4 ;  /* 0x00000005070472a4 */ /* 0x000fe2000f8e0204 */
[----:B------:R-:W-:Y:S01]  /*1740*/  IADD3 R11, R11, UR20, RZ ;  /* 0x000000140b0b7c10 */ /* 0x000fe2000fffe0ff */
[----:B------:R-:W-:Y:S01]  /*1750*/  IMAD R5, R19, c[0x0][0x1d8], RZ ;  /* 0x0000760013057a24 */ /* 0x000fe200078e02ff */
[----:B------:R-:W-:Y:S01]  /*1760*/  LOP3.LUT R13, R13, 0xfffffffe, RZ, 0xc0, !PT ;  /* 0xfffffffe0d0d7812 */ /* 0x000fe200078ec0ff */
[----:B------:R-:W-:Y:S01]  /*1770*/  IMAD.IADD R21, R192, 0x1, -R21 ;  /* 0x00000001c0157824 */ /* 0x000fe200078e0a15 */
[----:B------:R-:W-:Y:S01]  /*1780*/  SHF.R.S32.HI R12, RZ, 0x5, R3 ;  /* 0x00000005ff0c7819 */ /* 0x000fe20000011403 */
[----:B------:R-:W-:Y:S01]  /*1790*/  IMAD R5, R18, c[0x0][0x1dc], R5 ;  /* 0x0000770012057a24 */ /* 0x000fe200078e0205 */
[----:B------:R-:W-:Y:S01]  /*17a0*/  ISETP.GE.AND P3, PT, R14, c[0x0][0x1cc], PT ;  /* 0x000073000e007a0c */ /* 0x000fe20003f66270 */
[----:B------:R-:W-:Y:S01]  /*17b0*/  IMAD.WIDE.U32 R10, R18, c[0x0][0x1d8], R10 ;  /* 0x00007600120a7a25 */ /* 0x000fe200078e000a */
[----:B------:R-:W-:Y:S01]  /*17c0*/  ISETP.GE.AND P1, PT, R188, c[0x0][0x1cc], PT ;  /* 0x00007300bc007a0c */ /* 0x000fe20003f26270 */
[----:B------:R-:W-:Y:S01]  /*17d0*/  ULDC.64 UR6, c[0x0][0x180] ;  /* 0x0000600000067ab9 */ /* 0x000fe20000000a00 */
[----:B------:R-:W-:Y:S01]  /*17e0*/  IADD3 R27, R27, UR4, RZ ;  /* 0x000000041b1b7c10 */ /* 0x000fe2000fffe0ff */
[----:B------:R-:W-:Y:S01]  /*17f0*/  IMAD.IADD R13, R8, 0x1, -R13 ;  /* 0x00000001080d7824 */ /* 0x000fe200078e0a0d */
[----:B------:R-:W-:Y:S01]  /*1800*/  LEA R32, P0, R10, c[0x0][0x1c0], 0x1 ;  /* 0x000070000a207a11 */ /* 0x000fe200078008ff */
[----:B------:R-:W-:Y:S01]  /*1810*/  IMAD R8, R12, 0x8, R21 ;  /* 0x000000080c087824 */ /* 0x000fe200078e0215 */
[----:B------:R-:W-:Y:S01]  /*1820*/  LOP3.LUT R9, R9, 0xfffffff0, RZ, 0xc0, !PT ;  /* 0xfffffff009097812 */ /* 0x000fe200078ec0ff */
[----:B------:R-:W-:Y:S01]  /*1830*/  IMAD.IADD R5, R11, 0x1, R5 ;  /* 0x000000010b057824 */ /* 0x000fe200078e0205 */
[----:B------:R-:W-:Y:S01]  /*1840*/  IADD3 R11, -R192, UR16, RZ ;  /* 0x00000010c00b7c10 */ /* 0x000fe2000fffe1ff */
[----:B------:R-:W-:Y:S01]  /*1850*/  IMAD.U32 R8, R8, 0x20, R7 ;  /* 0x0000002008087824 */ /* 0x000fe200078e0007 */
[----:B------:R-:W-:Y:S01]  /*1860*/  USEL UR17, UR17, URZ, !UP2 ;  /* 0x0000003f11117287 */ /* 0x000fe2000d000000 */
[----:B------:R-:W-:Y:S01]  /*1870*/  IMAD.MOV.U32 R7, RZ, RZ, c[0x0][0x1d8] ;  /* 0x00007600ff077624 */ /* 0x000fe200078e00ff */
[----:B------:R-:W-:Y:S01]  /*1880*/  LEA.HI.X R33, R10, c[0x0][0x1c4], R5, 0x1, P0 ;  /* 0x000071000a217a11 */ /* 0x000fe200000f0c05 */
[----:B------:R-:W-:Y:S01]  /*1890*/  IMAD.MOV.U32 R6, RZ, RZ, c[0x0][0x1dc] ;  /* 0x00007700ff067624 */ /* 0x000fe200078e00ff */
[----:B------:R-:W-:Y:S01]  /*18a0*/  IADD3 R10, R14, 0x20, RZ ;  /* 0x000000200e0a7810 */ /* 0x000fe20007ffe0ff */
[----:B------:R-:W-:Y:S01]  /*18b0*/  IMAD R5, R19, c[0x0][0x1a8], RZ ;  /* 0x00006a0013057a24 */ /* 0x000fe200078e02ff */
[C---:B------:R-:W-:Y:S01]  /*18c0*/  LEA R28, P0, R7.reuse, R32, 0x7 ;  /* 0x00000020071c7211 */ /* 0x040fe200078038ff */
[----:B------:R-:W-:Y:S01]  /*18d0*/  IMAD.WIDE.U32 R26, R18, c[0x0][0x1a8], R26 ;  /* 0x00006a00121a7a25 */ /* 0x000fe200078e001a */
[----:B------:R-:W-:Y:S01]  /*18e0*/  ISETP.GE.AND P2, PT, R10, c[0x0][0x1cc], PT ;  /* 0x000073000a007a0c */ /* 0x000fe20003f46270 */
[----:B------:R-:W-:Y:S01]  /*18f0*/  ULDC.64 UR4, c[0x0][0x188] ;  /* 0x0000620000047ab9 */ /* 0x000fe20000000a00 */
[----:B------:R-:W-:Y:S01]  /*1900*/  LEA.HI.X R29, R7, R33, R6, 0x7, P0 ;  /* 0x00000021071d7211 */ /* 0x000fe200000f3c06 */
[----:B------:R-:W-:Y:S01]  /*1910*/  IMAD R5, R18, c[0x0][0x1ac], R5 ;  /* 0x00006b0012057a24 */ /* 0x000fe200078e0205 */
[----:B------:R-:W-:Y:S01]  /*1920*/  ISETP.LT.OR P6, PT, R11, 0x1, P3 ;  /* 0x000000010b00780c */ /* 0x000fe20001fc1670 */
[----:B------:R-:W-:Y:S01]  /*1930*/  IMAD.SHL.U32 R8, R8, 0x2, RZ ;  /* 0x0000000208087824 */ /* 0x000fe200078e00ff */
[----:B------:R-:W-:Y:S01]  /*1940*/  LOP3.LUT R7, R24, 0xfffffff8, RZ, 0xc0, !PT ;  /* 0xfffffff818077812 */ /* 0x000fe200078ec0ff */
[----:B------:R-:W-:Y:S01]  /*1950*/  IMAD.IADD R5, R27, 0x1, R5 ;  /* 0x000000011b057824 */ /* 0x000fe200078e0205 */
[C---:B------:R-:W-:Y:S01]  /*1960*/  ISETP.LT.OR P5, PT, R11.reuse, 0x1, P2 ;  /* 0x000000010b00780c */ /* 0x040fe200017a1670 */
[C---:B------:R-:W-:Y:S01]  /*1970*/  IMAD.IADD R9, R2.reuse, 0x1, -R9 ;  /* 0x0000000102097824 */ /* 0x040fe200078e0a09 */
[C---:B------:R-:W-:Y:S01]  /*1980*/  ISETP.LT.OR P4, PT, R11.reuse, 0x1, P1 ;  /* 0x000000010b00780c */ /* 0x040fe20000f81670 */
[----:B------:R-:W-:Y:S01]  /*1990*/  IMAD.IADD R18, R2, 0x1, -R7 ;  /* 0x0000000102127824 */ /* 0x000fe200078e0a07 */
[C---:B------:R-:W-:Y:S01]  /*19a0*/  ISETP.LT.OR P3, PT, R11.reuse, 0x41, P3 ;  /* 0x000000410b00780c */ /* 0x040fe20001f61670 */
[----:B------:R-:W-:Y:S01]  /*19b0*/  IMAD.SHL.U32 R25, R12, 0x10, RZ ;  /* 0x000000100c197824 */ /* 0x000fe200078e00ff */
[----:B------:R-:W-:Y:S01]  /*19c0*/  ISETP.LT.OR P2, PT, R11, 0x41, P2 ;  /* 0x000000410b00780c */ /* 0x000fe20001741670 */
[----:B------:R-:W-:Y:S01]  /*19d0*/  IMAD R4, R0, c[0x0][0x178], RZ ;  /* 0x00005e0000047a24 */ /* 0x000fe200078e02ff */
[----:B------:R-:W-:Y:S01]  /*19e0*/  LEA.HI R21, R18, R18, RZ, 0x1 ;  /* 0x0000001212157211 */ /* 0x000fe200078f08ff */
[----:B------:R-:W-:Y:S01]  /*19f0*/  @!PT LDS RZ, [RZ] ;  /* 0x00000000fffff984 */ /* 0x000fe20000000800 */
[----:B------:R-:W-:Y:S01]  /*1a00*/  @!PT LDS RZ, [RZ] ;  /* 0x00000000fffff984 */ /* 0x000fe20000000800 */
[----:B------:R-:W-:Y:S01]  /*1a10*/  @!PT LDS RZ, [RZ] ;  /* 0x00000000fffff984 */ /* 0x000fe20000000800 */
[----:B------:R1:W-:Y:S01]  /*1a20*/  LDGSTS.E.BYPASS.LTC128B.128 [R8+0x6080], [R32.64], !P6 ;  /* 0x0608000020087fae */ /* 0x0003e2000f101d4e */
[----:B------:R-:W-:Y:S01]  /*1a30*/  LEA.HI R6, R23, R2, RZ, 0x6 ;  /* 0x0000000217067211 */ /* 0x000fe200078f30ff */
[----:B------:R-:W-:Y:S01]  /*1a40*/  IMAD R0, R0, c[0x0][0x208], RZ ;  /* 0x0000820000007a24 */ /* 0x000fe200078e02ff */
[----:B------:R-:W-:Y:S01]  /*1a50*/  ISETP.LT.OR P1, PT, R11, 0x41, P1 ;  /* 0x000000410b00780c */ /* 0x000fe20000f21670 */
[----:B------:R1:W-:Y:S01]  /*1a60*/  LDGSTS.E.BYPASS.LTC128B.128 [R8+0x8080], [R32.64+0x40], !P5 ;  /* 0x0808004020087fae */ /* 0x0003e2000e901d4e */
[----:B------:R-:W-:Y:S01]  /*1a70*/  LOP3.LUT R7, R21, 0x7fffffe, RZ, 0xc0, !PT ;  /* 0x07fffffe15077812 */ /* 0x000fe200078ec0ff */
[----:B------:R-:W-:Y:S01]  /*1a80*/  IMAD R4, R31, c[0x0][0x17c], R4 ;  /* 0x00005f001f047a24 */ /* 0x000fe200078e0204 */
[----:B------:R-:W-:Y:S01]  /*1a90*/  SHF.R.S32.HI R6, RZ, 0x6, R6 ;  /* 0x00000006ff067819 */ /* 0x000fe20000011406 */
[----:B------:R1:W-:Y:S01]  /*1aa0*/  LDGSTS.E.BYPASS.LTC128B.128 [R8+0xa080], [R32.64+0x80], !P4 ;  /* 0x0a08008020087fae */ /* 0x0003e2000e101d4e */
[----:B------:R-:W-:Y:S01]  /*1ab0*/  ISETP.GE.AND P5, PT, R10, c[0x0][0x19c], PT ;  /* 0x000067000a007a0c */ /* 0x000fe20003fa6270 */
[----:B------:R-:W-:Y:S01]  /*1ac0*/  IMAD.IADD R7, R18, 0x1, -R7 ;  /* 0x0000000112077824 */ /* 0x000fe200078e0a07 */
[----:B------:R-:W-:Y:S01]  /*1ad0*/  ISETP.GE.AND P4, PT, R188, c[0x0][0x19c], PT ;  /* 0x00006700bc007a0c */ /* 0x000fe20003f86270 */
[----:B------:R-:W-:Y:S01]  /*1ae0*/  IMAD R180, R13, 0x4, R6 ;  /* 0x000000040db47824 */ /* 0x000fe200078e0206 */
[----:B------:R2:W-:Y:S01]  /*1af0*/  LDGSTS.E.BYPASS.LTC128B.128 [R8+0x7080], [R28.64], !P3 ;  /* 0x070800001c087fae */ /* 0x0005e2000d901d4e */
[----:B------:R-:W-:Y:S01]  /*1b00*/  IMAD.SHL.U32 R18, R18, 0x40, RZ ;  /* 0x0000004012127824 */ /* 0x000fe200078e00ff */
[----:B------:R-:W-:Y:S01]  /*1b10*/  ISETP.LT.OR P3, PT, R11, 0x1, P5 ;  /* 0x000000010b00780c */ /* 0x000fe20002f61670 */
[----:B------:R-:W-:Y:S01]  /*1b20*/  IMAD R180, R180, 0x8, R7 ;  /* 0x00000008b4b47824 */ /* 0x000fe200078e0207 */
[----:B------:R2:W-:Y:S01]  /*1b30*/  LDGSTS.E.BYPASS.LTC128B.128 [R8+0x9080], [R28.64+0x40], !P2 ;  /* 0x090800401c087fae */ /* 0x0005e2000d101d4e */
[----:B------:R-:W-:Y:S01]  /*1b40*/  LEA.HI R7, R3, R12, RZ, 0x1 ;  /* 0x0000000c03077211 */ /* 0x000fe200078f08ff */
[C---:B------:R-:W-:Y:S01]  /*1b50*/  IMAD R0, R31.reuse, c[0x0][0x20c], R0 ;  /* 0x000083001f007a24 */ /* 0x040fe200078e0200 */
[----:B------:R-:W-:Y:S01]  /*1b60*/  LOP3.LUT R18, R18, 0x1c0, RZ, 0xc0, !PT ;  /* 0x000001c012127812 */ /* 0x000fe200078ec0ff */
[----:B------:R2:W-:Y:S01]  /*1b70*/  LDGSTS.E.BYPASS.LTC128B.128 [R8+0xb080], [R28.64+0x80], !P1 ;  /* 0x0b0800801c087fae */ /* 0x0005e2000c901d4e */
[----:B------:R-:W-:Y:S01]  /*1b80*/  ISETP.GE.AND P2, PT, R14, c[0x0][0x19c], PT ;  /* 0x000067000e007a0c */ /* 0x000fe20003f46270 */
[----:B------:R-:W-:Y:S01]  /*1b90*/  IMAD.WIDE.U32 R36, R31, c[0x0][0x178], R14 ;  /* 0x00005e001f247a25 */ /* 0x000fe200078e000e */
[----:B------:R-:W-:Y:S01]  /*1ba0*/  LOP3.LUT R7, R7, 0xfffffffe, RZ, 0xc0, !PT ;  /* 0xfffffffe07077812 */ /* 0x000fe200078ec0ff */
[----:B------:R-:W-:Y:S01]  /*1bb0*/  UIMAD UR6, UR21, UR6, URZ ;  /* 0x00000006150672a4 */ /* 0x000fe2000f8e023f */
[----:B------:R-:W-:Y:S01]  /*1bc0*/  LOP3.LUT R25, R18, 0x30, R25, 0xf8, !PT ;  /* 0x0000003012197812 */ /* 0x000fe200078ef819 */
[----:B------:R-:W-:Y:S01]  /*1bd0*/  IMAD.WIDE.U32 R30, R31, c[0x0][0x208], R14 ;  /* 0x000082001f1e7a25 */ /* 0x000fe200078e000e */
[C---:B------:R-:W-:Y:S01]  /*1be0*/  ISETP.LT.OR P1, PT, R11.reuse, 0x1, P2 ;  /* 0x000000010b00780c */ /* 0x040fe20001721670 */
[----:B------:R-:W-:Y:S01]  /*1bf0*/  UIMAD UR4, UR17, UR4, URZ ;  /* 0x00000004110472a4 */ /* 0x000fe2000f8e023f */
[C---:B------:R-:W-:Y:S01]  /*1c00*/  ISETP.LT.OR P6, PT, R11.reuse, 0x1, P4 ;  /* 0x000000010b00780c */ /* 0x040fe200027c1670 */
[----:B------:R-:W-:Y:S01]  /*1c10*/  IMAD.IADD R7, R12, 0x1, -R7 ;  /* 0x000000010c077824 */ /* 0x000fe200078e0a07 */
[----:B------:R-:W-:Y:S01]  /*1c20*/  ISETP.LT.OR P2, PT, R11, 0x41, P2 ;  /* 0x000000410b00780c */ /* 0x000fe20001741670 */
[----:B------:R-:W-:Y:S01]  /*1c30*/  IMAD.IADD R31, R31, 0x1, R0 ;  /* 0x000000011f1f7824 */ /* 0x000fe200078e0200 */
[----:B------:R-:W-:Y:S01]  /*1c40*/  ISETP.LT.OR P5, PT, R11, 0x41, P5 ;  /* 0x000000410b00780c */ /* 0x000fe20002fa1670 */
[----:B------:R-:W-:Y:S01]  /*1c50*/  IMAD.IADD R37, R37, 0x1, R4 ;  /* 0x0000000125257824 */ /* 0x000fe200078e0204 */
[C---:B-1----:R-:W-:Y:S01]  /*1c60*/  LEA R32, P0, R26.reuse, c[0x0][0x190], 0x1 ;  /* 0x000064001a207a11 */ /* 0x042fe200078008ff */
[----:B------:R-:W-:Y:S01]  /*1c70*/  IMAD.U32 R0, RZ, RZ, UR12 ;  /* 0x0000000cff007e24 */ /* 0x000fe2000f8e00ff */
[----:B------:R-:W-:Y:S01]  /*1c80*/  ISETP.LT.OR P4, PT, R11, 0x41, P4 ;  /* 0x000000410b00780c */ /* 0x000fe20002781670 */
[----:B------:R-:W-:Y:S01]  /*1c90*/  USEL UR18, UR11, URZ, !UP2 ;  /* 0x0000003f0b127287 */ /* 0x000fe2000d000000 */
[----:B------:R-:W-:Y:S01]  /*1ca0*/  LEA.HI.X R33, R26, c[0x0][0x194], R5, 0x1, P0 ;  /* 0x000065001a217a11 */ /* 0x000fe200000f0c05 */
[----:B------:R-:W-:Y:S01]  /*1cb0*/  UIMAD UR7, UR12, UR7, UR6 ;  /* 0x000000070c0772a4 */ /* 0x000fe2000f8e0206 */
[----:B------:R-:W-:Y:S01]  /*1cc0*/  ISETP.GE.AND P0, PT, R14, c[0x0][0x16c], PT ;  /* 0x00005b000e007a0c */ /* 0x000fe20003f06270 */
[----:B------:R-:W-:Y:S01]  /*1cd0*/  IMAD.WIDE.U32 R198, R0, c[0x0][0x180], R36 ;  /* 0x0000600000c67a25 */ /* 0x000fe200078e0024 */
[-C--:B------:R-:W-:Y:S01]  /*1ce0*/  LEA.HI R5, R9, R9.reuse, RZ, 0x1 ;  /* 0x0000000909057211 */ /* 0x080fe200078f08ff */
[----:B------:R-:W-:Y:S01]  /*1cf0*/  USHF.R.S32.HI UR20, URZ, 0x1f, UR19 ;  /* 0x0000001f3f147899 */ /* 0x000fe20008011413 */
[----:B------:R-:W-:Y:S01]  /*1d00*/  SEL R26, RZ, 0x1, P0 ;  /* 0x00000001ff1a7807 */ /* 0x000fe20000000000 */
[----:B------:R-:W-:Y:S01]  /*1d10*/  IMAD.SHL.U32 R177, R7, 0x400, RZ ;  /* 0x0000040007b17824 */ /* 0x000fe200078e00ff */
[----:B--2---:R-:W-:Y:S01]  /*1d20*/  SHF.R.S32.HI R28, RZ, 0x1f, R9 ;  /* 0x0000001fff1c7819 */ /* 0x004fe20000011409 */
[----:B------:R-:W-:Y:S01]  /*1d30*/  UIMAD UR6, UR18, UR5, UR4 ;  /* 0x00000005120672a4 */ /* 0x000fe2000f8e0204 */
[----:B------:R-:W-:Y:S01]  /*1d40*/  ISETP.GE.AND P0, PT, R188, c[0x0][0x16c], PT ;  /* 0x00005b00bc007a0c */ /* 0x000fe20003f06270 */
[----:B------:R1:W-:Y:S01]  /*1d50*/  LDGSTS.E.BYPASS.LTC128B.128 [R8+0x80], [R32.64], !P1 ;  /* 0x0008000020087fae */ /* 0x0003e2000c901d4e */
[----:B------:R-:W-:Y:S01]  /*1d60*/  LOP3.LUT R20, R5, 0x7fffffe, RZ, 0xc0, !PT ;  /* 0x07fffffe05147812 */ /* 0x000fe200078ec0ff */
[----:B------:R-:W-:Y:S01]  /*1d70*/  ULDC.64 UR4, c[0x0][0x178] ;  /* 0x00005e0000047ab9 */ /* 0x000fe20000000a00 */
[----:B------:R-:W-:Y:S01]  /*1d80*/  LEA.HI R28, R28, R9, RZ, 0x3 ;  /* 0x000000091c1c7211 */ /* 0x000fe200078f18ff */
[----:B------:R-:W-:Y:S01]  /*1d90*/  UIMAD.WIDE.U32 UR22, UR19, UR4, URZ ;  /* 0x00000004131672a5 */ /* 0x000fe2000f8e003f */
[----:B------:R-:W-:Y:S01]  /*1da0*/  SEL R19, RZ, 0x4, P0 ;  /* 0x00000004ff137807 */ /* 0x000fe20000000000 */
[----:B------:R-:W-:Y:S01]  /*1db0*/  IMAD.IADD R11, R9, 0x1, -R20 ;  /* 0x00000001090b7824 */ /* 0x000fe200078e0a14 */
[----:B------:R-:W-:Y:S01]  /*1dc0*/  ISETP.GE.AND P0, PT, R14, c[0x0][0x1fc], PT ;  /* 0x00007f000e007a0c */ /* 0x000fe20003f06270 */
[----:B------:R-:W-:Y:S01]  /*1dd0*/  IMAD.U32 R196, RZ, RZ, UR18 ;  /* 0x00000012ffc47e24 */ /* 0x000fe2000f8e00ff */
[----:B------:R-:W-:Y:S01]  /*1de0*/  SHF.R.S32.HI R20, RZ, 0x1, R5 ;  /* 0x00000001ff147819 */ /* 0x000fe20000011405 */
[----:B------:R1:W-:Y:S01]  /*1df0*/  LDGSTS.E.BYPASS.LTC128B.128 [R8+0x2080], [R32.64+0x40], !P3 ;  /* 0x0208004020087fae */ /* 0x0003e2000d901d4e */
[----:B------:R-:W-:Y:S01]  /*1e00*/  SHF.R.U32.HI R18, RZ, 0x3, R18 ;  /* 0x00000003ff127819 */ /* 0x000fe20000011612 */
[----:B------:R-:W-:Y:S01]  /*1e10*/  IMAD.WIDE.U32 R206, R196, c[0x0][0x278], R206 ;  /* 0x00009e00c4ce7a25 */ /* 0x000fe200078e00ce */
[----:B------:R-:W-:Y:S01]  /*1e20*/  LOP3.LUT R25, R25, 0x8, R24, 0xf8, !PT ;  /* 0x0000000819197812 */ /* 0x000fe200078ef818 */
[----:B------:R1:W-:Y:S01]  /*1e30*/  LDGSTS.E.BYPASS.LTC128B.128 [R8+0x4080], [R32.64+0x80], !P6 ;  /* 0x0408008020087fae */ /* 0x0003e2000f101d4e */
[----:B------:R-:W-:Y:S01]  /*1e40*/  LOP3.LUT R16, R28, 0xfffffff8, RZ, 0xc0, !PT ;  /* 0xfffffff81c107812 */ /* 0x000fe200078ec0ff */
[----:B------:R-:W-:Y:S01]  /*1e50*/  UMOV UR24, 0x6 ;  /* 0x0000000600187882 */ /* 0x000fe20000000000 */
[----:B------:R-:W-:Y:S01]  /*1e60*/  SHF.R.S32.HI R5, RZ, 0x1f, R5 ;  /* 0x0000001fff057819 */ /* 0x000fe20000011405 */
[----:B------:R-:W-:Y:S01]  /*1e70*/  IMAD.WIDE.U32 R200, R196, c[0x0][0x290], R200 ;  /* 0x0000a400c4c87a25 */ /* 0x000fe200078e00c8 */
[----:B------:R-:W-:-:S02]  /*1e80*/  SEL R12, RZ, 0x1, P0 ;  /* 0x00000001ff0c7807 */ /* 0x000fc40000000000 */
[----:B------:R-:W-:Y:S01]  /*1e90*/  ISETP.GE.AND P0, PT, R10, c[0x0][0x1fc], PT ;  /* 0x00007f000a007a0c */ /* 0x000fe20003f06270 */
[----:B------:R-:W-:Y:S01]  /*1ea0*/  IMAD.IADD R16, R9, 0x1, -R16 ;  /* 0x0000000109107824 */ /* 0x000fe200078e0a10 */
[----:B------:R-:W-:Y:S01]  /*1eb0*/  LOP3.LUT R18, R25, R18, RZ, 0x3c, !PT ;  /* 0x0000001219127212 */ /* 0x000fe200078e3cff */
[----:B------:R-:W-:Y:S01]  /*1ec0*/  IMAD.WIDE.U32 R194, R196, c[0x0][0x240], R194 ;  /* 0x00009000c4c27a25 */ /* 0x000fe200078e00c2 */
[----:B------:R-:W-:Y:S02]  /*1ed0*/  LEA.HI R25, R5, R20, RZ, 0x2 ;  /* 0x0000001405197211 */ /* 0x000fe400078f10ff */
[----:B------:R-:W-:Y:S01]  /*1ee0*/  SEL R9, RZ, 0xffffffff, P0 ;  /* 0xffffffffff097807 */ /* 0x000fe20000000000 */
[----:B------:R-:W-:Y:S01]  /*1ef0*/  IMAD.MOV.U32 R181, RZ, RZ, 0x10 ;  /* 0x00000010ffb57424 */ /* 0x000fe200078e00ff */
[----:B------:R-:W-:Y:S01]  /*1f00*/  ISETP.GE.AND P0, PT, R10, c[0x0][0x16c], PT ;  /* 0x00005b000a007a0c */ /* 0x000fe20003f06270 */
[----:B------:R-:W-:Y:S01]  /*1f10*/  IMAD R179, R13, 0x200, R18 ;  /* 0x000002000db37824 */ /* 0x000fe200078e0212 */
[----:B------:R-:W-:Y:S01]  /*1f20*/  LEA.HI R5, R23, R2, RZ, 0x7 ;  /* 0x0000000217057211 */ /* 0x000fe200078f38ff */
[----:B------:R-:W-:Y:S01]  /*1f30*/  IMAD.SHL.U32 R9, R9, 0x2, RZ ;  /* 0x0000000209097824 */ /* 0x000fe200078e00ff */
[----:B------:R-:W-:Y:S01]  /*1f40*/  LOP3.LUT R23, R25, 0xfffffffc, RZ, 0xc0, !PT ;  /* 0xfffffffc19177812 */ /* 0x000fe200078ec0ff */
[----:B------:R-:W-:Y:S01]  /*1f50*/  IMAD.SHL.U32 R184, R13, 0x8, RZ ;  /* 0x000000080db87824 */ /* 0x000fe200078e00ff */
[----:B------:R-:W-:-:S02]  /*1f60*/  SHF.R.S32.HI R28, RZ, 0x3, R28 ;  /* 0x00000003ff1c7819 */ /* 0x000fc4000001141c */
[----:B------:R-:W-:Y:S01]  /*1f70*/  SEL R22, RZ, 0x2, P0 ;  /* 0x00000002ff167807 */ /* 0x000fe20000000000 */
[----:B------:R-:W-:Y:S01]  /*1f80*/  IMAD.IADD R4, R20, 0x1, -R23 ;  /* 0x0000000114047824 */ /* 0x000fe200078e0a17 */
[----:B------:R-:W-:Y:S01]  /*1f90*/  IADD3 R199, R199, UR7, RZ ;  /* 0x00000007c7c77c10 */ /* 0x000fe2000fffe0ff */
[----:B------:R-:W-:Y:S01]  /*1fa0*/  IMAD.MOV.U32 R23, RZ, RZ, c[0x0][0x1a8] ;  /* 0x00006a00ff177624 */ /* 0x000fe200078e00ff */
[----:B------:R-:W-:Y:S01]  /*1fb0*/  IADD3 R19, R19, R22, R26 ;  /* 0x0000001613137210 */ /* 0x000fe20007ffe01a */
[----:B------:R-:W-:Y:S01]  /*1fc0*/  IMAD R178, R28, 0x8, R11 ;  /* 0x000000081cb27824 */ /* 0x000fe200078e020b */
[----:B------:R-:W-:Y:S01]  /*1fd0*/  UIMAD UR7, UR20, UR4, URZ ;  /* 0x00000004140772a4 */ /* 0x000fe2000f8e023f */
[----:B------:R-:W-:Y:S01]  /*1fe0*/  IMAD.SHL.U32 R22, R13, 0x10, RZ ;  /* 0x000000100d167824 */ /* 0x000fe200078e00ff */
[----:B------:R-:W-:Y:S01]  /*1ff0*/  LOP3.LUT R12, R9, 0x2, R12, 0xe2, !PT ;  /* 0x00000002090c7812 */ /* 0x000fe200078ee20c */
[--C-:B------:R-:W-:Y:S01]  /*2000*/  IMAD R11, R34, 0x2, R177.reuse ;  /* 0x00000002220b7824 */ /* 0x100fe200078e02b1 */
[----:B------:R-:W-:Y:S01]  /*2010*/  UIMAD UR7, UR19, UR5, UR7 ;  /* 0x00000005130772a4 */ /* 0x000fe2000f8e0207 */
[----:B------:R-:W-:Y:S01]  /*2020*/  IMAD R177, R28, 0x200, R177 ;  /* 0x000002001cb17824 */ /* 0x000fe200078e02b1 */
[C---:B------:R-:W-:Y:S01]  /*2030*/  LEA R28, P1, R23.reuse, R32, 0x7 ;  /* 0x00000020171c7211 */ /* 0x040fe200078238ff */
[----:B------:R-:W-:Y:S01]  /*2040*/  IMAD.MOV.U32 R9, RZ, RZ, c[0x0][0x1ac] ;  /* 0x00006b00ff097624 */ /* 0x000fe200078e00ff */
[----:B------:R-:W-:Y:S01]  /*2050*/  SHF.R.U32.HI R5, RZ, 0x4, R5 ;  /* 0x00000004ff057819 */ /* 0x000fe20000011605 */
[----:B------:R-:W-:Y:S01]  /*2060*/  UIADD3 UR7, UR23, UR7, URZ ;  /* 0x0000000717077290 */ /* 0x000fe2000fffe03f */
[----:B------:R-:W-:Y:S01]  /*2070*/  LOP3.LUT R22, R22, 0x10, RZ, 0xc0, !PT ;  /* 0x0000001016167812 */ /* 0x000fe200078ec0ff */
[----:B------:R-:W-:Y:S01]  /*2080*/  IMAD.WIDE.U32 R198, R196, c[0x0][0x188], R198 ;  /* 0x00006200c4c67a25 */ /* 0x000fe200078e00c6 */
[----:B------:R-:W-:Y:S01]  /*2090*/  LEA.HI.X R29, R23, R33, R9, 0x7, P1 ;  /* 0x00000021171d7211 */ /* 0x000fe200008f3c09 */
[----:B------:R-:W-:Y:S01]  /*20a0*/  ULDC.64 UR4, c[0x0][0x278] ;  /* 0x00009e0000047ab9 */ /* 0x000fe20000000a00 */
[----:B------:R-:W-:Y:S01]  /*20b0*/  ISETP.GT.AND P1, PT, R2, 0xf, PT ;  /* 0x0000000f0200780c */ /* 0x000fe20003f24270 */
[----:B------:R-:W-:Y:S01]  /*20c0*/  UIMAD UR4, UR17, UR4, URZ ;  /* 0x00000004110472a4 */ /* 0x000fe2000f8e023f */
[----:B------:R-:W-:Y:S01]  /*20d0*/  LOP3.LUT R5, R22, 0x8, R5, 0xf8, !PT ;  /* 0x0000000816057812 */ /* 0x000fe200078ef805 */
[----:B------:R-:W-:Y:S01]  /*20e0*/  IMAD.U32 R22, RZ, RZ, UR22 ;  /* 0x00000016ff167e24 */ /* 0x000fe2000f8e00ff */
[----:B------:R-:W-:Y:S01]  /*20f0*/  IADD3 R185, R199, UR6, RZ ;  /* 0x00000006c7b97c10 */ /* 0x000fe2000fffe0ff */
[----:B------:R-:W-:Y:S01]  /*2100*/  IMAD.U32 R23, RZ, RZ, UR23 ;  /* 0x00000017ff177e24 */ /* 0x000fe2000f8e00ff */
[----:B------:R-:W-:Y:S01]  /*2110*/  UIMAD UR6, UR18, UR5, UR4 ;  /* 0x00000005120672a4 */ /* 0x000fe2000f8e0204 */
[----:B------:R-:W-:Y:S01]  /*2120*/  IMAD.U32 R0, RZ, RZ, UR7 ;  /* 0x00000007ff007e24 */ /* 0x000fe2000f8e00ff */
[C---:B------:R-:W-:Y:S01]  /*2130*/  LEA R23, P3, R22.reuse, R198, 0x6 ;  /* 0x000000c616177211 */ /* 0x040fe200078630ff */
[----:B------:R-:W-:Y:S01]  /*2140*/  USHF.L.U32 UR23, UR19, 0x6, URZ ;  /* 0x0000000613177899 */ /* 0x000fe2000800063f */
[----:B------:R-:W-:Y:S01]  /*2150*/  IMAD.U32 R34, RZ, RZ, UR12 ;  /* 0x0000000cff227e24 */ /* 0x000fe2000f8e00ff */
[----:B------:R-:W-:Y:S01]  /*2160*/  ULDC.64 UR4, c[0x0][0x210] ;  /* 0x0000840000047ab9 */ /* 0x000fe20000000a00 */
[----:B------:R-:W-:Y:S01]  /*2170*/  LEA.HI.X R0, R22, R185, R0, 0x6, P3 ;  /* 0x000000b916007211 */ /* 0x000fe200018f3400 */
[----:B------:R-:W-:Y:S01]  /*2180*/  USHF.R.S32.HI UR22, URZ, 0x1f, UR23 ;  /* 0x0000001f3f167899 */ /* 0x000fe20008011417 */
[----:B------:R-:W-:Y:S01]  /*2190*/  LEA R22, P6, R23, c[0x0][0x160], 0x1 ;  /* 0x0000580017167a11 */ /* 0x000fe200078c08ff */
[----:B------:R-:W-:Y:S01]  /*21a0*/  UIMAD UR4, UR21, UR4, URZ ;  /* 0x00000004150472a4 */ /* 0x000fe2000f8e023f */
[----:B------:R-:W-:Y:S01]  /*21b0*/  IADD3 R187, R207, UR6, RZ ;  /* 0x00000006cfbb7c10 */ /* 0x000fe2000fffe0ff */
[----:B------:R-:W-:Y:S01]  /*21c0*/  IMAD.WIDE.U32 R34, R34, c[0x0][0x210], R30 ;  /* 0x0000840022227a25 */ /* 0x000fe200078e001e */
[----:B------:R-:W-:Y:S01]  /*21d0*/  @!P1 IADD3 R9, P3, R206, UR23, RZ ;  /* 0x00000017ce099c10 */ /* 0x000fe2000ff7e0ff */
[----:B------:R-:W-:Y:S01]  /*21e0*/  UIMAD UR4, UR12, UR5, UR4 ;  /* 0x000000050c0472a4 */ /* 0x000fe2000f8e0204 */
[----:B------:R-:W-:Y:S01]  /*21f0*/  LEA.HI.X R23, R23, c[0x0][0x164], R0, 0x1, P6 ;  /* 0x0000590017177a11 */ /* 0x000fe200030f0c00 */
[----:B------:R-:W-:Y:S01]  /*2200*/  UIADD3 UR21, -UR23, UR10, URZ ;  /* 0x0000000a17157290 */ /* 0x000fe2000fffe13f */
[----:B------:R-:W-:Y:S01]  /*2210*/  @!P1 IADD3.X R0, R187, UR22, RZ, P3, !PT ;  /* 0x00000016bb009c10 */ /* 0x000fe20009ffe4ff */
[----:B------:R2:W-:Y:S01]  /*2220*/  LDGSTS.E.BYPASS.LTC128B.128 [R8+0x1080], [R28.64], !P2 ;  /* 0x010800001c087fae */ /* 0x0005e2000d101d4e */
[C---:B------:R-:W-:Y:S01]  /*2230*/  @!P1 LEA R30, P3, R9.reuse, c[0x0][0x258], 0x2 ;  /* 0x00009600091e9a11 */ /* 0x040fe200078610ff */
[----:B------:R-:W-:Y:S01]  /*2240*/  ULDC.64 UR6, c[0x0][0x208] ;  /* 0x0000820000067ab9 */ /* 0x000fe20000000a00 */
[----:B------:R-:W-:Y:S01]  /*2250*/  ISETP.GE.AND P6, PT, R188, c[0x0][0x1fc], PT ;  /* 0x00007f00bc007a0c */ /* 0x000fe20003fc6270 */
[----:B------:R-:W-:Y:S01]  /*2260*/  USHF.L.U64.HI UR7, UR6, UR24, UR7 ;  /* 0x0000001806077299 */ /* 0x000fe20008010207 */
[----:B------:R-:W-:Y:S01]  /*2270*/  @!P1 LEA.HI.X R31, R9, c[0x0][0x25c], R0, 0x2, P3 ;  /* 0x00009700091f9a11 */ /* 0x000fe200018f1400 */
[----:B------:R-:W-:Y:S01]  /*2280*/  USHF.L.U32 UR6, UR6, 0x6, URZ ;  /* 0x0000000606067899 */ /* 0x000fe2000800063f */
[----:B------:R-:W-:Y:S01]  /*2290*/  LOP3.LUT P3, RZ, R19, 0x1, RZ, 0xc0, !PT ;  /* 0x0000000113ff7812 */ /* 0x000fe2000786c0ff */
[----:B------:R2:W-:Y:S01]  /*22a0*/  LDGSTS.E.BYPASS.LTC128B.128 [R8+0x3080], [R28.64+0x40], !P5 ;  /* 0x030800401c087fae */ /* 0x0005e2000e901d4e */
[----:B------:R-:W-:Y:S01]  /*22b0*/  IADD3 R35, R35, UR4, RZ ;  /* 0x0000000423237c10 */ /* 0x000fe2000fffe0ff */
[----:B------:R-:W-:Y:S01]  /*22c0*/  ULDC.64 UR4, c[0x0][0x218] ;  /* 0x0000860000047ab9 */ /* 0x000fe20000000a00 */
[----:B------:R-:W-:Y:S01]  /*22d0*/  SEL R9, RZ, 0x4, P6 ;  /* 0x00000004ff097807 */ /* 0x000fe20003000000 */
[----:B------:R-:W-:Y:S01]  /*22e0*/  UIMAD UR4, UR17, UR4, URZ ;  /* 0x00000004110472a4 */ /* 0x000fe2000f8e023f */
[C---:B------:R-:W-:Y:S01]  /*22f0*/  LOP3.LUT P2, RZ, R19.reuse, 0x2, RZ, 0xc0, !PT ;  /* 0x0000000213ff7812 */ /* 0x040fe2000784c0ff */
[----:B------:R-:W-:Y:S01]  /*2300*/  IMAD.WIDE.U32 R196, R196, c[0x0][0x218], R34 ;  /* 0x00008600c4c47a25 */ /* 0x000fe200078e0022 */
[----:B------:R-:W-:Y:S01]  /*2310*/  LOP3.LUT P6, RZ, R19, 0x4, RZ, 0xc0, !PT ;  /* 0x0000000413ff7812 */ /* 0x000fe200078cc0ff */
[----:B------:R-:W-:Y:S01]  /*2320*/  UIMAD UR25, UR18, UR5, UR4 ;  /* 0x00000005121972a4 */ /* 0x000fe2000f8e0204 */
[C---:B------:R-:W-:Y:S01]  /*2330*/  ISETP.GE.OR P3, PT, R192.reuse, UR21, !P3 ;  /* 0x00000015c0007c0c */ /* 0x040fe2000df66670 */
[----:B------:R-:W-:Y:S01]  /*2340*/  UIMAD UR24, UR7, UR19, URZ ;  /* 0x00000013071872a4 */ /* 0x000fe2000f8e023f */
[C---:B------:R-:W-:Y:S01]  /*2350*/  ISETP.GE.OR P2, PT, R192.reuse, UR21, !P2 ;  /* 0x00000015c0007c0c */ /* 0x040fe2000d746670 */
[----:B------:R2:W-:Y:S01]  /*2360*/  LDGSTS.E.BYPASS.LTC128B.128 [R8+0x5080], [R28.64+0x80], !P4 ;  /* 0x050800801c087fae */ /* 0x0005e2000e101d4e */
[----:B------:R-:W-:Y:S01]  /*2370*/  ISETP.GE.OR P6, PT, R192, UR21, !P6 ;  /* 0x00000015c0007c0c */ /* 0x000fe2000f7c6670 */
[----:B------:R-:W-:Y:S01]  /*2380*/  IMAD.MOV.U32 R208, RZ, RZ, R196 ;  /* 0x000000ffffd07224 */ /* 0x000fe200078e00c4 */
[----:B------:R-:W-:Y:S01]  /*2390*/  LOP3.LUT R12, R12, R9, RZ, 0xfc, !PT ;  /* 0x000000090c0c7212 */ /* 0x000fe200078efcff */
[----:B------:R-:W-:Y:S01]  /*23a0*/  IMAD.U32 R9, RZ, RZ, UR6 ;  /* 0x00000006ff097e24 */ /* 0x000fe2000f8e00ff */
[----:B------:R-:W-:Y:S01]  /*23b0*/  IADD3 R209, R197, UR25, RZ ;  /* 0x00000019c5d17c10 */ /* 0x000fe2000fffe0ff */
[----:B------:R-:W0:Y:S01]  /*23c0*/  LDGDEPBAR ;  /* 0x00000000000079af */ /* 0x000e220000000000 */
[C---:B------:R-:W-:Y:S01]  /*23d0*/  LOP3.LUT P4, RZ, R12.reuse, 0x1, RZ, 0xc0, !PT ;  /* 0x000000010cff7812 */ /* 0x040fe2000788c0ff */
[----:B------:R-:W-:Y:S01]  /*23e0*/  UIMAD UR24, UR20, UR6, UR24 ;  /* 0x00000006141872a4 */ /* 0x000fe2000f8e0218 */
[----:B------:R-:W-:Y:S01]  /*23f0*/  SHF.R.S32.HI R17, RZ, 0x1f, R17 ;  /* 0x0000001fff117819 */ /* 0x000fe20000011411 */
[----:B------:R3:W-:Y:S01]  /*2400*/  LDGSTS.E.BYPASS.LTC128B.128 [R8+0xc080], [R22.64], !P3 ;  /* 0x0c08000016087fae */ /* 0x0007e2000d901d4e */
[----:B------:R-:W-:Y:S01]  /*2410*/  LOP3.LUT P3, RZ, R12, 0x2, RZ, 0xc0, !PT ;  /* 0x000000020cff7812 */ /* 0x000fe2000786c0ff */
[----:B-1----:R-:W-:Y:S01]  /*2420*/  IMAD.WIDE.U32 R32, R9, UR19, R208 ;  /* 0x0000001309207c25 */ /* 0x002fe2000f8e00d0 */
[----:B------:R-:W-:Y:S01]  /*2430*/  SEL R189, RZ, 0xffffffff, P0 ;  /* 0xffffffffffbd7807 */ /* 0x000fe20000000000 */
[----:B------:R3:W-:Y:S01]  /*2440*/  LDGSTS.E.BYPASS.LTC128B.128 [R8+0xd080], [R22.64+0x40], !P2 ;  /* 0x0d08004016087fae */ /* 0x0007e2000d101d4e */
[----:B------:R-:W-:Y:S01]  /*2450*/  LEA.HI R17, R17, R192, RZ, 0x3 ;  /* 0x000000c011117211 */ /* 0x000fe200078f18ff */
[----:B------:R-:W-:Y:S01]  /*2460*/  ULDC.64 UR4, c[0x0][0x290] ;  /* 0x0000a40000047ab9 */ /* 0x000fe20000000a00 */
[C---:B------:R-:W-:Y:S01]  /*2470*/  ISETP.GE.OR P0, PT, R192.reuse, UR21, !P3 ;  /* 0x00000015c0007c0c */ /* 0x040fe2000df06670 */
[----:B------:R3:W-:Y:S01]  /*2480*/  LDGSTS.E.BYPASS.LTC128B.128 [R8+0xe080], [R22.64+0x80], !P6 ;  /* 0x0e08008016087fae */ /* 0x0007e2000f101d4e */
[----:B------:R-:W-:Y:S01]  /*2490*/  ISETP.GE.OR P6, PT, R192, UR21, !P4 ;  /* 0x00000015c0007c0c */ /* 0x000fe2000e7c6670 */
[----:B------:R-:W-:Y:S01]  /*24a0*/  UIMAD UR4, UR17, UR4, URZ ;  /* 0x00000004110472a4 */ /* 0x000fe2000f8e023f */
[----:B------:R-:W-:Y:S01]  /*24b0*/  IADD3 R0, R33, UR24, RZ ;  /* 0x0000001821007c10 */ /* 0x000fe2000fffe0ff */
[----:B------:R-:W-:Y:S01]  /*24c0*/  UIADD3 UR20, UR19, 0x1, URZ ;  /* 0x0000000113147890 */ /* 0x000fe2000fffe03f */
[----:B------:R-:W-:Y:S01]  /*24d0*/  SHF.R.S32.HI R21, RZ, 0x1, R21 ;  /* 0x00000001ff157819 */ /* 0x000fe20000011415 */
[----:B------:R-:W-:Y:S01]  /*24e0*/  UIMAD UR4, UR18, UR5, UR4 ;  /* 0x00000005120472a4 */ /* 0x000fe2000f8e0204 */
[----:B------:R-:W-:Y:S01]  /*24f0*/  LOP3.LUT R19, R17, 0xfffffff8, RZ, 0xc0, !PT ;  /* 0xfffffff811137812 */ /* 0x000fe200078ec0ff */
[----:B------:R-:W-:Y:S01]  /*2500*/  @!P1 IMAD.SHL.U32 R17, R2, 0x10, RZ ;  /* 0x0000001002119824 */ /* 0x000fe200078e00ff */
[----:B--2---:R-:W-:Y:S01]  /*2510*/  LEA R28, P5, R32, c[0x0][0x1f0], 0x1 ;  /* 0x00007c00201c7a11 */ /* 0x004fe200078a08ff */
[----:B------:R-:W-:Y:S01]  /*2520*/  IMAD.SHL.U32 R18, R4, 0x40, RZ ;  /* 0x0000004004127824 */ /* 0x000fe200078e00ff */
[----:B------:R-:W-:Y:S01]  /*2530*/  LOP3.LUT P2, RZ, R12, 0x4, RZ, 0xc0, !PT ;  /* 0x000000040cff7812 */ /* 0x000fe2000784c0ff */
[----:B------:R-:W-:Y:S01]  /*2540*/  IMAD.IADD R12, R192, 0x1, -R19 ;  /* 0x00000001c00c7824 */ /* 0x000fe200078e0a13 */
[----:B------:R-:W-:Y:S01]  /*2550*/  LEA.HI.X R29, R32, c[0x0][0x1f4], R0, 0x1, P5 ;  /* 0x00007d00201d7a11 */ /* 0x000fe200028f0c00 */
[----:B------:R1:W-:Y:S01]  /*2560*/  @!P1 LDGSTS.E.BYPASS.LTC128B.128 [R17+0x18080], [R30.64] ;  /* 0x180800001e119fae */ /* 0x0003e2000b901d4e */
[C---:B------:R-:W-:Y:S01]  /*2570*/  LOP3.LUT P5, RZ, R21.reuse, 0x2, RZ, 0xc0, !PT ;  /* 0x0000000215ff7812 */ /* 0x040fe200078ac0ff */
[----:B------:R-:W-:Y:S01]  /*2580*/  IMAD.SHL.U32 R21, R21, 0x40, RZ ;  /* 0x0000004015157824 */ /* 0x000fe200078e00ff */
[----:B------:R-:W-:Y:S01]  /*2590*/  IADD3 R186, R201, UR4, RZ ;  /* 0x00000004c9ba7c10 */ /* 0x000fe2000fffe0ff */
[----:B------:R-:W0:Y:S01]  /*25a0*/  LDGDEPBAR ;  /* 0x00000000000079af */ /* 0x000e220000000000 */
[----:B------:R-:W-:Y:S01]  /*25b0*/  IMAD.SHL.U32 R204, R12, 0x40, RZ ;  /* 0x000000400ccc7824 */ /* 0x000fe200078e00ff */
[----:B------:R-:W-:Y:S01]  /*25c0*/  UISETP.GE.AND UP0, UPT, UR20, UR8, UPT ;  /* 0x000000081400728c */ /* 0x000fe2000bf06270 */
[----:B------:R-:W-:Y:S01]  /*25d0*/  LOP3.LUT R21, R21, 0xc0, RZ, 0xc0, !PT ;  /* 0x000000c015157812 */ /* 0x000fe200078ec0ff */
[----:B------:R2:W-:Y:S01]  /*25e0*/  LDGSTS.E.BYPASS.LTC128B.128 [R8+0x12080], [R28.64], !P6 ;  /* 0x120800001c087fae */ /* 0x0005e2000f101d4e */
[----:B------:R-:W-:Y:S01]  /*25f0*/  ISETP.GE.OR P6, PT, R192, UR21, !P2 ;  /* 0x00000015c0007c0c */ /* 0x000fe2000d7c6670 */
[----:B------:R-:W-:Y:S01]  /*2600*/  IMAD.SHL.U32 R0, R6, 0x8, RZ ;  /* 0x0000000806007824 */ /* 0x000fe200078e00ff */
[----:B------:R-:W-:Y:S01]  /*2610*/  LOP3.LUT R24, R21, 0x8, R24, 0xf8, !PT ;  /* 0x0000000815187812 */ /* 0x000fe200078ef818 */
[----:B------:R2:W-:Y:S01]  /*2620*/  LDGSTS.E.BYPASS.LTC128B.128 [R8+0x13080], [R28.64+0x40], !P0 ;  /* 0x130800401c087fae */ /* 0x0005e2000c101d4e */
[----:B---3--:R-:W-:Y:S01]  /*2630*/  IADD3 R22, P0, R200, UR23, RZ ;  /* 0x00000017c8167c10 */ /* 0x008fe2000ff1e0ff */
[----:B------:R-:W-:Y:S01]  /*2640*/  ULDC.64 UR4, c[0x0][0x240] ;  /* 0x0000900000047ab9 */ /* 0x000fe20000000a00 */
[----:B------:R-:W-:Y:S01]  /*2650*/  SHF.R.U32.HI R21, RZ, 0x3, R21 ;  /* 0x00000003ff157819 */ /* 0x000fe20000011615 */
[----:B------:R-:W-:Y:S01]  /*2660*/  UIMAD UR4, UR17, UR4, URZ ;  /* 0x00000004110472a4 */ /* 0x000fe2000f8e023f */
[----:B------:R-:W-:Y:S01]  /*2670*/  LOP3.LUT R204, R204, 0x1c0, RZ, 0xc0, !PT ;  /* 0x000001c0cccc7812 */ /* 0x000fe200078ec0ff */
[----:B------:R-:W-:Y:S01]  /*2680*/  IMAD.SHL.U32 R178, R178, 0x20, RZ ;  /* 0x00000020b2b27824 */ /* 0x000fe200078e00ff */
[----:B------:R-:W-:Y:S01]  /*2690*/  LOP3.LUT R23, R24, R21, RZ, 0x3c, !PT ;  /* 0x0000001518177212 */ /* 0x000fe200078e3cff */
[----:B------:R-:W-:Y:S01]  /*26a0*/  UIMAD UR4, UR18, UR5, UR4 ;  /* 0x00000005120472a4 */ /* 0x000fe2000f8e0204 */
[----:B------:R-:W-:Y:S01]  /*26b0*/  LOP3.LUT R0, R0, 0x18, RZ, 0xc0, !PT ;  /* 0x0000001800007812 */ /* 0x000fe200078ec0ff */
[----:B------:R2:W-:Y:S01]  /*26c0*/  LDGSTS.E.BYPASS.LTC128B.128 [R8+0x14080], [R28.64+0x80], !P6 ;  /* 0x140800801c087fae */ /* 0x0005e2000f101d4e */
[----:B------:R-:W-:Y:S01]  /*26d0*/  SHF.R.U32.HI R19, RZ, 0x3, R204 ;  /* 0x00000003ff137819 */ /* 0x000fe200000116cc */
[----:B------:R-:W-:Y:S01]  /*26e0*/  IMAD.SHL.U32 R189, R189, 0x2, RZ ;  /* 0x00000002bdbd7824 */ /* 0x000fe200078e00ff */
[----:B------:R-:W-:Y:S01]  /*26f0*/  LOP3.LUT P6, RZ, R16, 0x4, RZ, 0xc0, !PT ;  /* 0x0000000410ff7812 */ /* 0x000fe200078cc0ff */
[----:B------:R-:W-:Y:S01]  /*2700*/  IMAD.U32 R180, R180, 0x20, R23 ;  /* 0x00000020b4b47824 */ /* 0x000fe200078e0017 */
[----:B-1----:R-:W-:-:S02]  /*2710*/  IADD3.X R17, R186, UR22, RZ, P0, !PT ;  /* 0x00000016ba117c10 */ /* 0x002fc400087fe4ff */
[C---:B------:R-:W-:Y:S02]  /*2720*/  LEA R20, P0, R22.reuse, c[0x0][0x280], 0x2 ;  /* 0x0000a00016147a11 */ /* 0x040fe400078010ff */
[----:B------:R-:W-:Y:S02]  /*2730*/  LOP3.LUT R204, R19, R204, R0, 0x1e, !PT ;  /* 0x000000cc13cc7212 */ /* 0x000fe400078e1e00 */
[----:B------:R-:W-:Y:S02]  /*2740*/  LEA.HI.X R21, R22, c[0x0][0x284], R17, 0x2, P0 ;  /* 0x0000a10016157a11 */ /* 0x000fe400000f1411 */
[----:B------:R-:W-:Y:S01]  /*2750*/  LOP3.LUT R17, R3, 0xffffffe0, RZ, 0xc0, !PT ;  /* 0xffffffe003117812 */ /* 0x000fe200078ec0ff */
[----:B------:R-:W-:Y:S01]  /*2760*/  IMAD.IADD R204, R11, 0x1, R204 ;  /* 0x000000010bcc7824 */ /* 0x000fe200078e02cc */
[----:B------:R-:W-:Y:S02]  /*2770*/  LOP3.LUT P0, RZ, R4, 0x2, RZ, 0xc0, !PT ;  /* 0x0000000204ff7812 */ /* 0x000fe4000780c0ff */
[----:B------:R-:W-:Y:S01]  /*2780*/  SEL R3, R181, 0xfffffff0, !P5 ;  /* 0xfffffff0b5037807 */ /* 0x000fe20006800000 */
[----:B------:R-:W-:Y:S01]  /*2790*/  IMAD.IADD R4, R2, 0x1, -R17 ;  /* 0x0000000102047824 */ /* 0x000fe200078e0a11 */
[C---:B------:R-:W-:Y:S01]  /*27a0*/  LOP3.LUT P5, RZ, R16.reuse, 0x2, RZ, 0xc0, !PT ;  /* 0x0000000210ff7812 */ /* 0x040fe200078ac0ff */
[----:B------:R-:W-:Y:S01]  /*27b0*/  IMAD.SHL.U32 R16, R16, 0x40, RZ ;  /* 0x0000004010107824 */ /* 0x000fe200078e00ff */
[----:B------:R-:W-:Y:S01]  /*27c0*/  LOP3.LUT R18, R18, 0xc0, RZ, 0xc0, !PT ;  /* 0x000000c012127812 */ /* 0x000fe200078ec0ff */
[----:B------:R-:W-:Y:S01]  /*27d0*/  IMAD.SHL.U32 R204, R204, 0x2, RZ ;  /* 0x00000002cccc7824 */ /* 0x000fe200078e00ff */
[----:B------:R-:W-:-:S02]  /*27e0*/  SHF.R.S32.HI R17, RZ, 0x1f, R4 ;  /* 0x0000001fff117819 */ /* 0x000fc40000011404 */
[----:B------:R-:W-:Y:S02]  /*27f0*/  LOP3.LUT R16, R16, 0x1c0, RZ, 0xc0, !PT ;  /* 0x000001c010107812 */ /* 0x000fe400078ec0ff */
[----:B------:R-:W-:Y:S02]  /*2800*/  SEL R174, R181, 0xfffffff0, !P5 ;  /* 0xfffffff0b5ae7807 */ /* 0x000fe40006800000 */
[----:B------:R-:W-:Y:S02]  /*2810*/  PLOP3.LUT P5, PT, PT, PT, UP0, 0x80, 0x0 ;  /* 0x000000000000781c */ /* 0x000fe40003faf008 */
[----:B------:R-:W-:Y:S01]  /*2820*/  LEA.HI R11, R17, R4, RZ, 0x2 ;  /* 0x00000004110b7211 */ /* 0x000fe200078f10ff */
[----:B------:R-:W-:Y:S01]  /*2830*/  @!P1 IMAD.SHL.U32 R17, R2, 0x10, RZ ;  /* 0x0000001002119824 */ /* 0x000fe200078e00ff */
[----:B------:R-:W-:Y:S02]  /*2840*/  LOP3.LUT R184, R184, 0x8, RZ, 0xc0, !PT ;  /* 0x00000008b8b87812 */ /* 0x000fe400078ec0ff */
[----:B------:R-:W-:-:S02]  /*2850*/  SHF.R.U32.HI R19, RZ, 0x3, R16 ;  /* 0x00000003ff137819 */ /* 0x000fc40000011610 */
[----:B------:R-:W-:Y:S01]  /*2860*/  SHF.R.U32.HI R13, RZ, 0x3, R18 ;  /* 0x00000003ff0d7819 */ /* 0x000fe20000011612 */
[----:B------:R2:W-:Y:S01]  /*2870*/  @!P1 LDGSTS.E.BYPASS.LTC128B.128 [R17+0x18280], [R20.64] ;  /* 0x1828000014119fae */ /* 0x0005e2000b901d4e */
[----:B------:R-:W-:Y:S02]  /*2880*/  SHF.R.S32.HI R190, RZ, 0x2, R11 ;  /* 0x00000002ffbe7819 */ /* 0x000fe4000001140b */
[----:B------:R-:W-:Y:S01]  /*2890*/  LOP3.LUT R16, R19, R16, R184, 0x1e, !PT ;  /* 0x0000001013107212 */ /* 0x000fe200078e1eb8 */
[----:B------:R-:W0:Y:S01]  /*28a0*/  LDGDEPBAR ;  /* 0x00000000000079af */ /* 0x000e220000000000 */
[----:B------:R-:W-:Y:S01]  /*28b0*/  LOP3.LUT R5, R13, R5, R18, 0x1e, !PT ;  /* 0x000000050d057212 */ /* 0x000fe200078e1e12 */
[----:B------:R-:W-:Y:S01]  /*28c0*/  IMAD R190, R7, 0x10, R190 ;  /* 0x0000001007be7824 */ /* 0x000fe200078e02be */
[-C--:B------:R-:W-:Y:S01]  /*28d0*/  LOP3.LUT R184, R13, R18.reuse, R184, 0x1e, !PT ;  /* 0x000000120db87212 */ /* 0x080fe200078e1eb8 */
[----:B------:R-:W-:Y:S01]  /*28e0*/  IMAD R7, R7, 0x200, R178 ;  /* 0x0000020007077824 */ /* 0x000fe200078e02b2 */
[----:B------:R-:W-:Y:S01]  /*28f0*/  LOP3.LUT R13, R13, R18, R0, 0x1e, !PT ;  /* 0x000000120d0d7212 */ /* 0x000fe200078e1e00 */
[----:B------:R-:W-:Y:S01]  /*2900*/  IMAD.MOV.U32 R0, RZ, RZ, 0x20 ;  /* 0x00000020ff007424 */ /* 0x000fe200078e00ff */
[----:B------:R-:W0:Y:S01]  /*2910*/  LDGDEPBAR ;  /* 0x00000000000079af */ /* 0x000e220000000000 */
[----:B------:R-:W-:Y:S01]  /*2920*/  IADD3 R193, R195, UR4, RZ ;  /* 0x00000004c3c17c10 */ /* 0x000fe2000fffe0ff */
[----:B------:R-:W-:Y:S01]  /*2930*/  IMAD.IADD R182, R178, 0x1, R5 ;  /* 0x00000001b2b67824 */ /* 0x000fe200078e0205 */
[----:B------:R-:W-:Y:S01]  /*2940*/  LOP3.LUT R189, R189, 0x2, R26, 0xe2, !PT ;  /* 0x00000002bdbd7812 */ /* 0x000fe200078ee21a */
[----:B------:R-:W-:Y:S01]  /*2950*/  IMAD.IADD R177, R177, 0x1, R16 ;  /* 0x00000001b1b17824 */ /* 0x000fe200078e0210 */
[----:B------:R-:W-:Y:S01]  /*2960*/  SEL R0, R0, 0xffffffe0, !P6 ;  /* 0xffffffe000007807 */ /* 0x000fe20007000000 */
[----:B------:R-:W-:Y:S01]  /*2970*/  IMAD.IADD R184, R7, 0x1, R184 ;  /* 0x0000000107b87824 */ /* 0x000fe200078e02b8 */
[----:B------:R-:W-:Y:S01]  /*2980*/  IADD3 R203, R8, 0xc080, RZ ;  /* 0x0000c08008cb7810 */ /* 0x000fe20007ffe0ff */
[----:B------:R-:W-:Y:S01]  /*2990*/  IMAD.IADD R178, R178, 0x1, R13 ;  /* 0x00000001b2b27824 */ /* 0x000fe200078e020d */
[----:B------:R-:W-:-:S02]  /*29a0*/  IADD3 R202, R8, 0x12080, RZ ;  /* 0x0001208008ca7810 */ /* 0x000fc40007ffe0ff */
[----:B------:R-:W-:Y:S02]  /*29b0*/  SEL R181, R181, 0xfffffff0, !P0 ;  /* 0xfffffff0b5b57807 */ /* 0x000fe40004000000 */
[----:B------:R-:W-:Y:S01]  /*29c0*/  IADD3 R5, R204, 0x18480, RZ ;  /* 0x00018480cc057810 */ /* 0x000fe20007ffe0ff */
[----:B------:R-:W-:Y:S05]  /*29d0*/  @P5 BRA `(.L_x_1251) ;  /* 0x000001a000005947 */ /* 0x000fea0003800000 */
[----:B------:R-:W-:Y:S01]  /*29e0*/  USHF.R.S32.HI UR4, URZ, 0x1f, UR20 ;  /* 0x0000001f3f047899 */ /* 0x000fe20008011414 */
[----:B--2---:R-:W-:Y:S01]  /*29f0*/  IMAD.WIDE.U32 R16, R9, UR20, R208 ;  /* 0x0000001409107c25 */ /* 0x004fe2000f8e00d0 */
[----:B------:R-:W-:Y:S01]  /*2a00*/  UIMAD UR7, UR7, UR20, URZ ;  /* 0x00000014070772a4 */ /* 0x000fe2000f8e023f */
[----:B------:R-:W-:Y:S01]  /*2a10*/  BSSY B0, `(.L_x_1251) ;  /* 0x0000016000007945 */ /* 0x000fe20003800000 */
[----:B------:R-:W-:Y:S02]  /*2a20*/  USHF.L.U32 UR5, UR20, 0x6, URZ ;  /* 0x0000000614057899 */ /* 0x000fe4000800063f */
[----:B------:R-:W-:Y:S01]  /*2a30*/  UIMAD UR4, UR4, UR6, UR7 ;  /* 0x00000006040472a4 */ /* 0x000fe2000f8e0207 */
[----:B------:R-:W-:Y:S01]  /*2a40*/  LEA R18, P5, R16, c[0x0][0x1f0], 0x1 ;  /* 0x00007c0010127a11 */ /* 0x000fe200078a08ff */
        /* <DEDUP_REMOVED lines=18> */
.L_x_1252:
[----:B------:R-:W-:Y:S05]  /*2b70*/  BSYNC B0 ;  /* 0x0000000000007941 */ /* 0x000fea0003800000 */
.L_x_1251:
        /* <DEDUP_REMOVED lines=10> */
[----:B------:R-:W-:Y:S01]  /*2c20*/  LEA R177, R177, 0x1c480, 0x1 ;  /* 0x0001c480b1b17811 */ /* 0x000fe200078e08ff */
[----:B------:R-:W-:Y:S01]  /*2c30*/  CS2R R128, SRZ ;  /* 0x0000000000807805 */ /* 0x000fe2000001ff00 */
[----:B------:R-:W-:Y:S01]  /*2c40*/  IADD3 R205, R204, 0x184c0, RZ ;  /* 0x000184c0cccd7810 */ /* 0x000fe20007ffe0ff */
[----:B------:R-:W-:Y:S01]  /*2c50*/  IMAD.IADD R210, R6, 0x1, -R7 ;  /* 0x0000000106d27824 */ /* 0x000fe200078e0a07 */
[----:B------:R-:W-:Y:S01]  /*2c60*/  LEA R176, R174, R177, 0x1 ;  /* 0x000000b1aeb07211 */ /* 0x000fe200078e08ff */
[----:B------:R-:W-:Y:S01]  /*2c70*/  IMAD R175, R0, 0x2, R177 ;  /* 0x0000000200af7824 */ /* 0x000fe200078e02b1 */
[----:B------:R-:W-:Y:S01]  /*2c80*/  LEA R178, R178, 0x80, 0x1 ;  /* 0x00000080b2b27811 */ /* 0x000fe200078e08ff */
[----:B------:R-:W-:Y:S01]  /*2c90*/  IMAD R210, R210, 0x4, R11 ;  /* 0x00000004d2d27824 */ /* 0x000fe200078e020b */
[----:B------:R-:W-:Y:S01]  /*2ca0*/  CS2R R126, SRZ ;  /* 0x00000000007e7805 */ /* 0x000fe2000001ff00 */
[----:B------:R-:W-:Y:S01]  /*2cb0*/  @P0 IADD3 R205, R5, -0x40, RZ ;  /* 0xffffffc005cd0810 */ /* 0x000fe20007ffe0ff */
        /* <DEDUP_REMOVED lines=49> */
[----:B------:R-:W-:Y:S01]  /*2fd0*/  IADD3 R211, -R210, UR16, RZ ;  /* 0x00000010d2d37c10 */ /* 0x000fe2000fffe1ff */
[----:B------:R-:W-:Y:S01]  /*2fe0*/  IMAD.IADD R173, R184, 0x1, R181 ;  /* 0x00000001b8ad7824 */ /* 0x000fe200078e02b5 */
[----:B------:R-:W-:-:S02]  /*2ff0*/  UMOV UR5, URZ ;  /* 0x0000003f00057c82 */ /* 0x000fc40008000000 */
[----:B------:R-:W-:Y:S02]  /*3000*/  UMOV UR17, 0x1 ;  /* 0x0000000100117882 */ /* 0x000fe40000000000 */
[----:B------:R-:W-:Y:S02]  /*3010*/  UMOV UR16, URZ ;  /* 0x0000003f00107c82 */ /* 0x000fe40008000000 */
.L_x_1255:
        /* <DEDUP_REMOVED lines=13> */
[----:B--2---:R-:W-:Y:S02]  /*30f0*/  SHF.L.U32 R2, R148, 0x1, RZ ;  /* 0x0000000194027819 */ /* 0x004fe400000006ff */
[----:B------:R-:W-:Y:S01]  /*3100*/  PLOP3.LUT P0, PT, PT, PT, UP0, 0x80, 0x0 ;  /* 0x000000000000781c */ /* 0x000fe20003f0f008 */
[----:B------:R-:W-:Y:S08]  /*3110*/  LDSM.16.M88.4 R136, [R180+0x80] ;  /* 0x00008000b488783b */ /* 0x000ff00000000200 */
[----:B------:R-:W2:Y:S08]  /*3120*/  LDSM.16.M88.4 R132, [R3+0xc080] ;  /* 0x00c080000384783b */ /* 0x000eb00000000200 */
[----:B------:R-:W3:Y:S08]  /*3130*/  LDSM.16.M88.4 R140, [R3+0xc880] ;  /* 0x00c88000038c783b */ /* 0x000ef00000000200 */
[----:B------:R-:W4:Y:S08]  /*3140*/  LDSM.16.M88.4 R144, [R180+0x1080] ;  /* 0x00108000b490783b */ /* 0x000f300000000200 */
[----:B------:R-:W-:Y:S08]  /*3150*/  LDSM.16.M88.4 R152, [R172+0x80] ;  /* 0x00008000ac98783b */ /* 0x000ff00000000200 */
[----:B------:R-:W5:Y:S01]  /*3160*/  LDSM.16.M88.4 R148, [R2+0xc080] ;  /* 0x00c080000294783b */ /* 0x000f620000000200 */
[-C--:B--2---:R-:W-:Y:S07]  /*3170*/  HMMA.16816.F32 R4, R132, R136.reuse, RZ ;  /* 0x000000888404723c */ /* 0x084fee00000018ff */
[----:B------:R-:W-:Y:S01]  /*3180*/  LDSM.16.M88.4 R156, [R172+0x1080] ;  /* 0x00108000ac9c783b */ /* 0x000fe20000000200 */
[C---:B-1-3--:R-:W-:Y:S07]  /*3190*/  HMMA.16816.F32 R8, R140.reuse, R136, RZ ;  /* 0x000000888c08723c */ /* 0x04afee00000018ff */
[----:B------:R-:W-:Y:S01]  /*31a0*/  LDSM.16.M88.4 R164, [R180+0x2080] ;  /* 0x00208000b4a4783b */ /* 0x000fe20000000200 */
[-C--:B------:R-:W-:Y:S07]  /*31b0*/  HMMA.16816.F32 R12, R140, R138.reuse, RZ ;  /* 0x0000008a8c0c723c */ /* 0x080fee00000018ff */
[----:B------:R-:W-:Y:S01]  /*31c0*/  LDSM.16.M88.4 R160, [R3+0xd080] ;  /* 0x00d0800003a0783b */ /* 0x000fe20000000200 */
[C---:B------:R-:W-:Y:S07]  /*31d0*/  HMMA.16816.F32 R16, R132.reuse, R138, RZ ;  /* 0x0000008a8410723c */ /* 0x040fee00000018ff */
[----:B------:R-:W1:Y:S01]  /*31e0*/  LDSM.16.M88.4 R136, [R2+0xc880] ;  /* 0x00c880000288783b */ /* 0x000e620000000200 */
[-C--:B----4-:R-:W-:Y:S07]  /*31f0*/  HMMA.16816.F32 R20, R132, R144.reuse, RZ ;  /* 0x000000908414723c */ /* 0x090fee00000018ff */
        /* <DEDUP_REMOVED lines=11> */
[-C--:B-----5:R-:W-:Y:S05]  /*32b0*/  HMMA.16816.F32 R4, R148, R152.reuse, R4 ;  /* 0x000000989404723c */ /* 0x0a0fea0000001804 */
        /* <DEDUP_REMOVED lines=135> */
[----:B------:R-:W-:Y:S02]  /*3b30*/  UIMAD UR18, UR18, -0x40, UR10 ;  /* 0xffffffc0121278a4 */ /* 0x000fe4000f8e020a */
        /* <DEDUP_REMOVED lines=12> */
[C---:B------:R-:W-:Y:S01]  /*3c00*/  LOP3.LUT P0, RZ, R189.reuse, 0x2, RZ, 0xc0, !PT ;  /* 0x00000002bdff7812 */ /* 0x040fe2000780c0ff */
[----:B------:R-:W-:Y:S01]  /*3c10*/  @!P1 IMAD R2, R2, 0x40, R191 ;  /* 0x0000004002029824 */ /* 0x000fe200078e02bf */
[----:B------:R-:W-:Y:S01]  /*3c20*/  LEA.HI.X R11, R4, c[0x0][0x164], R3, 0x1, P5 ;  /* 0x00005900040b7a11 */ /* 0x000fe200028f0c03 */
[----:B------:R-:W-:Y:S01]  /*3c30*/  IMAD.U32 R4, RZ, RZ, UR17 ;  /* 0x00000011ff047e24 */ /* 0x000fe2000f8e00ff */
[----:B------:R-:W-:Y:S01]  /*3c40*/  LOP3.LUT P5, RZ, R189, 0x1, RZ, 0xc0, !PT ;  /* 0x00000001bdff7812 */ /* 0x000fe200078ac0ff */
[----:B------:R-:W-:Y:S01]  /*3c50*/  @!P1 IMAD.SHL.U32 R5, R2, 0x4, RZ ;  /* 0x0000000402059824 */ /* 0x000fe200078e00ff */
[----:B------:R-:W-:Y:S01]  /*3c60*/  ISETP.GE.OR P0, PT, R192, UR18, !P0 ;  /* 0x00000012c0007c0c */ /* 0x000fe2000c706670 */
[----:B------:R-:W-:Y:S01]  /*3c70*/  IMAD R3, R4, 0x3000, R203 ;  /* 0x0000300004037824 */ /* 0x000fe200078e02cb */
[----:B------:R-:W-:Y:S02]  /*3c80*/  ISETP.GE.OR P5, PT, R192, UR18, !P5 ;  /* 0x00000012c0007c0c */ /* 0x000fe4000efa6670 */
[----:B------:R-:W-:Y:S11]  /*3c90*/  ISETP.GE.OR P6, PT, R188, c[0x0][0x16c], !P6 ;  /* 0x00005b00bc007a0c */ /* 0x000ff600077c6670 */
[----:B------:R-:W-:Y:S01]  /*3ca0*/  @!PT LDS RZ, [RZ] ;  /* 0x00000000fffff984 */ /* 0x000fe20000000800 */
[----:B------:R-:W-:Y:S01]  /*3cb0*/  @!PT LDS RZ, [RZ] ;  /* 0x00000000fffff984 */ /* 0x000fe20000000800 */
[----:B------:R-:W-:Y:S01]  /*3cc0*/  @!PT LDS RZ, [RZ] ;  /* 0x00000000fffff984 */ /* 0x000fe20000000800 */
[----:B------:R2:W-:Y:S06]  /*3cd0*/  LDGSTS.E.BYPASS.LTC128B.128 [R3], [R10.64], !P5 ;  /* 0x000000000a037fae */ /* 0x0005ec000e901d4e */
[----:B------:R2:W-:Y:S06]  /*3ce0*/  LDGSTS.E.BYPASS.LTC128B.128 [R3+0x1000], [R10.64+0x40], !P0 ;  /* 0x010000400a037fae */ /* 0x0005ec000c101d4e */
[----:B------:R2:W-:Y:S06]  /*3cf0*/  LDGSTS.E.BYPASS.LTC128B.128 [R3+0x2000], [R10.64+0x80], !P6 ;  /* 0x020000800a037fae */ /* 0x0005ec000f101d4e */
[----:B------:R2:W-:Y:S02]  /*3d00*/  @!P1 LDGSTS.E.BYPASS.LTC128B.128 [R5+0x18080], [R8.64] ;  /* 0x1808000008059fae */ /* 0x0005e4000b901d4e */
.L_x_1253:
[-C--:B-1234-:R-:W-:Y:S01]  /*3d10*/  HMMA.16816.F32 R4, R132, R136.reuse, RZ ;  /* 0x000000888404723c */ /* 0x09efe200000018ff */
[----:B------:R-:W-:Y:S01]  /*3d20*/  LDSM.16.M88.4 R164, [R180+0x8080] ;  /* 0x00808000b4a4783b */ /* 0x000fe20000000200 */
[----:B------:R-:W-:Y:S02]  /*3d30*/  UMOV UR4, 0x1800 ;  /* 0x0000180000047882 */ /* 0x000fe40000000000 */
[----:B------:R-:W-:Y:S02]  /*3d40*/  UIMAD UR4, UR5, UR4, 0x800 ;  /* 0x00000800050474a4 */ /* 0x000fe4000f8e0204 */
[----:B------:R-:W-:Y:S02]  /*3d50*/  ULEA UR7, UR19, 0x1, 0x6 ;  /* 0x0000000113077891 */ /* 0x000fe4000f8e303f */
[C---:B------:R-:W-:Y:S01]  /*3d60*/  HMMA.16816.F32 R8, R140.reuse, R136, RZ ;  /* 0x000000888c08723c */ /* 0x040fe200000018ff */
[----:B------:R-:W0:Y:S01]  /*3d70*/  LDGDEPBAR ;  /* 0x00000000000079af */ /* 0x000e220000000000 */
[----:B------:R-:W-:Y:S02]  /*3d80*/  USHF.L.U32 UR6, UR13, 0x7, URZ ;  /* 0x000000070d067899 */ /* 0x000fe4000800063f */
[----:B------:R-:W-:Y:S01]  /*3d90*/  IADD3 R2, R184, UR4, RZ ;  /* 0x00000004b8027c10 */ /* 0x000fe2000fffe0ff */
[----:B------:R-:W-:Y:S02]  /*3da0*/  UIADD3 UR18, UR19, 0x2, URZ ;  /* 0x0000000213127890 */ /* 0x000fe4000fffe03f */
[----:B------:R-:W-:Y:S01]  /*3db0*/  UIADD3 UR6, UR9, UR7, -UR6 ;  /* 0x0000000709067290 */ /* 0x000fe2000fffe806 */
[-C--:B------:R-:W-:Y:S01]  /*3dc0*/  HMMA.16816.F32 R12, R140, R138.reuse, RZ ;  /* 0x0000008a8c0c723c */ /* 0x080fe200000018ff */
[----:B------:R-:W-:Y:S01]  /*3dd0*/  SHF.L.U32 R3, R2, 0x1, RZ ;  /* 0x0000000102037819 */ /* 0x000fe200000006ff */
[----:B------:R-:W-:Y:S04]  /*3de0*/  UISETP.GE.AND UP0, UPT, UR18, UR8, UPT ;  /* 0x000000081200728c */ /* 0x000fe8000bf06270 */
[----:B------:R-:W-:Y:S02]  /*3df0*/  LDSM.16.M88.4 R168, [R3+0x12880] ;  /* 0x0128800003a8783b */ /* 0x000fe40000000200 */
[C---:B------:R-:W-:Y:S06]  /*3e00*/  HMMA.16816.F32 R16, R132.reuse, R138, RZ ;  /* 0x0000008a8410723c */ /* 0x040fec00000018ff */
[----:B------:R-:W1:Y:S02]  /*3e10*/  LDSM.16.M88.4 R136, [R3+0x12080] ;  /* 0x012080000388783b */ /* 0x000e640000000200 */
[-C--:B------:R-:W-:Y:S08]  /*3e20*/  HMMA.16816.F32 R20, R132, R144.reuse, RZ ;  /* 0x000000908414723c */ /* 0x080ff000000018ff */
[C---:B------:R-:W-:Y:S08]  /*3e30*/  HMMA.16816.F32 R24, R140.reuse, R144, RZ ;  /* 0x000000908c18723c */ /* 0x040ff000000018ff */
[-C--:B------:R-:W-:Y:S07]  /*3e40*/  HMMA.16816.F32 R28, R140, R146.reuse, RZ ;  /* 0x000000928c1c723c */ /* 0x080fee00000018ff */
[----:B------:R-:W-:Y:S01]  /*3e50*/  IADD3 R140, R184, UR4, R181 ;  /* 0x00000004b88c7c10 */ /* 0x000fe2000fffe0b5 */
[----:B------:R-:W-:Y:S01]  /*3e60*/  HMMA.16816.F32 R32, R132, R146, RZ ;  /* 0x000000928420723c */ /* 0x000fe200000018ff */
[----:B------:R-:W2:Y:S03]  /*3e70*/  LDSM.16.M88.4 R132, [R180+0x9080] ;  /* 0x00908000b484783b */ /* 0x000ea60000000200 */
[----:B------:R-:W-:Y:S04]  /*3e80*/  SHF.L.U32 R2, R140, 0x1, RZ ;  /* 0x000000018c027819 */ /* 0x000fe800000006ff */
[-C--:B------:R-:W-:Y:S01]  /*3e90*/  HMMA.16816.F32 R4, R148, R152.reuse, R4 ;  /* 0x000000989404723c */ /* 0x080fe20000001804 */
[----:B------:R-:W-:Y:S07]  /*3ea0*/  LDSM.16.M88.4 R144, [R172+0x8080] ;  /* 0x00808000ac90783b */ /* 0x000fee0000000200 */
[C---:B------:R-:W-:Y:S01]  /*3eb0*/  HMMA.16816.F32 R8, R156.reuse, R152, R8 ;  /* 0x000000989c08723c */ /* 0x040fe20000001808 */
[----:B------:R-:W3:Y:S07]  /*3ec0*/  LDSM.16.M88.4 R140, [R2+0x12080] ;  /* 0x01208000028c783b */ /* 0x000eee0000000200 */
[-C--:B------:R-:W-:Y:S08]  /*3ed0*/  HMMA.16816.F32 R12, R156, R154.reuse, R12 ;  /* 0x0000009a9c0c723c */ /* 0x080ff0000000180c */
[C---:B------:R-:W-:Y:S01]  /*3ee0*/  HMMA.16816.F32 R16, R148.reuse, R154, R16 ;  /* 0x0000009a9410723c */ /* 0x040fe20000001810 */
[----:B------:R-:W4:Y:S07]  /*3ef0*/  LDSM.16.M88.4 R152, [R2+0x12880] ;  /* 0x012880000298783b */ /* 0x000f2e0000000200 */
[-C--:B------:R-:W-:Y:S08]  /*3f00*/  HMMA.16816.F32 R20, R148, R160.reuse, R20 ;  /* 0x000000a09414723c */ /* 0x080ff00000001814 */
[C---:B------:R-:W-:Y:S08]  /*3f10*/  HMMA.16816.F32 R24, R156.reuse, R160, R24 ;  /* 0x000000a09c18723c */ /* 0x040ff00000001818 */
[-C--:B------:R-:W-:Y:S07]  /*3f20*/  HMMA.16816.F32 R28, R156, R162.reuse, R28 ;  /* 0x000000a29c1c723c */ /* 0x080fee000000181c */
[----:B------:R-:W-:Y:S01]  /*3f30*/  MOV R157, UR10 ;  /* 0x0000000a009d7c02 */ /* 0x000fe20008000f00 */
[----:B------:R-:W-:Y:S01]  /*3f40*/  HMMA.16816.F32 R32, R148, R162, R32 ;  /* 0x000000a29420723c */ /* 0x000fe20000001820 */
[----:B------:R-:W5:Y:S03]  /*3f50*/  LDSM.16.M88.4 R148, [R172+0x9080] ;  /* 0x00908000ac94783b */ /* 0x000f660000000200 */
[----:B------:R-:W-:Y:S04]  /*3f60*/  IADD3 R157, R190, UR6, -R157 ;  /* 0x00000006be9d7c10 */ /* 0x000fe8000fffe89d */
[-C--:B-1----:R-:W-:Y:S05]  /*3f70*/  HMMA.16816.F32 R4, R136, R164.reuse, R4 ;  /* 0x000000a48804723c */ /* 0x082fea0000001804 */
[----:B------:R-:W-:Y:S03]  /*3f80*/  IADD3 R156, -R210, R157, RZ ;  /* 0x0000009dd29c7210 */ /* 0x000fe60007ffe1ff */
[C---:B------:R-:W-:Y:S04]  /*3f90*/  HMMA.16816.F32 R8, R168.reuse, R164, R8 ;  /* 0x000000a4a808723c */ /* 0x040fe80000001808 */
[----:B------:R-:W-:Y:S02]  /*3fa0*/  IADD3 R162, R156, 0x8, RZ ;  /* 0x000000089ca27810 */ /* 0x000fe40007ffe0ff */
[----:B------:R-:W-:Y:S02]  /*3fb0*/  IMNMX R161, R211, R156, PT ;  /* 0x0000009cd3a17217 */ /* 0x000fe40003800200 */
[-C--:B------:R-:W-:Y:S03]  /*3fc0*/  HMMA.16816.F32 R12, R168, R166.reuse, R12 ;  /* 0x000000a6a80c723c */ /* 0x080fe6000000180c */
[----:B------:R-:W-:Y:S05]  /*3fd0*/  ISETP.GT.AND P0, PT, R161, RZ, PT ;  /* 0x000000ffa100720c */ /* 0x000fea0003f04270 */
        /* <DEDUP_REMOVED lines=8> */
[C---:B----4-:R-:W-:Y:S08]  /*4060*/  HMMA.16816.F32 R8, R152.reuse, R144, R8 ;  /* 0x000000909808723c */ /* 0x050ff00000001808 */
[-C--:B------:R-:W-:Y:S08]  /*4070*/  HMMA.16816.F32 R12, R152, R146.reuse, R12 ;  /* 0x00000092980c723c */ /* 0x080ff0000000180c */
[C---:B------:R-:W-:Y:S01]  /*4080*/  HMMA.16816.F32 R16, R140.reuse, R146, R16 ;  /* 0x000000928c10723c */ /* 0x040fe20000001810 */
[----:B------:R2:W3:Y:S07]  /*4090*/  LDSM.16.M88.4 R144, [R3+0x13880] ;  /* 0x013880000390783b */ /* 0x0004ee0000000200 */
[-C--:B-----5:R-:W-:Y:S08]  /*40a0*/  HMMA.16816.F32 R20, R140, R148.reuse, R20 ;  /* 0x000000948c14723c */ /* 0x0a0ff00000001814 */
[C---:B------:R-:W-:Y:S07]  /*40b0*/  HMMA.16816.F32 R24, R152.reuse, R148, R24 ;  /* 0x000000949818723c */ /* 0x040fee0000001818 */
[----:B------:R-:W-:Y:S01]  /*40c0*/  FSEL R149, R215, -INF , P0 ;  /* 0xff800000d7957808 */ /* 0x000fe20000000000 */
[-C--:B------:R-:W-:Y:S03]  /*40d0*/  HMMA.16816.F32 R28, R152, R150.reuse, R28 ;  /* 0x00000096981c723c */ /* 0x080fe6000000181c */
[----:B------:R-:W-:Y:S01]  /*40e0*/  ISETP.GT.AND P0, PT, R161, 0x1, PT ;  /* 0x00000001a100780c */ /* 0x000fe20003f04270 */
[--C-:B--2---:R-:W-:Y:S02]  /*40f0*/  FFMA.FTZ R3, R149, c[0x0][0x29c], -R248.reuse ;  /* 0x0000a70095037a23 */ /* 0x104fe400000108f8 */
[----:B------:R-:W-:Y:S01]  /*4100*/  FFMA.FTZ R215, -R215, R215, 1 ;  /* 0x3f800000d7d77423 */ /* 0x000fe200000101d7 */
[C---:B------:R-:W-:Y:S01]  /*4110*/  FSEL R149, R216.reuse, -INF , P0 ;  /* 0xff800000d8957808 */ /* 0x040fe20000000000 */
[----:B------:R-:W-:Y:S01]  /*4120*/  HMMA.16816.F32 R32, R140, R150, R32 ;  /* 0x000000968c20723c */ /* 0x000fe20000001820 */
[----:B------:R-:W2:Y:S01]  /*4130*/  LDSM.16.M88.4 R140, [R180+0xb080] ;  /* 0x00b08000b48c783b */ /* 0x000ea20000000200 */
[----:B------:R-:W4:Y:S02]  /*4140*/  MUFU.EX2 R3, R3 ;  /* 0x0000000300037308 */ /* 0x000f240000000800 */
[----:B------:R-:W-:Y:S01]  /*4150*/  ISETP.GT.AND P0, PT, R161, 0x20, PT ;  /* 0x00000020a100780c */ /* 0x000fe20003f04270 */
[--C-:B------:R-:W-:Y:S02]  /*4160*/  FFMA.FTZ R158, R149, c[0x0][0x29c], -R248.reuse ;  /* 0x0000a700959e7a23 */ /* 0x100fe400000108f8 */
[----:B------:R-:W-:Y:S01]  /*4170*/  FFMA.FTZ R216, -R216, R216, 1 ;  /* 0x3f800000d8d87423 */ /* 0x000fe200000101d8 */
[-C--:B-1----:R-:W-:Y:S04]  /*4180*/  HMMA.16816.F32 R4, R132, R136.reuse, R4 ;  /* 0x000000888404723c */ /* 0x082fe80000001804 */
[----:B------:R-:W1:Y:S01]  /*4190*/  MUFU.EX2 R158, R158 ;  /* 0x0000009e009e7308 */ /* 0x000e620000000800 */
[----:B------:R-:W-:Y:S02]  /*41a0*/  FSEL R149, R224, -INF , P0 ;  /* 0xff800000e0957808 */ /* 0x000fe40000000000 */
[----:B------:R-:W-:Y:S01]  /*41b0*/  ISETP.GT.AND P0, PT, R161, 0x21, PT ;  /* 0x00000021a100780c */ /* 0x000fe20003f04270 */
[C---:B---3--:R-:W-:Y:S04]  /*41c0*/  HMMA.16816.F32 R8, R144.reuse, R136, R8 ;  /* 0x000000889008723c */ /* 0x048fe80000001808 */
[--C-:B------:R-:W-:Y:S01]  /*41d0*/  FFMA.FTZ R157, R149, c[0x0][0x29c], -R248.reuse ;  /* 0x0000a700959d7a23 */ /* 0x100fe200000108f8 */
[----:B------:R-:W-:Y:S02]  /*41e0*/  FSEL R149, R225, -INF , P0 ;  /* 0xff800000e1957808 */ /* 0x000fe40000000000 */
[----:B------:R-:W-:Y:S01]  /*41f0*/  ISETP.GT.AND P0, PT, R161, 0x40, PT ;  /* 0x00000040a100780c */ /* 0x000fe20003f04270 */
[-C--:B------:R-:W-:Y:S02]  /*4200*/  HMMA.16816.F32 R12, R144, R138.reuse, R12 ;  /* 0x0000008a900c723c */ /* 0x080fe4000000180c */
[----:B------:R-:W3:Y:S02]  /*4210*/  MUFU.EX2 R157, R157 ;  /* 0x0000009d009d7308 */ /* 0x000ee40000000800 */
[--C-:B------:R-:W-:Y:S01]  /*4220*/  FFMA.FTZ R160, R149, c[0x0][0x29c], -R248.reuse ;  /* 0x0000a70095a07a23 */ /* 0x100fe200000108f8 */
[----:B------:R-:W-:Y:S01]  /*4230*/  FSEL R153, R228, -INF , P0 ;  /* 0xff800000e4997808 */ /* 0x000fe20000000000 */
[----:B------:R-:W-:Y:S01]  /*4240*/  LDSM.16.M88.4 R148, [R172+0xa080] ;  /* 0x00a08000ac94783b */ /* 0x000fe20000000200 */
[----:B------:R-:W-:Y:S01]  /*4250*/  ISETP.GT.AND P0, PT, R161, 0x41, PT ;  /* 0x00000041a100780c */ /* 0x000fe20003f04270 */
[C---:B------:R-:W-:Y:S04]  /*4260*/  HMMA.16816.F32 R16, R132.reuse, R138, R16 ;  /* 0x0000008a8410723c */ /* 0x040fe80000001810 */
[--C-:B------:R-:W-:Y:S01]  /*4270*/  FFMA.FTZ R159, R153, c[0x0][0x29c], -R248.reuse ;  /* 0x0000a700999f7a23 */ /* 0x100fe200000108f8 */
[----:B------:R-:W5:Y:S01]  /*4280*/  MUFU.EX2 R160, R160 ;  /* 0x000000a000a07308 */ /* 0x000f620000000800 */
[----:B------:R-:W1:Y:S01]  /*4290*/  LDSM.16.M88.4 R136, [R2+0x13080] ;  /* 0x013080000288783b */ /* 0x000e620000000200 */
[----:B------:R-:W-:Y:S01]  /*42a0*/  FSEL R163, R229, -INF , P0 ;  /* 0xff800000e5a37808 */ /* 0x000fe20000000000 */
[-C--:B--2---:R-:W-:Y:S03]  /*42b0*/  HMMA.16816.F32 R20, R132, R140.reuse, R20 ;  /* 0x0000008c8414723c */ /* 0x084fe60000001814 */
[C---:B------:R-:W-:Y:S03]  /*42c0*/  ISETP.GT.AND P0, PT, R161.reuse, 0x60, PT ;  /* 0x00000060a100780c */ /* 0x040fe60003f04270 */
[----:B------:R2:W3:Y:S01]  /*42d0*/  LDSM.16.M88.4 R152, [R2+0x13880] ;  /* 0x013880000298783b */ /* 0x0004e20000000200 */
[----:B------:R-:W-:Y:S01]  /*42e0*/  MUFU.EX2 R159, R159 ;  /* 0x0000009f009f7308 */ /* 0x000fe20000000800 */
[C---:B------:R-:W-:Y:S07]  /*42f0*/  HMMA.16816.F32 R24, R144.reuse, R140, R24 ;  /* 0x0000008c9018723c */ /* 0x040fee0000001818 */
[C---:B------:R-:W-:Y:S01]  /*4300*/  FSEL R141, R242.reuse, -INF , P0 ;  /* 0xff800000f28d7808 */ /* 0x040fe20000000000 */
[-C--:B------:R-:W-:Y:S03]  /*4310*/  HMMA.16816.F32 R28, R144, R142.reuse, R28 ;  /* 0x0000008e901c723c */ /* 0x080fe6000000181c */
[----:B------:R-:W-:Y:S01]  /*4320*/  ISETP.GT.AND P0, PT, R161, 0x61, PT ;  /* 0x00000061a100780c */ /* 0x000fe20003f04270 */
[--C-:B------:R-:W-:Y:S02]  /*4330*/  FFMA.FTZ R140, R163, c[0x0][0x29c], -R248.reuse ;  /* 0x0000a700a38c7a23 */ /* 0x100fe400000108f8 */
[----:B------:R-:W-:Y:S01]  /*4340*/  FFMA.FTZ R242, -R242, R242, 1 ;  /* 0x3f800000f2f27423 */ /* 0x000fe200000101f2 */
[----:B------:R-:W-:Y:S01]  /*4350*/  IMNMX R144, R211, R162, PT ;  /* 0x000000a2d3907217 */ /* 0x000fe20003800200 */
[----:B------:R-:W-:Y:S01]  /*4360*/  HMMA.16816.F32 R32, R132, R142, R32 ;  /* 0x0000008e8420723c */ /* 0x000fe20000001820 */
[----:B------:R-:W4:Y:S01]  /*4370*/  LDSM.16.M88.4 R132, [R172+0xb080] ;  /* 0x00b08000ac84783b */ /* 0x000f220000000200 */
[----:B------:R-:W-:Y:S02]  /*4380*/  MUFU.EX2 R140, R140 ;  /* 0x0000008c008c7308 */ /* 0x000fe40000000800 */
[--C-:B--2---:R-:W-:Y:S01]  /*4390*/  FFMA.FTZ R2, R141, c[0x0][0x29c], -R248.reuse ;  /* 0x0000a7008d027a23 */ /* 0x104fe200000108f8 */
[C---:B------:R-:W-:Y:S01]  /*43a0*/  FSEL R141, R243.reuse, -INF , P0 ;  /* 0xff800000f38d7808 */ /* 0x040fe20000000000 */
[----:B------:R-:W-:Y:S01]  /*43b0*/  FFMA.FTZ R243, -R243, R243, 1 ;  /* 0x3f800000f3f37423 */ /* 0x000fe200000101f3 */
[C---:B------:R-:W-:Y:S02]  /*43c0*/  ISETP.GT.AND P0, PT, R144.reuse, RZ, PT ;  /* 0x000000ff9000720c */ /* 0x040fe40003f04270 */
[C---:B------:R-:W-:Y:S02]  /*43d0*/  ISETP.GT.AND P6, PT, R144.reuse, 0x21, PT ;  /* 0x000000219000780c */ /* 0x040fe40003fc4270 */
[----:B------:R-:W-:Y:S01]  /*43e0*/  ISETP.GT.AND P5, PT, R144, 0x40, PT ;  /* 0x000000409000780c */ /* 0x000fe20003fa4270 */
[----:B------:R-:W-:Y:S01]  /*43f0*/  FFMA.FTZ R248, R141, c[0x0][0x29c], -R248 ;  /* 0x0000a7008df87a23 */ /* 0x000fe200000108f8 */
[-C--:B-1----:R-:W-:Y:S01]  /*4400*/  HMMA.16816.F32 R4, R136, R148.reuse, R4 ;  /* 0x000000948804723c */ /* 0x082fe20000001804 */
[----:B------:R-:W1:Y:S04]  /*4410*/  MUFU.EX2 R2, R2 ;  /* 0x0000000200027308 */ /* 0x000e680000000800 */
[C---:B------:R-:W-:Y:S01]  /*4420*/  FSEL R146, R212.reuse, -INF , P0 ;  /* 0xff800000d4927808 */ /* 0x040fe20000000000 */
[----:B------:R-:W-:Y:S01]  /*4430*/  FFMA.FTZ R212, -R212, R212, 1 ;  /* 0x3f800000d4d47423 */ /* 0x000fe200000101d4 */
[----:B------:R-:W-:Y:S01]  /*4440*/  ISETP.GT.AND P0, PT, R144, 0x1, PT ;  /* 0x000000019000780c */ /* 0x000fe20003f04270 */
[C---:B---3--:R-:W-:Y:S03]  /*4450*/  HMMA.16816.F32 R8, R152.reuse, R148, R8 ;  /* 0x000000949808723c */ /* 0x048fe60000001808 */
[----:B------:R-:W2:Y:S01]  /*4460*/  MUFU.EX2 R141, R248 ;  /* 0x000000f8008d7308 */ /* 0x000ea20000000800 */
[--C-:B------:R-:W-:Y:S01]  /*4470*/  FFMA.FTZ R142, R146, c[0x0][0x29c], -R247.reuse ;  /* 0x0000a700928e7a23 */ /* 0x100fe200000108f7 */
[C---:B------:R-:W-:Y:S01]  /*4480*/  FSEL R146, R213.reuse, -INF , P0 ;  /* 0xff800000d5927808 */ /* 0x040fe20000000000 */
[----:B------:R-:W-:Y:S01]  /*4490*/  FFMA.FTZ R213, -R213, R213, 1 ;  /* 0x3f800000d5d57423 */ /* 0x000fe200000101d5 */
[----:B------:R-:W-:Y:S01]  /*44a0*/  ISETP.GT.AND P0, PT, R144, 0x20, PT ;  /* 0x000000209000780c */ /* 0x000fe20003f04270 */
[-C--:B------:R-:W-:Y:S04]  /*44b0*/  HMMA.16816.F32 R12, R152, R150.reuse, R12 ;  /* 0x00000096980c723c */ /* 0x080fe8000000180c */
[--C-:B------:R-:W-:Y:S01]  /*44c0*/  FFMA.FTZ R143, R146, c[0x0][0x29c], -R247.reuse ;  /* 0x0000a700928f7a23 */ /* 0x100fe200000108f7 */
[----:B------:R-:W-:Y:S01]  /*44d0*/  FSEL R146, R226, -INF , P0 ;  /* 0xff800000e2927808 */ /* 0x000fe20000000000 */
[----:B------:R-:W-:Y:S01]  /*44e0*/  MUFU.EX2 R142, R142 ;  /* 0x0000008e008e7308 */ /* 0x000fe20000000800 */
[----:B------:R-:W-:Y:S01]  /*44f0*/  ISETP.GT.AND P0, PT, R144, 0x41, PT ;  /* 0x000000419000780c */ /* 0x000fe20003f04270 */
[C---:B------:R-:W-:Y:S04]  /*4500*/  HMMA.16816.F32 R16, R136.reuse, R150, R16 ;  /* 0x000000968810723c */ /* 0x040fe80000001810 */
[----:B------:R-:W-:Y:S01]  /*4510*/  FSEL R148, R227, -INF , P6 ;  /* 0xff800000e3947808 */ /* 0x000fe20003000000 */
[--C-:B------:R-:W-:Y:S01]  /*4520*/  FFMA.FTZ R145, R146, c[0x0][0x29c], -R247.reuse ;  /* 0x0000a70092917a23 */ /* 0x100fe200000108f7 */
[----:B------:R-:W-:Y:S02]  /*4530*/  ISETP.GT.AND P6, PT, R144, 0x60, PT ;  /* 0x000000609000780c */ /* 0x000fe40003fc4270 */
[-C--:B----4-:R-:W-:Y:S01]  /*4540*/  HMMA.16816.F32 R20, R136, R132.reuse, R20 ;  /* 0x000000848814723c */ /* 0x090fe20000001814 */
[----:B------:R-:W-:Y:S03]  /*4550*/  MUFU.EX2 R143, R143 ;  /* 0x0000008f008f7308 */ /* 0x000fe60000000800 */
[----:B------:R-:W-:Y:S01]  /*4560*/  FSEL R146, R230, -INF , P5 ;  /* 0xff800000e6927808 */ /* 0x000fe20002800000 */
[--C-:B------:R-:W-:Y:S01]  /*4570*/  FFMA.FTZ R148, R148, c[0x0][0x29c], -R247.reuse ;  /* 0x0000a70094947a23 */ /* 0x100fe200000108f7 */
[----:B------:R-:W-:Y:S01]  /*4580*/  ISETP.GT.AND P5, PT, R144, 0x61, PT ;  /* 0x000000619000780c */ /* 0x000fe20003fa4270 */
[----:B------:R-:W-:Y:S01]  /*4590*/  FFMA.FTZ R230, -R230, R230, 1 ;  /* 0x3f800000e6e67423 */ /* 0x000fe200000101e6 */
[C---:B------:R-:W-:Y:S01]  /*45a0*/  HMMA.16816.F32 R24, R152.reuse, R132, R24 ;  /* 0x000000849818723c */ /* 0x040fe20000001818 */
[----:B------:R-:W3:Y:S02]  /*45b0*/  LDS R144, [R239+0x18280] ;  /* 0x01828000ef907984 */ /* 0x000ee40000000800 */
[----:B------:R-:W-:Y:S01]  /*45c0*/  MUFU.EX2 R148, R148 ;  /* 0x0000009400947308 */ /* 0x000fe20000000800 */
[----:B------:R-:W-:Y:S01]  /*45d0*/  IADD3 R162, R156, 0x20, RZ ;  /* 0x000000209ca27810 */ /* 0x000fe20007ffe0ff */
[--C-:B------:R-:W-:Y:S01]  /*45e0*/  FFMA.FTZ R146, R146, c[0x0][0x29c], -R247.reuse ;  /* 0x0000a70092927a23 */ /* 0x100fe200000108f7 */
[C---:B------:R-:W-:Y:S01]  /*45f0*/  FSEL R164, R231.reuse, -INF , P0 ;  /* 0xff800000e7a47808 */ /* 0x040fe20000000000 */
[----:B------:R-:W-:Y:S01]  /*4600*/  FFMA.FTZ R231, -R231, R231, 1 ;  /* 0x3f800000e7e77423 */ /* 0x000fe200000101e7 */
[-C--:B------:R-:W-:Y:S04]  /*4610*/  HMMA.16816.F32 R28, R152, R134.reuse, R28 ;  /* 0x00000086981c723c */ /* 0x080fe8000000181c */
[----:B------:R-:W-:Y:S01]  /*4620*/  IMNMX R162, R211, R162, PT ;  /* 0x000000a2d3a27217 */ /* 0x000fe20003800200 */
[----:B------:R-:W-:Y:S01]  /*4630*/  MUFU.EX2 R146, R146 ;  /* 0x0000009200927308 */ /* 0x000fe20000000800 */
[--C-:B------:R-:W-:Y:S01]  /*4640*/  FFMA.FTZ R163, R164, c[0x0][0x29c], -R247.reuse ;  /* 0x0000a700a4a37a23 */ /* 0x100fe200000108f7 */
[----:B------:R-:W-:Y:S01]  /*4650*/  FSEL R168, R245, -INF , P6 ;  /* 0xff800000f5a87808 */ /* 0x000fe20003000000 */
[----:B------:R-:W-:Y:S01]  /*4660*/  HMMA.16816.F32 R32, R136, R134, R32 ;  /* 0x000000868820723c */ /* 0x000fe20000001820 */
[----:B------:R-:W4:Y:S03]  /*4670*/  LDS R138, [R239+0x182a0] ;  /* 0x0182a000ef8a7984 */ /* 0x000f260000000800 */
[----:B------:R-:W-:Y:S01]  /*4680*/  ISETP.GT.AND P0, PT, R162, RZ, PT ;  /* 0x000000ffa200720c */ /* 0x000fe20003f04270 */
[--C-:B------:R-:W-:Y:S01]  /*4690*/  FFMA.FTZ R168, R168, c[0x0][0x29c], -R247.reuse ;  /* 0x0000a700a8a87a23 */ /* 0x100fe200000108f7 */
[----:B------:R-:W-:Y:S01]  /*46a0*/  FSEL R150, R246, -INF , P5 ;  /* 0xff800000f6967808 */ /* 0x000fe20002800000 */
[----:B------:R-:W1:Y:S01]  /*46b0*/  MUFU.EX2 R145, R145 ;  /* 0x0000009100917308 */ /* 0x000e620000000800 */
[----:B------:R-:W-:Y:S01]  /*46c0*/  FSEL R161, R214, -INF , P0 ;  /* 0xff800000d6a17808 */ /* 0x000fe20000000000 */
[----:B------:R-:W-:Y:S01]  /*46d0*/  FFMA.FTZ R139, -R224, R224, 1 ;  /* 0x3f800000e08b7423 */ /* 0x000fe200000101e0 */
[----:B------:R-:W-:Y:S02]  /*46e0*/  ISETP.GT.AND P0, PT, R162, 0x21, PT ;  /* 0x00000021a200780c */ /* 0x000fe40003f04270 */
[----:B------:R-:W-:Y:S01]  /*46f0*/  FFMA.FTZ R247, R150, c[0x0][0x29c], -R247 ;  /* 0x0000a70096f77a23 */ /* 0x000fe200000108f7 */
[----:B------:R-:W-:Y:S01]  /*4700*/  ISETP.GT.AND P5, PT, R162, 0x20, PT ;  /* 0x00000020a200780c */ /* 0x000fe20003fa4270 */
[--C-:B------:R-:W-:Y:S01]  /*4710*/  FFMA.FTZ R152, R161, c[0x0][0x29c], -R244.reuse ;  /* 0x0000a700a1987a23 */ /* 0x100fe200000108f4 */
[----:B------:R-:W-:Y:S01]  /*4720*/  FSEL R147, R221, -INF , P0 ;  /* 0xff800000dd937808 */ /* 0x000fe20000000000 */
[----:B------:R-:W-:Y:S01]  /*4730*/  FFMA.FTZ R214, -R214, R214, 1 ;  /* 0x3f800000d6d67423 */ /* 0x000fe200000101d6 */
[----:B------:R-:W1:Y:S01]  /*4740*/  MUFU.EX2 R163, R163 ;  /* 0x000000a300a37308 */ /* 0x000e620000000800 */
[----:B------:R-:W-:Y:S02]  /*4750*/  IADD3 R156, R156, 0x28, RZ ;  /* 0x000000289c9c7810 */ /* 0x000fe40007ffe0ff */
[----:B------:R-:W-:Y:S01]  /*4760*/  FFMA.FTZ R147, R147, c[0x0][0x29c], -R244 ;  /* 0x0000a70093937a23 */ /* 0x000fe200000108f4 */
[----:B------:R-:W-:Y:S02]  /*4770*/  ISETP.GT.AND P6, PT, R162, 0x1, PT ;  /* 0x00000001a200780c */ /* 0x000fe40003fc4270 */
[----:B------:R-:W-:Y:S01]  /*4780*/  FSEL R149, R220, -INF , P5 ;  /* 0xff800000dc957808 */ /* 0x000fe20002800000 */
[--C-:B---3--:R-:W-:Y:S01]  /*4790*/  FADD.FTZ R154, R4, -R144.reuse ;  /* 0x80000090049a7221 */ /* 0x108fe20000010000 */
[----:B------:R-:W-:Y:S01]  /*47a0*/  FSEL R151, R217, -INF , P6 ;  /* 0xff800000d9977808 */ /* 0x000fe20003000000 */
[--C-:B------:R-:W-:Y:S01]  /*47b0*/  FADD.FTZ R153, R5, -R144.reuse ;  /* 0x8000009005997221 */ /* 0x100fe20000010000 */
[----:B------:R-:W3:Y:S01]  /*47c0*/  MUFU.EX2 R247, R247 ;  /* 0x000000f700f77308 */ /* 0x000ee20000000800 */
[----:B------:R-:W-:Y:S01]  /*47d0*/  FMUL.FTZ R154, R3, R154 ;  /* 0x0000009a039a7220 */ /* 0x000fe20000410000 */
[C---:B------:R-:W-:Y:S01]  /*47e0*/  F2FP.PACK_AB R3, R158.reuse, R3 ;  /* 0x000000039e03723e */ /* 0x040fe200000000ff */
[----:B------:R-:W-:Y:S01]  /*47f0*/  FMUL.FTZ R153, R158, R153 ;  /* 0x000000999e997220 */ /* 0x000fe20000410000 */
[----:B------:R-:W-:Y:S01]  /*4800*/  IMNMX R167, R211, R156, PT ;  /* 0x0000009cd3a77217 */ /* 0x000fe20003800200 */
[--C-:B------:R-:W-:Y:S01]  /*4810*/  FADD.FTZ R16, R16, -R144.reuse ;  /* 0x8000009010107221 */ /* 0x100fe20000010000 */
[C---:B------:R-:W-:Y:S01]  /*4820*/  ISETP.GT.AND P6, PT, R162.reuse, 0x40, PT ;  /* 0x00000040a200780c */ /* 0x040fe20003fc4270 */
[--C-:B------:R-:W-:Y:S01]  /*4830*/  FADD.FTZ R17, R17, -R144.reuse ;  /* 0x8000009011117221 */ /* 0x100fe20000010000 */
[----:B------:R-:W-:Y:S01]  /*4840*/  ISETP.GT.AND P5, PT, R162, 0x41, PT ;  /* 0x00000041a200780c */ /* 0x000fe20003fa4270 */
[--C-:B------:R-:W-:Y:S01]  /*4850*/  FADD.FTZ R20, R20, -R144.reuse ;  /* 0x8000009014147221 */ /* 0x100fe20000010000 */
[----:B------:R1:W-:Y:S01]  /*4860*/  MUFU.EX2 R158, R147 ;  /* 0x00000093009e7308 */ /* 0x0003e20000000800 */
[----:B------:R-:W-:Y:S01]  /*4870*/  FADD.FTZ R21, R21, -R144 ;  /* 0x8000009015157221 */ /* 0x000fe20000010000 */
[----:B------:R-:W-:Y:S01]  /*4880*/  ISETP.GT.AND P0, PT, R162, 0x60, PT ;  /* 0x00000060a200780c */ /* 0x000fe20003f04270 */
[----:B------:R-:W-:Y:S01]  /*4890*/  FMUL.FTZ R154, R154, R215 ;  /* 0x000000d79a9a7220 */ /* 0x000fe20000410000 */
[----:B------:R-:W-:Y:S01]  /*48a0*/  FSEL R165, R232, -INF , P6 ;  /* 0xff800000e8a57808 */ /* 0x000fe20003000000 */
[----:B------:R-:W-:Y:S01]  /*48b0*/  FMUL.FTZ R153, R153, R216 ;  /* 0x000000d899997220 */ /* 0x000fe20000410000 */
[----:B------:R-:W-:Y:S01]  /*48c0*/  FSEL R183, R233, -INF , P5 ;  /* 0xff800000e9b77808 */ /* 0x000fe20002800000 */
[----:B------:R-:W-:Y:S01]  /*48d0*/  FMUL.FTZ R16, R157, R16 ;  /* 0x000000109d107220 */ /* 0x000fe20000410000 */
[----:B------:R-:W-:Y:S01]  /*48e0*/  ISETP.GT.AND P6, PT, R162, 0x61, PT ;  /* 0x00000061a200780c */ /* 0x000fe20003fc4270 */
[C---:B-----5:R-:W-:Y:S01]  /*48f0*/  FMUL.FTZ R17, R160.reuse, R17 ;  /* 0x00000011a0117220 */ /* 0x060fe20000410000 */
[----:B------:R-:W-:Y:S01]  /*4900*/  F2FP.PACK_AB R153, R153, R154 ;  /* 0x0000009a9999723e */ /* 0x000fe200000000ff */
[----:B------:R-:W5:Y:S01]  /*4910*/  MUFU.EX2 R168, R168 ;  /* 0x000000a800a87308 */ /* 0x000f620000000800 */
[----:B------:R-:W-:Y:S01]  /*4920*/  F2FP.PACK_AB R154, R160, R157 ;  /* 0x0000009da09a723e */ /* 0x000fe200000000ff */
[----:B------:R-:W-:Y:S01]  /*4930*/  FFMA.FTZ R160, -R225, R225, 1 ;  /* 0x3f800000e1a07423 */ /* 0x000fe200000101e1 */
[----:B------:R-:W-:Y:S01]  /*4940*/  ISETP.GT.AND P5, PT, R167, RZ, PT ;  /* 0x000000ffa700720c */ /* 0x000fe20003fa4270 */
[----:B------:R-:W-:Y:S01]  /*4950*/  FMUL.FTZ R16, R16, R139 ;  /* 0x0000008b10107220 */ /* 0x000fe20000410000 */
[----:B------:R-:W-:Y:S01]  /*4960*/  FSEL R171, R236, -INF , P0 ;  /* 0xff800000ecab7808 */ /* 0x000fe20000000000 */
[----:B------:R-:W-:Y:S01]  /*4970*/  FMUL.FTZ R17, R17, R160 ;  /* 0x000000a011117220 */ /* 0x000fe20000410000 */
[----:B------:R-:W-:Y:S01]  /*4980*/  ISETP.GT.AND P0, PT, R167, 0x1, PT ;  /* 0x00000001a700780c */ /* 0x000fe20003f04270 */
[----:B------:R-:W-:Y:S01]  /*4990*/  FFMA.FTZ R149, R149, c[0x0][0x29c], -R244 ;  /* 0x0000a70095957a23 */ /* 0x000fe200000108f4 */
[----:B------:R-:W-:Y:S01]  /*49a0*/  FSEL R169, R237, -INF , P6 ;  /* 0xff800000eda97808 */ /* 0x000fe20003000000 */
[----:B----4-:R-:W-:Y:S01]  /*49b0*/  FADD.FTZ R18, R18, -R138 ;  /* 0x8000008a12127221 */ /* 0x010fe20000010000 */
[----:B------:R-:W-:Y:S01]  /*49c0*/  F2FP.PACK_AB R16, R17, R16 ;  /* 0x000000101110723e */ /* 0x000fe200000000ff */
[----:B------:R-:W-:Y:S01]  /*49d0*/  FFMA.FTZ R151, R151, c[0x0][0x29c], -R244 ;  /* 0x0000a70097977a23 */ /* 0x000fe200000108f4 */
[----:B------:R-:W-:Y:S01]  /*49e0*/  FSEL R166, R218, -INF , P5 ;  /* 0xff800000daa67808 */ /* 0x000fe20002800000 */
[--C-:B-1----:R-:W-:Y:S01]  /*49f0*/  FADD.FTZ R147, R32, -R144.reuse ;  /* 0x8000009020937221 */ /* 0x102fe20000010000 */
[----:B------:R-:W-:Y:S01]  /*4a00*/  ISETP.GT.AND P6, PT, R167, 0x20, PT ;  /* 0x00000020a700780c */ /* 0x000fe20003fc4270 */
[----:B------:R-:W-:Y:S01]  /*4a10*/  FADD.FTZ R144, R33, -R144 ;  /* 0x8000009021907221 */ /* 0x000fe20000010000 */
[----:B------:R-:W1:Y:S01]  /*4a20*/  MUFU.EX2 R149, R149 ;  /* 0x0000009500957308 */ /* 0x000e620000000800 */
[----:B------:R-:W-:Y:S01]  /*4a30*/  FMUL.FTZ R147, R2, R147 ;  /* 0x0000009302937220 */ /* 0x000fe20000410000 */
[C---:B--2---:R-:W-:Y:S01]  /*4a40*/  F2FP.PACK_AB R2, R141.reuse, R2 ;  /* 0x000000028d02723e */ /* 0x044fe200000000ff */
[----:B------:R-:W-:Y:S01]  /*4a50*/  FMUL.FTZ R144, R141, R144 ;  /* 0x000000908d907220 */ /* 0x000fe20000410000 */
[----:B------:R-:W-:Y:S01]  /*4a60*/  FSEL R164, R219, -INF , P0 ;  /* 0xff800000dba47808 */ /* 0x000fe20000000000 */
[----:B------:R-:W2:Y:S01]  /*4a70*/  LDS R141, [R239+0x18300] ;  /* 0x01830000ef8d7984 */ /* 0x000ea20000000800 */
[----:B------:R-:W-:Y:S01]  /*4a80*/  FMUL.FTZ R20, R159, R20 ;  /* 0x000000149f147220 */ /* 0x000fe20000410000 */
[----:B------:R-:W-:Y:S01]  /*4a90*/  F2FP.PACK_AB R159, R140, R159 ;  /* 0x0000009f8c9f723e */ /* 0x000fe200000000ff */
[----:B------:R-:W-:Y:S01]  /*4aa0*/  FFMA.FTZ R139, -R228, R228, 1 ;  /* 0x3f800000e48b7423 */ /* 0x000fe200000101e4 */
[----:B------:R-:W-:Y:S01]  /*4ab0*/  ISETP.GT.AND P5, PT, R167, 0x21, PT ;  /* 0x00000021a700780c */ /* 0x000fe20003fa4270 */
[--C-:B------:R-:W-:Y:S01]  /*4ac0*/  FADD.FTZ R17, R22, -R138.reuse ;  /* 0x8000008a16117221 */ /* 0x100fe20000010000 */
[----:B------:R-:W-:Y:S01]  /*4ad0*/  FSEL R162, R222, -INF , P6 ;  /* 0xff800000dea27808 */ /* 0x000fe20003000000 */
[----:B------:R-:W-:Y:S01]  /*4ae0*/  FMUL.FTZ R21, R140, R21 ;  /* 0x000000158c157220 */ /* 0x000fe20000410000 */
[----:B------:R-:W-:Y:S01]  /*4af0*/  MUFU.EX2 R152, R152 ;  /* 0x0000009800987308 */ /* 0x000fe20000000800 */
[----:B------:R-:W-:Y:S01]  /*4b00*/  FFMA.FTZ R140, -R229, R229, 1 ;  /* 0x3f800000e58c7423 */ /* 0x000fe200000101e5 */
[----:B------:R-:W-:Y:S01]  /*4b10*/  FSEL R156, R223, -INF , P5 ;  /* 0xff800000df9c7808 */ /* 0x000fe20002800000 */
[--C-:B------:R-:W-:Y:S01]  /*4b20*/  FADD.FTZ R22, R23, -R138.reuse ;  /* 0x8000008a17167221 */ /* 0x100fe20000010000 */
[----:B------:R-:W4:Y:S01]  /*4b30*/  LDS R239, [R239+0x18320] ;  /* 0x01832000efef7984 */ /* 0x000f220000000800 */
[----:B------:R-:W-:Y:S01]  /*4b40*/  FMUL.FTZ R18, R145, R18 ;  /* 0x0000001291127220 */ /* 0x000fe20000410000 */
[----:B------:R-:W-:Y:S01]  /*4b50*/  ISETP.GT.AND P0, PT, R167, 0x40, PT ;  /* 0x00000040a700780c */ /* 0x000fe20003f04270 */
[----:B------:R-:W-:Y:S01]  /*4b60*/  FFMA.FTZ R23, -R226, R226, 1 ;  /* 0x3f800000e2177423 */ /* 0x000fe200000101e2 */
[----:B------:R-:W-:Y:S01]  /*4b70*/  STS [R204+0x18480], R3 ;  /* 0x01848003cc007388 */ /* 0x000fe20000000800 */
[----:B------:R-:W-:Y:S01]  /*4b80*/  FMUL.FTZ R17, R146, R17 ;  /* 0x0000001192117220 */ /* 0x000fe20000410000 */
[----:B------:R-:W1:Y:S01]  /*4b90*/  MUFU.EX2 R151, R151 ;  /* 0x0000009700977308 */ /* 0x000e620000000800 */
[----:B------:R-:W-:Y:S01]  /*4ba0*/  FMUL.FTZ R20, R20, R139 ;  /* 0x0000008b14147220 */ /* 0x000fe20000410000 */
[----:B------:R-:W-:Y:S01]  /*4bb0*/  F2FP.PACK_AB R139, R143, R142 ;  /* 0x0000008e8f8b723e */ /* 0x000fe200000000ff */
[----:B------:R-:W-:Y:S01]  /*4bc0*/  FMUL.FTZ R21, R21, R140 ;  /* 0x0000008c15157220 */ /* 0x000fe20000410000 */
[----:B------:R-:W-:Y:S01]  /*4bd0*/  ISETP.GT.AND P6, PT, R167, 0x41, PT ;  /* 0x00000041a700780c */ /* 0x000fe20003fc4270 */
[--C-:B------:R-:W-:Y:S01]  /*4be0*/  FADD.FTZ R33, R6, -R138.reuse ;  /* 0x8000008a06217221 */ /* 0x100fe20000010000 */
[----:B------:R-:W-:Y:S01]  /*4bf0*/  FSEL R150, R234, -INF , P0 ;  /* 0xff800000ea967808 */ /* 0x000fe20000000000 */
[--C-:B------:R-:W-:Y:S01]  /*4c00*/  FADD.FTZ R140, R7, -R138.reuse ;  /* 0x8000008a078c7221 */ /* 0x100fe20000010000 */
[----:B------:R-:W-:Y:S01]  /*4c10*/  F2FP.PACK_AB R21, R21, R20 ;  /* 0x000000141515723e */ /* 0x000fe200000000ff */
[----:B------:R-:W-:Y:S01]  /*4c20*/  FMUL.FTZ R22, R163, R22 ;  /* 0x00000016a3167220 */ /* 0x000fe20000410000 */
[----:B------:R-:W-:Y:S01]  /*4c30*/  F2FP.PACK_AB R20, R148, R145 ;  /* 0x000000919414723e */ /* 0x000fe200000000ff */
[--C-:B------:R-:W-:Y:S01]  /*4c40*/  FADD.FTZ R19, R19, -R138.reuse ;  /* 0x8000008a13137221 */ /* 0x100fe20000010000 */
[----:B------:R-:W-:Y:S01]  /*4c50*/  STS [R204+0x18880], R139 ;  /* 0x0188808bcc007388 */ /* 0x000fe20000000800 */
[----:B------:R-:W-:Y:S01]  /*4c60*/  FMUL.FTZ R18, R18, R23 ;  /* 0x0000001712127220 */ /* 0x000fe20000410000 */
[C---:B------:R-:W-:Y:S01]  /*4c70*/  ISETP.GT.AND P5, PT, R167.reuse, 0x60, PT ;  /* 0x00000060a700780c */ /* 0x040fe20003fa4270 */
[--C-:B------:R-:W-:Y:S01]  /*4c80*/  FFMA.FTZ R166, R166, c[0x0][0x29c], -R241.reuse ;  /* 0x0000a700a6a67a23 */ /* 0x100fe200000108f1 */
[----:B------:R-:W-:Y:S01]  /*4c90*/  STS [R205], R154 ;  /* 0x0000009acd007388 */ /* 0x000fe20000000800 */
[--C-:B------:R-:W-:Y:S01]  /*4ca0*/  FADD.FTZ R23, R34, -R138.reuse ;  /* 0x8000008a22177221 */ /* 0x100fe20000010000 */
[----:B------:R-:W-:Y:S01]  /*4cb0*/  ISETP.GT.AND P0, PT, R167, 0x61, PT ;  /* 0x00000061a700780c */ /* 0x000fe20003f04270 */
[----:B------:R-:W-:Y:S01]  /*4cc0*/  FADD.FTZ R138, R35, -R138 ;  /* 0x8000008a238a7221 */ /* 0x000fe20000010000 */
[----:B------:R-:W-:Y:S01]  /*4cd0*/  STS [R205+0x400], R20 ;  /* 0x00040014cd007388 */ /* 0x000fe20000000800 */
[--C-:B------:R-:W-:Y:S01]  /*4ce0*/  FFMA.FTZ R164, R164, c[0x0][0x29c], -R241.reuse ;  /* 0x0000a700a4a47a23 */ /* 0x100fe200000108f1 */
[----:B------:R-:W-:Y:S01]  /*4cf0*/  MUFU.EX2 R166, R166 ;  /* 0x000000a600a67308 */ /* 0x000fe20000000800 */
[----:B------:R-:W-:Y:S01]  /*4d00*/  FMUL.FTZ R33, R142, R33 ;  /* 0x000000218e217220 */ /* 0x000fe20000410000 */
[----:B------:R-:W-:Y:S01]  /*4d10*/  FSEL R248, R235, -INF , P6 ;  /* 0xff800000ebf87808 */ /* 0x000fe20003000000 */
[----:B------:R-:W-:Y:S01]  /*4d20*/  FMUL.FTZ R140, R143, R140 ;  /* 0x0000008c8f8c7220 */ /* 0x000fe20000410000 */
[----:B------:R-:W-:Y:S01]  /*4d30*/  FSEL R216, R238, -INF , P5 ;  /* 0xff800000eed87808 */ /* 0x000fe20002800000 */
[----:B------:R-:W-:Y:S01]  /*4d40*/  FMUL.FTZ R17, R17, R230 ;  /* 0x000000e611117220 */ /* 0x000fe20000410000 */
[----:B------:R-:W-:Y:S01]  /*4d50*/  FSEL R170, R240, -INF , P0 ;  /* 0xff800000f0aa7808 */ /* 0x000fe20000000000 */
[----:B------:R-:W-:Y:S01]  /*4d60*/  FMUL.FTZ R22, R22, R231 ;  /* 0x000000e716167220 */ /* 0x000fe20000410000 */
[----:B------:R-:W-:Y:S01]  /*4d70*/  F2FP.PACK_AB R143, R163, R146 ;  /* 0x00000092a38f723e */ /* 0x000fe200000000ff */
[----:B------:R-:W-:Y:S01]  /*4d80*/  FFMA.FTZ R145, -R246, R246, 1 ;  /* 0x3f800000f6917423 */ /* 0x000fe200000101f6 */
[----:B------:R-:W2:Y:S01]  /*4d90*/  MUFU.EX2 R35, R164 ;  /* 0x000000a400237308 */ /* 0x000ea20000000800 */
[--C-:B------:R-:W-:Y:S01]  /*4da0*/  FFMA.FTZ R162, R162, c[0x0][0x29c], -R241.reuse ;  /* 0x0000a700a2a27a23 */ /* 0x100fe200000108f1 */
[----:B------:R-:W-:Y:S01]  /*4db0*/  PLOP3.LUT P0, PT, PT, PT, UP0, 0x80, 0x0 ;  /* 0x000000000000781c */ /* 0x000fe20003f0f008 */
[----:B---3--:R-:W-:Y:S02]  /*4dc0*/  FMUL.FTZ R138, R247, R138 ;  /* 0x0000008af78a7220 */ /* 0x008fe40000410000 */
[----:B------:R-:W-:Y:S02]  /*4dd0*/  FFMA.FTZ R156, R156, c[0x0][0x29c], -R241 ;  /* 0x0000a7009c9c7a23 */ /* 0x000fe400000108f1 */
[----:B------:R-:W-:Y:S02]  /*4de0*/  FMUL.FTZ R33, R33, R212 ;  /* 0x000000d421217220 */ /* 0x000fe40000410000 */
[----:B------:R-:W-:Y:S01]  /*4df0*/  FMUL.FTZ R140, R140, R213 ;  /* 0x000000d58c8c7220 */ /* 0x000fe20000410000 */
[----:B------:R-:W-:Y:S01]  /*4e00*/  MUFU.EX2 R162, R162 ;  /* 0x000000a200a27308 */ /* 0x000fe20000000800 */
[----:B------:R-:W-:Y:S01]  /*4e10*/  FMUL.FTZ R138, R138, R145 ;  /* 0x000000918a8a7220 */ /* 0x000fe20000410000 */
[----:B------:R-:W-:Y:S01]  /*4e20*/  F2FP.PACK_AB R145, R22, R17 ;  /* 0x000000111691723e */ /* 0x000fe200000000ff */
[----:B------:R-:W-:Y:S01]  /*4e30*/  FMUL.FTZ R19, R148, R19 ;  /* 0x0000001394137220 */ /* 0x000fe20000410000 */
[----:B------:R-:W-:Y:S01]  /*4e40*/  F2FP.PACK_AB R33, R140, R33 ;  /* 0x000000218c21723e */ /* 0x000fe200000000ff */
[----:B-----5:R-:W-:Y:S01]  /*4e50*/  FMUL.FTZ R23, R168, R23 ;  /* 0x00000017a8177220 */ /* 0x020fe20000410000 */
[----:B-1----:R-:W-:Y:S01]  /*4e60*/  F2FP.PACK_AB R22, R158, R149 ;  /* 0x000000959e16723e */ /* 0x002fe200000000ff */
[----:B------:R-:W-:Y:S01]  /*4e70*/  FFMA.FTZ R140, -R227, R227, 1 ;  /* 0x3f800000e38c7423 */ /* 0x000fe200000101e3 */
[----:B------:R-:W-:Y:S01]  /*4e80*/  F2FP.PACK_AB R168, R247, R168 ;  /* 0x000000a8f7a8723e */ /* 0x000fe200000000ff */
[----:B------:R-:W-:Y:S01]  /*4e90*/  FFMA.FTZ R34, -R245, R245, 1 ;  /* 0x3f800000f5227423 */ /* 0x000fe200000101f5 */
[----:B------:R-:W1:Y:S01]  /*4ea0*/  MUFU.EX2 R17, R156 ;  /* 0x0000009c00117308 */ /* 0x000e620000000800 */
[----:B------:R-:W-:Y:S02]  /*4eb0*/  FMUL.FTZ R19, R19, R140 ;  /* 0x0000008c13137220 */ /* 0x000fe40000410000 */
[----:B------:R-:W-:Y:S02]  /*4ec0*/  FMUL.FTZ R23, R23, R34 ;  /* 0x0000002217177220 */ /* 0x000fe40000410000 */
[--C-:B--2---:R-:W-:Y:S01]  /*4ed0*/  FADD.FTZ R12, R12, -R141.reuse ;  /* 0x8000008d0c0c7221 */ /* 0x104fe20000010000 */
[----:B------:R-:W-:Y:S01]  /*4ee0*/  F2FP.PACK_AB R18, R19, R18 ;  /* 0x000000121312723e */ /* 0x000fe200000000ff */
[--C-:B------:R-:W-:Y:S01]  /*4ef0*/  FADD.FTZ R13, R13, -R141.reuse ;  /* 0x8000008d0d0d7221 */ /* 0x100fe20000010000 */
[----:B------:R-:W-:Y:S01]  /*4f00*/  F2FP.PACK_AB R138, R138, R23 ;  /* 0x000000178a8a723e */ /* 0x000fe200000000ff */
[----:B------:R-:W-:Y:S02]  /*4f10*/  FMUL.FTZ R12, R149, R12 ;  /* 0x0000000c950c7220 */ /* 0x000fe40000410000 */
[--C-:B------:R-:W-:Y:S02]  /*4f20*/  FADD.FTZ R19, R8, -R141.reuse ;  /* 0x8000008d08137221 */ /* 0x100fe40000010000 */
[----:B------:R-:W-:Y:S01]  /*4f30*/  FADD.FTZ R8, R9, -R141 ;  /* 0x8000008d09087221 */ /* 0x000fe20000010000 */
[----:B------:R-:W-:Y:S01]  /*4f40*/  F2FP.PACK_AB R9, R151, R152 ;  /* 0x000000989709723e */ /* 0x000fe200000000ff */
[----:B------:R-:W-:Y:S02]  /*4f50*/  FFMA.FTZ R23, -R220, R220, 1 ;  /* 0x3f800000dc177423 */ /* 0x000fe400000101dc */
[----:B------:R-:W-:Y:S02]  /*4f60*/  FFMA.FTZ R34, -R221, R221, 1 ;  /* 0x3f800000dd227423 */ /* 0x000fe400000101dd */
[----:B------:R-:W-:Y:S01]  /*4f70*/  FMUL.FTZ R13, R158, R13 ;  /* 0x0000000d9e0d7220 */ /* 0x000fe20000410000 */
[----:B------:R4:W-:Y:S01]  /*4f80*/  STS [R204+0x19480], R9 ;  /* 0x01948009cc007388 */ /* 0x0009e20000000800 */
[----:B------:R-:W-:Y:S02]  /*4f90*/  FMUL.FTZ R19, R152, R19 ;  /* 0x0000001398137220 */ /* 0x000fe40000410000 */
[----:B------:R-:W-:Y:S02]  /*4fa0*/  FMUL.FTZ R8, R151, R8 ;  /* 0x0000000897087220 */ /* 0x000fe40000410000 */
[----:B------:R-:W-:Y:S02]  /*4fb0*/  FMUL.FTZ R12, R12, R23 ;  /* 0x000000170c0c7220 */ /* 0x000fe40000410000 */
[----:B------:R-:W-:Y:S02]  /*4fc0*/  FMUL.FTZ R13, R13, R34 ;  /* 0x000000220d0d7220 */ /* 0x000fe40000410000 */
[----:B------:R-:W-:Y:S02]  /*4fd0*/  FFMA.FTZ R217, -R217, R217, 1 ;  /* 0x3f800000d9d97423 */ /* 0x000fe400000101d9 */
[----:B------:R-:W-:Y:S01]  /*4fe0*/  FMUL.FTZ R19, R19, R214 ;  /* 0x000000d613137220 */ /* 0x000fe20000410000 */
[----:B------:R-:W-:Y:S01]  /*4ff0*/  F2FP.PACK_AB R12, R13, R12 ;  /* 0x0000000c0d0c723e */ /* 0x000fe200000000ff */
[----:B------:R-:W-:Y:S01]  /*5000*/  FMUL.FTZ R8, R8, R217 ;  /* 0x000000d908087220 */ /* 0x000fe20000410000 */
[----:B------:R-:W-:Y:S01]  /*5010*/  F2FP.PACK_AB R13, R35, R166 ;  /* 0x000000a6230d723e */ /* 0x000fe200000000ff */
[--C-:B------:R-:W-:Y:S02]  /*5020*/  FFMA.FTZ R150, R150, c[0x0][0x29c], -R241.reuse ;  /* 0x0000a70096967a23 */ /* 0x100fe400000108f1 */
[--C-:B------:R-:W-:Y:S01]  /*5030*/  FFMA.FTZ R165, R165, c[0x0][0x29c], -R244.reuse ;  /* 0x0000a700a5a57a23 */ /* 0x100fe200000108f4 */
[----:B------:R-:W-:Y:S01]  /*5040*/  F2FP.PACK_AB R19, R8, R19 ;  /* 0x000000130813723e */ /* 0x000fe200000000ff */
[----:B------:R-:W-:Y:S01]  /*5050*/  STS [R204+0x19880], R13 ;  /* 0x0198800dcc007388 */ /* 0x000fe20000000800 */
[----:B-1----:R-:W-:Y:S01]  /*5060*/  F2FP.PACK_AB R8, R17, R162 ;  /* 0x000000a21108723e */ /* 0x002fe200000000ff */
[--C-:B------:R-:W-:Y:S01]  /*5070*/  FFMA.FTZ R248, R248, c[0x0][0x29c], -R241.reuse ;  /* 0x0000a700f8f87a23 */ /* 0x100fe200000108f1 */
[----:B------:R-:W-:Y:S01]  /*5080*/  MUFU.EX2 R150, R150 ;  /* 0x0000009600967308 */ /* 0x000fe20000000800 */
[----:B------:R-:W-:Y:S01]  /*5090*/  STS [R205+0x1000], R22 ;  /* 0x00100016cd007388 */ /* 0x000fe20000000800 */
[--C-:B------:R-:W-:Y:S02]  /*50a0*/  FFMA.FTZ R183, R183, c[0x0][0x29c], -R244.reuse ;  /* 0x0000a700b7b77a23 */ /* 0x100fe400000108f4 */
[--C-:B------:R-:W-:Y:S01]  /*50b0*/  FFMA.FTZ R171, R171, c[0x0][0x29c], -R244.reuse ;  /* 0x0000a700abab7a23 */ /* 0x100fe200000108f4 */
[----:B------:R1:W-:Y:S01]  /*50c0*/  STS [R205+0x1400], R8 ;  /* 0x00140008cd007388 */ /* 0x0003e20000000800 */
[----:B------:R-:W-:Y:S02]  /*50d0*/  FFMA.FTZ R244, R169, c[0x0][0x29c], -R244 ;  /* 0x0000a700a9f47a23 */ /* 0x000fe400000108f4 */
[--C-:B------:R-:W-:Y:S01]  /*50e0*/  FFMA.FTZ R216, R216, c[0x0][0x29c], -R241.reuse ;  /* 0x0000a700d8d87a23 */ /* 0x100fe200000108f1 */
[----:B------:R-:W-:Y:S01]  /*50f0*/  STS [R204+0x1a480], R159 ;  /* 0x01a4809fcc007388 */ /* 0x000fe20000000800 */
[----:B------:R-:W-:Y:S01]  /*5100*/  FFMA.FTZ R241, R170, c[0x0][0x29c], -R241 ;  /* 0x0000a700aaf17a23 */ /* 0x000fe200000108f1 */
[----:B------:R-:W2:Y:S01]  /*5110*/  MUFU.EX2 R23, R248 ;  /* 0x000000f800177308 */ /* 0x000ea20000000800 */
[--C-:B------:R-:W-:Y:S01]  /*5120*/  FADD.FTZ R24, R24, -R141.reuse ;  /* 0x8000008d18187221 */ /* 0x100fe20000010000 */
[----:B------:R-:W-:Y:S01]  /*5130*/  STS [R204+0x1a880], R143 ;  /* 0x01a8808fcc007388 */ /* 0x000fe20000000800 */
[--C-:B------:R-:W-:Y:S02]  /*5140*/  FADD.FTZ R25, R25, -R141.reuse ;  /* 0x8000008d19197221 */ /* 0x100fe40000010000 */
[----:B------:R-:W-:Y:S01]  /*5150*/  FFMA.FTZ R34, -R233, R233, 1 ;  /* 0x3f800000e9227423 */ /* 0x000fe200000101e9 */
[----:B------:R-:W-:Y:S01]  /*5160*/  STS [R205+0x2000], R2 ;  /* 0x00200002cd007388 */ /* 0x000fe20000000800 */
[--C-:B------:R-:W-:Y:S02]  /*5170*/  FADD.FTZ R28, R28, -R141.reuse ;  /* 0x8000008d1c1c7221 */ /* 0x100fe40000010000 */
[----:B------:R-:W-:Y:S01]  /*5180*/  FADD.FTZ R29, R29, -R141 ;  /* 0x8000008d1d1d7221 */ /* 0x000fe20000010000 */
[----:B------:R-:W3:Y:S01]  /*5190*/  MUFU.EX2 R165, R165 ;  /* 0x000000a500a57308 */ /* 0x000ee20000000800 */
[----:B------:R-:W-:Y:S01]  /*51a0*/  STS [R205+0x2400], R168 ;  /* 0x002400a8cd007388 */ /* 0x000fe20000000800 */
[----:B------:R-:W-:Y:S02]  /*51b0*/  FFMA.FTZ R141, -R232, R232, 1 ;  /* 0x3f800000e88d7423 */ /* 0x000fe400000101e8 */
[--C-:B----4-:R-:W-:Y:S02]  /*51c0*/  FADD.FTZ R9, R14, -R239.reuse ;  /* 0x800000ef0e097221 */ /* 0x110fe40000010000 */
[----:B------:R-:W-:Y:S02]  /*51d0*/  FFMA.FTZ R218, -R218, R218, 1 ;  /* 0x3f800000dada7423 */ /* 0x000fe400000101da */
[----:B------:R-:W-:Y:S02]  /*51e0*/  FFMA.FTZ R219, -R219, R219, 1 ;  /* 0x3f800000dbdb7423 */ /* 0x000fe400000101db */
[----:B------:R-:W4:Y:S01]  /*51f0*/  MUFU.EX2 R32, R183 ;  /* 0x000000b700207308 */ /* 0x000f220000000800 */
[--C-:B-1----:R-:W-:Y:S02]  /*5200*/  FADD.FTZ R8, R15, -R239.reuse ;  /* 0x800000ef0f087221 */ /* 0x102fe40000010000 */
[----:B------:R-:W-:Y:S01]  /*5210*/  FMUL.FTZ R9, R162, R9 ;  /* 0x00000009a2097220 */ /* 0x000fe20000410000 */
[----:B--2---:R-:W-:Y:S01]  /*5220*/  F2FP.PACK_AB R3, R23, R150 ;  /* 0x000000961703723e */ /* 0x004fe200000000ff */
[----:B------:R-:W-:Y:S02]  /*5230*/  FMUL.FTZ R8, R17, R8 ;  /* 0x0000000811087220 */ /* 0x000fe40000410000 */
[----:B------:R-:W-:Y:S02]  /*5240*/  FFMA.FTZ R222, -R222, R222, 1 ;  /* 0x3f800000dede7423 */ /* 0x000fe400000101de */
[----:B------:R1:W-:Y:S01]  /*5250*/  STS [R204+0x1b880], R3 ;  /* 0x01b88003cc007388 */ /* 0x0003e20000000800 */
[----:B------:R-:W-:Y:S01]  /*5260*/  MUFU.EX2 R171, R171 ;  /* 0x000000ab00ab7308 */ /* 0x000fe20000000800 */
[----:B------:R-:W-:Y:S02]  /*5270*/  FFMA.FTZ R223, -R223, R223, 1 ;  /* 0x3f800000dfdf7423 */ /* 0x000fe400000101df */
[----:B------:R-:W-:Y:S02]  /*5280*/  FMUL.FTZ R9, R9, R222 ;  /* 0x000000de09097220 */ /* 0x000fe40000410000 */
[----:B---3--:R-:W-:Y:S02]  /*5290*/  FMUL.FTZ R24, R165, R24 ;  /* 0x00000018a5187220 */ /* 0x008fe40000410000 */
[----:B------:R-:W-:Y:S02]  /*52a0*/  FMUL.FTZ R8, R8, R223 ;  /* 0x000000df08087220 */ /* 0x000fe40000410000 */
[----:B------:R-:W-:Y:S01]  /*52b0*/  FMUL.FTZ R24, R24, R141 ;  /* 0x0000008d18187220 */ /* 0x000fe20000410000 */
[----:B------:R-:W2:Y:S01]  /*52c0*/  MUFU.EX2 R244, R244 ;  /* 0x000000f400f47308 */ /* 0x000ea20000000800 */
[----:B------:R-:W-:Y:S01]  /*52d0*/  FFMA.FTZ R235, -R235, R235, 1 ;  /* 0x3f800000ebeb7423 */ /* 0x000fe200000101eb */
[----:B------:R-:W-:Y:S01]  /*52e0*/  F2FP.PACK_AB R8, R8, R9 ;  /* 0x000000090808723e */ /* 0x000fe200000000ff */
[----:B------:R-:W-:Y:S01]  /*52f0*/  FFMA.FTZ R234, -R234, R234, 1 ;  /* 0x3f800000eaea7423 */ /* 0x000fe200000101ea */
[C---:B----4-:R-:W-:Y:S01]  /*5300*/  F2FP.PACK_AB R165, R32.reuse, R165 ;  /* 0x000000a520a5723e */ /* 0x050fe200000000ff */
[----:B------:R-:W-:Y:S02]  /*5310*/  FMUL.FTZ R25, R32, R25 ;  /* 0x0000001920197220 */ /* 0x000fe40000410000 */
[----:B------:R-:W-:Y:S02]  /*5320*/  FMUL.FTZ R147, R147, R242 ;  /* 0x000000f293937220 */ /* 0x000fe40000410000 */
[----:B------:R-:W-:Y:S01]  /*5330*/  STS [R204+0x1b480], R165 ;  /* 0x01b480a5cc007388 */ /* 0x000fe20000000800 */
[----:B------:R-:W-:Y:S01]  /*5340*/  MUFU.EX2 R216, R216 ;  /* 0x000000d800d87308 */ /* 0x000fe20000000800 */
[----:B------:R-:W-:Y:S02]  /*5350*/  FMUL.FTZ R25, R25, R34 ;  /* 0x0000002219197220 */ /* 0x000fe40000410000 */
[----:B------:R-:W-:Y:S02]  /*5360*/  FMUL.FTZ R144, R144, R243 ;  /* 0x000000f390907220 */ /* 0x000fe40000410000 */
[--C-:B-1----:R-:W-:Y:S01]  /*5370*/  FADD.FTZ R3, R26, -R239.reuse ;  /* 0x800000ef1a037221 */ /* 0x102fe20000010000 */
[----:B------:R-:W-:Y:S01]  /*5380*/  F2FP.PACK_AB R141, R25, R24 ;  /* 0x00000018198d723e */ /* 0x000fe200000000ff */
[--C-:B------:R-:W-:Y:S01]  /*5390*/  FADD.FTZ R25, R10, -R239.reuse ;  /* 0x800000ef0a197221 */ /* 0x100fe20000010000 */
[----:B------:R-:W-:Y:S01]  /*53a0*/  F2FP.PACK_AB R144, R144, R147 ;  /* 0x000000939090723e */ /* 0x000fe200000000ff */
[--C-:B------:R-:W-:Y:S01]  /*53b0*/  FADD.FTZ R10, R11, -R239.reuse ;  /* 0x800000ef0b0a7221 */ /* 0x100fe20000010000 */
[----:B------:R-:W1:Y:S01]  /*53c0*/  MUFU.EX2 R241, R241 ;  /* 0x000000f100f17308 */ /* 0x000e620000000800 */
[----:B------:R-:W-:Y:S02]  /*53d0*/  FMUL.FTZ R25, R166, R25 ;  /* 0x00000019a6197220 */ /* 0x000fe40000410000 */
[----:B------:R-:W-:Y:S01]  /*53e0*/  FMUL.FTZ R10, R35, R10 ;  /* 0x0000000a230a7220 */ /* 0x000fe20000410000 */
[----:B--2---:R-:W-:Y:S01]  /*53f0*/  F2FP.PACK_AB R32, R244, R171 ;  /* 0x000000abf420723e */ /* 0x004fe200000000ff */
[----:B------:R-:W-:Y:S02]  /*5400*/  FMUL.FTZ R25, R25, R218 ;  /* 0x000000da19197220 */ /* 0x000fe40000410000 */
[----:B------:R-:W-:Y:S02]  /*5410*/  FMUL.FTZ R10, R10, R219 ;  /* 0x000000db0a0a7220 */ /* 0x000fe40000410000 */
[----:B------:R-:W-:Y:S01]  /*5420*/  STS [R205+0x3000], R32 ;  /* 0x00300020cd007388 */ /* 0x000fe20000000800 */
[----:B------:R-:W-:Y:S02]  /*5430*/  FMUL.FTZ R3, R150, R3 ;  /* 0x0000000396037220 */ /* 0x000fe40000410000 */
[----:B------:R-:W-:Y:S01]  /*5440*/  F2FP.PACK_AB R25, R10, R25 ;  /* 0x000000190a19723e */ /* 0x000fe200000000ff */
[--C-:B------:R-:W-:Y:S02]  /*5450*/  FADD.FTZ R10, R27, -R239.reuse ;  /* 0x800000ef1b0a7221 */ /* 0x100fe40000010000 */
[--C-:B------:R-:W-:Y:S02]  /*5460*/  FADD.FTZ R9, R30, -R239.reuse ;  /* 0x800000ef1e097221 */ /* 0x100fe40000010000 */
[----:B------:R-:W-:Y:S02]  /*5470*/  FMUL.FTZ R10, R23, R10 ;  /* 0x0000000a170a7220 */ /* 0x000fe40000410000 */
[----:B------:R-:W-:Y:S02]  /*5480*/  FMUL.FTZ R3, R3, R234 ;  /* 0x000000ea03037220 */ /* 0x000fe40000410000 */
[----:B------:R-:W-:Y:S02]  /*5490*/  FMUL.FTZ R10, R10, R235 ;  /* 0x000000eb0a0a7220 */ /* 0x000fe40000410000 */
[----:B------:R-:W-:Y:S01]  /*54a0*/  FFMA.FTZ R147, -R236, R236, 1 ;  /* 0x3f800000ec937423 */ /* 0x000fe200000101ec */
[----:B-1----:R-:W-:Y:S01]  /*54b0*/  F2FP.PACK_AB R2, R241, R216 ;  /* 0x000000d8f102723e */ /* 0x002fe200000000ff */
[----:B------:R-:W-:Y:S01]  /*54c0*/  FFMA.FTZ R11, -R240, R240, 1 ;  /* 0x3f800000f00b7423 */ /* 0x000fe200000101f0 */
[----:B------:R-:W-:Y:S01]  /*54d0*/  F2FP.PACK_AB R139, R10, R3 ;  /* 0x000000030a8b723e */ /* 0x000fe200000000ff */
[----:B------:R-:W-:Y:S01]  /*54e0*/  FMUL.FTZ R28, R171, R28 ;  /* 0x0000001cab1c7220 */ /* 0x000fe20000410000 */
[----:B------:R-:W-:Y:S01]  /*54f0*/  MOV R3, UR5 ;  /* 0x0000000500037c02 */ /* 0x000fe20008000f00 */
[----:B------:R1:W-:Y:S01]  /*5500*/  STS [R205+0x3400], R2 ;  /* 0x00340002cd007388 */ /* 0x0003e20000000800 */
[----:B------:R-:W-:Y:S02]  /*5510*/  FMUL.FTZ R29, R244, R29 ;  /* 0x0000001df41d7220 */ /* 0x000fe40000410000 */
[----:B------:R-:W-:Y:S01]  /*5520*/  FFMA.FTZ R140, -R237, R237, 1 ;  /* 0x3f800000ed8c7423 */ /* 0x000fe200000101ed */
[----:B------:R-:W-:Y:S01]  /*5530*/  BAR.SYNC.DEFER_BLOCKING 0x0 ;  /* 0x0000000000007b1d */ /* 0x000fe20000010000 */
[----:B------:R-:W-:Y:S02]  /*5540*/  FMUL.FTZ R9, R216, R9 ;  /* 0x00000009d8097220 */ /* 0x000fe40000410000 */
[----:B------:R-:W-:Y:S02]  /*5550*/  FFMA.FTZ R238, -R238, R238, 1 ;  /* 0x3f800000eeee7423 */ /* 0x000fe400000101ee */
[----:B------:R-:W-:Y:S02]  /*5560*/  FMUL.FTZ R28, R28, R147 ;  /* 0x000000931c1c7220 */ /* 0x000fe40000410000 */
[----:B------:R-:W-:Y:S02]  /*5570*/  FMUL.FTZ R29, R29, R140 ;  /* 0x0000008c1d1d7220 */ /* 0x000fe40000410000 */
[----:B------:R-:W-:Y:S02]  /*5580*/  FMUL.FTZ R9, R9, R238 ;  /* 0x000000ee09097220 */ /* 0x000fe40000410000 */
[----:B------:R-:W-:Y:S01]  /*5590*/  IMAD R3, R3, 0x1800, R182 ;  /* 0x0000180003037824 */ /* 0x000fe200078e02b6 */
[----:B------:R-:W-:Y:S04]  /*55a0*/  F2FP.PACK_AB R140, R29, R28 ;  /* 0x0000001c1d8c723e */ /* 0x000fe800000000ff */
        /* <DEDUP_REMOVED lines=122> */
[C---:B------:R-:W-:Y:S01]  /*5d50*/  ISETP.GE.OR P5, PT, R192.reuse, UR18, !P3 ;  /* 0x00000012c0007c0c */ /* 0x040fe2000dfa6670 */
[----:B------:R-:W-:Y:S01]  /*5d60*/  IMAD.U32 R4, RZ, RZ, UR16 ;  /* 0x00000010ff047e24 */ /* 0x000fe2000f8e00ff */
[----:B------:R-:W-:Y:S01]  /*5d70*/  LEA.HI.X R9, R7, c[0x0][0x284], R6, 0x2, P0 ;  /* 0x0000a10007097a11 */ /* 0x000fe200000f1406 */
[----:B------:R-:W-:Y:S01]  /*5d80*/  IMAD R6, R5, 0x3000, R202 ;  /* 0x0000300005067824 */ /* 0x000fe200078e02ca */
[----:B------:R-:W-:Y:S01]  /*5d90*/  ISETP.GE.OR P0, PT, R192, UR18, !P2 ;  /* 0x00000012c0007c0c */ /* 0x000fe2000d706670 */
[----:B------:R-:W-:Y:S03]  /*5da0*/  @!P1 IMAD R4, R4, 0x40, R191 ;  /* 0x0000004004049824 */ /* 0x000fe600078e02bf */
[----:B------:R-:W-:Y:S01]  /*5db0*/  @!PT LDS RZ, [RZ] ;  /* 0x00000000fffff984 */ /* 0x000fe20000000800 */
[----:B------:R-:W-:Y:S01]  /*5dc0*/  @!PT LDS RZ, [RZ] ;  /* 0x00000000fffff984 */ /* 0x000fe20000000800 */
[----:B------:R-:W-:Y:S01]  /*5dd0*/  @!PT LDS RZ, [RZ] ;  /* 0x00000000fffff984 */ /* 0x000fe20000000800 */
[----:B------:R1:W-:Y:S01]  /*5de0*/  LDGSTS.E.BYPASS.LTC128B.128 [R6], [R10.64], !P6 ;  /* 0x000000000a067fae */ /* 0x0003e2000f101d4e */
[----:B------:R-:W-:Y:S05]  /*5df0*/  @!P1 IMAD.SHL.U32 R7, R4, 0x4, RZ ;  /* 0x0000000404079824 */ /* 0x000fea00078e00ff */
[----:B------:R1:W-:Y:S06]  /*5e00*/  LDGSTS.E.BYPASS.LTC128B.128 [R6+0x1000], [R10.64+0x40], !P5 ;  /* 0x010000400a067fae */ /* 0x0003ec000e901d4e */
[----:B------:R1:W-:Y:S06]  /*5e10*/  LDGSTS.E.BYPASS.LTC128B.128 [R6+0x2000], [R10.64+0x80], !P0 ;  /* 0x020000800a067fae */ /* 0x0003ec000c101d4e */
[----:B------:R1:W-:Y:S02]  /*5e20*/  @!P1 LDGSTS.E.BYPASS.LTC128B.128 [R7+0x18280], [R8.64] ;  /* 0x1828000008079fae */ /* 0x0003e4000b901d4e */
.L_x_1254:
        /* <DEDUP_REMOVED lines=239> */
.L_x_1250:
[----:B------:R-:W-:Y:S01]  /*6d20*/  USHF.L.U32 UR6, UR13, 0x7, URZ ;  /* 0x000000070d067899 */ /* 0x000fe2000800063f */
[----:B------:R-:W-:Y:S05]  /*6d30*/  @P1 BRA `(.L_x_1256) ;  /* 0x000012b000001947 */ /* 0x000fea0003800000 */
[----:B------:R-:W2:Y:S01]  /*6d40*/  S2R R0, SR_TID.X ;  /* 0x0000000000007919 */ /* 0x000ea20000002100 */
        /* <DEDUP_REMOVED lines=15> */
[----:B------:R-:W-:Y:S01]  /*6e40*/  F2FP.PACK_AB R54, R55, R54 ;  /* 0x000000363736723e */ /* 0x000fe200000000ff */
[----:B------:R-:W-:Y:S01]  /*6e50*/  IMAD.U32 R12, RZ, RZ, UR4 ;  /* 0x00000004ff0c7e24 */ /* 0x000fe2000f8e00ff */
[----:B------:R-:W-:-:S02]  /*6e60*/  F2FP.PACK_AB R64, R65, R64 ;  /* 0x000000404140723e */ /* 0x000fc400000000ff */
[----:B------:R-:W-:Y:S02]  /*6e70*/  F2FP.PACK_AB R66, R67, R66 ;  /* 0x000000424342723e */ /* 0x000fe400000000ff */
[----:B--2--5:R-:W-:Y:S02]  /*6e80*/  SHF.R.S32.HI R3, RZ, 0x1f, R0 ;  /* 0x0000001fff037819 */ /* 0x024fe40000011400 */
[----:B------:R-:W-:Y:S02]  /*6e90*/  F2FP.PACK_AB R56, R57, R56 ;  /* 0x000000383938723e */ /* 0x000fe400000000ff */
[CC--:B------:R-:W-:Y:S02]  /*6ea0*/  LEA.HI R2, R3.reuse, R0.reuse, RZ, 0x2 ;  /* 0x0000000003027211 */ /* 0x0c0fe400078f10ff */
[----:B-1----:R-:W-:Y:S02]  /*6eb0*/  LEA.HI R6, R3, R0, RZ, 0x5 ;  /* 0x0000000003067211 */ /* 0x002fe400078f28ff */
[----:B------:R-:W-:-:S02]  /*6ec0*/  SHF.R.S32.HI R5, RZ, 0x2, R2 ;  /* 0x00000002ff057819 */ /* 0x000fc40000011402 */
[----:B------:R-:W-:Y:S02]  /*6ed0*/  SHF.R.S32.HI R4, RZ, 0x1f, R2 ;  /* 0x0000001fff047819 */ /* 0x000fe40000011402 */
[--C-:B------:R-:W-:Y:S02]  /*6ee0*/  SHF.R.S32.HI R7, RZ, 0x5, R6.reuse ;  /* 0x00000005ff077819 */ /* 0x100fe40000011406 */
[----:B------:R-:W-:Y:S02]  /*6ef0*/  LEA.HI R4, R4, R5, RZ, 0x3 ;  /* 0x0000000504047211 */ /* 0x000fe400078f18ff */
[----:B------:R-:W-:Y:S02]  /*6f00*/  SHF.R.S32.HI R10, RZ, 0x1f, R6 ;  /* 0x0000001fff0a7819 */ /* 0x000fe40000011406 */
[----:B------:R-:W-:Y:S02]  /*6f10*/  LOP3.LUT R4, R4, 0xfffffff8, RZ, 0xc0, !PT ;  /* 0xfffffff804047812 */ /* 0x000fe400078ec0ff */
[----:B------:R-:W-:-:S02]  /*6f20*/  LEA.HI R10, R10, R7, RZ, 0x2 ;  /* 0x000000070a0a7211 */ /* 0x000fc400078f10ff */
[----:B------:R-:W-:Y:S01]  /*6f30*/  LOP3.LUT R13, R2, 0xfffffffc, RZ, 0xc0, !PT ;  /* 0xfffffffc020d7812 */ /* 0x000fe200078ec0ff */
[----:B------:R-:W-:Y:S01]  /*6f40*/  IMAD.IADD R4, R5, 0x1, -R4 ;  /* 0x0000000105047824 */ /* 0x000fe200078e0a04 */
[----:B------:R-:W-:Y:S02]  /*6f50*/  LEA.HI R9, R3, R0, RZ, 0x7 ;  /* 0x0000000003097211 */ /* 0x000fe400078f38ff */
[----:B------:R-:W-:Y:S01]  /*6f60*/  LOP3.LUT R10, R10, 0x7ffffc, RZ, 0xc0, !PT ;  /* 0x007ffffc0a0a7812 */ /* 0x000fe200078ec0ff */
[----:B------:R-:W-:Y:S01]  /*6f70*/  IMAD.IADD R2, R0, 0x1, -R13 ;  /* 0x0000000100027824 */ /* 0x000fe200078e0a0d */
[----:B------:R-:W-:Y:S02]  /*6f80*/  LEA.HI R6, R4, R4, RZ, 0x1 ;  /* 0x0000000404067211 */ /* 0x000fe400078f08ff */
[----:B------:R-:W-:Y:S01]  /*6f90*/  SHF.R.U32.HI R9, RZ, 0x4, R9 ;  /* 0x00000004ff097819 */ /* 0x000fe20000011609 */
[----:B------:R-:W-:Y:S01]  /*6fa0*/  IMAD.IADD R15, R7, 0x1, -R10 ;  /* 0x00000001070f7824 */ /* 0x000fe200078e0a0a */
[----:B------:R-:W-:-:S02]  /*6fb0*/  SHF.R.S32.HI R8, RZ, 0x1, R6 ;  /* 0x00000001ff087819 */ /* 0x000fc40000011406 */
[----:B------:R-:W-:Y:S02]  /*6fc0*/  LOP3.LUT R13, R6, 0x3fffffe, RZ, 0xc0, !PT ;  /* 0x03fffffe060d7812 */ /* 0x000fe400078ec0ff */
[C---:B------:R-:W-:Y:S01]  /*6fd0*/  LOP3.LUT P0, RZ, R8.reuse, 0x2, RZ, 0xc0, !PT ;  /* 0x0000000208ff7812 */ /* 0x040fe2000780c0ff */
[----:B------:R-:W-:Y:S01]  /*6fe0*/  IMAD.SHL.U32 R11, R8, 0x40, RZ ;  /* 0x00000040080b7824 */ /* 0x000fe200078e00ff */
[----:B------:R-:W-:Y:S01]  /*6ff0*/  F2FP.PACK_AB R58, R59, R58 ;  /* 0x0000003a3b3a723e */ /* 0x000fe200000000ff */
[----:B------:R-:W-:Y:S01]  /*7000*/  IMAD.IADD R13, R4, 0x1, -R13 ;  /* 0x00000001040d7824 */ /* 0x000fe200078e0a0d */
[----:B------:R-:W-:Y:S01]  /*7010*/  F2FP.PACK_AB R60, R61, R60 ;  /* 0x0000003c3d3c723e */ /* 0x000fe200000000ff */
[----:B------:R-:W-:Y:S01]  /*7020*/  IMAD R4, R15, 0x100, R2 ;  /* 0x000001000f047824 */ /* 0x000fe200078e0202 */
[----:B------:R-:W-:Y:S02]  /*7030*/  LOP3.LUT R6, R11, 0xc0, RZ, 0xc0, !PT ;  /* 0x000000c00b067812 */ /* 0x000fe400078ec0ff */
[----:B------:R-:W-:Y:S01]  /*7040*/  F2FP.PACK_AB R62, R63, R62 ;  /* 0x0000003e3f3e723e */ /* 0x000fe200000000ff */
[----:B------:R-:W-:Y:S01]  /*7050*/  IMAD R4, R13, 0x10, R4 ;  /* 0x000000100d047824 */ /* 0x000fe200078e0204 */
[----:B------:R-:W-:Y:S01]  /*7060*/  LOP3.LUT R9, R6, 0x8, R9, 0xf8, !PT ;  /* 0x0000000806097812 */ /* 0x000fe200078ef809 */
[----:B------:R-:W-:Y:S01]  /*7070*/  IMAD.U32 R13, RZ, RZ, UR5 ;  /* 0x00000005ff0d7e24 */ /* 0x000fe2000f8e00ff */
[----:B------:R-:W-:Y:S01]  /*7080*/  SHF.R.U32.HI R6, RZ, 0x3, R6 ;  /* 0x00000003ff067819 */ /* 0x000fe20000011606 */
[----:B------:R-:W-:Y:S01]  /*7090*/  ULDC.64 UR4, c[0x0][0x360] ;  /* 0x0000d80000047ab9 */ /* 0x000fe20000000a00 */
[----:B------:R-:W-:-:S02]  /*70a0*/  F2FP.PACK_AB R68, R69, R68 ;  /* 0x000000444544723e */ /* 0x000fc400000000ff */
[----:B------:R-:W-:Y:S02]  /*70b0*/  LOP3.LUT R9, R9, R6, RZ, 0x3c, !PT ;  /* 0x0000000609097212 */ /* 0x000fe400078e3cff */
[----:B------:R-:W-:Y:S02]  /*70c0*/  F2FP.PACK_AB R70, R71, R70 ;  /* 0x000000464746723e */ /* 0x000fe400000000ff */
[----:B------:R-:W-:Y:S01]  /*70d0*/  F2FP.PACK_AB R80, R81, R80 ;  /* 0x000000505150723e */ /* 0x000fe200000000ff */
[----:B------:R-:W-:Y:S01]  /*70e0*/  IMAD.U32 R4, R4, 0x2, R9 ;  /* 0x0000000204047824 */ /* 0x000fe200078e0009 */
[----:B------:R-:W-:Y:S02]  /*70f0*/  F2FP.PACK_AB R82, R83, R82 ;  /* 0x000000525352723e */ /* 0x000fe400000000ff */
[----:B------:R-:W-:Y:S01]  /*7100*/  F2FP.PACK_AB R72, R73, R72 ;  /* 0x000000484948723e */ /* 0x000fe200000000ff */
[----:B------:R-:W-:Y:S01]  /*7110*/  IMAD.SHL.U32 R9, R4, 0x2, RZ ;  /* 0x0000000204097824 */ /* 0x000fe200078e00ff */
[----:B------:R-:W-:Y:S01]  /*7120*/  BAR.SYNC.DEFER_BLOCKING 0x1, 0x100 ;  /* 0x0044000000007b1d */ /* 0x000fe20000010000 */
[----:B------:R-:W-:-:S02]  /*7130*/  F2FP.PACK_AB R74, R75, R74 ;  /* 0x0000004a4b4a723e */ /* 0x000fc400000000ff */
[----:B------:R-:W-:Y:S02]  /*7140*/  F2FP.PACK_AB R76, R77, R76 ;  /* 0x0000004c4d4c723e */ /* 0x000fe400000000ff */
[C---:B------:R-:W-:Y:S02]  /*7150*/  IADD3 R11, R9.reuse, 0x20, RZ ;  /* 0x00000020090b7810 */ /* 0x040fe40007ffe0ff */
[----:B------:R-:W-:Y:S02]  /*7160*/  @P0 IADD3 R11, R9, -0x20, RZ ;  /* 0xffffffe0090b0810 */ /* 0x000fe40007ffe0ff */
[----:B------:R-:W-:Y:S02]  /*7170*/  F2FP.PACK_AB R78, R79, R78 ;  /* 0x0000004e4f4e723e */ /* 0x000fe400000000ff */
[----:B------:R-:W-:Y:S02]  /*7180*/  F2FP.PACK_AB R84, R85, R84 ;  /* 0x000000545554723e */ /* 0x000fe400000000ff */
[----:B------:R-:W-:-:S02]  /*7190*/  F2FP.PACK_AB R86, R87, R86 ;  /* 0x000000565756723e */ /* 0x000fc400000000ff */
[----:B------:R-:W-:Y:S02]  /*71a0*/  F2FP.PACK_AB R96, R97, R96 ;  /* 0x000000606160723e */ /* 0x000fe400000000ff */
[----:B------:R-:W-:Y:S02]  /*71b0*/  F2FP.PACK_AB R98, R99, R98 ;  /* 0x000000626362723e */ /* 0x000fe400000000ff */
[----:B------:R-:W-:Y:S02]  /*71c0*/  F2FP.PACK_AB R88, R89, R88 ;  /* 0x000000585958723e */ /* 0x000fe400000000ff */
        /* <DEDUP_REMOVED lines=67> */
[----:B------:R2:W-:Y:S04]  /*7600*/  STS [R11+0x5280], R126 ;  /* 0x0052807e0b007388 */ /* 0x0005e80000000800 */
[----:B------:R-:W-:Y:S01]  /*7610*/  BAR.SYNC.DEFER_BLOCKING 0x1, 0x100 ;  /* 0x0044000000007b1d */ /* 0x000fe20000010000 */
[----:B------:R-:W-:-:S04]  /*7620*/  UISETP.NE.U32.AND UP0, UPT, URZ, UR4, UPT ;  /* 0x000000043f00728c */ /* 0x000fc8000bf05070 */
[----:B------:R-:W-:Y:S01]  /*7630*/  UISETP.NE.AND.EX UP0, UPT, URZ, UR5, UPT, UP0 ;  /* 0x000000053f00728c */ /* 0x000fe2000bf05300 */
[----:B------:R-:W3:Y:S02]  /*7640*/  @P1 LDG.E R6, [R12.64] ;  /* 0x0000000e0c061981 */ /* 0x000ee4000c1e1900 */
[----:B------:R-:W-:-:S03]  /*7650*/  ULDC.64 UR4, c[0x0][0x360] ;  /* 0x0000d80000047ab9 */ /* 0x000fc60000000a00 */
[----:B------:R-:W-:-:S05]  /*7660*/  PLOP3.LUT P0, PT, PT, PT, UP0, 0x80, 0x0 ;  /* 0x000000000000781c */ /* 0x000fca0003f0f008 */
[----:B------:R-:W-:Y:S01]  /*7670*/  @UP0 UIMAD.WIDE UR4, UR11, UR7, UR4 ;  /* 0x000000070b0402a5 */ /* 0x000fe2000f8e0204 */
[----:B------:R-:W-:-:S05]  /*7680*/  IMAD.MOV.U32 R4, RZ, RZ, c[0x0][0x2f0] ;  /* 0x0000bc00ff047624 */ /* 0x000fca00078e00ff */
[----:B------:R-:W-:Y:S02]  /*7690*/  IMAD.U32 R8, RZ, RZ, UR4 ;  /* 0x00000004ff087e24 */ /* 0x000fe4000f8e00ff */
[----:B-1----:R-:W-:-:S05]  /*76a0*/  IMAD.U32 R9, RZ, RZ, UR5 ;  /* 0x00000005ff097e24 */ /* 0x002fca000f8e00ff */
[----:B------:R2:W5:Y:S01]  /*76b0*/  @P0 LDG.E R4, [R8.64] ;  /* 0x0000000e08040981 */ /* 0x000562000c1e1900 */
[----:B------:R-:W-:Y:S02]  /*76c0*/  UMOV UR16, URZ ;  /* 0x0000003f00107c82 */ /* 0x000fe40008000000 */
[----:B------:R-:W-:Y:S01]  /*76d0*/  UMOV UR17, URZ ;  /* 0x0000003f00117c82 */ /* 0x000fe20008000000 */
[----:B---3--:R-:W1:Y:S02]  /*76e0*/  @P1 R2UR UR5, R6 ;  /* 0x00000000060513c2 */ /* 0x008e6400000e0000 */
[----:B-1----:R-:W-:Y:S02]  /*76f0*/  @UP1 USHF.R.S32.HI UR4, URZ, 0x1f, UR5 ;  /* 0x0000001f3f041899 */ /* 0x002fe40008011405 */
[----:B------:R-:W-:-:S05]  /*7700*/  @UP1 UMOV UR16, UR5 ;  /* 0x0000000500101c82 */ /* 0x000fca0008000000 */
[----:B------:R-:W-:Y:S01]  /*7710*/  @UP1 UMOV UR17, UR4 ;  /* 0x0000000400111c82 */ /* 0x000fe20008000000 */
[----:B------:R-:W-:Y:S05]  /*7720*/  @P0 BRA `(.L_x_1257) ;  /* 0x0000004000000947 */ /* 0x000fea0003800000 */
[----:B--2---:R-:W-:Y:S05]  /*7730*/  @!P1 BRA `(.L_x_1257) ;  /* 0x0000003000009947 */ /* 0x004fea0003800000 */
[----:B-----5:R-:W2:Y:S04]  /*7740*/  LDG.E R4, [R12.64] ;  /* 0x0000000e0c047981 */ /* 0x020ea8000c1e1900 */
[----:B------:R-:W2:Y:S02]  /*7750*/  LDG.E R9, [R12.64+0x4] ;  /* 0x0000040e0c097981 */ /* 0x000ea4000c1e1900 */
[----:B--2---:R-:W-:Y:S02]  /*7760*/  IADD3 R4, -R4, R9, RZ ;  /* 0x0000000904047210 */ /* 0x004fe40007ffe1ff */
.L_x_1257:
[----:B--2---:R-:W-:Y:S01]  /*7770*/  LEA.HI R9, R3, R0, RZ, 0x3 ;  /* 0x0000000003097211 */ /* 0x004fe200078f18ff */
        /* <DEDUP_REMOVED lines=18> */
[----:B------:R-:W-:Y:S01]  /*78a0*/  ISETP.GE.AND P4, PT, R5, R4, PT ;  /* 0x000000040500720c */ /* 0x000fe20003f86270 */
[----:B------:R-:W-:Y:S01]  /*78b0*/  USEL UR8, UR8, URZ, !UP1 ;  /* 0x0000003f08087287 */ /* 0x000fe2000c800000 */
[----:B------:R-:W-:Y:S01]  /*78c0*/  LOP3.LUT R3, R3, R0, RZ, 0x3c, !PT ;  /* 0x0000000003037212 */ /* 0x000fe200078e3cff */
[----:B------:R-:W-:Y:S01]  /*78d0*/  IMAD.U32 R0, RZ, RZ, UR12 ;  /* 0x0000000cff007e24 */ /* 0x000fe2000f8e00ff */
[C---:B------:R-:W-:Y:S01]  /*78e0*/  IADD3 R58, P0, R5.reuse, UR16, RZ ;  /* 0x00000010053a7c10 */ /* 0x040fe2000ff1e0ff */
[----:B------:R-:W-:Y:S02]  /*78f0*/  BSSY B0, `(.L_x_1258) ;  /* 0x000002a000007945 */ /* 0x000fe40003800000 */
[----:B------:R-:W-:Y:S01]  /*7900*/  IMAD.U32 R2, R2, 0x20, R3 ;  /* 0x0000002002027824 */ /* 0x000fe200078e0003 */
[----:B------:R-:W-:Y:S01]  /*7910*/  LEA.HI.X.SX32 R59, R5, UR17, 0x1, P0 ;  /* 0x00000011053b7c11 */ /* 0x000fe200080f0eff */
[----:B------:R-:W-:Y:S01]  /*7920*/  IMAD.WIDE.U32 R60, R0, c[0x0][0x338], R56 ;  /* 0x0000ce00003c7a25 */ /* 0x000fe200078e0038 */
[----:B------:R-:W-:-:S03]  /*7930*/  IADD3 R3, R56, 0x20, RZ ;  /* 0x0000002038037810 */ /* 0x000fc60007ffe0ff */
[----:B------:R-:W-:Y:S01]  /*7940*/  IMAD.SHL.U32 R7, R2, 0x2, RZ ;  /* 0x0000000202077824 */ /* 0x000fe200078e00ff */
[----:B------:R-:W-:Y:S01]  /*7950*/  IADD3 R61, R61, UR5, RZ ;  /* 0x000000053d3d7c10 */ /* 0x000fe2000fffe0ff */
[----:B------:R-:W-:Y:S01]  /*7960*/  ULDC.64 UR4, c[0x0][0x340] ;  /* 0x0000d00000047ab9 */ /* 0x000fe20000000a00 */
[----:B------:R-:W-:Y:S01]  /*7970*/  IMAD.U32 R0, RZ, RZ, UR11 ;  /* 0x0000000bff007e24 */ /* 0x000fe2000f8e00ff */
[----:B------:R-:W-:Y:S01]  /*7980*/  UIMAD UR4, UR8, UR4, URZ ;  /* 0x00000004080472a4 */ /* 0x000fe2000f8e023f */
[----:B------:R1:W2:Y:S01]  /*7990*/  LDS.128 R52, [R7+0x7080] ;  /* 0x0070800007347984 */ /* 0x0002a20000000c00 */
[----:B------:R-:W-:Y:S02]  /*79a0*/  IMAD.U32 R2, RZ, RZ, UR13 ;  /* 0x0000000dff027e24 */ /* 0x000fe4000f8e00ff */
[----:B------:R-:W-:Y:S01]  /*79b0*/  UIMAD UR4, UR11, UR5, UR4 ;  /* 0x000000050b0472a4 */ /* 0x000fe2000f8e0204 */
[----:B------:R1:W3:Y:S01]  /*79c0*/  LDS.128 R48, [R7+0x9080] ;  /* 0x0090800007307984 */ /* 0x0002e20000000c00 */
[----:B------:R-:W-:-:S03]  /*79d0*/  IMAD.WIDE.U32 R60, R0, c[0x0][0x340], R60 ;  /* 0x0000d000003c7a25 */ /* 0x000fc600078e003c */
[----:B------:R1:W4:Y:S01]  /*79e0*/  LDS.128 R44, [R7+0xb080] ;  /* 0x00b08000072c7984 */ /* 0x0003220000000c00 */
[----:B------:R-:W-:Y:S01]  /*79f0*/  IMAD.WIDE R58, R2, 0x80, R58 ;  /* 0x00000080023a7825 */ /* 0x000fe200078e023a */
[----:B------:R-:W-:Y:S02]  /*7a00*/  IADD3 R63, R61, UR4, RZ ;  /* 0x000000043d3f7c10 */ /* 0x000fe4000fffe0ff */
        /* <DEDUP_REMOVED lines=13> */
[C---:B------:R-:W-:Y:S01]  /*7ae0*/  IMAD R6, R58.reuse, c[0x0][0x334], R6 ;  /* 0x0000cd003a067a24 */ /* 0x040fe200078e0206 */
        /* <DEDUP_REMOVED lines=10> */
.L_x_1259:
[----:B------:R-:W-:Y:S05]  /*7b90*/  BSYNC B0 ;  /* 0x0000000000007941 */ /* 0x000fea0003800000 */
.L_x_1258:
[----:B------:R-:W-:Y:S01]  /*7ba0*/  IADD3 R5, R5, 0x40, RZ ;  /* 0x0000004005057810 */ /* 0x000fe20007ffe0ff */
[----:B------:R-:W-:Y:S03]  /*7bb0*/  BSSY B0, `(.L_x_1260) ;  /* 0x0000014000007945 */ /* 0x000fe60003800000 */
[----:B------:R-:W-:-:S13]  /*7bc0*/  ISETP.GE.AND P3, PT, R5, R4, PT ;  /* 0x000000040500720c */ /* 0x000fda0003f66270 */
[----:B------:R-:W-:Y:S05]  /*7bd0*/  @P3 BRA `(.L_x_1261) ;  /* 0x0000011000003947 */ /* 0x000fea0003800000 */
[----:B------:R-:W-:Y:S01]  /*7be0*/  IADD3 R5, P0, R58, 0x40, RZ ;  /* 0x000000403a057810 */ /* 0x000fe20007f1e0ff */
[----:B------:R-:W-:Y:S01]  /*7bf0*/  IMAD.MOV.U32 R6, RZ, RZ, R60 ;  /* 0x000000ffff067224 */ /* 0x000fe200078e003c */
[C---:B------:R-:W-:Y:S01]  /*7c00*/  IADD3 R2, R56.reuse, 0x40, RZ ;  /* 0x0000004038027810 */ /* 0x040fe20007ffe0ff */
[----:B-1----:R-:W-:Y:S01]  /*7c10*/  IMAD.MOV.U32 R7, RZ, RZ, R63 ;  /* 0x000000ffff077224 */ /* 0x002fe200078e003f */
[----:B------:R-:W-:Y:S01]  /*7c20*/  ISETP.GE.AND P2, PT, R56, c[0x0][0x324], PT ;  /* 0x0000c90038007a0c */ /* 0x000fe20003f46270 */
[----:B------:R-:W-:Y:S01]  /*7c30*/  IMAD.X R4, RZ, RZ, R59, P0 ;  /* 0x000000ffff047224 */ /* 0x000fe200000e063b */
[----:B------:R-:W-:Y:S01]  /*7c40*/  ISETP.GE.AND P0, PT, R2, c[0x0][0x324], PT ;  /* 0x0000c90002007a0c */ /* 0x000fe20003f06270 */
[----:B------:R-:W-:Y:S01]  /*7c50*/  IMAD.WIDE.U32 R6, R5, c[0x0][0x330], R6 ;  /* 0x0000cc0005067a25 */ /* 0x000fe200078e0006 */
[----:B------:R-:W-:-:S03]  /*7c60*/  ISETP.GE.AND P1, PT, R3, c[0x0][0x324], PT ;  /* 0x0000c90003007a0c */ /* 0x000fc60003f26270 */
[----:B------:R-:W-:Y:S01]  /*7c70*/  IMAD R4, R4, c[0x0][0x330], RZ ;  /* 0x0000cc0004047a24 */ /* 0x000fe200078e02ff */
[----:B--2---:R-:W-:-:S03]  /*7c80*/  LEA R8, P5, R6, c[0x0][0x318], 0x1 ;  /* 0x0000c60006087a11 */ /* 0x004fc600078a08ff */
[----:B------:R-:W-:-:S04]  /*7c90*/  IMAD R4, R5, c[0x0][0x334], R4 ;  /* 0x0000cd0005047a24 */ /* 0x000fc800078e0204 */
[----:B------:R-:W-:-:S05]  /*7ca0*/  IMAD.IADD R4, R7, 0x1, R4 ;  /* 0x0000000107047824 */ /* 0x000fca00078e0204 */
[----:B------:R-:W-:-:S05]  /*7cb0*/  LEA.HI.X R9, R6, c[0x0][0x31c], R4, 0x1, P5 ;  /* 0x0000c70006097a11 */ /* 0x000fca00028f0c04 */
[----:B------:R1:W-:Y:S04]  /*7cc0*/  @!P2 STG.E.128 [R8.64], R52 ;  /* 0x000000340800a986 */ /* 0x0003e8000c101d0e */
[----:B---3--:R1:W-:Y:S04]  /*7cd0*/  @!P1 STG.E.128 [R8.64+0x40], R48 ;  /* 0x0000403008009986 */ /* 0x0083e8000c101d0e */
[----:B----4-:R1:W-:Y:S02]  /*7ce0*/  @!P0 STG.E.128 [R8.64+0x80], R44 ;  /* 0x0000802c08008986 */ /* 0x0103e4000c101d0e */
.L_x_1261:
[----:B------:R-:W-:Y:S05]  /*7cf0*/  BSYNC B0 ;  /* 0x0000000000007941 */ /* 0x000fea0003800000 */
.L_x_1260:
[----:B------:R-:W-:Y:S01]  /*7d00*/  ULDC.64 UR4, c[0x0][0x308] ;  /* 0x0000c20000047ab9 */ /* 0x000fe20000000a00 */
[----:B------:R-:W-:Y:S01]  /*7d10*/  MOV R5, UR12 ;  /* 0x0000000c00057c02 */ /* 0x000fe20008000f00 */
[----:B------:R-:W-:Y:S01]  /*7d20*/  UIMAD UR4, UR7, UR4, URZ ;  /* 0x00000004070472a4 */ /* 0x000fe2000f8e023f */
[----:B------:R-:W-:Y:S03]  /*7d30*/  BSSY B0, `(.L_x_1262) ;  /* 0x0000018000007945 */ /* 0x000fe60003800000 */
[----:B------:R-:W-:Y:S01]  /*7d40*/  UIMAD UR12, UR12, UR5, UR4 ;  /* 0x000000050c0c72a4 */ /* 0x000fe2000f8e0204 */
[----:B-1----:R-:W-:-:S02]  /*7d50*/  IMAD.WIDE.U32 R6, R5, c[0x0][0x308], R56 ;  /* 0x0000c20005067a25 */ /* 0x002fc400078e0038 */
[----:B------:R-:W-:Y:S02]  /*7d60*/  ULDC.64 UR4, c[0x0][0x310] ;  /* 0x0000c40000047ab9 */ /* 0x000fe40000000a00 */
[----:B------:R-:W-:Y:S01]  /*7d70*/  UIMAD UR4, UR8, UR4, URZ ;  /* 0x00000004080472a4 */ /* 0x000fe2000f8e023f */
[----:B------:R-:W-:-:S03]  /*7d80*/  IADD3 R7, R7, UR12, RZ ;  /* 0x0000000c07077c10 */ /* 0x000fc6000fffe0ff */
[----:B------:R-:W-:Y:S02]  /*7d90*/  UIMAD UR4, UR11, UR5, UR4 ;  /* 0x000000050b0472a4 */ /* 0x000fe4000f8e0204 */
[----:B------:R-:W-:-:S05]  /*7da0*/  IMAD.WIDE.U32 R6, R0, c[0x0][0x310], R6 ;  /* 0x0000c40000067a25 */ /* 0x000fca00078e0006 */
[----:B--2---:R-:W-:Y:S01]  /*7db0*/  IADD3 R9, R7, UR4, RZ ;  /* 0x0000000407097c10 */ /* 0x004fe2000fffe0ff */
        /* <DEDUP_REMOVED lines=15> */
.L_x_1263:
[----:B------:R-:W-:Y:S05]  /*7eb0*/  BSYNC B0 ;  /* 0x0000000000007941 */ /* 0x000fea0003800000 */
.L_x_1262:
        /* <DEDUP_REMOVED lines=19> */
.L_x_1256:
[----:B------:R-:W-:Y:S02]  /*7ff0*/  ULDC.64 UR4, c[0x0][0x358] ;  /* 0x0000d60000047ab9 */ /* 0x000fe40000000a00 */
[----:B------:R-:W-:-:S02]  /*8000*/  UISETP.NE.U32.AND UP1, UPT, URZ, UR4, UPT ;  /* 0x000000043f00728c */ /* 0x000fc4000bf25070 */
[----:B------:R-:W-:Y:S02]  /*8010*/  UMOV UR7, 0x4 ;  /* 0x0000000400077882 */ /* 0x000fe40000000000 */
[----:B------:R-:W-:-:S03]  /*8020*/  UISETP.NE.AND.EX UP1, UPT, URZ, UR5, UPT, UP1 ;  /* 0x000000053f00728c */ /* 0x000fc6000bf25310 */
[----:B------:R-:W-:Y:S02]  /*8030*/  ULDC.64 UR4, c[0x0][0x358] ;  /* 0x0000d60000047ab9 */ /* 0x000fe40000000a00 */
[----:B------:R-:W-:Y:S01]  /*8040*/  UIMAD.WIDE UR4, UR11, UR7, UR4 ;  /* 0x000000070b0472a5 */ /* 0x000fe2000f8e0204 */
[----:B------:R-:W-:-:S05]  /*8050*/  PLOP3.LUT P1, PT, PT, PT, UP1, 0x80, 0x0 ;  /* 0x000000000000781c */ /* 0x000fca0003f2f018 */
[----:B-1----:R-:W-:Y:S01]  /*8060*/  IMAD.U32 R6, RZ, RZ, UR4 ;  /* 0x00000004ff067e24 */ /* 0x002fe2000f8e00ff */
[----:B------:R-:W-:Y:S01]  /*8070*/  MOV R7, UR5 ;  /* 0x0000000500077c02 */ /* 0x000fe20008000f00 */
[----:B------:R-:W-:-:S06]  /*8080*/  ULDC.64 UR4, c[0x0][0x360] ;  /* 0x0000d80000047ab9 */ /* 0x000fcc0000000a00 */
[----:B------:R-:W2:Y:S01]  /*8090*/  @P1 LDG.E R0, [R6.64] ;  /* 0x0000000e06001981 */ /* 0x000ea2000c1e1900 */
[----:B------:R-:W-:Y:S01]  /*80a0*/  UISETP.NE.U32.AND UP0, UPT, URZ, UR4, UPT ;  /* 0x000000043f00728c */ /* 0x000fe2000bf05070 */
[----:B-----5:R-:W-:-:S03]  /*80b0*/  IMAD.MOV.U32 R3, RZ, RZ, c[0x0][0x2f0] ;  /* 0x0000bc00ff037624 */ /* 0x020fc600078e00ff */
        /* <DEDUP_REMOVED lines=15> */
[----:B-----5:R-:W2:Y:S04]  /*81b0*/  LDG.E R3, [R6.64] ;  /* 0x0000000e06037981 */ /* 0x020ea8000c1e1900 */
[----:B------:R-:W2:Y:S02]  /*81c0*/  LDG.E R0, [R6.64+0x4] ;  /* 0x0000040e06007981 */ /* 0x000ea4000c1e1900 */
[----:B--2---:R-:W-:Y:S02]  /*81d0*/  IADD3 R3, -R3, R0, RZ ;  /* 0x0000000003037210 */ /* 0x004fe40007ffe1ff */
.L_x_1264:
        /* <DEDUP_REMOVED lines=10> */
[----:B------:R-:W-:Y:S01]  /*8280*/  USEL UR8, UR8, URZ, !UP1 ;  /* 0x0000003f08087287 */ /* 0x000fe2000c800000 */
[----:B-1----:R-:W-:-:S04]  /*8290*/  SHF.R.S32.HI R5, RZ, 0x1f, R0 ;  /* 0x0000001fff057819 */ /* 0x002fc80000011400 */
[----:B------:R-:W-:-:S04]  /*82a0*/  LEA.HI R2, R5, R0, RZ, 0x2 ;  /* 0x0000000005027211 */ /* 0x000fc800078f10ff */
[----:B------:R-:W-:Y:S02]  /*82b0*/  LOP3.LUT R5, R2, 0x1ffffffc, RZ, 0xc0, !PT ;  /* 0x1ffffffc02057812 */ /* 0x000fe400078ec0ff */
[----:B------:R-:W-:-:S03]  /*82c0*/  SHF.R.S32.HI R2, RZ, 0x2, R2 ;  /* 0x00000002ff027819 */ /* 0x000fc60000011402 */
[----:B------:R-:W-:Y:S01]  /*82d0*/  IMAD.IADD R5, R0, 0x1, -R5 ;  /* 0x0000000100057824 */ /* 0x000fe200078e0a05 */
[C---:B------:R-:W-:Y:S01]  /*82e0*/  ISETP.GE.AND P4, PT, R2.reuse, R3, PT ;  /* 0x000000030200720c */ /* 0x040fe20003f86270 */
[----:B------:R-:W-:Y:S01]  /*82f0*/  IMAD.U32 R0, RZ, RZ, UR11 ;  /* 0x0000000bff007e24 */ /* 0x000fe2000f8e00ff */
[----:B------:R-:W-:Y:S01]  /*8300*/  IADD3 R4, P0, R2, UR16, RZ ;  /* 0x0000001002047c10 */ /* 0x000fe2000ff1e0ff */
[----:B------:R-:W-:Y:S02]  /*8310*/  IMAD.SHL.U32 R14, R5, 0x8, RZ ;  /* 0x00000008050e7824 */ /* 0x000fe400078e00ff */
[----:B------:R-:W-:-:S03]  /*8320*/  IMAD.U32 R5, RZ, RZ, UR12 ;  /* 0x0000000cff057e24 */ /* 0x000fc6000f8e00ff */
[----:B------:R-:W-:Y:S02]  /*8330*/  SHF.R.S32.HI R15, RZ, 0x1f, R14 ;  /* 0x0000001fff0f7819 */ /* 0x000fe4000001140e */
[----:B------:R-:W-:-:S03]  /*8340*/  IADD3 R6, R14, 0x20, RZ ;  /* 0x000000200e067810 */ /* 0x000fc60007ffe0ff */
[----:B------:R-:W-:Y:S01]  /*8350*/  IMAD.WIDE.U32 R8, R5, c[0x0][0x308], R14 ;  /* 0x0000c20005087a25 */ /* 0x000fe200078e000e */
[----:B------:R-:W-:-:S04]  /*8360*/  LEA.HI.X.SX32 R5, R2, UR17, 0x1, P0 ;  /* 0x0000001102057c11 */ /* 0x000fc800080f0eff */
[----:B------:R-:W-:Y:S01]  /*8370*/  IADD3 R9, R9, UR5, RZ ;  /* 0x0000000509097c10 */ /* 0x000fe2000fffe0ff */
[----:B------:R-:W-:Y:S01]  /*8380*/  ULDC.64 UR4, c[0x0][0x310] ;  /* 0x0000c40000047ab9 */ /* 0x000fe20000000a00 */
[----:B------:R-:W-:Y:S01]  /*8390*/  IMAD.WIDE R10, R10, 0x80, R4 ;  /* 0x000000800a0a7825 */ /* 0x000fe200078e0204 */
[----:B------:R-:W-:Y:S01]  /*83a0*/  UIMAD UR4, UR8, UR4, URZ ;  /* 0x00000004080472a4 */ /* 0x000fe2000f8e023f */
[----:B------:R-:W-:Y:S02]  /*83b0*/  IADD3 R5, R14, 0x40, RZ ;  /* 0x000000400e057810 */ /* 0x000fe40007ffe0ff */
[----:B------:R-:W-:Y:S01]  /*83c0*/  IMAD.WIDE.U32 R8, R0, c[0x0][0x310], R8 ;  /* 0x0000c40000087a25 */ /* 0x000fe200078e0008 */
        /* <DEDUP_REMOVED lines=16> */
.L_x_1266:
[----:B------:R-:W-:Y:S05]  /*84d0*/  BSYNC B0 ;  /* 0x0000000000007941 */ /* 0x000fea0003800000 */
.L_x_1265:
        /* <DEDUP_REMOVED lines=19> */
.L_x_1268:
[----:B------:R-:W-:Y:S05]  /*8610*/  BSYNC B0 ;  /* 0x0000000000007941 */ /* 0x000fea0003800000 */
.L_x_1267:
[----:B------:R-:W-:Y:S01]  /*8620*/  ULDC.64 UR4, c[0x0][0x338] ;  /* 0x0000ce0000047ab9 */ /* 0x000fe20000000a00 */
[----:B------:R-:W-:Y:S01]  /*8630*/  MOV R3, UR12 ;  /* 0x0000000c00037c02 */ /* 0x000fe20008000f00 */
        /* <DEDUP_REMOVED lines=24> */
.L_x_1270:
[----:B------:R-:W-:Y:S05]  /*87c0*/  BSYNC B0 ;  /* 0x0000000000007941 */ /* 0x000fea0003800000 */
.L_x_1269:
[----:B------:R-:W-:Y:S05]  /*87d0*/  @P3 EXIT ;  /* 0x000000000000394d */ /* 0x000fea0003800000 */
[----:B------:R-:W-:Y:S01]  /*87e0*/  IADD3 R0, P0, R10, 0x40, RZ ;  /* 0x000000400a007810 */ /* 0x000fe20007f1e0ff */
[----:B------:R-:W-:Y:S01]  /*87f0*/  IMAD.MOV.U32 R9, RZ, RZ, R13 ;  /* 0x000000ffff097224 */ /* 0x000fe200078e000d */
[----:B------:R-:W-:-:S03]  /*8800*/  ISETP.GE.AND P1, PT, R14, c[0x0][0x324], PT ;  /* 0x0000c9000e007a0c */ /* 0x000fc60003f26270 */
[----:B------:R-:W-:Y:S01]  /*8810*/  IMAD.X R10, RZ, RZ, R11, P0 ;  /* 0x000000ffff0a7224 */ /* 0x000fe200000e060b */
[----:B------:R-:W-:Y:S01]  /*8820*/  ISETP.GE.AND P0, PT, R6, c[0x0][0x324], PT ;  /* 0x0000c90006007a0c */ /* 0x000fe20003f06270 */
[----:B------:R-:W-:-:S04]  /*8830*/  IMAD.WIDE.U32 R8, R0, c[0x0][0x330], R8 ;  /* 0x0000cc0000087a25 */ /* 0x000fc800078e0008 */
[----:B--2---:R-:W-:Y:S01]  /*8840*/  IMAD R3, R10, c[0x0][0x330], RZ ;  /* 0x0000cc000a037a24 */ /* 0x004fe200078e02ff */
        /* <DEDUP_REMOVED lines=10> */
.L_x_1271:
        /* <DEDUP_REMOVED lines=9> */
.L_x_1437:


//--------------------- .text._ZN7cutlass13device_kernelIN5flash19enable_sm80_to_sm89INS1_16FlashAttnBwdSm80INS1_25CollectiveMainloopBwdSm80ILi2ELi2EN4cute5tupleIJNS5_1CILi64EEENS7_ILi128EEENS7_ILi96EEEEEENS_6half_tEfNS_4arch4Sm80ELb1ELb0ELb1ELb1ELb1ELb0ELb0ELb0ELi2ELi2ELi4ELi2ELb0EEENS1_21CollectiveEpilogueBwdISB_SC_SE_Li256ELb1ELb0ELi2EEENS1_25SingleTileBwdLPTSchedulerILb1ELi128ELb1EEEEEEEEEvNT_6ParamsE --------------------------
	.section	.text._ZN7cutlass13device_kernelIN5flash19enable_sm80_to_sm89INS1_16FlashAttnBwdSm80INS1_25CollectiveMainloopBwdSm80ILi2ELi2EN4cute5tupleIJNS5_1CILi64EEENS7_ILi128EEENS7_ILi96EEEEEENS_6half_tEfNS_4arch4Sm80ELb1ELb0ELb1ELb1ELb1ELb0ELb0ELb0ELi2ELi2ELi4ELi2ELb0EEENS1_21CollectiveEpilogueBwdISB_SC_SE_Li256ELb1ELb0ELi2EEENS1_25SingleTileBwdLPTSchedulerILb1ELi128ELb1EEEEEEEEEvNT_6ParamsE,"ax",@progbits
	.sectioninfo	@"SHI_REGISTERS=253"
	.align	128
.text._ZN7cutlass13device_kernelIN5flash19enable_sm80_to_sm89INS1_16FlashAttnBwdSm80INS1_25CollectiveMainloopBwdSm80ILi2ELi2EN4cute5tupleIJNS5_1CILi64EEENS7_ILi128EEENS7_ILi96EEEEEENS_6half_tEfNS_4arch4Sm80ELb1ELb0ELb1ELb1ELb1ELb0ELb0ELb0ELi2ELi2ELi4ELi2ELb0EEENS1_21CollectiveEpilogueBwdISB_SC_SE_Li256ELb1ELb0ELi2EEENS1_25SingleTileBwdLPTSchedulerILb1ELi128ELb1EEEEEEEEEvNT_6ParamsE:
        .type           _ZN7cutlass13device_kernelIN5flash19enable_sm80_to_sm89INS1_16FlashAttnBwdSm80INS1_25CollectiveMainloopBwdSm80ILi2ELi2EN4cute5tupleIJNS5_1CILi64EEENS7_ILi128EEENS7_ILi96EEEEEENS_6half_tEfNS_4arch4Sm80ELb1ELb0ELb1ELb1ELb1ELb0ELb0ELb0ELi2ELi2ELi4ELi2ELb0EEENS1_21CollectiveEpilogueBwdISB_SC_SE_Li256ELb1ELb0ELi2EEENS1_25SingleTileBwdLPTSchedulerILb1ELi128ELb1EEEEEEEEEvNT_6ParamsE,@function
        .size           _ZN7cutlass13device_kernelIN5flash19enable_sm80_to_sm89INS1_16FlashAttnBwdSm80INS1_25CollectiveMainloopBwdSm80ILi2ELi2EN4cute5tupleIJNS5_1CILi64EEENS7_ILi128EEENS7_ILi96EEEEEENS_6half_tEfNS_4arch4Sm80ELb1ELb0ELb1ELb1ELb1ELb0ELb0ELb0ELi2ELi2ELi4ELi2ELb0EEENS1_21CollectiveEpilogueBwdISB_SC_SE_Li256ELb1ELb0ELi2EEENS1_25SingleTileBwdLPTSchedulerILb1ELi128ELb1EEEEEEEEEvNT_6ParamsE,(.L_x_1438 - _ZN7cutlass13device_kernelIN5flash19enable_sm80_to_sm89INS1_16FlashAttnBwdSm80INS1_25CollectiveMainloopBwdSm80ILi2ELi2EN4cute5tupleIJNS5_1CILi64EEENS7_ILi128EEENS7_ILi96EEEEEENS_6half_tEfNS_4arch4Sm80ELb1ELb0ELb1ELb1ELb1ELb0ELb0ELb0ELi2ELi2ELi4ELi2ELb0EEENS1_21CollectiveEpilogueBwdISB_SC_SE_Li256ELb1ELb0ELi2EEENS1_25SingleTileBwdLPTSchedulerILb1ELi128ELb1EEEEEEEEEvNT_6ParamsE)
        .other          _ZN7cutlass13device_kernelIN5flash19enable_sm80_to_sm89INS1_16FlashAttnBwdSm80INS1_25CollectiveMainloopBwdSm80ILi2ELi2EN4cute5tupleIJNS5_1CILi64EEENS7_ILi128EEENS7_ILi96EEEEEENS_6half_tEfNS_4arch4Sm80ELb1ELb0ELb1ELb1ELb1ELb0ELb0ELb0ELi2ELi2ELi4ELi2ELb0EEENS1_21CollectiveEpilogueBwdISB_SC_SE_Li256ELb1ELb0ELi2EEENS1_25SingleTileBwdLPTSchedulerILb1ELi128ELb1EEEEEEEEEvNT_6ParamsE,@"STO_CUDA_ENTRY STV_DEFAULT"
_ZN7cutlass13device_kernelIN5flash19enable_sm80_to_sm89INS1_16FlashAttnBwdSm80INS1_25CollectiveMainloopBwdSm80ILi2ELi2EN4cute5tupleIJNS5_1CILi64EEENS7_ILi128EEENS7_ILi96EEEEEENS_6half_tEfNS_4arch4Sm80ELb1ELb0ELb1ELb1ELb1ELb0ELb0ELb0ELi2ELi2ELi4ELi2ELb0EEENS1_21CollectiveEpilogueBwdISB_SC_SE_Li256ELb1ELb0ELi2EEENS1_25SingleTileBwdLPTSchedulerILb1ELi128ELb1EEEEEEEEEvNT_6ParamsE:
        /* <DEDUP_REMOVED lines=29> */
.L_x_1273:
[----:B------:R-:W-:Y:S02]  /*01d0*/  ULDC UR7, c[0x0][0x3ac] ;  /* 0x0000eb0000077ab9 */ /* 0x000fe40000000800 */
[----:B------:R-:W-:Y:S02]  /*01e0*/  UISETP.NE.AND UP0, UPT, UR7, 0x1, UPT ;  /* 0x000000010700788c */ /* 0x000fe4000bf05270 */
[----:B------:R-:W-:Y:S02]  /*01f0*/  ULDC.64 UR4, c[0x0][0x3b0] ;  /* 0x0000ec0000047ab9 */ /* 0x000fe40000000a00 */
[----:B------:R-:W-:Y:S02]  /*0200*/  UIMAD.WIDE.U32 UR10, UR6, UR4, URZ ;  /* 0x00000004060a72a5 */ /* 0x000fe4000f8e003f */
[----:B------:R-:W-:-:S05]  /*0210*/  UMOV UR9, UR6 ;  /* 0x0000000600097c82 */ /* 0x000fca0008000000 */
[----:B------:R-:W-:-:S04]  /*0220*/  @UP0 USHF.R.U32.HI UR9, URZ, UR5, UR11 ;  /* 0x000000053f090299 */ /* 0x000fc8000801160b */
[----:B------:R-:W-:-:S04]  /*0230*/  UIMAD UR7, UR9, UR7, URZ ;  /* 0x00000007090772a4 */ /* 0x000fc8000f8e023f */
.L_x_1274:
        /* <DEDUP_REMOVED lines=13> */
[----:B------:R-:W-:Y:S01]  /*0310*/  IMAD.U32 R193, RZ, RZ, UR4 ;  /* 0x00000004ffc17e24 */ /* 0x000fe2000f8e00ff */
        /* <DEDUP_REMOVED lines=9> */
.L_x_1275:
        /* <DEDUP_REMOVED lines=14> */
.L_x_1277:
[----:B------:R-:W-:Y:S02]  /*0490*/  ULDC UR5, c[0x0][0x3d4] ;  /* 0x0000f50000057ab9 */ /* 0x000fe40000000800 */
.L_x_1276:
        /* <DEDUP_REMOVED lines=9> */
.L_x_1272:
        /* <DEDUP_REMOVED lines=21> */
.L_x_1279:
[----:B------:R-:W-:Y:S02]  /*0680*/  ULDC UR7, c[0x0][0x3ac] ;  /* 0x0000eb0000077ab9 */ /* 0x000fe40000000800 */
[----:B------:R-:W-:Y:S02]  /*0690*/  UISETP.NE.AND UP0, UPT, UR7, 0x1, UPT ;  /* 0x000000010700788c */ /* 0x000fe4000bf05270 */
[----:B------:R-:W-:Y:S02]  /*06a0*/  ULDC.64 UR4, c[0x0][0x3b0] ;  /* 0x0000ec0000047ab9 */ /* 0x000fe40000000a00 */
[----:B------:R-:W-:Y:S02]  /*06b0*/  UIMAD.WIDE.U32 UR10, UR6, UR4, URZ ;  /* 0x00000004060a72a5 */ /* 0x000fe4000f8e003f */
[----:B------:R-:W-:-:S05]  /*06c0*/  UMOV UR9, UR6 ;  /* 0x0000000600097c82 */ /* 0x000fca0008000000 */
[----:B------:R-:W-:-:S04]  /*06d0*/  @UP0 USHF.R.U32.HI UR9, URZ, UR5, UR11 ;  /* 0x000000053f090299 */ /* 0x000fc8000801160b */
[----:B------:R-:W-:-:S04]  /*06e0*/  UIMAD UR7, UR9, UR7, URZ ;  /* 0x00000007090772a4 */ /* 0x000fc8000f8e023f */
.L_x_1280:
        /* <DEDUP_REMOVED lines=23> */
.L_x_1281:
        /* <DEDUP_REMOVED lines=14> */
.L_x_1283:
[----:B------:R-:W-:Y:S02]  /*0940*/  ULDC UR5, c[0x0][0x3d4] ;  /* 0x0000f50000057ab9 */ /* 0x000fe40000000800 */
.L_x_1282:
        /* <DEDUP_REMOVED lines=8> */
.L_x_1278:
        /* <DEDUP_REMOVED lines=34> */
[----:B------:R-:W-:Y:S01]  /*0bf0*/  ULDC UR8, c[0x0][0x198] ;  /* 0x0000660000087ab9 */ /* 0x000fe20000000800 */
[----:B--2---:R-:W2:Y:S02]  /*0c00*/  @P2 R2UR UR5, R0 ;  /* 0x00000000000523c2 */ /* 0x004ea400000e0000 */
[----:B--2---:R-:W-:-:S04]  /*0c10*/  @UP2 ULEA UR5, UR10, UR5, 0x6 ;  /* 0x000000050a052291 */ /* 0x004fc8000f8e303f */
[----:B------:R-:W-:-:S04]  /*0c20*/  @UP2 USHF.R.S32.HI UR4, URZ, 0x1f, UR5 ;  /* 0x0000001f3f042899 */ /* 0x000fc80008011405 */
[----:B------:R-:W-:Y:S01]  /*0c30*/  @UP2 ULEA.HI UR4, UR4, UR5, URZ, 0x6 ;  /* 0x0000000504042291 */ /* 0x000fe2000f8f303f */
[----:B---3--:R1:W2:Y:S02]  /*0c40*/  @P0 R2UR UR9, R4 ;  /* 0x00000000040903c2 */ /* 0x0082a400000e0000 */
[----:B------:R-:W-:Y:S02]  /*0c50*/  UMOV UR5, URZ ;  /* 0x0000003f00057c82 */ /* 0x000fe40008000000 */
        /* <DEDUP_REMOVED lines=8> */
.L_x_1284:
        /* <DEDUP_REMOVED lines=10> */
.L_x_1285:
[----:B------:R-:W-:Y:S05]  /*0d80*/  @!P1 BRA `(.L_x_1286) ;  /* 0x0000005000009947 */ /* 0x000fea0003800000 */
[----:B------:R-:W3:Y:S04]  /*0d90*/  LDG.E R0, [R6.64] ;  /* 0x0000000c06007981 */ /* 0x000ee8000c1e1900 */
[----:B-1----:R-:W4:Y:S01]  /*0da0*/  LDG.E R4, [R6.64+0x4] ;  /* 0x0000040c06047981 */ /* 0x002f22000c1e1900 */
[----:B---3--:R-:W1:Y:S08]  /*0db0*/  R2UR UR8, R0 ;  /* 0x00000000000873c2 */ /* 0x008e7000000e0000 */
[----:B----4-:R-:W1:Y:S02]  /*0dc0*/  R2UR UR4, R4 ;  /* 0x00000000040473c2 */ /* 0x010e6400000e0000 */
[----:B-1----:R-:W-:-:S06]  /*0dd0*/  UIADD3 UR8, -UR8, UR4, URZ ;  /* 0x0000000408087290 */ /* 0x002fcc000fffe13f */
.L_x_1286:
        /* <DEDUP_REMOVED lines=66> */
[----:B------:R-:W-:Y:S01]  /*1200*/  UIMAD UR4, UR5, 0x60, URZ ;  /* 0x00000060050478a4 */ /* 0x000fe2000f8e023f */
[--C-:B-1----:R-:W-:Y:S01]  /*1210*/  SHF.R.S32.HI R9, RZ, 0x1f, R2.reuse ;  /* 0x0000001fff097819 */ /* 0x102fe20000011402 */
[----:B------:R-:W-:Y:S01]  /*1220*/  IMAD.MOV.U32 R21, RZ, RZ, R193 ;  /* 0x000000ffff157224 */ /* 0x000fe200078e00c1 */
[----:B------:R-:W-:Y:S01]  /*1230*/  SHF.R.S32.HI R7, RZ, 0x1f, R2 ;  /* 0x0000001fff077819 */ /* 0x000fe20000011402 */
[----:B------:R-:W-:Y:S01]  /*1240*/  IMAD.U32 R18, RZ, RZ, UR11 ;  /* 0x0000000bff127e24 */ /* 0x000fe2000f8e00ff */
[----:B------:R-:W-:Y:S01]  /*1250*/  ISETP.NE.AND P2, PT, R0, 0x1, PT ;  /* 0x000000010000780c */ /* 0x000fe20003f45270 */
[----:B------:R-:W-:Y:S01]  /*1260*/  IMAD.U32 R0, RZ, RZ, UR4 ;  /* 0x00000004ff007e24 */ /* 0x000fe2000f8e00ff */
[-C--:B------:R-:W-:Y:S01]  /*1270*/  LEA.HI R17, R9, R2.reuse, RZ, 0x2 ;  /* 0x0000000209117211 */ /* 0x080fe200078f10ff */
[C---:B------:R-:W-:Y:S01]  /*1280*/  IMAD.SHL.U32 R191, R2.reuse, 0x4, RZ ;  /* 0x0000000402bf7824 */ /* 0x040fe200078e00ff */
[----:B------:R-:W-:Y:S01]  /*1290*/  IADD3 R26, P0, R2, UR4, RZ ;  /* 0x00000004021a7c10 */ /* 0x000fe2000ff1e0ff */
[----:B------:R-:W-:Y:S01]  /*12a0*/  USHF.R.S32.HI UR4, URZ, 0x1f, UR5 ;  /* 0x0000001f3f047899 */ /* 0x000fe20008011405 */
[----:B------:R-:W-:Y:S01]  /*12b0*/  SHF.R.S32.HI R192, RZ, 0x2, R17 ;  /* 0x00000002ffc07819 */ /* 0x000fe20000011411 */
[----:B------:R-:W-:Y:S01]  /*12c0*/  USHF.R.S32.HI UR15, URZ, 0x1f, UR10 ;  /* 0x0000001f3f0f7899 */ /* 0x000fe2000801140a */
[----:B------:R-:W-:Y:S01]  /*12d0*/  LEA.HI.X.SX32 R27, R0, R7, 0x1, P0 ;  /* 0x00000007001b7211 */ /* 0x000fe200000f0eff */
[----:B------:R-:W-:Y:S01]  /*12e0*/  USEL UR17, UR10, URZ, !UP1 ;  /* 0x0000003f0a117287 */ /* 0x000fe2000c800000 */
[----:B------:R-:W-:Y:S01]  /*12f0*/  SHF.R.S32.HI R0, RZ, 0x1f, R192 ;  /* 0x0000001fff007819 */ /* 0x000fe200000114c0 */
[----:B------:R-:W-:Y:S01]  /*1300*/  USEL UR16, UR15, URZ, !UP1 ;  /* 0x0000003f0f107287 */ /* 0x000fe2000c800000 */
[C---:B-----5:R-:W-:Y:S01]  /*1310*/  IADD3 R6, P0, R192.reuse, R5, RZ ;  /* 0x00000005c0067210 */ /* 0x060fe20007f1e0ff */
[----:B------:R-:W-:Y:S01]  /*1320*/  @P2 IMAD.HI.U32 R7, R193, c[0x0][0x24c], RZ ;  /* 0x00009300c1072a27 */ /* 0x000fe200078e00ff */
[----:B------:R-:W-:Y:S01]  /*1330*/  LEA.HI R13, R9, R2, RZ, 0x4 ;  /* 0x00000002090d7211 */ /* 0x000fe200078f20ff */
[----:B------:R-:W-:Y:S01]  /*1340*/  UIADD3 UR14, -UR14, UR8, URZ ;  /* 0x000000080e0e7290 */ /* 0x000fe2000fffe13f */
[----:B------:R-:W-:Y:S01]  /*1350*/  IADD3 R23, P1, R192, R3, RZ ;  /* 0x00000003c0177210 */ /* 0x000fe20007f3e0ff */
[----:B------:R-:W-:Y:S01]  /*1360*/  IMAD.WIDE.U32 R26, R193, c[0x0][0x238], R26 ;  /* 0x00008e00c11a7a25 */ /* 0x000fe200078e001a */
[----:B------:R-:W-:Y:S01]  /*1370*/  @P2 SHF.R.U32.HI R21, RZ, c[0x0][0x250], R7 ;  /* 0x00009400ff152a19 */ /* 0x000fe20000011607 */
[----:B------:R-:W-:Y:S01]  /*1380*/  USEL UR15, UR15, URZ, !UP2 ;  /* 0x0000003f0f0f7287 */ /* 0x000fe2000d000000 */
[----:B------:R-:W-:Y:S01]  /*1390*/  LEA.HI.X.SX32 R7, R5, R0, 0x1, P0 ;  /* 0x0000000005077211 */ /* 0x000fe200000f0eff */
[----:B------:R-:W-:Y:S01]  /*13a0*/  IMAD.U32 R36, RZ, RZ, UR17 ;  /* 0x00000011ff247e24 */ /* 0x000fe2000f8e00ff */
[----:B------:R-:W-:Y:S01]  /*13b0*/  SHF.R.S32.HI R4, RZ, 0x4, R13 ;  /* 0x00000004ff047819 */ /* 0x000fe2000001140d */
[----:B------:R-:W-:Y:S01]  /*13c0*/  IMAD.MOV.U32 R181, RZ, RZ, 0x10 ;  /* 0x00000010ffb57424 */ /* 0x000fe200078e00ff */
[----:B------:R-:W-:Y:S01]  /*13d0*/  LEA.HI R24, R9, R2, RZ, 0x3 ;  /* 0x0000000209187211 */ /* 0x000fe200078f18ff */
[----:B------:R-:W-:Y:S01]  /*13e0*/  IMAD.WIDE R18, R18, 0x80, R6 ;  /* 0x0000008012127825 */ /* 0x000fe200078e0206 */
[----:B------:R-:W-:-:S02]  /*13f0*/  LOP3.LUT R5, R17, 0xfffffffc, RZ, 0xc0, !PT ;  /* 0xfffffffc11057812 */ /* 0x000fc400078ec0ff */
[----:B------:R-:W-:Y:S02]  /*1400*/  LEA.HI R11, R13, R4, RZ, 0x1 ;  /* 0x000000040d0b7211 */ /* 0x000fe400078f08ff */
[----:B------:R-:W-:Y:S01]  /*1410*/  LEA.HI.X.SX32 R32, R3, R0, 0x1, P1 ;  /* 0x0000000003207211 */ /* 0x000fe200008f0eff */
[----:B------:R-:W-:Y:S01]  /*1420*/  IMAD.SHL.U32 R3, R24, 0x8, RZ ;  /* 0x0000000818037824 */ /* 0x000fe200078e00ff */
[----:B------:R-:W-:Y:S01]  /*1430*/  LOP3.LUT R11, R11, 0xfffffffe, RZ, 0xc0, !PT ;  /* 0xfffffffe0b0b7812 */ /* 0x000fe200078ec0ff */
[----:B------:R-:W-:Y:S01]  /*1440*/  IMAD.IADD R16, R2, 0x1, -R5 ;  /* 0x0000000102107824 */ /* 0x000fe200078e0a05 */
[----:B------:R-:W-:Y:S02]  /*1450*/  SHF.R.S32.HI R0, RZ, 0x1f, R193 ;  /* 0x0000001fff007819 */ /* 0x000fe400000114c1 */
[----:B------:R-:W-:Y:S01]  /*1460*/  LOP3.LUT R3, R3, 0xc0, RZ, 0xc0, !PT ;  /* 0x000000c003037812 */ /* 0x000fe200078ec0ff */
[----:B------:R-:W-:Y:S01]  /*1470*/  IMAD.SHL.U32 R14, R16, 0x8, RZ ;  /* 0x00000008100e7824 */ /* 0x000fe200078e00ff */
[----:B------:R-:W-:Y:S01]  /*1480*/  IADD3 R28, P0, R191, UR5, RZ ;  /* 0x00000005bf1c7c10 */ /* 0x000fe2000ff1e0ff */
[----:B------:R-:W-:Y:S01]  /*1490*/  IMAD.IADD R11, R4, 0x1, -R11 ;  /* 0x00000001040b7824 */ /* 0x000fe200078e0a0b */
[----:B------:R-:W-:Y:S01]  /*14a0*/  SHF.R.U32.HI R7, RZ, 0x3, R3 ;  /* 0x00000003ff077819 */ /* 0x000fe20000011603 */
[C---:B------:R-:W-:Y:S01]  /*14b0*/  IMAD R194, R0.reuse, c[0x0][0x238], RZ ;  /* 0x00008e0000c27a24 */ /* 0x040fe200078e02ff */
[--C-:B------:R-:W-:Y:S01]  /*14c0*/  LOP3.LUT R4, R3, 0x18, R14.reuse, 0xf8, !PT ;  /* 0x0000001803047812 */ /* 0x100fe200078ef80e */
[----:B------:R-:W-:Y:S01]  /*14d0*/  IMAD R206, R0, c[0x0][0x270], RZ ;  /* 0x00009c0000ce7a24 */ /* 0x000fe200078e02ff */
[----:B------:R-:W-:Y:S01]  /*14e0*/  SHF.R.S32.HI R15, RZ, 0x1f, R14 ;  /* 0x0000001fff0f7819 */ /* 0x000fe2000001140e */
[C---:B------:R-:W-:Y:S01]  /*14f0*/  IMAD R194, R193.reuse, c[0x0][0x23c], R194 ;  /* 0x00008f00c1c27a24 */ /* 0x040fe200078e02c2 */
[----:B------:R-:W-:Y:S01]  /*1500*/  LOP3.LUT R7, R4, R7, RZ, 0x3c, !PT ;  /* 0x0000000704077212 */ /* 0x000fe200078e3cff */
[----:B------:R-:W-:Y:S01]  /*1510*/  IMAD R206, R193, c[0x0][0x274], R206 ;  /* 0x00009d00c1ce7a24 */ /* 0x000fe200078e02ce */
[----:B------:R-:W-:Y:S01]  /*1520*/  SHF.R.S32.HI R4, RZ, 0x1f, R21 ;  /* 0x0000001fff047819 */ /* 0x000fe20000011415 */
[----:B------:R-:W-:Y:S01]  /*1530*/  IMAD.IADD R195, R27, 0x1, R194 ;  /* 0x000000011bc37824 */ /* 0x000fe200078e02c2 */
[----:B------:R-:W-:Y:S01]  /*1540*/  LEA.HI.X.SX32 R29, R191, UR4, 0x1, P0 ;  /* 0x00000004bf1d7c11 */ /* 0x000fe200080f0eff */
[----:B------:R-:W-:Y:S01]  /*1550*/  IMAD.MOV.U32 R194, RZ, RZ, R26 ;  /* 0x000000ffffc27224 */ /* 0x000fe200078e001a */
[----:B------:R-:W-:Y:S01]  /*1560*/  ULDC.64 UR4, c[0x0][0x1e8] ;  /* 0x00007a0000047ab9 */ /* 0x000fe20000000a00 */
[----:B------:R-:W-:Y:S01]  /*1570*/  IMAD R6, R4, c[0x0][0x1e0], RZ ;  /* 0x0000780004067a24 */ /* 0x000fe200078e02ff */
[----:B------:R-:W-:Y:S01]  /*1580*/  UIMAD UR4, UR16, UR4, URZ ;  /* 0x00000004100472a4 */ /* 0x000fe2000f8e023f */
[----:B------:R-:W-:Y:S01]  /*1590*/  IMAD.WIDE.U32 R26, R21, c[0x0][0x1e0], R14 ;  /* 0x00007800151a7a25 */ /* 0x000fe200078e000e */
[----:B------:R-:W-:-:S02]  /*15a0*/  IADD3 R10, R14, 0x20, RZ ;  /* 0x000000200e0a7810 */ /* 0x000fc40007ffe0ff */
[----:B------:R-:W-:Y:S01]  /*15b0*/  UIMAD UR18, UR17, UR5, UR4 ;  /* 0x00000005111272a4 */ /* 0x000fe2000f8e0204 */
[----:B------:R-:W-:Y:S01]  /*15c0*/  IMAD R3, R21, c[0x0][0x1e4], R6 ;  /* 0x0000790015037a24 */ /* 0x000fe200078e0206 */
[----:B------:R-:W-:Y:S01]  /*15d0*/  ISETP.GE.AND P5, PT, R14, c[0x0][0x1cc], PT ;  /* 0x000073000e007a0c */ /* 0x000fe20003fa6270 */
[----:B------:R-:W-:Y:S01]  /*15e0*/  IMAD R4, R4, c[0x0][0x1b0], RZ ;  /* 0x00006c0004047a24 */ /* 0x000fe200078e02ff */
[----:B------:R-:W-:Y:S01]  /*15f0*/  ISETP.GE.AND P6, PT, R10, c[0x0][0x1cc], PT ;  /* 0x000073000a007a0c */ /* 0x000fe20003fc6270 */
[----:B------:R-:W-:Y:S01]  /*1600*/  IMAD.IADD R27, R27, 0x1, R3 ;  /* 0x000000011b1b7824 */ /* 0x000fe200078e0203 */
[----:B------:R-:W-:Y:S01]  /*1610*/  IADD3 R188, R14, 0x40, RZ ;  /* 0x000000400ebc7810 */ /* 0x000fe20007ffe0ff */
[C---:B------:R-:W-:Y:S01]  /*1620*/  IMAD R3, R21.reuse, c[0x0][0x1b4], R4 ;  /* 0x00006d0015037a24 */ /* 0x040fe200078e0204 */
[----:B------:R-:W-:Y:S01]  /*1630*/  ULDC.64 UR4, c[0x0][0x1b8] ;  /* 0x00006e0000047ab9 */ /* 0x000fe20000000a00 */
[----:B------:R-:W-:Y:S01]  /*1640*/  IMAD.WIDE.U32 R4, R21, c[0x0][0x1b0], R14 ;  /* 0x00006c0015047a25 */ /* 0x000fe200078e000e */
[----:B------:R-:W-:Y:S01]  /*1650*/  LEA.HI R21, R17, R192, RZ, 0x1 ;  /* 0x000000c011157211 */ /* 0x000fe200078f08ff */
[----:B------:R-:W-:Y:S01]  /*1660*/  UIMAD UR4, UR16, UR4, URZ ;  /* 0x00000004100472a4 */ /* 0x000fe2000f8e023f */
[----:B------:R-:W-:Y:S01]  /*1670*/  LOP3.LUT R13, R13, 0xfffffff0, RZ, 0xc0, !PT ;  /* 0xfffffff00d0d7812 */ /* 0x000fe200078ec0ff */
[----:B------:R-:W-:Y:S01]  /*1680*/  IMAD.IADD R5, R5, 0x1, R3 ;  /* 0x0000000105057824 */ /* 0x000fe200078e0203 */
[----:B------:R-:W-:Y:S01]  /*1690*/  LEA.HI R3, R9, R2, RZ, 0x5 ;  /* 0x0000000209037211 */ /* 0x000fe200078f28ff */
[C---:B------:R-:W-:Y:S01]  /*16a0*/  IMAD.WIDE.U32 R26, R36.reuse, c[0x0][0x1e8], R26 ;  /* 0x00007a00241a7a25 */ /* 0x040fe200078e001a */
[----:B------:R-:W-:Y:S01]  /*16b0*/  LOP3.LUT R21, R21, 0x7fffffe, RZ, 0xc0, !PT ;  /* 0x07fffffe15157812 */ /* 0x000fe200078ec0ff */
[----:B------:R-:W-:Y:S01]  /*16c0*/  UIMAD UR4, UR17, UR5, UR4 ;  /* 0x00000005110472a4 */ /* 0x000fe2000f8e0204 */
[----:B------:R-:W-:Y:S01]  /*16d0*/  SHF.R.S32.HI R20, RZ, 0x5, R3 ;  /* 0x00000005ff147819 */ /* 0x000fe20000011403 */
[----:B------:R-:W-:Y:S01]  /*16e0*/  IMAD.WIDE.U32 R36, R36, c[0x0][0x1b8], R4 ;  /* 0x00006e0024247a25 */ /* 0x000fe200078e0004 */
[----:B------:R-:W-:Y:S01]  /*16f0*/  IADD3 R27, R27, UR18, RZ ;  /* 0x000000121b1b7c10 */ /* 0x000fe2000fffe0ff */
[----:B------:R-:W-:Y:S01]  /*1700*/  USEL UR16, UR10, URZ, !UP2 ;  /* 0x0000003f0a107287 */ /* 0x000fe2000d000000 */
[----:B------:R-:W-:Y:S01]  /*1710*/  SHF.R.S32.HI R17, RZ, 0x1f, R17 ;  /* 0x0000001fff117819 */ /* 0x000fe20000011411 */
[----:B------:R-:W-:Y:S01]  /*1720*/  IMAD.IADD R21, R192, 0x1, -R21 ;  /* 0x00000001c0157824 */ /* 0x000fe200078e0a15 */
[----:B------:R-:W-:Y:S01]  /*1730*/  IADD3 R37, R37, UR4, RZ ;  /* 0x0000000425257c10 */ /* 0x000fe2000fffe0ff */
[----:B------:R-:W-:Y:S01]  /*1740*/  IMAD R5, R19, c[0x0][0x1d8], RZ ;  /* 0x0000760013057a24 */ /* 0x000fe200078e02ff */
[----:B------:R-:W-:Y:S01]  /*1750*/  ULDC.64 UR4, c[0x0][0x278] ;  /* 0x00009e0000047ab9 */ /* 0x000fe20000000a00 */
[----:B------:R-:W-:Y:S01]  /*1760*/  IMAD R8, R20, 0x8, R21 ;  /* 0x0000000814087824 */ /* 0x000fe200078e0215 */
[----:B------:R-:W-:Y:S01]  /*1770*/  UIMAD UR4, UR15, UR4, URZ ;  /* 0x000000040f0472a4 */ /* 0x000fe2000f8e023f */
[----:B------:R-:W-:Y:S01]  /*1780*/  IMAD.WIDE.U32 R30, R193, c[0x0][0x270], R28 ;  /* 0x00009c00c11e7a25 */ /* 0x000fe200078e001c */
[----:B------:R-:W-:Y:S01]  /*1790*/  USHF.R.S32.HI UR17, URZ, 0x1f, UR7 ;  /* 0x0000001f3f117899 */ /* 0x000fe20008011407 */
[----:B------:R-:W-:Y:S01]  /*17a0*/  LEA.HI R17, R17, R192, RZ, 0x3 ;  /* 0x000000c011117211 */ /* 0x000fe200078f18ff */
[----:B------:R-:W-:Y:S01]  /*17b0*/  UIMAD UR18, UR16, UR5, UR4 ;  /* 0x00000005101272a4 */ /* 0x000fe2000f8e0204 */
[----:B------:R-:W-:Y:S01]  /*17c0*/  IMAD.U32 R8, R8, 0x20, R7 ;  /* 0x0000002008087824 */ /* 0x000fe200078e0007 */
[----:B------:R-:W-:Y:S01]  /*17d0*/  IADD3 R7, -R192, UR14, RZ ;  /* 0x0000000ec0077c10 */ /* 0x000fe2000fffe1ff */
[C---:B------:R-:W-:Y:S01]  /*17e0*/  IMAD R5, R18.reuse, c[0x0][0x1dc], R5 ;  /* 0x0000770012057a24 */ /* 0x040fe200078e0205 */
[----:B------:R-:W-:Y:S01]  /*17f0*/  ULDC.64 UR4, c[0x0][0x178] ;  /* 0x00005e0000047ab9 */ /* 0x000fe20000000a00 */
[----:B------:R-:W-:Y:S01]  /*1800*/  IMAD.WIDE.U32 R26, R18, c[0x0][0x1d8], R26 ;  /* 0x00007600121a7a25 */ /* 0x000fe200078e001a */
[C---:B------:R-:W-:Y:S01]  /*1810*/  ISETP.LT.OR P4, PT, R7.reuse, 0x1, P5 ;  /* 0x000000010700780c */ /* 0x040fe20002f81670 */
[----:B------:R-:W-:Y:S01]  /*1820*/  UIMAD UR19, UR17, UR4, URZ ;  /* 0x00000004111372a4 */ /* 0x000fe2000f8e023f */
[----:B------:R-:W-:Y:S01]  /*1830*/  ISETP.LT.OR P3, PT, R7, 0x1, P6 ;  /* 0x000000010700780c */ /* 0x000fe20003761670 */
[----:B------:R-:W-:Y:S01]  /*1840*/  IMAD.IADD R207, R31, 0x1, R206 ;  /* 0x000000011fcf7824 */ /* 0x000fe200078e02ce */
[----:B------:R-:W-:Y:S01]  /*1850*/  ISETP.LT.OR P6, PT, R7, 0x41, P6 ;  /* 0x000000410700780c */ /* 0x000fe200037c1670 */
[----:B------:R-:W-:Y:S01]  /*1860*/  IMAD.MOV.U32 R206, RZ, RZ, R30 ;  /* 0x000000ffffce7224 */ /* 0x000fe200078e001e */
[----:B------:R-:W-:Y:S01]  /*1870*/  LEA R30, P0, R26, c[0x0][0x1c0], 0x1 ;  /* 0x000070001a1e7a11 */ /* 0x000fe200078008ff */
[----:B------:R-:W-:Y:S01]  /*1880*/  IMAD.IADD R5, R27, 0x1, R5 ;  /* 0x000000011b057824 */ /* 0x000fe200078e0205 */
[----:B------:R-:W-:Y:S01]  /*1890*/  UIMAD.WIDE.U32 UR20, UR7, UR4, URZ ;  /* 0x00000004071472a5 */ /* 0x000fe2000f8e003f */
[----:B------:R-:W-:Y:S01]  /*18a0*/  IMAD.SHL.U32 R8, R8, 0x2, RZ ;  /* 0x0000000208087824 */ /* 0x000fe200078e00ff */
[----:B------:R-:W-:Y:S01]  /*18b0*/  UIMAD UR19, UR7, UR5, UR19 ;  /* 0x00000005071372a4 */ /* 0x000fe2000f8e0213 */
[----:B------:R-:W-:Y:S01]  /*18c0*/  IMAD.MOV.U32 R21, RZ, RZ, c[0x0][0x1d8] ;  /* 0x00007600ff157624 */ /* 0x000fe200078e00ff */
[----:B------:R-:W-:Y:S01]  /*18d0*/  LEA.HI.X R31, R26, c[0x0][0x1c4], R5, 0x1, P0 ;  /* 0x000071001a1f7a11 */ /* 0x000fe200000f0c05 */
[----:B------:R-:W-:Y:S01]  /*18e0*/  IMAD R5, R19, c[0x0][0x1a8], RZ ;  /* 0x00006a0013057a24 */ /* 0x000fe200078e02ff */
[----:B------:R-:W-:Y:S01]  /*18f0*/  ISETP.GE.AND P0, PT, R188, c[0x0][0x1cc], PT ;  /* 0x00007300bc007a0c */ /* 0x000fe20003f06270 */
[----:B------:R-:W-:Y:S01]  /*1900*/  IMAD.MOV.U32 R6, RZ, RZ, c[0x0][0x1dc] ;  /* 0x00007700ff067624 */ /* 0x000fe200078e00ff */
[----:B------:R-:W-:Y:S01]  /*1910*/  LOP3.LUT R19, R24, 0xfffffff8, RZ, 0xc0, !PT ;  /* 0xfffffff818137812 */ /* 0x000fe200078ec0ff */
[----:B------:R-:W-:Y:S01]  /*1920*/  @!PT LDS RZ, [RZ] ;  /* 0x00000000fffff984 */ /* 0x000fe20000000800 */
[----:B------:R-:W-:Y:S01]  /*1930*/  @!PT LDS RZ, [RZ] ;  /* 0x00000000fffff984 */ /* 0x000fe20000000800 */
[----:B------:R-:W-:Y:S01]  /*1940*/  @!PT LDS RZ, [RZ] ;  /* 0x00000000fffff984 */ /* 0x000fe20000000800 */
[----:B------:R1:W-:Y:S01]  /*1950*/  LDGSTS.E.BYPASS.LTC128B.128 [R8+0x6080], [R30.64], !P4 ;  /* 0x060800001e087fae */ /* 0x0003e2000e101d4c */
[----:B------:R-:W-:Y:S01]  /*1960*/  ISETP.LT.OR P2, PT, R7, 0x1, P0 ;  /* 0x000000010700780c */ /* 0x000fe20000741670 */
[C---:B------:R-:W-:Y:S01]  /*1970*/  IMAD.IADD R26, R2.reuse, 0x1, -R13 ;  /* 0x00000001021a7824 */ /* 0x040fe200078e0a0d */
[----:B------:R-:W-:Y:S01]  /*1980*/  LEA R38, P1, R21, R30, 0x7 ;  /* 0x0000001e15267211 */ /* 0x000fe200078238ff */
[----:B------:R1:W-:Y:S01]  /*1990*/  LDGSTS.E.BYPASS.LTC128B.128 [R8+0x8080], [R30.64+0x40], !P3 ;  /* 0x080800401e087fae */ /* 0x0003e2000d901d4c */
[----:B------:R-:W-:Y:S01]  /*19a0*/  ISETP.LT.OR P3, PT, R7, 0x41, P5 ;  /* 0x000000410700780c */ /* 0x000fe20002f61670 */
[----:B------:R-:W-:Y:S01]  /*19b0*/  IMAD.IADD R12, R2, 0x1, -R19 ;  /* 0x00000001020c7824 */ /* 0x000fe200078e0a13 */
[----:B------:R-:W-:Y:S01]  /*19c0*/  LEA.HI.X R39, R21, R31, R6, 0x7, P1 ;  /* 0x0000001f15277211 */ /* 0x000fe200008f3c06 */
[C---:B------:R-:W-:Y:S01]  /*19d0*/  IMAD R5, R18.reuse, c[0x0][0x1ac], R5 ;  /* 0x00006b0012057a24 */ /* 0x040fe200078e0205 */
[----:B------:R-:W-:Y:S01]  /*19e0*/  ISETP.LT.OR P0, PT, R7, 0x41, P0 ;  /* 0x000000410700780c */ /* 0x000fe20000701670 */
[----:B------:R-:W-:Y:S01]  /*19f0*/  IMAD.WIDE.U32 R36, R18, c[0x0][0x1a8], R36 ;  /* 0x00006a0012247a25 */ /* 0x000fe200078e0024 */
[----:B------:R-:W-:Y:S01]  /*1a00*/  LEA.HI R6, R9, R2, RZ, 0x6 ;  /* 0x0000000209067211 */ /* 0x000fe200078f30ff */
[----:B------:R-:W-:Y:S01]  /*1a10*/  ULDC.64 UR4, c[0x0][0x188] ;  /* 0x0000620000047ab9 */ /* 0x000fe20000000a00 */
[----:B------:R-:W-:Y:S01]  /*1a20*/  LEA.HI R21, R12, R12, RZ, 0x1 ;  /* 0x0000000c0c157211 */ /* 0x000fe200078f08ff */
[----:B------:R1:W-:Y:S01]  /*1a30*/  LDGSTS.E.BYPASS.LTC128B.128 [R8+0xa080], [R30.64+0x80], !P2 ;  /* 0x0a0800801e087fae */ /* 0x0003e2000d101d4c */
[----:B------:R-:W-:Y:S01]  /*1a40*/  ISETP.GE.AND P2, PT, R14, c[0x0][0x19c], PT ;  /* 0x000067000e007a0c */ /* 0x000fe20003f46270 */
[----:B------:R-:W-:Y:S01]  /*1a50*/  IMAD.IADD R5, R37, 0x1, R5 ;  /* 0x0000000125057824 */ /* 0x000fe200078e0205 */
[----:B------:R-:W-:Y:S01]  /*1a60*/  ISETP.GE.AND P5, PT, R10, c[0x0][0x19c], PT ;  /* 0x000067000a007a0c */ /* 0x000fe20003fa6270 */
[----:B------:R2:W-:Y:S01]  /*1a70*/  LDGSTS.E.BYPASS.LTC128B.128 [R8+0x7080], [R38.64], !P3 ;  /* 0x0708000026087fae */ /* 0x0005e2000d901d4c */
[----:B------:R-:W-:Y:S01]  /*1a80*/  ISETP.GE.AND P4, PT, R188, c[0x0][0x19c], PT ;  /* 0x00006700bc007a0c */ /* 0x000fe20003f86270 */
[----:B------:R-:W-:Y:S01]  /*1a90*/  IMAD R202, R0, c[0x0][0x288], RZ ;  /* 0x0000a20000ca7a24 */ /* 0x000fe200078e02ff */
[----:B------:R-:W-:Y:S01]  /*1aa0*/  SHF.R.S32.HI R6, RZ, 0x6, R6 ;  /* 0x00000006ff067819 */ /* 0x000fe20000011406 */
[----:B------:R2:W-:Y:S01]  /*1ab0*/  LDGSTS.E.BYPASS.LTC128B.128 [R8+0x9080], [R38.64+0x40], !P6 ;  /* 0x0908004026087fae */ /* 0x0005e2000f101d4c */
[----:B------:R-:W-:Y:S01]  /*1ac0*/  LOP3.LUT R13, R21, 0x7fffffe, RZ, 0xc0, !PT ;  /* 0x07fffffe150d7812 */ /* 0x000fe200078ec0ff */
[----:B------:R-:W-:Y:S01]  /*1ad0*/  IMAD R202, R193, c[0x0][0x28c], R202 ;  /* 0x0000a300c1ca7a24 */ /* 0x000fe200078e02ca */
[----:B------:R-:W-:Y:S01]  /*1ae0*/  ISETP.LT.OR P1, PT, R7, 0x1, P2 ;  /* 0x000000010700780c */ /* 0x000fe20001721670 */
[----:B------:R-:W-:Y:S01]  /*1af0*/  IMAD R180, R11, 0x4, R6 ;  /* 0x000000040bb47824 */ /* 0x000fe200078e0206 */
[C---:B------:R-:W-:Y:S01]  /*1b00*/  ISETP.LT.OR P3, PT, R7.reuse, 0x1, P5 ;  /* 0x000000010700780c */ /* 0x040fe20002f61670 */
[----:B------:R-:W-:Y:S01]  /*1b10*/  IMAD.IADD R13, R12, 0x1, -R13 ;  /* 0x000000010c0d7824 */ /* 0x000fe200078e0a0d */
[C---:B------:R-:W-:Y:S01]  /*1b20*/  ISETP.LT.OR P6, PT, R7.reuse, 0x1, P4 ;  /* 0x000000010700780c */ /* 0x040fe200027c1670 */
[----:B------:R2:W-:Y:S01]  /*1b30*/  LDGSTS.E.BYPASS.LTC128B.128 [R8+0xb080], [R38.64+0x80], !P0 ;  /* 0x0b08008026087fae */ /* 0x0005e2000c101d4c */
[C---:B------:R-:W-:Y:S01]  /*1b40*/  ISETP.LT.OR P2, PT, R7.reuse, 0x41, P2 ;  /* 0x000000410700780c */ /* 0x040fe20001741670 */
[----:B------:R-:W-:Y:S01]  /*1b50*/  IMAD R180, R180, 0x8, R13 ;  /* 0x00000008b4b47824 */ /* 0x000fe200078e020d */
[C---:B------:R-:W-:Y:S01]  /*1b60*/  ISETP.LT.OR P5, PT, R7.reuse, 0x41, P5 ;  /* 0x000000410700780c */ /* 0x040fe20002fa1670 */
[----:B------:R-:W-:Y:S01]  /*1b70*/  IMAD.SHL.U32 R12, R12, 0x40, RZ ;  /* 0x000000400c0c7824 */ /* 0x000fe200078e00ff */
[----:B------:R-:W-:Y:S01]  /*1b80*/  ISETP.LT.OR P4, PT, R7, 0x41, P4 ;  /* 0x000000410700780c */ /* 0x000fe20002781670 */
[----:B------:R-:W-:Y:S01]  /*1b90*/  IMAD.WIDE.U32 R28, R193, c[0x0][0x288], R28 ;  /* 0x0000a200c11c7a25 */ /* 0x000fe200078e001c */
[----:B------:R-:W-:Y:S01]  /*1ba0*/  SHF.R.S32.HI R7, RZ, 0x1f, R26 ;  /* 0x0000001fff077819 */ /* 0x000fe2000001141a */
[----:B------:R-:W-:Y:S01]  /*1bb0*/  UIMAD UR4, UR15, UR4, URZ ;  /* 0x000000040f0472a4 */ /* 0x000fe2000f8e023f */
[-C--:B------:R-:W-:Y:S01]  /*1bc0*/  LEA.HI R18, R26, R26.reuse, RZ, 0x1 ;  /* 0x0000001a1a127211 */ /* 0x080fe200078f08ff */
[----:B------:R-:W-:Y:S01]  /*1bd0*/  IMAD R4, R32, c[0x0][0x178], RZ ;  /* 0x00005e0020047a24 */ /* 0x000fe200078e02ff */
[----:B-1----:R-:W-:Y:S01]  /*1be0*/  LEA.HI R30, R7, R26, RZ, 0x3 ;  /* 0x0000001a071e7211 */ /* 0x002fe200078f18ff */
[----:B------:R-:W-:Y:S01]  /*1bf0*/  IMAD.IADD R203, R29, 0x1, R202 ;  /* 0x000000011dcb7824 */ /* 0x000fe200078e02ca */
[----:B------:R-:W-:Y:S01]  /*1c00*/  LEA R34, P0, R36, c[0x0][0x190], 0x1 ;  /* 0x0000640024227a11 */ /* 0x000fe200078008ff */
[----:B------:R-:W-:Y:S01]  /*1c10*/  IMAD.MOV.U32 R202, RZ, RZ, R28 ;  /* 0x000000ffffca7224 */ /* 0x000fe200078e001c */
[----:B------:R-:W-:Y:S01]  /*1c20*/  LOP3.LUT R25, R18, 0x7fffffe, RZ, 0xc0, !PT ;  /* 0x07fffffe12197812 */ /* 0x000fe200078ec0ff */
[C---:B------:R-:W-:Y:S01]  /*1c30*/  IMAD R4, R23.reuse, c[0x0][0x17c], R4 ;  /* 0x00005f0017047a24 */ /* 0x040fe200078e0204 */
[----:B------:R-:W-:Y:S01]  /*1c40*/  LOP3.LUT R13, R30, 0xfffffff8, RZ, 0xc0, !PT ;  /* 0xfffffff81e0d7812 */ /* 0x000fe200078ec0ff */
[----:B------:R-:W-:Y:S01]  /*1c50*/  IMAD.WIDE.U32 R28, R23, c[0x0][0x178], R14 ;  /* 0x00005e00171c7a25 */ /* 0x000fe200078e000e */
[----:B------:R-:W-:Y:S01]  /*1c60*/  LEA.HI.X R35, R36, c[0x0][0x194], R5, 0x1, P0 ;  /* 0x0000650024237a11 */ /* 0x000fe200000f0c05 */
[----:B------:R-:W-:Y:S01]  /*1c70*/  UIADD3 UR19, UR21, UR19, URZ ;  /* 0x0000001315137290 */ /* 0x000fe2000fffe03f */
[----:B------:R-:W-:Y:S01]  /*1c80*/  LEA.HI R7, R3, R20, RZ, 0x1 ;  /* 0x0000001403077211 */ /* 0x000fe200078f08ff */
[----:B------:R-:W-:Y:S01]  /*1c90*/  IMAD.IADD R25, R26, 0x1, -R25 ;  /* 0x000000011a197824 */ /* 0x000fe200078e0a19 */
[----:B------:R-:W-:Y:S01]  /*1ca0*/  ISETP.GE.AND P0, PT, R14, c[0x0][0x16c], PT ;  /* 0x00005b000e007a0c */ /* 0x000fe20003f06270 */
[----:B------:R-:W-:Y:S01]  /*1cb0*/  IMAD.IADD R13, R26, 0x1, -R13 ;  /* 0x000000011a0d7824 */ /* 0x000fe200078e0a0d */
[----:B------:R-:W-:Y:S01]  /*1cc0*/  LOP3.LUT R7, R7, 0xfffffffe, RZ, 0xc0, !PT ;  /* 0xfffffffe07077812 */ /* 0x000fe200078ec0ff */
[----:B------:R-:W-:Y:S01]  /*1cd0*/  IMAD.SHL.U32 R5, R20, 0x10, RZ ;  /* 0x0000001014057824 */ /* 0x000fe200078e00ff */
[----:B------:R-:W-:Y:S01]  /*1ce0*/  SEL R26, RZ, 0x1, P0 ;  /* 0x00000001ff1a7807 */ /* 0x000fe20000000000 */
[----:B------:R-:W-:Y:S01]  /*1cf0*/  IMAD.IADD R31, R29, 0x1, R4 ;  /* 0x000000011d1f7824 */ /* 0x000fe200078e0204 */
[----:B------:R-:W-:Y:S01]  /*1d00*/  ISETP.GE.AND P0, PT, R188, c[0x0][0x16c], PT ;  /* 0x00005b00bc007a0c */ /* 0x000fe20003f06270 */
[----:B------:R-:W-:Y:S01]  /*1d10*/  IMAD.IADD R7, R20, 0x1, -R7 ;  /* 0x0000000114077824 */ /* 0x000fe200078e0a07 */
[----:B------:R-:W-:Y:S01]  /*1d20*/  SHF.R.S32.HI R30, RZ, 0x3, R30 ;  /* 0x00000003ff1e7819 */ /* 0x000fe2000001141e */
[----:B------:R-:W-:Y:S01]  /*1d30*/  IMAD R32, R32, c[0x0][0x208], RZ ;  /* 0x0000820020207a24 */ /* 0x000fe200078e02ff */
[----:B------:R-:W-:Y:S01]  /*1d40*/  SEL R19, RZ, 0x4, P0 ;  /* 0x00000004ff137807 */ /* 0x000fe20000000000 */
[----:B------:R-:W-:Y:S01]  /*1d50*/  IMAD.SHL.U32 R177, R7, 0x400, RZ ;  /* 0x0000040007b17824 */ /* 0x000fe200078e00ff */
[----:B------:R-:W-:Y:S01]  /*1d60*/  ISETP.GE.AND P0, PT, R10, c[0x0][0x16c], PT ;  /* 0x00005b000a007a0c */ /* 0x000fe20003f06270 */
[----:B------:R-:W-:Y:S01]  /*1d70*/  IMAD R178, R30, 0x8, R25 ;  /* 0x000000081eb27824 */ /* 0x000fe200078e0219 */
[----:B------:R-:W-:Y:S01]  /*1d80*/  LOP3.LUT R12, R12, 0x1c0, RZ, 0xc0, !PT ;  /* 0x000001c00c0c7812 */ /* 0x000fe200078ec0ff */
[--C-:B------:R-:W-:Y:S01]  /*1d90*/  IMAD R16, R16, 0x2, R177.reuse ;  /* 0x0000000210107824 */ /* 0x100fe200078e02b1 */
[----:B------:R-:W-:Y:S01]  /*1da0*/  SEL R20, RZ, 0x2, P0 ;  /* 0x00000002ff147807 */ /* 0x000fe20000000000 */
[----:B------:R-:W-:Y:S01]  /*1db0*/  IMAD R177, R30, 0x200, R177 ;  /* 0x000002001eb17824 */ /* 0x000fe200078e02b1 */
[----:B------:R-:W-:Y:S01]  /*1dc0*/  SHF.R.S32.HI R30, RZ, 0x1f, R18 ;  /* 0x0000001fff1e7819 */ /* 0x000fe20000011412 */
[----:B------:R2:W-:Y:S01]  /*1dd0*/  LDGSTS.E.BYPASS.LTC128B.128 [R8+0x80], [R34.64], !P1 ;  /* 0x0008000022087fae */ /* 0x0005e2000c901d4c */
[----:B------:R-:W-:Y:S01]  /*1de0*/  IADD3 R20, R19, R20, R26 ;  /* 0x0000001413147210 */ /* 0x000fe20007ffe01a */
[C---:B------:R-:W-:Y:S01]  /*1df0*/  IMAD R32, R23.reuse, c[0x0][0x20c], R32 ;  /* 0x0000830017207a24 */ /* 0x040fe200078e0220 */
[----:B------:R-:W-:Y:S01]  /*1e00*/  SHF.R.S32.HI R19, RZ, 0x1, R18 ;  /* 0x00000001ff137819 */ /* 0x000fe20000011412 */
[----:B------:R-:W-:Y:S01]  /*1e10*/  IMAD.WIDE.U32 R22, R23, c[0x0][0x208], R14 ;  /* 0x0000820017167a25 */ /* 0x000fe200078e000e */
[----:B------:R-:W-:Y:S01]  /*1e20*/  LOP3.LUT R5, R12, 0x30, R5, 0xf8, !PT ;  /* 0x000000300c057812 */ /* 0x000fe200078ef805 */
[----:B------:R-:W-:Y:S01]  /*1e30*/  UIMAD UR4, UR16, UR5, UR4 ;  /* 0x00000005100472a4 */ /* 0x000fe2000f8e0204 */
[----:B------:R-:W-:Y:S01]  /*1e40*/  LEA.HI R30, R30, R19, RZ, 0x2 ;  /* 0x000000131e1e7211 */ /* 0x000fe200078f10ff */
[----:B------:R-:W-:Y:S01]  /*1e50*/  IMAD.IADD R33, R23, 0x1, R32 ;  /* 0x0000000117217824 */ /* 0x000fe200078e0220 */
[----:B------:R-:W-:Y:S01]  /*1e60*/  SHF.R.U32.HI R12, RZ, 0x3, R12 ;  /* 0x00000003ff0c7819 */ /* 0x000fe2000001160c */
[----:B------:R-:W-:Y:S01]  /*1e70*/  IMAD.MOV.U32 R32, RZ, RZ, R22 ;  /* 0x000000ffff207224 */ /* 0x000fe200078e0016 */
[----:B------:R-:W-:Y:S01]  /*1e80*/  LOP3.LUT R30, R30, 0xfffffffc, RZ, 0xc0, !PT ;  /* 0xfffffffc1e1e7812 */ /* 0x000fe200078ec0ff */
[----:B------:R-:W-:Y:S01]  /*1e90*/  IMAD.U32 R196, RZ, RZ, UR16 ;  /* 0x00000010ffc47e24 */ /* 0x000fe2000f8e00ff */
[----:B------:R-:W-:Y:S01]  /*1ea0*/  LOP3.LUT R5, R5, 0x8, R24, 0xf8, !PT ;  /* 0x0000000805057812 */ /* 0x000fe200078ef818 */
[----:B------:R-:W-:Y:S01]  /*1eb0*/  IMAD.U32 R36, RZ, RZ, UR20 ;  /* 0x00000014ff247e24 */ /* 0x000fe2000f8e00ff */
[----:B------:R2:W-:Y:S01]  /*1ec0*/  LDGSTS.E.BYPASS.LTC128B.128 [R8+0x2080], [R34.64+0x40], !P3 ;  /* 0x0208004022087fae */ /* 0x0005e2000d901d4c */
[----:B------:R-:W-:Y:S01]  /*1ed0*/  IMAD.IADD R4, R19, 0x1, -R30 ;  /* 0x0000000113047824 */ /* 0x000fe200078e0a1e */
[----:B------:R-:W-:Y:S01]  /*1ee0*/  LOP3.LUT R18, R5, R12, RZ, 0x3c, !PT ;  /* 0x0000000c05127212 */ /* 0x000fe200078e3cff */
[----:B------:R-:W-:Y:S01]  /*1ef0*/  IMAD.MOV.U32 R19, RZ, RZ, c[0x0][0x1a8] ;  /* 0x00006a00ff137624 */ /* 0x000fe200078e00ff */
[----:B------:R-:W-:Y:S01]  /*1f00*/  LEA.HI R5, R9, R2, RZ, 0x7 ;  /* 0x0000000209057211 */ /* 0x000fe200078f38ff */
[----:B------:R-:W-:Y:S01]  /*1f10*/  IMAD.SHL.U32 R12, R11, 0x10, RZ ;  /* 0x000000100b0c7824 */ /* 0x000fe200078e00ff */
[----:B------:R-:W-:Y:S01]  /*1f20*/  USHF.L.U32 UR20, UR7, 0x6, URZ ;  /* 0x0000000607147899 */ /* 0x000fe2000800063f */
[----:B------:R-:W-:Y:S01]  /*1f30*/  IMAD.MOV.U32 R30, RZ, RZ, R28 ;  /* 0x000000ffff1e7224 */ /* 0x000fe200078e001c */
[----:B------:R-:W-:Y:S01]  /*1f40*/  LEA R28, P1, R19, R34, 0x7 ;  /* 0x00000022131c7211 */ /* 0x000fe200078238ff */
[----:B------:R-:W-:Y:S01]  /*1f50*/  IMAD.MOV.U32 R9, RZ, RZ, c[0x0][0x1ac] ;  /* 0x00006b00ff097624 */ /* 0x000fe200078e00ff */
[----:B------:R-:W-:Y:S01]  /*1f60*/  SHF.R.U32.HI R5, RZ, 0x4, R5 ;  /* 0x00000004ff057819 */ /* 0x000fe20000011605 */
[----:B------:R-:W-:Y:S01]  /*1f70*/  IMAD.WIDE.U32 R30, R193, c[0x0][0x180], R30 ;  /* 0x00006000c11e7a25 */ /* 0x000fe200078e001e */
[----:B------:R-:W-:Y:S01]  /*1f80*/  LOP3.LUT R12, R12, 0x10, RZ, 0xc0, !PT ;  /* 0x000000100c0c7812 */ /* 0x000fe200078ec0ff */
[----:B------:R2:W-:Y:S01]  /*1f90*/  LDGSTS.E.BYPASS.LTC128B.128 [R8+0x4080], [R34.64+0x80], !P6 ;  /* 0x0408008022087fae */ /* 0x0005e2000f101d4c */
[----:B------:R-:W-:Y:S01]  /*1fa0*/  LEA.HI.X R29, R19, R35, R9, 0x7, P1 ;  /* 0x00000023131d7211 */ /* 0x000fe200008f3c09 */
[----:B------:R-:W-:Y:S01]  /*1fb0*/  IMAD.WIDE.U32 R206, R196, c[0x0][0x278], R206 ;  /* 0x00009e00c4ce7a25 */ /* 0x000fe200078e00ce */
[----:B------:R-:W-:Y:S01]  /*1fc0*/  LOP3.LUT R5, R12, 0x8, R5, 0xf8, !PT ;  /* 0x000000080c057812 */ /* 0x000fe200078ef805 */
[----:B------:R-:W-:Y:S01]  /*1fd0*/  UIADD3 UR22, -UR20, UR9, URZ ;  /* 0x0000000914167290 */ /* 0x000fe2000fffe13f */
[----:B------:R-:W-:Y:S01]  /*1fe0*/  ISETP.GE.AND P1, PT, R14, c[0x0][0x1fc], PT ;  /* 0x00007f000e007a0c */ /* 0x000fe20003f26270 */
[C---:B------:R-:W-:Y:S01]  /*1ff0*/  IMAD R12, R0.reuse, c[0x0][0x180], RZ ;  /* 0x00006000000c7a24 */ /* 0x040fe200078e02ff */
[----:B------:R-:W-:Y:S01]  /*2000*/  IADD3 R187, R207, UR18, RZ ;  /* 0x00000012cfbb7c10 */ /* 0x000fe2000fffe0ff */
[----:B------:R-:W-:Y:S01]  /*2010*/  IMAD R0, R0, c[0x0][0x210], RZ ;  /* 0x0000840000007a24 */ /* 0x000fe200078e02ff */
[----:B------:R-:W-:Y:S01]  /*2020*/  SEL R22, RZ, 0x1, P1 ;  /* 0x00000001ff167807 */ /* 0x000fe20000800000 */
[----:B------:R-:W-:Y:S01]  /*2030*/  IMAD R12, R193, c[0x0][0x184], R12 ;  /* 0x00006100c10c7a24 */ /* 0x000fe200078e020c */
[----:B------:R-:W-:Y:S01]  /*2040*/  ISETP.GE.AND P1, PT, R10, c[0x0][0x1fc], PT ;  /* 0x00007f000a007a0c */ /* 0x000fe20003f26270 */
[----:B------:R-:W-:Y:S01]  /*2050*/  UMOV UR18, 0x6 ;  /* 0x0000000600127882 */ /* 0x000fe20000000000 */
[----:B------:R-:W-:Y:S01]  /*2060*/  IMAD.U32 R37, RZ, RZ, UR21 ;  /* 0x00000015ff257e24 */ /* 0x000fe2000f8e00ff */
[----:B------:R1:W-:Y:S01]  /*2070*/  LDGSTS.E.BYPASS.LTC128B.128 [R8+0x1080], [R28.64], !P2 ;  /* 0x010800001c087fae */ /* 0x0003e2000d101d4c */
[----:B------:R-:W-:Y:S01]  /*2080*/  IMAD.IADD R31, R31, 0x1, R12 ;  /* 0x000000011f1f7824 */ /* 0x000fe200078e020c */
[----:B------:R-:W-:Y:S01]  /*2090*/  SEL R19, RZ, 0xffffffff, P1 ;  /* 0xffffffffff137807 */ /* 0x000fe20000800000 */
[----:B------:R-:W-:Y:S01]  /*20a0*/  IMAD.U32 R12, RZ, RZ, UR19 ;  /* 0x00000013ff0c7e24 */ /* 0x000fe2000f8e00ff */
[----:B------:R-:W-:Y:S01]  /*20b0*/  ISETP.GT.AND P1, PT, R2, 0xf, PT ;  /* 0x0000000f0200780c */ /* 0x000fe20003f24270 */
[----:B------:R-:W-:Y:S01]  /*20c0*/  IMAD.WIDE.U32 R198, R196, c[0x0][0x188], R30 ;  /* 0x00006200c4c67a25 */ /* 0x000fe200078e001e */
[----:B------:R-:W-:Y:S01]  /*20d0*/  USHF.R.S32.HI UR19, URZ, 0x1f, UR20 ;  /* 0x0000001f3f137899 */ /* 0x000fe20008011414 */
[----:B------:R-:W-:Y:S01]  /*20e0*/  LOP3.LUT P2, RZ, R20, 0x2, RZ, 0xc0, !PT ;  /* 0x0000000214ff7812 */ /* 0x000fe2000784c0ff */
[----:B------:R1:W-:Y:S01]  /*20f0*/  LDGSTS.E.BYPASS.LTC128B.128 [R8+0x3080], [R28.64+0x40], !P5 ;  /* 0x030800401c087fae */ /* 0x0003e2000e901d4c */
[----:B------:R-:W-:Y:S01]  /*2100*/  IMAD.SHL.U32 R19, R19, 0x2, RZ ;  /* 0x0000000213137824 */ /* 0x000fe200078e00ff */
[----:B------:R-:W-:Y:S01]  /*2110*/  IADD3 R185, R199, UR4, RZ ;  /* 0x00000004c7b97c10 */ /* 0x000fe2000fffe0ff */
[----:B------:R-:W-:Y:S01]  /*2120*/  ULDC.64 UR4, c[0x0][0x208] ;  /* 0x0000820000047ab9 */ /* 0x000fe20000000a00 */
[C---:B------:R-:W-:Y:S01]  /*2130*/  LEA R30, P3, R36.reuse, R198, 0x6 ;  /* 0x000000c6241e7211 */ /* 0x040fe200078630ff */
[----:B------:R-:W-:Y:S01]  /*2140*/  USHF.L.U64.HI UR18, UR4, UR18, UR5 ;  /* 0x0000001204127299 */ /* 0x000fe20008010205 */
[----:B------:R-:W-:Y:S01]  /*2150*/  LOP3.LUT R19, R19, 0x2, R22, 0xe2, !PT ;  /* 0x0000000213137812 */ /* 0x000fe200078ee216 */
[----:B------:R-:W-:Y:S01]  /*2160*/  USHF.L.U32 UR21, UR4, 0x6, URZ ;  /* 0x0000000604157899 */ /* 0x000fe2000800063f */
[----:B------:R-:W-:Y:S01]  /*2170*/  LEA.HI.X R9, R36, R185, R12, 0x6, P3 ;  /* 0x000000b924097211 */ /* 0x000fe200018f340c */
[C---:B------:R-:W-:Y:S01]  /*2180*/  IMAD R0, R193.reuse, c[0x0][0x214], R0 ;  /* 0x00008500c1007a24 */ /* 0x040fe200078e0200 */
[----:B------:R-:W-:Y:S01]  /*2190*/  LEA R22, P6, R30, c[0x0][0x160], 0x1 ;  /* 0x000058001e167a11 */ /* 0x000fe200078c08ff */
[----:B------:R-:W-:Y:S01]  /*21a0*/  IMAD.WIDE.U32 R32, R193, c[0x0][0x210], R32 ;  /* 0x00008400c1207a25 */ /* 0x000fe200078e0020 */
[----:B------:R-:W-:Y:S01]  /*21b0*/  @!P1 IADD3 R12, P3, R206, UR20, RZ ;  /* 0x00000014ce0c9c10 */ /* 0x000fe2000ff7e0ff */
[----:B------:R-:W-:Y:S01]  /*21c0*/  ULDC.64 UR4, c[0x0][0x218] ;  /* 0x0000860000047ab9 */ /* 0x000fe20000000a00 */
[----:B------:R-:W-:Y:S01]  /*21d0*/  LEA.HI.X R23, R30, c[0x0][0x164], R9, 0x1, P6 ;  /* 0x000059001e177a11 */ /* 0x000fe200030f0c09 */
[----:B------:R-:W-:Y:S01]  /*21e0*/  UIMAD UR4, UR15, UR4, URZ ;  /* 0x000000040f0472a4 */ /* 0x000fe2000f8e023f */
[----:B------:R-:W-:Y:S01]  /*21f0*/  @!P1 IADD3.X R9, R187, UR19, RZ, P3, !PT ;  /* 0x00000013bb099c10 */ /* 0x000fe20009ffe4ff */
[----:B------:R-:W-:Y:S01]  /*2200*/  IMAD.IADD R33, R33, 0x1, R0 ;  /* 0x0000000121217824 */ /* 0x000fe200078e0200 */
[----:B------:R-:W-:Y:S01]  /*2210*/  @!P1 LEA R30, P3, R12, c[0x0][0x258], 0x2 ;  /* 0x000096000c1e9a11 */ /* 0x000fe200078610ff */
[----:B------:R-:W-:Y:S01]  /*2220*/  IMAD.WIDE.U32 R202, R196, c[0x0][0x290], R202 ;  /* 0x0000a400c4ca7a25 */ /* 0x000fe200078e00ca */
[----:B------:R-:W-:Y:S01]  /*2230*/  ISETP.GE.AND P6, PT, R188, c[0x0][0x1fc], PT ;  /* 0x00007f00bc007a0c */ /* 0x000fe20003fc6270 */
[----:B------:R-:W-:Y:S01]  /*2240*/  UIMAD UR24, UR16, UR5, UR4 ;  /* 0x00000005101872a4 */ /* 0x000fe2000f8e0204 */
[----:B------:R-:W-:Y:S01]  /*2250*/  @!P1 LEA.HI.X R31, R12, c[0x0][0x25c], R9, 0x2, P3 ;  /* 0x000097000c1f9a11 */ /* 0x000fe200018f1409 */
[----:B------:R-:W-:Y:S01]  /*2260*/  IMAD.WIDE.U32 R194, R196, c[0x0][0x240], R194 ;  /* 0x00009000c4c27a25 */ /* 0x000fe200078e00c2 */
[----:B------:R-:W-:Y:S01]  /*2270*/  LOP3.LUT P3, RZ, R20, 0x1, RZ, 0xc0, !PT ;  /* 0x0000000114ff7812 */ /* 0x000fe2000786c0ff */
[----:B------:R-:W-:Y:S01]  /*2280*/  UIMAD UR23, UR18, UR7, URZ ;  /* 0x00000007121772a4 */ /* 0x000fe2000f8e023f */
[----:B------:R-:W-:Y:S01]  /*2290*/  SEL R12, RZ, 0x4, P6 ;  /* 0x00000004ff0c7807 */ /* 0x000fe20003000000 */
[----:B------:R-:W-:Y:S01]  /*22a0*/  IMAD.WIDE.U32 R196, R196, c[0x0][0x218], R32 ;  /* 0x00008600c4c47a25 */ /* 0x000fe200078e0020 */
[----:B------:R-:W-:Y:S01]  /*22b0*/  LOP3.LUT P6, RZ, R20, 0x4, RZ, 0xc0, !PT ;  /* 0x0000000414ff7812 */ /* 0x000fe200078cc0ff */
[----:B------:R1:W-:Y:S01]  /*22c0*/  LDGSTS.E.BYPASS.LTC128B.128 [R8+0x5080], [R28.64+0x80], !P4 ;  /* 0x050800801c087fae */ /* 0x0003e2000e101d4c */
[C---:B------:R-:W-:Y:S01]  /*22d0*/  ISETP.GE.OR P3, PT, R192.reuse, UR22, !P3 ;  /* 0x00000016c0007c0c */ /* 0x040fe2000df66670 */
[----:B------:R-:W-:Y:S01]  /*22e0*/  IMAD.U32 R9, RZ, RZ, UR21 ;  /* 0x00000015ff097e24 */ /* 0x000fe2000f8e00ff */
[C---:B------:R-:W-:Y:S01]  /*22f0*/  ISETP.GE.OR P2, PT, R192.reuse, UR22, !P2 ;  /* 0x00000016c0007c0c */ /* 0x040fe2000d746670 */
[----:B------:R-:W-:Y:S01]  /*2300*/  IMAD.MOV.U32 R210, RZ, RZ, R196 ;  /* 0x000000ffffd27224 */ /* 0x000fe200078e00c4 */
[----:B------:R-:W-:Y:S01]  /*2310*/  ISETP.GE.OR P6, PT, R192, UR22, !P6 ;  /* 0x00000016c0007c0c */ /* 0x000fe2000f7c6670 */
[----:B------:R-:W0:Y:S01]  /*2320*/  LDGDEPBAR ;  /* 0x00000000000079af */ /* 0x000e220000000000 */
[----:B------:R-:W-:Y:S01]  /*2330*/  LOP3.LUT R12, R19, R12, RZ, 0xfc, !PT ;  /* 0x0000000c130c7212 */ /* 0x000fe200078efcff */
[----:B------:R-:W-:Y:S01]  /*2340*/  UIMAD UR23, UR17, UR21, UR23 ;  /* 0x00000015111772a4 */ /* 0x000fe2000f8e0217 */
[----:B------:R-:W-:Y:S01]  /*2350*/  IADD3 R211, R197, UR24, RZ ;  /* 0x00000018c5d37c10 */ /* 0x000fe2000fffe0ff */
[----:B------:R-:W-:Y:S01]  /*2360*/  ULDC.64 UR4, c[0x0][0x290] ;  /* 0x0000a40000047ab9 */ /* 0x000fe20000000a00 */
[C---:B------:R-:W-:Y:S01]  /*2370*/  LOP3.LUT P4, RZ, R12.reuse, 0x1, RZ, 0xc0, !PT ;  /* 0x000000010cff7812 */ /* 0x040fe2000788c0ff */
[----:B------:R-:W-:Y:S01]  /*2380*/  UIMAD UR4, UR15, UR4, URZ ;  /* 0x000000040f0472a4 */ /* 0x000fe2000f8e023f */
[----:B------:R-:W-:Y:S01]  /*2390*/  SEL R189, RZ, 0xffffffff, P0 ;  /* 0xffffffffffbd7807 */ /* 0x000fe20000000000 */
[----:B------:R3:W-:Y:S01]  /*23a0*/  LDGSTS.E.BYPASS.LTC128B.128 [R8+0xc080], [R22.64], !P3 ;  /* 0x0c08000016087fae */ /* 0x0007e2000d901d4c */
[----:B------:R-:W-:Y:S01]  /*23b0*/  LOP3.LUT P3, RZ, R12, 0x2, RZ, 0xc0, !PT ;  /* 0x000000020cff7812 */ /* 0x000fe2000786c0ff */
[----:B------:R-:W-:Y:S01]  /*23c0*/  IMAD.WIDE.U32 R32, R9, UR7, R210 ;  /* 0x0000000709207c25 */ /* 0x000fe2000f8e00d2 */
[----:B------:R-:W-:Y:S01]  /*23d0*/  SHF.R.S32.HI R21, RZ, 0x1, R21 ;  /* 0x00000001ff157819 */ /* 0x000fe20000011415 */
[----:B------:R3:W-:Y:S01]  /*23e0*/  LDGSTS.E.BYPASS.LTC128B.128 [R8+0xd080], [R22.64+0x40], !P2 ;  /* 0x0d08004016087fae */ /* 0x0007e2000d101d4c */
[C---:B------:R-:W-:Y:S01]  /*23f0*/  ISETP.GE.OR P0, PT, R192.reuse, UR22, !P3 ;  /* 0x00000016c0007c0c */ /* 0x040fe2000df06670 */
[----:B------:R-:W-:Y:S01]  /*2400*/  UIMAD UR4, UR16, UR5, UR4 ;  /* 0x00000005100472a4 */ /* 0x000fe2000f8e0204 */
[----:B------:R-:W-:Y:S01]  /*2410*/  IADD3 R0, R33, UR23, RZ ;  /* 0x0000001721007c10 */ /* 0x000fe2000fffe0ff */
[----:B------:R3:W-:Y:S01]  /*2420*/  LDGSTS.E.BYPASS.LTC128B.128 [R8+0xe080], [R22.64+0x80], !P6 ;  /* 0x0e08008016087fae */ /* 0x0007e2000f101d4c */
[----:B------:R-:W-:Y:S01]  /*2430*/  ISETP.GE.OR P6, PT, R192, UR22, !P4 ;  /* 0x00000016c0007c0c */ /* 0x000fe2000e7c6670 */
[----:B------:R-:W-:Y:S01]  /*2440*/  IMAD R179, R11, 0x200, R18 ;  /* 0x000002000bb37824 */ /* 0x000fe200078e0212 */
[----:B------:R-:W-:Y:S01]  /*2450*/  LOP3.LUT R19, R17, 0xfffffff8, RZ, 0xc0, !PT ;  /* 0xfffffff811137812 */ /* 0x000fe200078ec0ff */
[----:B------:R-:W-:Y:S01]  /*2460*/  @!P1 IMAD.SHL.U32 R17, R2, 0x10, RZ ;  /* 0x0000001002119824 */ /* 0x000fe200078e00ff */
[----:B-1----:R-:W-:Y:S01]  /*2470*/  LEA R28, P5, R32, c[0x0][0x1f0], 0x1 ;  /* 0x00007c00201c7a11 */ /* 0x002fe200078a08ff */
[----:B------:R-:W-:Y:S01]  /*2480*/  UIADD3 UR17, UR7, 0x1, URZ ;  /* 0x0000000107117890 */ /* 0x000fe2000fffe03f */
        /* <DEDUP_REMOVED lines=12> */
[----:B------:R-:W-:Y:S01]  /*2550*/  IMAD.SHL.U32 R0, R6, 0x8, RZ ;  /* 0x0000000806007824 */ /* 0x000fe200078e00ff */
[----:B------:R-:W-:Y:S01]  /*2560*/  LOP3.LUT R19, R19, 0x1c0, RZ, 0xc0, !PT ;  /* 0x000001c013137812 */ /* 0x000fe200078ec0ff */
[----:B------:R-:W-:Y:S01]  /*2570*/  IMAD.SHL.U32 R18, R4, 0x40, RZ ;  /* 0x0000004004127824 */ /* 0x000fe200078e00ff */
[----:B------:R2:W-:Y:S01]  /*2580*/  LDGSTS.E.BYPASS.LTC128B.128 [R8+0x13080], [R28.64+0x40], !P0 ;  /* 0x130800401c087fae */ /* 0x0005e2000c101d4c */
[----:B------:R-:W-:Y:S01]  /*2590*/  LOP3.LUT R24, R21, 0x8, R24, 0xf8, !PT ;  /* 0x0000000815187812 */ /* 0x000fe200078ef818 */
[----:B------:R-:W-:Y:S01]  /*25a0*/  IMAD.SHL.U32 R184, R11, 0x8, RZ ;  /* 0x000000080bb87824 */ /* 0x000fe200078e00ff */
[----:B------:R-:W-:Y:S01]  /*25b0*/  SHF.R.U32.HI R21, RZ, 0x3, R21 ;  /* 0x00000003ff157819 */ /* 0x000fe20000011615 */
[----:B------:R-:W-:Y:S01]  /*25c0*/  ULDC.64 UR4, c[0x0][0x240] ;  /* 0x0000900000047ab9 */ /* 0x000fe20000000a00 */
[----:B---3--:R-:W-:Y:S01]  /*25d0*/  IADD3 R22, P0, R202, UR20, RZ ;  /* 0x00000014ca167c10 */ /* 0x008fe2000ff1e0ff */
[----:B------:R-:W-:Y:S01]  /*25e0*/  UIMAD UR4, UR15, UR4, URZ ;  /* 0x000000040f0472a4 */ /* 0x000fe2000f8e023f */
[----:B------:R-:W-:Y:S01]  /*25f0*/  LOP3.LUT R23, R24, R21, RZ, 0x3c, !PT ;  /* 0x0000001518177212 */ /* 0x000fe200078e3cff */
[----:B------:R-:W-:Y:S01]  /*2600*/  IMAD.SHL.U32 R178, R178, 0x20, RZ ;  /* 0x00000020b2b27824 */ /* 0x000fe200078e00ff */
[----:B------:R-:W-:Y:S01]  /*2610*/  LOP3.LUT R0, R0, 0x18, RZ, 0xc0, !PT ;  /* 0x0000001800007812 */ /* 0x000fe200078ec0ff */
[----:B------:R-:W-:Y:S01]  /*2620*/  UIMAD UR4, UR16, UR5, UR4 ;  /* 0x00000005100472a4 */ /* 0x000fe2000f8e0204 */
[----:B------:R-:W-:Y:S01]  /*2630*/  SHF.R.U32.HI R205, RZ, 0x3, R19 ;  /* 0x00000003ffcd7819 */ /* 0x000fe20000011613 */
[----:B------:R-:W-:Y:S01]  /*2640*/  IMAD.SHL.U32 R189, R189, 0x2, RZ ;  /* 0x00000002bdbd7824 */ /* 0x000fe200078e00ff */
[----:B------:R-:W-:Y:S01]  /*2650*/  ISETP.GE.OR P6, PT, R192, UR22, !P2 ;  /* 0x00000016c0007c0c */ /* 0x000fe2000d7c6670 */
[----:B------:R-:W-:Y:S01]  /*2660*/  IMAD.U32 R180, R180, 0x20, R23 ;  /* 0x00000020b4b47824 */ /* 0x000fe200078e0017 */
[----:B-1----:R-:W-:-:S02]  /*2670*/  IADD3.X R17, R186, UR19, RZ, P0, !PT ;  /* 0x00000013ba117c10 */ /* 0x002fc400087fe4ff */
[C---:B------:R-:W-:Y:S02]  /*2680*/  LEA R20, P0, R22.reuse, c[0x0][0x280], 0x2 ;  /* 0x0000a00016147a11 */ /* 0x040fe400078010ff */
[----:B------:R-:W-:Y:S01]  /*2690*/  LOP3.LUT R205, R205, R19, R0, 0x1e, !PT ;  /* 0x00000013cdcd7212 */ /* 0x000fe200078e1e00 */
[----:B------:R-:W-:Y:S01]  /*26a0*/  IMAD.SHL.U32 R19, R13, 0x40, RZ ;  /* 0x000000400d137824 */ /* 0x000fe200078e00ff */
[----:B------:R-:W-:Y:S02]  /*26b0*/  LEA.HI.X R21, R22, c[0x0][0x284], R17, 0x2, P0 ;  /* 0x0000a10016157a11 */ /* 0x000fe400000f1411 */
[----:B------:R-:W-:Y:S01]  /*26c0*/  LOP3.LUT R17, R3, 0xffffffe0, RZ, 0xc0, !PT ;  /* 0xffffffe003117812 */ /* 0x000fe200078ec0ff */
[----:B------:R-:W-:Y:S01]  /*26d0*/  IMAD.IADD R205, R16, 0x1, R205 ;  /* 0x0000000110cd7824 */ /* 0x000fe200078e02cd */
[----:B------:R-:W-:Y:S01]  /*26e0*/  LOP3.LUT P0, RZ, R4, 0x2, RZ, 0xc0, !PT ;  /* 0x0000000204ff7812 */ /* 0x000fe2000780c0ff */
[----:B------:R2:W-:Y:S01]  /*26f0*/  LDGSTS.E.BYPASS.LTC128B.128 [R8+0x14080], [R28.64+0x80], !P6 ;  /* 0x140800801c087fae */ /* 0x0005e2000f101d4c */
[----:B------:R-:W-:Y:S01]  /*2700*/  SEL R3, R181, 0xfffffff0, !P5 ;  /* 0xfffffff0b5037807 */ /* 0x000fe20006800000 */
[----:B------:R-:W-:Y:S01]  /*2710*/  IMAD.IADD R4, R2, 0x1, -R17 ;  /* 0x0000000102047824 */ /* 0x000fe200078e0a11 */
[----:B------:R-:W-:Y:S01]  /*2720*/  LOP3.LUT P5, RZ, R13, 0x2, RZ, 0xc0, !PT ;  /* 0x000000020dff7812 */ /* 0x000fe200078ac0ff */
[----:B------:R-:W-:Y:S01]  /*2730*/  IMAD.SHL.U32 R205, R205, 0x2, RZ ;  /* 0x00000002cdcd7824 */ /* 0x000fe200078e00ff */
[----:B------:R-:W-:-:S02]  /*2740*/  LOP3.LUT R19, R19, 0x1c0, RZ, 0xc0, !PT ;  /* 0x000001c013137812 */ /* 0x000fc400078ec0ff */
[----:B------:R-:W-:Y:S02]  /*2750*/  SHF.R.S32.HI R11, RZ, 0x1f, R4 ;  /* 0x0000001fff0b7819 */ /* 0x000fe40000011404 */
[----:B------:R-:W-:Y:S02]  /*2760*/  SEL R174, R181, 0xfffffff0, !P5 ;  /* 0xfffffff0b5ae7807 */ /* 0x000fe40006800000 */
[----:B------:R-:W-:Y:S02]  /*2770*/  LOP3.LUT R18, R18, 0xc0, RZ, 0xc0, !PT ;  /* 0x000000c012127812 */ /* 0x000fe400078ec0ff */
[----:B------:R-:W-:Y:S02]  /*2780*/  LOP3.LUT R184, R184, 0x8, RZ, 0xc0, !PT ;  /* 0x00000008b8b87812 */ /* 0x000fe400078ec0ff */
[----:B------:R-:W-:Y:S02]  /*2790*/  SHF.R.U32.HI R17, RZ, 0x3, R19 ;  /* 0x00000003ff117819 */ /* 0x000fe40000011613 */
[----:B------:R-:W-:-:S02]  /*27a0*/  PLOP3.LUT P5, PT, PT, PT, UP0, 0x80, 0x0 ;  /* 0x000000000000781c */ /* 0x000fc40003faf008 */
[----:B------:R-:W-:Y:S02]  /*27b0*/  LEA.HI R11, R11, R4, RZ, 0x2 ;  /* 0x000000040b0b7211 */ /* 0x000fe400078f10ff */
[----:B------:R-:W-:Y:S02]  /*27c0*/  LOP3.LUT P6, RZ, R13, 0x4, RZ, 0xc0, !PT ;  /* 0x000000040dff7812 */ /* 0x000fe400078cc0ff */
[----:B------:R-:W-:Y:S02]  /*27d0*/  SHF.R.U32.HI R13, RZ, 0x3, R18 ;  /* 0x00000003ff0d7819 */ /* 0x000fe40000011612 */
[----:B------:R-:W-:Y:S01]  /*27e0*/  LOP3.LUT R16, R17, R19, R184, 0x1e, !PT ;  /* 0x0000001311107212 */ /* 0x000fe200078e1eb8 */
[----:B------:R-:W-:Y:S01]  /*27f0*/  @!P1 IMAD.SHL.U32 R17, R2, 0x10, RZ ;  /* 0x0000001002119824 */ /* 0x000fe200078e00ff */
[----:B------:R-:W-:Y:S02]  /*2800*/  SHF.R.S32.HI R190, RZ, 0x2, R11 ;  /* 0x00000002ffbe7819 */ /* 0x000fe4000001140b */
[----:B------:R-:W-:Y:S01]  /*2810*/  LOP3.LUT R5, R13, R5, R18, 0x1e, !PT ;  /* 0x000000050d057212 */ /* 0x000fe200078e1e12 */
[----:B------:R-:W-:Y:S01]  /*2820*/  IMAD.IADD R177, R177, 0x1, R16 ;  /* 0x00000001b1b17824 */ /* 0x000fe200078e0210 */
[CC--:B------:R-:W-:Y:S01]  /*2830*/  LOP3.LUT R184, R13.reuse, R18.reuse, R184, 0x1e, !PT ;  /* 0x000000120db87212 */ /* 0x0c0fe200078e1eb8 */
[----:B------:R2:W-:Y:S01]  /*2840*/  @!P1 LDGSTS.E.BYPASS.LTC128B.128 [R17+0x18280], [R20.64] ;  /* 0x1828000014119fae */ /* 0x0005e2000b901d4c */
[----:B------:R-:W-:Y:S01]  /*2850*/  LOP3.LUT R13, R13, R18, R0, 0x1e, !PT ;  /* 0x000000120d0d7212 */ /* 0x000fe200078e1e00 */
[----:B------:R-:W-:Y:S01]  /*2860*/  IMAD R190, R7, 0x10, R190 ;  /* 0x0000001007be7824 */ /* 0x000fe200078e02be */
[----:B------:R-:W-:Y:S01]  /*2870*/  IADD3 R200, R195, UR4, RZ ;  /* 0x00000004c3c87c10 */ /* 0x000fe2000fffe0ff */
        /* <DEDUP_REMOVED lines=39> */
.L_x_1289:
[----:B------:R-:W-:Y:S05]  /*2af0*/  BSYNC B0 ;  /* 0x0000000000007941 */ /* 0x000fea0003800000 */
.L_x_1288:
        /* <DEDUP_REMOVED lines=64> */
[----:B--2---:R-:W-:Y:S01]  /*2f00*/  CS2R R38, SRZ ;  /* 0x0000000000267805 */ /* 0x004fe2000001ff00 */
        /* <DEDUP_REMOVED lines=9> */
.L_x_1292:
        /* <DEDUP_REMOVED lines=126> */
[----:B------:R5:W1:Y:S01]  /*3780*/  MUFU.TANH R239, R243 ;  /* 0x000000f300ef7308 */ /* 0x000a620000002400 */
        /* <DEDUP_REMOVED lines=14> */
[----:B-----5:R-:W-:Y:S02]  /*3870*/  FMUL.FTZ R243, R32, c[0x0][0x2b4] ;  /* 0x0000ad0020f37a20 */ /* 0x020fe40000410000 */
        /* <DEDUP_REMOVED lines=54> */
[C---:B------:R-:W-:Y:S01]  /*3be0*/  ISETP.GE.OR P0, PT, R192.reuse, UR18, !P0 ;  /* 0x00000012c0007c0c */ /* 0x040fe2000c706670 */
        /* <DEDUP_REMOVED lines=10> */
.L_x_1290:
        /* <DEDUP_REMOVED lines=42> */
[C---:B------:R-:W-:Y:S02]  /*3f30*/  IMNMX R161, R212.reuse, R157, PT ;  /* 0x0000009dd4a17217 */ /* 0x040fe40003800200 */
[-C--:B------:R-:W-:Y:S03]  /*3f40*/  HMMA.16816.F32 R12, R168, R166.reuse, R12 ;  /* 0x000000a6a80c723c */ /* 0x080fe6000000180c */
[----:B------:R-:W-:Y:S05]  /*3f50*/  ISETP.GT.AND P0, PT, R161, RZ, PT ;  /* 0x000000ffa100720c */ /* 0x000fea0003f04270 */
[C---:B------:R-:W-:Y:S07]  /*3f60*/  HMMA.16816.F32 R16, R136.reuse, R166, R16 ;  /* 0x000000a68810723c */ /* 0x040fee0000001810 */
[----:B------:R-:W-:Y:S01]  /*3f70*/  IADD3 R167, R157, 0x28, RZ ;  /* 0x000000289da77810 */ /* 0x000fe20007ffe0ff */
[-C--:B--2---:R-:W-:Y:S04]  /*3f80*/  HMMA.16816.F32 R20, R136, R132.reuse, R20 ;  /* 0x000000848814723c */ /* 0x084fe80000001814 */
[----:B------:R-:W-:Y:S04]  /*3f90*/  IMNMX R167, R212, R167, PT ;  /* 0x000000a7d4a77217 */ /* 0x000fe80003800200 */
        /* <DEDUP_REMOVED lines=17> */
[----:B------:R-:W-:Y:S01]  /*40b0*/  FSEL R148, R217, -INF , P0 ;  /* 0xff800000d9947808 */ /* 0x000fe20000000000 */
        /* <DEDUP_REMOVED lines=9> */
[C---:B------:R-:W-:Y:S01]  /*4150*/  ISETP.GT.AND P0, PT, R161.reuse, 0x21, PT ;  /* 0x00000021a100780c */ /* 0x040fe20003f04270 */
[C---:B---3--:R-:W-:Y:S04]  /*4160*/  HMMA.16816.F32 R8, R144.reuse, R136, R8 ;  /* 0x000000889008723c */ /* 0x048fe80000001808 */
[--C-:B------:R-:W-:Y:S01]  /*4170*/  FFMA.FTZ R158, R148, c[0x0][0x29c], -R249.reuse ;  /* 0x0000a700949e7a23 */ /* 0x100fe200000108f9 */
[----:B------:R-:W-:Y:S02]  /*4180*/  FSEL R148, R226, -INF , P0 ;  /* 0xff800000e2947808 */ /* 0x000fe40000000000 */
[----:B------:R-:W-:Y:S01]  /*4190*/  ISETP.GT.AND P0, PT, R161, 0x40, PT ;  /* 0x00000040a100780c */ /* 0x000fe20003f04270 */
[-C--:B------:R-:W-:Y:S02]  /*41a0*/  HMMA.16816.F32 R12, R144, R138.reuse, R12 ;  /* 0x0000008a900c723c */ /* 0x080fe4000000180c */
[----:B------:R-:W-:Y:S02]  /*41b0*/  MUFU.EX2 R158, R158 ;  /* 0x0000009e009e7308 */ /* 0x000fe40000000800 */
[----:B------:R-:W-:Y:S01]  /*41c0*/  FSEL R152, R229, -INF , P0 ;  /* 0xff800000e5987808 */ /* 0x000fe20000000000 */
[--C-:B------:R-:W-:Y:S01]  /*41d0*/  FFMA.FTZ R159, R148, c[0x0][0x29c], -R249.reuse ;  /* 0x0000a700949f7a23 */ /* 0x100fe200000108f9 */
[C---:B------:R-:W-:Y:S01]  /*41e0*/  ISETP.GT.AND P0, PT, R161.reuse, 0x41, PT ;  /* 0x00000041a100780c */ /* 0x040fe20003f04270 */
[----:B------:R-:W-:Y:S01]  /*41f0*/  LDSM.16.M88.4 R148, [R172+0xa080] ;  /* 0x00a08000ac94783b */ /* 0x000fe20000000200 */
[C---:B------:R-:W-:Y:S04]  /*4200*/  HMMA.16816.F32 R16, R132.reuse, R138, R16 ;  /* 0x0000008a8410723c */ /* 0x040fe80000001810 */
[--C-:B------:R-:W-:Y:S01]  /*4210*/  FFMA.FTZ R160, R152, c[0x0][0x29c], -R249.reuse ;  /* 0x0000a70098a07a23 */ /* 0x100fe200000108f9 */
[----:B------:R-:W-:Y:S01]  /*4220*/  MUFU.EX2 R159, R159 ;  /* 0x0000009f009f7308 */ /* 0x000fe20000000800 */
[----:B------:R-:W-:Y:S01]  /*4230*/  FSEL R162, R230, -INF , P0 ;  /* 0xff800000e6a27808 */ /* 0x000fe20000000000 */
[----:B------:R-:W3:Y:S01]  /*4240*/  LDSM.16.M88.4 R136, [R2+0x13080] ;  /* 0x013080000288783b */ /* 0x000ee20000000200 */
[----:B------:R-:W-:Y:S01]  /*4250*/  ISETP.GT.AND P0, PT, R161, 0x60, PT ;  /* 0x00000060a100780c */ /* 0x000fe20003f04270 */
[-C--:B--2---:R-:W-:Y:S06]  /*4260*/  HMMA.16816.F32 R20, R132, R140.reuse, R20 ;  /* 0x0000008c8414723c */ /* 0x084fec0000001814 */
[----:B------:R2:W5:Y:S01]  /*4270*/  LDSM.16.M88.4 R152, [R2+0x13880] ;  /* 0x013880000298783b */ /* 0x0005620000000200 */
[----:B------:R-:W-:Y:S01]  /*4280*/  MUFU.EX2 R160, R160 ;  /* 0x000000a000a07308 */ /* 0x000fe20000000800 */
[C---:B------:R-:W-:Y:S07]  /*4290*/  HMMA.16816.F32 R24, R144.reuse, R140, R24 ;  /* 0x0000008c9018723c */ /* 0x040fee0000001818 */
[----:B------:R-:W-:Y:S01]  /*42a0*/  FSEL R140, R243, -INF , P0 ;  /* 0xff800000f38c7808 */ /* 0x000fe20000000000 */
[-C--:B------:R-:W-:Y:S03]  /*42b0*/  HMMA.16816.F32 R28, R144, R142.reuse, R28 ;  /* 0x0000008e901c723c */ /* 0x080fe6000000181c */
[----:B------:R-:W-:Y:S01]  /*42c0*/  ISETP.GT.AND P0, PT, R161, 0x61, PT ;  /* 0x00000061a100780c */ /* 0x000fe20003f04270 */
[--C-:B------:R-:W-:Y:S03]  /*42d0*/  FFMA.FTZ R141, R162, c[0x0][0x29c], -R249.reuse ;  /* 0x0000a700a28d7a23 */ /* 0x100fe600000108f9 */
[----:B------:R-:W-:Y:S01]  /*42e0*/  IMNMX R144, R212, R163, PT ;  /* 0x000000a3d4907217 */ /* 0x000fe20003800200 */
[----:B------:R-:W-:Y:S01]  /*42f0*/  HMMA.16816.F32 R32, R132, R142, R32 ;  /* 0x0000008e8420723c */ /* 0x000fe20000001820 */
[----:B------:R-:W1:Y:S01]  /*4300*/  LDSM.16.M88.4 R132, [R172+0xb080] ;  /* 0x00b08000ac84783b */ /* 0x000e620000000200 */
[----:B------:R-:W1:Y:S02]  /*4310*/  MUFU.EX2 R141, R141 ;  /* 0x0000008d008d7308 */ /* 0x000e640000000800 */
[----:B------:R-:W-:Y:S01]  /*4320*/  ISETP.GT.AND P6, PT, R144, 0x21, PT ;  /* 0x000000219000780c */ /* 0x000fe20003fc4270 */
[--C-:B--2---:R-:W-:Y:S01]  /*4330*/  FFMA.FTZ R2, R140, c[0x0][0x29c], -R249.reuse ;  /* 0x0000a7008c027a23 */ /* 0x104fe200000108f9 */
[----:B------:R-:W-:Y:S02]  /*4340*/  FSEL R140, R244, -INF , P0 ;  /* 0xff800000f48c7808 */ /* 0x000fe40000000000 */
[C---:B------:R-:W-:Y:S02]  /*4350*/  ISETP.GT.AND P0, PT, R144.reuse, RZ, PT ;  /* 0x000000ff9000720c */ /* 0x040fe40003f04270 */
[----:B------:R-:W-:Y:S02]  /*4360*/  ISETP.GT.AND P5, PT, R144, 0x40, PT ;  /* 0x000000409000780c */ /* 0x000fe40003fa4270 */
[----:B------:R-:W-:Y:S01]  /*4370*/  FSEL R143, R213, -INF , P0 ;  /* 0xff800000d58f7808 */ /* 0x000fe20000000000 */
[----:B------:R-:W-:Y:S01]  /*4380*/  FFMA.FTZ R249, R140, c[0x0][0x29c], -R249 ;  /* 0x0000a7008cf97a23 */ /* 0x000fe200000108f9 */
[-C--:B---3--:R-:W-:Y:S01]  /*4390*/  HMMA.16816.F32 R4, R136, R148.reuse, R4 ;  /* 0x000000948804723c */ /* 0x088fe20000001804 */
[----:B------:R-:W2:Y:S04]  /*43a0*/  MUFU.EX2 R2, R2 ;  /* 0x0000000200027308 */ /* 0x000ea80000000800 */
[--C-:B------:R-:W-:Y:S01]  /*43b0*/  FFMA.FTZ R142, R143, c[0x0][0x29c], -R248.reuse ;  /* 0x0000a7008f8e7a23 */ /* 0x100fe200000108f8 */
[----:B------:R-:W-:Y:S02]  /*43c0*/  ISETP.GT.AND P0, PT, R144, 0x1, PT ;  /* 0x000000019000780c */ /* 0x000fe40003f04270 */
[C---:B-----5:R-:W-:Y:S03]  /*43d0*/  HMMA.16816.F32 R8, R152.reuse, R148, R8 ;  /* 0x000000949808723c */ /* 0x060fe60000001808 */
[----:B------:R3:W-:Y:S01]  /*43e0*/  MUFU.EX2 R140, R142 ;  /* 0x0000008e008c7308 */ /* 0x0007e20000000800 */
[----:B------:R-:W-:Y:S02]  /*43f0*/  FSEL R143, R214, -INF , P0 ;  /* 0xff800000d68f7808 */ /* 0x000fe40000000000 */
[C---:B------:R-:W-:Y:S02]  /*4400*/  ISETP.GT.AND P0, PT, R144.reuse, 0x20, PT ;  /* 0x000000209000780c */ /* 0x040fe40003f04270 */
[-C--:B------:R-:W-:Y:S04]  /*4410*/  HMMA.16816.F32 R12, R152, R150.reuse, R12 ;  /* 0x00000096980c723c */ /* 0x080fe8000000180c */
[----:B------:R-:W-:Y:S01]  /*4420*/  FSEL R145, R227, -INF , P0 ;  /* 0xff800000e3917808 */ /* 0x000fe20000000000 */
[----:B------:R-:W5:Y:S01]  /*4430*/  MUFU.EX2 R249, R249 ;  /* 0x000000f900f97308 */ /* 0x000f620000000800 */
[----:B------:R-:W-:Y:S01]  /*4440*/  ISETP.GT.AND P0, PT, R144, 0x41, PT ;  /* 0x000000419000780c */ /* 0x000fe20003f04270 */
[--C-:B------:R-:W-:Y:S01]  /*4450*/  FFMA.FTZ R146, R143, c[0x0][0x29c], -R248.reuse ;  /* 0x0000a7008f927a23 */ /* 0x100fe200000108f8 */
[C---:B------:R-:W-:Y:S04]  /*4460*/  HMMA.16816.F32 R16, R136.reuse, R150, R16 ;  /* 0x000000968810723c */ /* 0x040fe80000001810 */
[----:B------:R-:W-:Y:S02]  /*4470*/  FSEL R149, R228, -INF , P6 ;  /* 0xff800000e4957808 */ /* 0x000fe40003000000 */
[C---:B------:R-:W-:Y:S01]  /*4480*/  ISETP.GT.AND P6, PT, R144.reuse, 0x60, PT ;  /* 0x000000609000780c */ /* 0x040fe20003fc4270 */
[----:B------:R2:W-:Y:S01]  /*4490*/  MUFU.EX2 R143, R146 ;  /* 0x00000092008f7308 */ /* 0x0005e20000000800 */
[-C--:B-1----:R-:W-:Y:S04]  /*44a0*/  HMMA.16816.F32 R20, R136, R132.reuse, R20 ;  /* 0x000000848814723c */ /* 0x082fe80000001814 */
[--C-:B---3--:R-:W-:Y:S01]  /*44b0*/  FFMA.FTZ R142, R145, c[0x0][0x29c], -R248.reuse ;  /* 0x0000a700918e7a23 */ /* 0x108fe200000108f8 */
[C---:B------:R-:W-:Y:S01]  /*44c0*/  FSEL R145, R231.reuse, -INF , P5 ;  /* 0xff800000e7917808 */ /* 0x040fe20002800000 */
[----:B------:R-:W-:Y:S01]  /*44d0*/  FFMA.FTZ R231, -R231, R231, 1 ;  /* 0x3f800000e7e77423 */ /* 0x000fe200000101e7 */
[----:B------:R-:W-:Y:S01]  /*44e0*/  ISETP.GT.AND P5, PT, R144, 0x61, PT ;  /* 0x000000619000780c */ /* 0x000fe20003fa4270 */
[C---:B------:R-:W-:Y:S01]  /*44f0*/  HMMA.16816.F32 R24, R152.reuse, R132, R24 ;  /* 0x000000849818723c */ /* 0x040fe20000001818 */
[----:B------:R-:W1:Y:S01]  /*4500*/  LDS R144, [R240+0x18280] ;  /* 0x01828000f0907984 */ /* 0x000e620000000800 */
[----:B------:R-:W-:Y:S02]  /*4510*/  MUFU.EX2 R142, R142 ;  /* 0x0000008e008e7308 */ /* 0x000fe40000000800 */
[----:B------:R-:W-:Y:S01]  /*4520*/  IADD3 R147, R157, 0x20, RZ ;  /* 0x000000209d937810 */ /* 0x000fe20007ffe0ff */
[--C-:B------:R-:W-:Y:S01]  /*4530*/  FFMA.FTZ R145, R145, c[0x0][0x29c], -R248.reuse ;  /* 0x0000a70091917a23 */ /* 0x100fe200000108f8 */
[----:B------:R-:W-:Y:S02]  /*4540*/  FSEL R165, R246, -INF , P6 ;  /* 0xff800000f6a57808 */ /* 0x000fe40003000000 */
[-C--:B------:R-:W-:Y:S04]  /*4550*/  HMMA.16816.F32 R28, R152, R134.reuse, R28 ;  /* 0x00000086981c723c */ /* 0x080fe8000000181c */
[----:B------:R-:W-:Y:S01]  /*4560*/  IMNMX R151, R212, R147, PT ;  /* 0x00000093d4977217 */ /* 0x000fe20003800200 */
[--C-:B------:R-:W-:Y:S01]  /*4570*/  FFMA.FTZ R147, R149, c[0x0][0x29c], -R248.reuse ;  /* 0x0000a70095937a23 */ /* 0x100fe200000108f8 */
[----:B------:R-:W-:Y:S01]  /*4580*/  FSEL R157, R232, -INF , P0 ;  /* 0xff800000e89d7808 */ /* 0x000fe20000000000 */
[----:B------:R-:W-:Y:S01]  /*4590*/  MUFU.EX2 R145, R145 ;  /* 0x0000009100917308 */ /* 0x000fe20000000800 */
[----:B------:R-:W-:Y:S01]  /*45a0*/  HMMA.16816.F32 R32, R136, R134, R32 ;  /* 0x000000868820723c */ /* 0x000fe20000001820 */
[----:B------:R-:W3:Y:S03]  /*45b0*/  LDS R138, [R240+0x182a0] ;  /* 0x0182a000f08a7984 */ /* 0x000ee60000000800 */
[----:B------:R-:W-:Y:S01]  /*45c0*/  ISETP.GT.AND P6, PT, R151, 0x1, PT ;  /* 0x000000019700780c */ /* 0x000fe20003fc4270 */
[--C-:B------:R-:W-:Y:S01]  /*45d0*/  FFMA.FTZ R157, R157, c[0x0][0x29c], -R248.reuse ;  /* 0x0000a7009d9d7a23 */ /* 0x100fe200000108f8 */
[----:B------:R-:W-:Y:S01]  /*45e0*/  ISETP.GT.AND P0, PT, R151, RZ, PT ;  /* 0x000000ff9700720c */ /* 0x000fe20003f04270 */
[--C-:B------:R-:W-:Y:S01]  /*45f0*/  FFMA.FTZ R165, R165, c[0x0][0x29c], -R248.reuse ;  /* 0x0000a700a5a57a23 */ /* 0x100fe200000108f8 */
[----:B------:R-:W-:Y:S01]  /*4600*/  FSEL R150, R218, -INF , P6 ;  /* 0xff800000da967808 */ /* 0x000fe20003000000 */
[----:B------:R-:W3:Y:S01]  /*4610*/  MUFU.EX2 R164, R157 ;  /* 0x0000009d00a47308 */ /* 0x000ee20000000800 */
[----:B------:R-:W-:Y:S02]  /*4620*/  ISETP.GT.AND P6, PT, R151, 0x40, PT ;  /* 0x000000409700780c */ /* 0x000fe40003fc4270 */
[----:B------:R-:W-:Y:S01]  /*4630*/  FSEL R149, R247, -INF , P5 ;  /* 0xff800000f7957808 */ /* 0x000fe20002800000 */
[--C-:B------:R-:W-:Y:S01]  /*4640*/  FFMA.FTZ R150, R150, c[0x0][0x29c], -R245.reuse ;  /* 0x0000a70096967a23 */ /* 0x100fe200000108f5 */
[----:B------:R-:W-:Y:S01]  /*4650*/  ISETP.GT.AND P5, PT, R151, 0x20, PT ;  /* 0x000000209700780c */ /* 0x000fe20003fa4270 */
[----:B------:R-:W-:Y:S01]  /*4660*/  FFMA.FTZ R232, -R232, R232, 1 ;  /* 0x3f800000e8e87423 */ /* 0x000fe200000101e8 */
[----:B------:R-:W-:Y:S01]  /*4670*/  FSEL R162, R215, -INF , P0 ;  /* 0xff800000d7a27808 */ /* 0x000fe20000000000 */
[----:B------:R-:W-:Y:S01]  /*4680*/  FFMA.FTZ R248, R149, c[0x0][0x29c], -R248 ;  /* 0x0000a70095f87a23 */ /* 0x000fe200000108f8 */
[----:B------:R-:W-:Y:S01]  /*4690*/  ISETP.GT.AND P0, PT, R151, 0x21, PT ;  /* 0x000000219700780c */ /* 0x000fe20003f04270 */
[----:B------:R3:W-:Y:S01]  /*46a0*/  MUFU.EX2 R169, R150 ;  /* 0x0000009600a97308 */ /* 0x0007e20000000800 */
[----:B------:R-:W-:Y:S01]  /*46b0*/  FSEL R148, R221, -INF , P5 ;  /* 0xff800000dd947808 */ /* 0x000fe20002800000 */
[--C-:B------:R-:W-:Y:S01]  /*46c0*/  FFMA.FTZ R152, R162, c[0x0][0x29c], -R245.reuse ;  /* 0x0000a700a2987a23 */ /* 0x100fe200000108f5 */
[----:B--2---:R-:W-:Y:S02]  /*46d0*/  FSEL R146, R222, -INF , P0 ;  /* 0xff800000de927808 */ /* 0x004fe40000000000 */
[C---:B------:R-:W-:Y:S01]  /*46e0*/  ISETP.GT.AND P5, PT, R151.reuse, 0x41, PT ;  /* 0x000000419700780c */ /* 0x040fe20003fa4270 */
[--C-:B-1----:R-:W-:Y:S01]  /*46f0*/  FADD.FTZ R154, R4, -R144.reuse ;  /* 0x80000090049a7221 */ /* 0x102fe20000010000 */
[----:B------:R-:W-:Y:S01]  /*4700*/  ISETP.GT.AND P0, PT, R151, 0x60, PT ;  /* 0x000000609700780c */ /* 0x000fe20003f04270 */
[--C-:B------:R-:W-:Y:S01]  /*4710*/  FADD.FTZ R155, R5, -R144.reuse ;  /* 0x80000090059b7221 */ /* 0x100fe20000010000 */
[----:B------:R-:W-:Y:S01]  /*4720*/  FSEL R250, R234, -INF , P5 ;  /* 0xff800000eafa7808 */ /* 0x000fe20002800000 */
[----:B----4-:R-:W-:Y:S01]  /*4730*/  FMUL.FTZ R153, R3, R154 ;  /* 0x0000009a03997220 */ /* 0x010fe20000410000 */
[----:B------:R-:W-:Y:S01]  /*4740*/  FSEL R166, R233, -INF , P6 ;  /* 0xff800000e9a67808 */ /* 0x000fe20003000000 */
[----:B------:R-:W-:Y:S01]  /*4750*/  FMUL.FTZ R154, R156, R155 ;  /* 0x0000009b9c9a7220 */ /* 0x000fe20000410000 */
[----:B------:R-:W-:Y:S01]  /*4760*/  ISETP.GT.AND P6, PT, R151, 0x61, PT ;  /* 0x000000619700780c */ /* 0x000fe20003fc4270 */
[----:B------:R-:W-:Y:S01]  /*4770*/  FMUL.FTZ R153, R153, R216 ;  /* 0x000000d899997220 */ /* 0x000fe20000410000 */
[----:B------:R-:W-:Y:S01]  /*4780*/  ISETP.GT.AND P5, PT, R167, RZ, PT ;  /* 0x000000ffa700720c */ /* 0x000fe20003fa4270 */
[----:B------:R-:W-:Y:S01]  /*4790*/  FMUL.FTZ R154, R154, R217 ;  /* 0x000000d99a9a7220 */ /* 0x000fe20000410000 */
[----:B------:R-:W-:Y:S01]  /*47a0*/  FSEL R170, R237, -INF , P0 ;  /* 0xff800000edaa7808 */ /* 0x000fe20000000000 */
[----:B------:R-:W1:Y:S01]  /*47b0*/  MUFU.EX2 R147, R147 ;  /* 0x0000009300937308 */ /* 0x000e620000000800 */
[----:B------:R-:W-:Y:S01]  /*47c0*/  ISETP.GT.AND P0, PT, R167, 0x1, PT ;  /* 0x00000001a700780c */ /* 0x000fe20003f04270 */
[--C-:B------:R-:W-:Y:S01]  /*47d0*/  FFMA.FTZ R148, R148, c[0x0][0x29c], -R245.reuse ;  /* 0x0000a70094947a23 */ /* 0x100fe200000108f5 */
[----:B------:R-:W-:Y:S01]  /*47e0*/  FSEL R168, R238, -INF , P6 ;  /* 0xff800000eea87808 */ /* 0x000fe20003000000 */
[--C-:B------:R-:W-:Y:S01]  /*47f0*/  FFMA.FTZ R146, R146, c[0x0][0x29c], -R245.reuse ;  /* 0x0000a70092927a23 */ /* 0x100fe200000108f5 */
[----:B------:R-:W-:Y:S01]  /*4800*/  FSEL R161, R220, -INF , P0 ;  /* 0xff800000dca17808 */ /* 0x000fe20000000000 */
[----:B---3--:R-:W-:Y:S01]  /*4810*/  FADD.FTZ R150, R21, -R144 ;  /* 0x8000009015967221 */ /* 0x008fe20000010000 */
[----:B------:R-:W-:Y:S01]  /*4820*/  ISETP.GT.AND P6, PT, R167, 0x20, PT ;  /* 0x00000020a700780c */ /* 0x000fe20003fc4270 */
[----:B------:R-:W-:Y:S01]  /*4830*/  FFMA.FTZ R21, -R226, R226, 1 ;  /* 0x3f800000e2157423 */ /* 0x000fe200000101e2 */
[----:B------:R-:W-:Y:S01]  /*4840*/  FSEL R163, R219, -INF , P5 ;  /* 0xff800000dba37808 */ /* 0x000fe20002800000 */
[----:B------:R-:W-:Y:S01]  /*4850*/  FMUL.FTZ R150, R141, R150 ;  /* 0x000000968d967220 */ /* 0x000fe20000410000 */
[----:B------:R-:W-:Y:S01]  /*4860*/  ISETP.GT.AND P5, PT, R167, 0x21, PT ;  /* 0x00000021a700780c */ /* 0x000fe20003fa4270 */
[--C-:B------:R-:W-:Y:S01]  /*4870*/  FFMA.FTZ R161, R161, c[0x0][0x29c], -R242.reuse ;  /* 0x0000a700a1a17a23 */ /* 0x100fe200000108f2 */
[----:B------:R-:W-:Y:S01]  /*4880*/  ISETP.GT.AND P0, PT, R167, 0x40, PT ;  /* 0x00000040a700780c */ /* 0x000fe20003f04270 */
[----:B------:R-:W-:Y:S01]  /*4890*/  FFMA.FTZ R163, R163, c[0x0][0x29c], -R242 ;  /* 0x0000a700a3a37a23 */ /* 0x000fe200000108f2 */
[----:B------:R-:W-:Y:S01]  /*48a0*/  FSEL R151, R224, -INF , P5 ;  /* 0xff800000e0977808 */ /* 0x000fe20002800000 */
[----:B------:R-:W2:Y:S01]  /*48b0*/  MUFU.EX2 R248, R248 ;  /* 0x000000f800f87308 */ /* 0x000ea20000000800 */
[----:B------:R-:W-:Y:S01]  /*48c0*/  FSEL R157, R223, -INF , P6 ;  /* 0xff800000df9d7808 */ /* 0x000fe20003000000 */
[----:B------:R-:W-:Y:S01]  /*48d0*/  FADD.FTZ R171, R6, -R138 ;  /* 0x8000008a06ab7221 */ /* 0x000fe20000010000 */
[----:B------:R-:W-:Y:S01]  /*48e0*/  FSEL R149, R235, -INF , P0 ;  /* 0xff800000eb957808 */ /* 0x000fe20000000000 */
[--C-:B------:R-:W-:Y:S01]  /*48f0*/  FFMA.FTZ R151, R151, c[0x0][0x29c], -R242.reuse ;  /* 0x0000a70097977a23 */ /* 0x100fe200000108f2 */
[----:B------:R-:W-:Y:S01]  /*4900*/  ISETP.GT.AND P6, PT, R167, 0x41, PT ;  /* 0x00000041a700780c */ /* 0x000fe20003fc4270 */
[--C-:B------:R-:W-:Y:S01]  /*4910*/  FFMA.FTZ R157, R157, c[0x0][0x29c], -R242.reuse ;  /* 0x0000a7009d9d7a23 */ /* 0x100fe200000108f2 */
[----:B------:R-:W-:Y:S01]  /*4920*/  ISETP.GT.AND P5, PT, R167, 0x60, PT ;  /* 0x00000060a700780c */ /* 0x000fe20003fa4270 */
[----:B------:R-:W-:Y:S01]  /*4930*/  FFMA.FTZ R149, R149, c[0x0][0x29c], -R242 ;  /* 0x0000a70095957a23 */ /* 0x000fe200000108f2 */
[----:B------:R-:W-:Y:S01]  /*4940*/  ISETP.GT.AND P0, PT, R167, 0x61, PT ;  /* 0x00000061a700780c */ /* 0x000fe20003f04270 */
[----:B------:R-:W3:Y:S01]  /*4950*/  MUFU.EX2 R165, R165 ;  /* 0x000000a500a57308 */ /* 0x000ee20000000800 */
[----:B------:R-:W-:Y:S01]  /*4960*/  F2FP.PACK_AB R154, R154, R153 ;  /* 0x000000999a9a723e */ /* 0x000fe200000000ff */
[----:B------:R-:W-:Y:S01]  /*4970*/  FADD.FTZ R153, R20, -R144 ;  /* 0x8000009014997221 */ /* 0x000fe20000010000 */
[----:B------:R-:W-:Y:S01]  /*4980*/  FSEL R167, R236, -INF , P6 ;  /* 0xff800000eca77808 */ /* 0x000fe20003000000 */
[----:B------:R-:W-:Y:S01]  /*4990*/  FFMA.FTZ R20, -R225, R225, 1 ;  /* 0x3f800000e1147423 */ /* 0x000fe200000101e1 */
[----:B------:R-:W-:Y:S01]  /*49a0*/  FSEL R155, R239, -INF , P5 ;  /* 0xff800000ef9b7808 */ /* 0x000fe20002800000 */
[----:B------:R-:W-:Y:S01]  /*49b0*/  FMUL.FTZ R153, R160, R153 ;  /* 0x00000099a0997220 */ /* 0x000fe20000410000 */
[----:B------:R-:W-:Y:S01]  /*49c0*/  FSEL R139, R241, -INF , P0 ;  /* 0xff800000f18b7808 */ /* 0x000fe20000000000 */
[----:B------:R-:W-:Y:S01]  /*49d0*/  FFMA.FTZ R167, R167, c[0x0][0x29c], -R242 ;  /* 0x0000a700a7a77a23 */ /* 0x000fe200000108f2 */
[----:B------:R-:W-:Y:S01]  /*49e0*/  F2FP.PACK_AB R160, R141, R160 ;  /* 0x000000a08da0723e */ /* 0x000fe200000000ff */
[----:B------:R-:W-:Y:S01]  /*49f0*/  FADD.FTZ R141, R32, -R144 ;  /* 0x80000090208d7221 */ /* 0x000fe20000010000 */
[----:B------:R-:W-:Y:S01]  /*4a00*/  F2FP.PACK_AB R156, R156, R3 ;  /* 0x000000039c9c723e */ /* 0x000fe200000000ff */
[--C-:B------:R-:W-:Y:S01]  /*4a10*/  FFMA.FTZ R155, R155, c[0x0][0x29c], -R242.reuse ;  /* 0x0000a7009b9b7a23 */ /* 0x100fe200000108f2 */
[----:B------:R-:W-:Y:S01]  /*4a20*/  F2FP.PACK_AB R3, R159, R158 ;  /* 0x0000009e9f03723e */ /* 0x000fe200000000ff */
[----:B------:R-:W-:Y:S01]  /*4a30*/  FMUL.FTZ R141, R2, R141 ;  /* 0x0000008d028d7220 */ /* 0x000fe20000410000 */
[----:B------:R-:W-:Y:S01]  /*4a40*/  MUFU.EX2 R148, R148 ;  /* 0x0000009400947308 */ /* 0x000fe20000000800 */
[----:B------:R-:W-:Y:S01]  /*4a50*/  FFMA.FTZ R242, R139, c[0x0][0x29c], -R242 ;  /* 0x0000a7008bf27a23 */ /* 0x000fe200000108f2 */
[----:B------:R-:W-:Y:S01]  /*4a60*/  PLOP3.LUT P0, PT, PT, PT, UP0, 0x80, 0x0 ;  /* 0x000000000000781c */ /* 0x000fe20003f0f008 */
[--C-:B------:R-:W-:Y:S02]  /*4a70*/  FADD.FTZ R139, R16, -R144.reuse ;  /* 0x80000090108b7221 */ /* 0x100fe40000010000 */
[--C-:B------:R-:W-:Y:S02]  /*4a80*/  FADD.FTZ R16, R17, -R144.reuse ;  /* 0x8000009011107221 */ /* 0x100fe40000010000 */
[----:B------:R-:W-:Y:S01]  /*4a90*/  FADD.FTZ R144, R33, -R144 ;  /* 0x8000009021907221 */ /* 0x000fe20000010000 */
[----:B-----5:R-:W-:Y:S01]  /*4aa0*/  F2FP.PACK_AB R33, R249, R2 ;  /* 0x00000002f921723e */ /* 0x020fe200000000ff */
[----:B------:R-:W-:Y:S01]  /*4ab0*/  FFMA.FTZ R2, -R243, R243, 1 ;  /* 0x3f800000f3027423 */ /* 0x000fe200000101f3 */
[----:B------:R-:W4:Y:S01]  /*4ac0*/  MUFU.EX2 R17, R146 ;  /* 0x0000009200117308 */ /* 0x000f220000000800 */
[----:B------:R-:W-:Y:S02]  /*4ad0*/  FMUL.FTZ R139, R158, R139 ;  /* 0x0000008b9e8b7220 */ /* 0x000fe40000410000 */
[----:B------:R-:W-:Y:S02]  /*4ae0*/  FMUL.FTZ R2, R141, R2 ;  /* 0x000000028d027220 */ /* 0x000fe40000410000 */
[----:B------:R-:W5:Y:S01]  /*4af0*/  LDS R141, [R240+0x18300] ;  /* 0x01830000f08d7984 */ /* 0x000f620000000800 */
[----:B------:R-:W-:Y:S02]  /*4b00*/  FMUL.FTZ R16, R159, R16 ;  /* 0x000000109f107220 */ /* 0x000fe40000410000 */
[----:B------:R-:W-:Y:S01]  /*4b10*/  FMUL.FTZ R20, R139, R20 ;  /* 0x000000148b147220 */ /* 0x000fe20000410000 */
[----:B------:R-:W1:Y:S01]  /*4b20*/  LDS R240, [R240+0x18320] ;  /* 0x01832000f0f07984 */ /* 0x000e620000000800 */
[----:B------:R-:W-:Y:S01]  /*4b30*/  FMUL.FTZ R21, R16, R21 ;  /* 0x0000001510157220 */ /* 0x000fe20000410000 */
[----:B------:R-:W1:Y:S01]  /*4b40*/  MUFU.EX2 R152, R152 ;  /* 0x0000009800987308 */ /* 0x000e620000000800 */
[----:B------:R-:W-:Y:S01]  /*4b50*/  FFMA.FTZ R139, -R230, R230, 1 ;  /* 0x3f800000e68b7423 */ /* 0x000fe200000101e6 */
[----:B------:R-:W-:Y:S01]  /*4b60*/  STS [R205+0x18480], R156 ;  /* 0x0184809ccd007388 */ /* 0x000fe20000000800 */
[--C-:B------:R-:W-:Y:S01]  /*4b70*/  FADD.FTZ R32, R7, -R138.reuse ;  /* 0x8000008a07207221 */ /* 0x100fe20000010000 */
[----:B------:R-:W-:Y:S01]  /*4b80*/  F2FP.PACK_AB R21, R21, R20 ;  /* 0x000000141515723e */ /* 0x000fe200000000ff */
[----:B------:R-:W-:Y:S01]  /*4b90*/  FFMA.FTZ R16, -R229, R229, 1 ;  /* 0x3f800000e5107423 */ /* 0x000fe200000101e5 */
[----:B------:R-:W-:Y:S01]  /*4ba0*/  F2FP.PACK_AB R20, R164, R145 ;  /* 0x00000091a414723e */ /* 0x000fe200000000ff */
[----:B------:R-:W-:Y:S02]  /*4bb0*/  FMUL.FTZ R144, R249, R144 ;  /* 0x00000090f9907220 */ /* 0x000fe40000410000 */
[----:B------:R-:W-:Y:S01]  /*4bc0*/  FFMA.FTZ R159, -R244, R244, 1 ;  /* 0x3f800000f49f7423 */ /* 0x000fe200000101f4 */
[----:B------:R-:W-:Y:S01]  /*4bd0*/  MUFU.EX2 R163, R163 ;  /* 0x000000a300a37308 */ /* 0x000fe20000000800 */
[----:B------:R-:W-:Y:S02]  /*4be0*/  FMUL.FTZ R139, R150, R139 ;  /* 0x0000008b968b7220 */ /* 0x000fe40000410000 */
[----:B------:R-:W-:Y:S02]  /*4bf0*/  FMUL.FTZ R16, R153, R16 ;  /* 0x0000001099107220 */ /* 0x000fe40000410000 */
[----:B------:R-:W-:Y:S02]  /*4c00*/  FMUL.FTZ R159, R144, R159 ;  /* 0x0000009f909f7220 */ /* 0x000fe40000410000 */
[----:B------:R-:W-:Y:S01]  /*4c10*/  FMUL.FTZ R171, R140, R171 ;  /* 0x000000ab8cab7220 */ /* 0x000fe20000410000 */
[----:B------:R-:W-:Y:S01]  /*4c20*/  F2FP.PACK_AB R140, R143, R140 ;  /* 0x0000008c8f8c723e */ /* 0x000fe200000000ff */
[--C-:B------:R-:W-:Y:S01]  /*4c30*/  FFMA.FTZ R166, R166, c[0x0][0x29c], -R245.reuse ;  /* 0x0000a700a6a67a23 */ /* 0x100fe200000108f5 */
[----:B------:R-:W-:Y:S01]  /*4c40*/  F2FP.PACK_AB R16, R139, R16 ;  /* 0x000000108b10723e */ /* 0x000fe200000000ff */
[----:B------:R-:W-:Y:S01]  /*4c50*/  FMUL.FTZ R32, R143, R32 ;  /* 0x000000208f207220 */ /* 0x000fe20000410000 */
[----:B------:R-:W-:Y:S01]  /*4c60*/  F2FP.PACK_AB R159, R159, R2 ;  /* 0x000000029f9f723e */ /* 0x000fe200000000ff */
[----:B------:R-:W-:Y:S01]  /*4c70*/  FFMA.FTZ R144, -R213, R213, 1 ;  /* 0x3f800000d5907423 */ /* 0x000fe200000101d5 */
[----:B------:R-:W-:Y:S01]  /*4c80*/  MUFU.EX2 R157, R157 ;  /* 0x0000009d009d7308 */ /* 0x000fe20000000800 */
[----:B------:R-:W-:Y:S01]  /*4c90*/  FFMA.FTZ R143, -R214, R214, 1 ;  /* 0x3f800000d68f7423 */ /* 0x000fe200000101d6 */
[----:B------:R-:W-:Y:S01]  /*4ca0*/  STS [R205+0x18880], R140 ;  /* 0x0188808ccd007388 */ /* 0x000fe20000000800 */
[----:B------:R-:W-:Y:S02]  /*4cb0*/  FFMA.FTZ R250, R250, c[0x0][0x29c], -R245 ;  /* 0x0000a700fafa7a23 */ /* 0x000fe400000108f5 */
[----:B------:R-:W-:Y:S01]  /*4cc0*/  FMUL.FTZ R144, R171, R144 ;  /* 0x00000090ab907220 */ /* 0x000fe20000410000 */
[----:B------:R2:W-:Y:S01]  /*4cd0*/  STS [R208], R3 ;  /* 0x00000003d0007388 */ /* 0x0005e20000000800 */
[----:B------:R-:W-:Y:S02]  /*4ce0*/  FMUL.FTZ R143, R32, R143 ;  /* 0x0000008f208f7220 */ /* 0x000fe40000410000 */
[--C-:B------:R-:W-:Y:S01]  /*4cf0*/  FADD.FTZ R139, R18, -R138.reuse ;  /* 0x8000008a128b7221 */ /* 0x100fe20000010000 */
[----:B------:R-:W2:Y:S01]  /*4d00*/  MUFU.EX2 R153, R250 ;  /* 0x000000fa00997308 */ /* 0x000ea20000000800 */
[--C-:B------:R-:W-:Y:S01]  /*4d10*/  FADD.FTZ R2, R19, -R138.reuse ;  /* 0x8000008a13027221 */ /* 0x100fe20000010000 */
[----:B------:R-:W-:Y:S01]  /*4d20*/  F2FP.PACK_AB R144, R143, R144 ;  /* 0x000000908f90723e */ /* 0x000fe200000000ff */
[----:B------:R-:W-:Y:S01]  /*4d30*/  FMUL.FTZ R139, R142, R139 ;  /* 0x0000008b8e8b7220 */ /* 0x000fe20000410000 */
[C---:B-1----:R-:W-:Y:S01]  /*4d40*/  F2FP.PACK_AB R19, R147.reuse, R142 ;  /* 0x0000008e9313723e */ /* 0x042fe200000000ff */
[----:B------:R-:W-:Y:S02]  /*4d50*/  FMUL.FTZ R2, R147, R2 ;  /* 0x0000000293027220 */ /* 0x000fe40000410000 */
[--C-:B------:R-:W-:Y:S02]  /*4d60*/  FADD.FTZ R22, R22, -R138.reuse ;  /* 0x8000008a16167221 */ /* 0x100fe40000010000 */
[--C-:B------:R-:W-:Y:S01]  /*4d70*/  FADD.FTZ R23, R23, -R138.reuse ;  /* 0x8000008a17177221 */ /* 0x100fe20000010000 */
[----:B------:R-:W-:Y:S01]  /*4d80*/  MUFU.EX2 R166, R166 ;  /* 0x000000a600a67308 */ /* 0x000fe20000000800 */
[--C-:B------:R-:W-:Y:S01]  /*4d90*/  FADD.FTZ R35, R35, -R138.reuse ;  /* 0x8000008a23237221 */ /* 0x100fe20000010000 */
[----:B------:R-:W-:Y:S01]  /*4da0*/  STS [R208+0x400], R19 ;  /* 0x00040013d0007388 */ /* 0x000fe20000000800 */
[----:B------:R-:W-:Y:S02]  /*4db0*/  FFMA.FTZ R18, -R227, R227, 1 ;  /* 0x3f800000e3127423 */ /* 0x000fe400000101e3 */
[----:B------:R-:W-:Y:S02]  /*4dc0*/  FFMA.FTZ R143, -R228, R228, 1 ;  /* 0x3f800000e48f7423 */ /* 0x000fe400000101e4 */
[----:B------:R-:W-:Y:S02]  /*4dd0*/  FADD.FTZ R34, R34, -R138 ;  /* 0x8000008a22227221 */ /* 0x000fe40000010000 */
[----:B------:R-:W-:Y:S01]  /*4de0*/  FMUL.FTZ R22, R145, R22 ;  /* 0x0000001691167220 */ /* 0x000fe20000410000 */
[----:B------:R-:W-:Y:S01]  /*4df0*/  MUFU.EX2 R149, R149 ;  /* 0x0000009500957308 */ /* 0x000fe20000000800 */
[----:B------:R-:W-:Y:S02]  /*4e00*/  FMUL.FTZ R18, R139, R18 ;  /* 0x000000128b127220 */ /* 0x000fe40000410000 */
[----:B------:R-:W-:Y:S02]  /*4e10*/  FMUL.FTZ R143, R2, R143 ;  /* 0x0000008f028f7220 */ /* 0x000fe40000410000 */
[----:B------:R-:W-:Y:S02]  /*4e20*/  FFMA.FTZ R32, -R247, R247, 1 ;  /* 0x3f800000f7207423 */ /* 0x000fe400000101f7 */
[----:B------:R-:W-:Y:S01]  /*4e30*/  FMUL.FTZ R23, R164, R23 ;  /* 0x00000017a4177220 */ /* 0x000fe20000410000 */
[----:B------:R-:W-:Y:S01]  /*4e40*/  F2FP.PACK_AB R143, R143, R18 ;  /* 0x000000128f8f723e */ /* 0x000fe200000000ff */
[C---:B--2---:R-:W-:Y:S01]  /*4e50*/  FMUL.FTZ R35, R248.reuse, R35 ;  /* 0x00000023f8237220 */ /* 0x044fe20000410000 */
[----:B------:R-:W-:Y:S01]  /*4e60*/  MUFU.EX2 R2, R161 ;  /* 0x000000a100027308 */ /* 0x000fe20000000800 */
[----:B---3--:R-:W-:Y:S01]  /*4e70*/  FMUL.FTZ R34, R165, R34 ;  /* 0x00000022a5227220 */ /* 0x008fe20000410000 */
[----:B------:R-:W-:Y:S01]  /*4e80*/  F2FP.PACK_AB R165, R248, R165 ;  /* 0x000000a5f8a5723e */ /* 0x000fe200000000ff */
[----:B------:R-:W-:Y:S02]  /*4e90*/  FFMA.FTZ R139, -R246, R246, 1 ;  /* 0x3f800000f68b7423 */ /* 0x000fe400000101f6 */
[----:B------:R-:W-:Y:S02]  /*4ea0*/  FMUL.FTZ R22, R22, R231 ;  /* 0x000000e716167220 */ /* 0x000fe40000410000 */
[----:B------:R-:W-:Y:S02]  /*4eb0*/  FMUL.FTZ R23, R23, R232 ;  /* 0x000000e817177220 */ /* 0x000fe40000410000 */
[----:B------:R-:W-:Y:S01]  /*4ec0*/  FMUL.FTZ R35, R35, R32 ;  /* 0x0000002023237220 */ /* 0x000fe20000410000 */
[----:B------:R-:W-:Y:S01]  /*4ed0*/  MUFU.EX2 R155, R155 ;  /* 0x0000009b009b7308 */ /* 0x000fe20000000800 */
[----:B------:R-:W-:Y:S01]  /*4ee0*/  FMUL.FTZ R34, R34, R139 ;  /* 0x0000008b22227220 */ /* 0x000fe20000410000 */
[----:B------:R-:W-:Y:S01]  /*4ef0*/  F2FP.PACK_AB R22, R23, R22 ;  /* 0x000000161716723e */ /* 0x000fe200000000ff */
[--C-:B-----5:R-:W-:Y:S01]  /*4f00*/  FADD.FTZ R18, R13, -R141.reuse ;  /* 0x8000008d0d127221 */ /* 0x120fe20000010000 */
[----:B----4-:R-:W-:Y:S01]  /*4f10*/  F2FP.PACK_AB R13, R17, R148 ;  /* 0x00000094110d723e */ /* 0x010fe200000000ff */
[--C-:B------:R-:W-:Y:S01]  /*4f20*/  FADD.FTZ R139, R8, -R141.reuse ;  /* 0x8000008d088b7221 */ /* 0x100fe20000010000 */
[----:B------:R-:W-:Y:S01]  /*4f30*/  F2FP.PACK_AB R35, R35, R34 ;  /* 0x000000222323723e */ /* 0x000fe200000000ff */
[--C-:B------:R-:W-:Y:S02]  /*4f40*/  FADD.FTZ R8, R9, -R141.reuse ;  /* 0x8000008d09087221 */ /* 0x100fe40000010000 */
[--C-:B------:R-:W-:Y:S01]  /*4f50*/  FADD.FTZ R9, R12, -R141.reuse ;  /* 0x8000008d0c097221 */ /* 0x100fe20000010000 */
[----:B------:R-:W-:Y:S01]  /*4f60*/  MUFU.EX2 R32, R151 ;  /* 0x0000009700207308 */ /* 0x000fe20000000800 */
[----:B------:R-:W-:Y:S02]  /*4f70*/  FMUL.FTZ R8, R169, R8 ;  /* 0x00000008a9087220 */ /* 0x000fe40000410000 */
[----:B------:R-:W-:Y:S02]  /*4f80*/  FMUL.FTZ R18, R17, R18 ;  /* 0x0000001211127220 */ /* 0x000fe40000410000 */
[----:B------:R-:W-:Y:S02]  /*4f90*/  FFMA.FTZ R17, -R218, R218, 1 ;  /* 0x3f800000da117423 */ /* 0x000fe400000101da */
[----:B------:R-:W-:Y:S02]  /*4fa0*/  FFMA.FTZ R23, -R222, R222, 1 ;  /* 0x3f800000de177423 */ /* 0x000fe400000101de */
[----:B------:R-:W-:Y:S01]  /*4fb0*/  FMUL.FTZ R9, R148, R9 ;  /* 0x0000000994097220 */ /* 0x000fe20000410000 */
[----:B------:R-:W1:Y:S01]  /*4fc0*/  MUFU.EX2 R242, R242 ;  /* 0x000000f200f27308 */ /* 0x000e620000000800 */
[----:B------:R-:W-:Y:S01]  /*4fd0*/  FMUL.FTZ R139, R152, R139 ;  /* 0x0000008b988b7220 */ /* 0x000fe20000410000 */
[----:B------:R-:W-:Y:S01]  /*4fe0*/  F2FP.PACK_AB R152, R169, R152 ;  /* 0x00000098a998723e */ /* 0x000fe200000000ff */
[----:B------:R-:W-:Y:S02]  /*4ff0*/  FMUL.FTZ R17, R8, R17 ;  /* 0x0000001108117220 */ /* 0x000fe40000410000 */
[----:B------:R-:W-:Y:S02]  /*5000*/  FMUL.FTZ R18, R18, R23 ;  /* 0x0000001712127220 */ /* 0x000fe40000410000 */
[--C-:B------:R-:W-:Y:S01]  /*5010*/  FADD.FTZ R8, R25, -R141.reuse ;  /* 0x8000008d19087221 */ /* 0x100fe20000010000 */
[----:B------:R-:W-:Y:S01]  /*5020*/  STS [R205+0x19480], R152 ;  /* 0x01948098cd007388 */ /* 0x000fe20000000800 */
[----:B------:R-:W-:Y:S02]  /*5030*/  FFMA.FTZ R12, -R215, R215, 1 ;  /* 0x3f800000d70c7423 */ /* 0x000fe400000101d7 */
[----:B------:R-:W-:Y:S02]  /*5040*/  FFMA.FTZ R34, -R221, R221, 1 ;  /* 0x3f800000dd227423 */ /* 0x000fe400000101dd */
[--C-:B------:R-:W-:Y:S02]  /*5050*/  FADD.FTZ R23, R24, -R141.reuse ;  /* 0x8000008d18177221 */ /* 0x100fe40000010000 */
[----:B------:R-:W-:Y:S02]  /*5060*/  FADD.FTZ R25, R28, -R141 ;  /* 0x8000008d1c197221 */ /* 0x000fe40000010000 */
[--C-:B------:R-:W-:Y:S01]  /*5070*/  FFMA.FTZ R170, R170, c[0x0][0x29c], -R245.reuse ;  /* 0x0000a700aaaa7a23 */ /* 0x100fe200000108f5 */
[----:B------:R-:W2:Y:S01]  /*5080*/  MUFU.EX2 R28, R167 ;  /* 0x000000a7001c7308 */ /* 0x000ea20000000800 */
[----:B------:R-:W-:Y:S02]  /*5090*/  FFMA.FTZ R245, R168, c[0x0][0x29c], -R245 ;  /* 0x0000a700a8f57a23 */ /* 0x000fe400000108f5 */
[----:B------:R-:W-:Y:S02]  /*50a0*/  FMUL.FTZ R8, R153, R8 ;  /* 0x0000000899087220 */ /* 0x000fe40000410000 */
[----:B------:R-:W-:Y:S01]  /*50b0*/  FMUL.FTZ R12, R139, R12 ;  /* 0x0000000c8b0c7220 */ /* 0x000fe20000410000 */
[----:B-1----:R-:W-:Y:S01]  /*50c0*/  F2FP.PACK_AB R3, R242, R155 ;  /* 0x0000009bf203723e */ /* 0x002fe200000000ff */
[----:B------:R-:W-:Y:S02]  /*50d0*/  FFMA.FTZ R139, -R234, R234, 1 ;  /* 0x3f800000ea8b7423 */ /* 0x000fe400000101ea */
[----:B------:R-:W-:Y:S01]  /*50e0*/  FMUL.FTZ R9, R9, R34 ;  /* 0x0000002209097220 */ /* 0x000fe20000410000 */
[----:B------:R-:W-:Y:S01]  /*50f0*/  MUFU.EX2 R170, R170 ;  /* 0x000000aa00aa7308 */ /* 0x000fe20000000800 */
[----:B------:R-:W-:Y:S01]  /*5100*/  FMUL.FTZ R23, R166, R23 ;  /* 0x00000017a6177220 */ /* 0x000fe20000410000 */
[----:B------:R-:W-:Y:S01]  /*5110*/  F2FP.PACK_AB R12, R17, R12 ;  /* 0x0000000c110c723e */ /* 0x000fe200000000ff */
[----:B------:R-:W-:Y:S01]  /*5120*/  FFMA.FTZ R34, -R233, R233, 1 ;  /* 0x3f800000e9227423 */ /* 0x000fe200000101e9 */
[----:B------:R-:W-:Y:S01]  /*5130*/  F2FP.PACK_AB R17, R32, R157 ;  /* 0x0000009d2011723e */ /* 0x000fe200000000ff */
[----:B------:R-:W-:Y:S01]  /*5140*/  FMUL.FTZ R8, R8, R139 ;  /* 0x0000008b08087220 */ /* 0x000fe20000410000 */
[----:B------:R-:W-:Y:S01]  /*5150*/  F2FP.PACK_AB R9, R18, R9 ;  /* 0x000000091209723e */ /* 0x000fe200000000ff */
[----:B------:R-:W-:Y:S01]  /*5160*/  FMUL.FTZ R23, R23, R34 ;  /* 0x0000002217177220 */ /* 0x000fe20000410000 */
[----:B------:R-:W-:Y:S01]  /*5170*/  F2FP.PACK_AB R166, R153, R166 ;  /* 0x000000a699a6723e */ /* 0x000fe200000000ff */
[----:B------:R-:W-:Y:S01]  /*5180*/  FADD.FTZ R24, R29, -R141 ;  /* 0x8000008d1d187221 */ /* 0x000fe20000010000 */
[----:B------:R-:W1:Y:S01]  /*5190*/  MUFU.EX2 R245, R245 ;  /* 0x000000f500f57308 */ /* 0x000e620000000800 */
[--C-:B------:R-:W-:Y:S01]  /*51a0*/  FADD.FTZ R11, R11, -R240.reuse ;  /* 0x800000f00b0b7221 */ /* 0x100fe20000010000 */
[----:B------:R-:W-:Y:S01]  /*51b0*/  F2FP.PACK_AB R34, R8, R23 ;  /* 0x000000170822723e */ /* 0x000fe200000000ff */
[--C-:B------:R-:W-:Y:S01]  /*51c0*/  FADD.FTZ R10, R10, -R240.reuse ;  /* 0x800000f00a0a7221 */ /* 0x100fe20000010000 */
[C---:B------:R-:W-:Y:S01]  /*51d0*/  F2FP.PACK_AB R8, R2.reuse, R163 ;  /* 0x000000a30208723e */ /* 0x040fe200000000ff */
[----:B------:R-:W-:Y:S01]  /*51e0*/  FMUL.FTZ R11, R2, R11 ;  /* 0x0000000b020b7220 */ /* 0x000fe20000410000 */
[----:B--2---:R-:W-:Y:S01]  /*51f0*/  F2FP.PACK_AB R18, R28, R149 ;  /* 0x000000951c12723e */ /* 0x004fe200000000ff */
[--C-:B------:R-:W-:Y:S02]  /*5200*/  FADD.FTZ R15, R15, -R240.reuse ;  /* 0x800000f00f0f7221 */ /* 0x100fe40000010000 */
[----:B------:R-:W-:Y:S01]  /*5210*/  STS [R205+0x19880], R8 ;  /* 0x01988008cd007388 */ /* 0x000fe20000000800 */
[----:B------:R-:W-:Y:S02]  /*5220*/  FFMA.FTZ R220, -R220, R220, 1 ;  /* 0x3f800000dcdc7423 */ /* 0x000fe400000101dc */
[----:B------:R-:W-:Y:S01]  /*5230*/  FMUL.FTZ R10, R163, R10 ;  /* 0x0000000aa30a7220 */ /* 0x000fe20000410000 */
[----:B------:R-:W-:Y:S01]  /*5240*/  STS [R208+0x1000], R13 ;  /* 0x0010000dd0007388 */ /* 0x000fe20000000800 */
[--C-:B------:R-:W-:Y:S02]  /*5250*/  FADD.FTZ R14, R14, -R240.reuse ;  /* 0x800000f00e0e7221 */ /* 0x100fe40000010000 */
[----:B------:R-:W-:Y:S01]  /*5260*/  FFMA.FTZ R219, -R219, R219, 1 ;  /* 0x3f800000dbdb7423 */ /* 0x000fe200000101db */
[----:B------:R-:W-:Y:S01]  /*5270*/  STS [R208+0x1400], R17 ;  /* 0x00140011d0007388 */ /* 0x000fe20000000800 */
[----:B------:R-:W-:Y:S02]  /*5280*/  FMUL.FTZ R15, R32, R15 ;  /* 0x0000000f200f7220 */ /* 0x000fe40000410000 */
[----:B------:R-:W-:Y:S01]  /*5290*/  FMUL.FTZ R11, R11, R220 ;  /* 0x000000dc0b0b7220 */ /* 0x000fe20000410000 */
[----:B------:R-:W-:Y:S01]  /*52a0*/  STS [R205+0x1a480], R160 ;  /* 0x01a480a0cd007388 */ /* 0x000fe20000000800 */
[----:B------:R-:W-:Y:S01]  /*52b0*/  FMUL.FTZ R14, R157, R14 ;  /* 0x0000000e9d0e7220 */ /* 0x000fe20000410000 */
[----:B-1----:R-:W-:Y:S02]  /*52c0*/  F2FP.PACK_AB R29, R245, R170 ;  /* 0x000000aaf51d723e */ /* 0x002fe400000000ff */
[----:B------:R-:W-:Y:S01]  /*52d0*/  STS [R205+0x1a880], R20 ;  /* 0x01a88014cd007388 */ /* 0x000fe20000000800 */
[----:B------:R-:W-:Y:S02]  /*52e0*/  FMUL.FTZ R10, R10, R219 ;  /* 0x000000db0a0a7220 */ /* 0x000fe40000410000 */
[----:B------:R-:W-:Y:S01]  /*52f0*/  FFMA.FTZ R223, -R223, R223, 1 ;  /* 0x3f800000dfdf7423 */ /* 0x000fe200000101df */
[----:B------:R-:W-:Y:S01]  /*5300*/  STS [R208+0x2000], R33 ;  /* 0x00200021d0007388 */ /* 0x000fe20000000800 */
[----:B------:R-:W-:Y:S01]  /*5310*/  FFMA.FTZ R224, -R224, R224, 1 ;  /* 0x3f800000e0e07423 */ /* 0x000fe200000101e0 */
        /* <DEDUP_REMOVED lines=9> */
[----:B------:R-:W-:Y:S01]  /*53b0*/  STS [R205+0x1b880], R18 ;  /* 0x01b88012cd007388 */ /* 0x000fe20000000800 */
[----:B------:R-:W-:Y:S02]  /*53c0*/  FMUL.FTZ R27, R28, R27 ;  /* 0x0000001b1c1b7220 */ /* 0x000fe40000410000 */
[----:B------:R-:W-:Y:S01]  /*53d0*/  FFMA.FTZ R235, -R235, R235, 1 ;  /* 0x3f800000ebeb7423 */ /* 0x000fe200000101eb */
[----:B------:R-:W-:Y:S01]  /*53e0*/  STS [R208+0x3000], R29 ;  /* 0x0030001dd0007388 */ /* 0x000fe20000000800 */
[----:B------:R-:W-:Y:S02]  /*53f0*/  FFMA.FTZ R236, -R236, R236, 1 ;  /* 0x3f800000ecec7423 */ /* 0x000fe400000101ec */
[--C-:B------:R-:W-:Y:S01]  /*5400*/  FADD.FTZ R30, R30, -R240.reuse ;  /* 0x800000f01e1e7221 */ /* 0x100fe20000010000 */
[----:B------:R1:W-:Y:S01]  /*5410*/  STS [R208+0x3400], R3 ;  /* 0x00340003d0007388 */ /* 0x0003e20000000800 */
[----:B------:R-:W-:Y:S02]  /*5420*/  FADD.FTZ R31, R31, -R240 ;  /* 0x800000f01f1f7221 */ /* 0x000fe40000010000 */
[----:B------:R-:W-:Y:S01]  /*5430*/  FFMA.FTZ R138, -R237, R237, 1 ;  /* 0x3f800000ed8a7423 */ /* 0x000fe200000101ed */
[----:B------:R-:W-:Y:S01]  /*5440*/  BAR.SYNC.DEFER_BLOCKING 0x0 ;  /* 0x0000000000007b1d */ /* 0x000fe20000010000 */
[----:B------:R-:W-:Y:S02]  /*5450*/  FMUL.FTZ R26, R26, R235 ;  /* 0x000000eb1a1a7220 */ /* 0x000fe40000410000 */
[----:B------:R-:W-:Y:S02]  /*5460*/  FMUL.FTZ R27, R27, R236 ;  /* 0x000000ec1b1b7220 */ /* 0x000fe40000410000 */
[----:B------:R-:W-:Y:S02]  /*5470*/  FMUL.FTZ R25, R170, R25 ;  /* 0x00000019aa197220 */ /* 0x000fe40000410000 */
[----:B------:R-:W-:Y:S02]  /*5480*/  FMUL.FTZ R24, R245, R24 ;  /* 0x00000018f5187220 */ /* 0x000fe40000410000 */
[----:B------:R-:W-:Y:S02]  /*5490*/  FFMA.FTZ R141, -R238, R238, 1 ;  /* 0x3f800000ee8d7423 */ /* 0x000fe400000101ee */
[----:B------:R-:W-:Y:S02]  /*54a0*/  FMUL.FTZ R30, R155, R30 ;  /* 0x0000001e9b1e7220 */ /* 0x000fe40000410000 */
[----:B------:R-:W-:Y:S02]  /*54b0*/  FMUL.FTZ R31, R242, R31 ;  /* 0x0000001ff21f7220 */ /* 0x000fe40000410000 */
[----:B------:R-:W-:Y:S02]  /*54c0*/  FFMA.FTZ R239, -R239, R239, 1 ;  /* 0x3f800000efef7423 */ /* 0x000fe400000101ef */
[----:B------:R-:W-:Y:S02]  /*54d0*/  FFMA.FTZ R2, -R241, R241, 1 ;  /* 0x3f800000f1027423 */ /* 0x000fe400000101f1 */
[----:B------:R-:W-:Y:S01]  /*54e0*/  FMUL.FTZ R25, R25, R138 ;  /* 0x0000008a19197220 */ /* 0x000fe20000410000 */
[----:B-1----:R-:W-:Y:S01]  /*54f0*/  MOV R3, UR5 ;  /* 0x0000000500037c02 */ /* 0x002fe20008000f00 */
[----:B------:R-:W-:Y:S01]  /*5500*/  FMUL.FTZ R24, R24, R141 ;  /* 0x0000008d18187220 */ /* 0x000fe20000410000 */
[----:B------:R-:W-:Y:S01]  /*5510*/  STS [R205+0x1c480], R154 ;  /* 0x01c4809acd007388 */ /* 0x000fe20000000800 */
[----:B------:R-:W-:Y:S02]  /*5520*/  FMUL.FTZ R30, R30, R239 ;  /* 0x000000ef1e1e7220 */ /* 0x000fe40000410000 */
[----:B------:R-:W-:Y:S01]  /*5530*/  FMUL.FTZ R31, R31, R2 ;  /* 0x000000021f1f7220 */ /* 0x000fe20000410000 */
[----:B------:R-:W-:Y:S01]  /*5540*/  STS [R205+0x1c880], R144 ;  /* 0x01c88090cd007388 */ /* 0x000fe20000000800 */
[----:B------:R-:W-:Y:S01]  /*5550*/  F2FP.PACK_AB R2, R27, R26 ;  /* 0x0000001a1b02723e */ /* 0x000fe200000000ff */
[----:B------:R-:W-:Y:S01]  /*5560*/  IMAD R3, R3, 0x1800, R182 ;  /* 0x0000180003037824 */ /* 0x000fe200078e02b6 */
[----:B------:R-:W-:Y:S01]  /*5570*/  F2FP.PACK_AB R141, R24, R25 ;  /* 0x00000019188d723e */ /* 0x000fe200000000ff */
        /* <DEDUP_REMOVED lines=111> */
[----:B------:R-:W-:Y:S02]  /*5c70*/  LEA R8, P0, R7, c[0x0][0x280], 0x2 ;  /* 0x0000a00007087a11 */ /* 0x000fe400078010ff */
[----:B------:R-:W-:Y:S02]  /*5c80*/  ISETP.GE.OR P6, PT, R192, UR18, !P4 ;  /* 0x00000012c0007c0c */ /* 0x000fe4000e7c6670 */
[----:B------:R-:W-:Y:S02]  /*5c90*/  LEA.HI.X R4, R4, R211, R9, 0x6, P5 ;  /* 0x000000d304047211 */ /* 0x000fe400028f3409 */
[----:B------:R-:W-:Y:S02]  /*5ca0*/  LEA R10, P5, R5, c[0x0][0x1f0], 0x1 ;  /* 0x00007c00050a7a11 */ /* 0x000fe400078a08ff */
[----:B------:R-:W-:Y:S01]  /*5cb0*/  LEA.HI.X R9, R7, c[0x0][0x284], R6, 0x2, P0 ;  /* 0x0000a10007097a11 */ /* 0x000fe200000f1406 */
[----:B------:R-:W-:Y:S01]  /*5cc0*/  IMAD.U32 R6, RZ, RZ, UR17 ;  /* 0x00000011ff067e24 */ /* 0x000fe2000f8e00ff */
[----:B------:R-:W-:Y:S01]  /*5cd0*/  LEA.HI.X R11, R5, c[0x0][0x1f4], R4, 0x1, P5 ;  /* 0x00007d00050b7a11 */ /* 0x000fe200028f0c04 */
[----:B------:R-:W-:Y:S01]  /*5ce0*/  IMAD.U32 R4, RZ, RZ, UR17 ;  /* 0x00000011ff047e24 */ /* 0x000fe2000f8e00ff */
[----:B------:R-:W-:Y:S01]  /*5cf0*/  ISETP.GE.OR P5, PT, R192, UR18, !P3 ;  /* 0x00000012c0007c0c */ /* 0x000fe2000dfa6670 */
[----:B------:R-:W-:Y:S01]  /*5d00*/  IMAD R5, R6, 0x3000, R201 ;  /* 0x0000300006057824 */ /* 0x000fe200078e02c9 */
[----:B------:R-:W-:Y:S01]  /*5d10*/  ISETP.GE.OR P0, PT, R192, UR18, !P2 ;  /* 0x00000012c0007c0c */ /* 0x000fe2000d706670 */
[----:B------:R-:W-:Y:S03]  /*5d20*/  @!P1 IMAD R4, R4, 0x40, R191 ;  /* 0x0000004004049824 */ /* 0x000fe600078e02bf */
[----:B------:R-:W-:Y:S01]  /*5d30*/  @!PT LDS RZ, [RZ] ;  /* 0x00000000fffff984 */ /* 0x000fe20000000800 */
[----:B------:R-:W-:Y:S01]  /*5d40*/  @!PT LDS RZ, [RZ] ;  /* 0x00000000fffff984 */ /* 0x000fe20000000800 */
[----:B------:R-:W-:Y:S01]  /*5d50*/  @!PT LDS RZ, [RZ] ;  /* 0x00000000fffff984 */ /* 0x000fe20000000800 */
[----:B------:R1:W-:Y:S01]  /*5d60*/  LDGSTS.E.BYPASS.LTC128B.128 [R5], [R10.64], !P6 ;  /* 0x000000000a057fae */ /* 0x0003e2000f101d4c */
[----:B------:R-:W-:Y:S06]  /*5d70*/  @!P1 IMAD.SHL.U32 R7, R4, 0x4, RZ ;  /* 0x0000000404079824 */ /* 0x000fec00078e00ff */
[----:B------:R1:W-:Y:S06]  /*5d80*/  LDGSTS.E.BYPASS.LTC128B.128 [R5+0x1000], [R10.64+0x40], !P5 ;  /* 0x010000400a057fae */ /* 0x0003ec000e901d4c */
[----:B------:R1:W-:Y:S06]  /*5d90*/  LDGSTS.E.BYPASS.LTC128B.128 [R5+0x2000], [R10.64+0x80], !P0 ;  /* 0x020000800a057fae */ /* 0x0003ec000c101d4c */
[----:B------:R1:W-:Y:S02]  /*5da0*/  @!P1 LDGSTS.E.BYPASS.LTC128B.128 [R7+0x18280], [R8.64] ;  /* 0x1828000008079fae */ /* 0x0003e4000b901d4c */
.L_x_1291:
        /* <DEDUP_REMOVED lines=239> */
.L_x_1287:
        /* <DEDUP_REMOVED lines=165> */
.L_x_1294:
[----:B--2---:R-:W-:Y:S01]  /*76f0*/  LEA.HI R9, R3, R0, RZ, 0x3 ;  /* 0x0000000003097211 */ /* 0x004fe200078f18ff */
        /* <DEDUP_REMOVED lines=12> */
[----:B------:R-:W-:Y:S01]  /*77c0*/  IMAD.WIDE.U32 R62, R193, c[0x0][0x338], R58 ;  /* 0x0000ce00c13e7a25 */ /* 0x000fe200078e003a */
[----:B------:R-:W-:Y:S01]  /*77d0*/  LOP3.LUT R3, R9, 0x18, R58, 0xf8, !PT ;  /* 0x0000001809037812 */ /* 0x000fe200078ef83a */
[----:B------:R-:W-:Y:S01]  /*77e0*/  ULDC.64 UR4, c[0x0][0x340] ;  /* 0x0000d00000047ab9 */ /* 0x000fe20000000a00 */
[----:B------:R-:W-:Y:S01]  /*77f0*/  SHF.R.U32.HI R0, RZ, 0x3, R9 ;  /* 0x00000003ff007819 */ /* 0x000fe20000011609 */
[----:B------:R-:W-:Y:S01]  /*7800*/  IMAD R2, R7, 0x8, R2 ;  /* 0x0000000807027824 */ /* 0x000fe200078e0202 */
[----:B------:R-:W-:Y:S01]  /*7810*/  ISETP.GE.AND P4, PT, R5, R6, PT ;  /* 0x000000060500720c */ /* 0x000fe20003f86270 */
[----:B------:R-:W-:Y:S01]  /*7820*/  UIMAD UR4, UR7, UR4, URZ ;  /* 0x00000004070472a4 */ /* 0x000fe2000f8e023f */
[----:B------:R-:W-:Y:S01]  /*7830*/  LOP3.LUT R3, R3, R0, RZ, 0x3c, !PT ;  /* 0x0000000003037212 */ /* 0x000fe200078e3cff */
[----:B------:R-:W-:Y:S01]  /*7840*/  BSSY B0, `(.L_x_1295) ;  /* 0x000002b000007945 */ /* 0x000fe20003800000 */
[----:B------:R-:W-:Y:S01]  /*7850*/  IADD3 R60, P0, R5, UR8, RZ ;  /* 0x00000008053c7c10 */ /* 0x000fe2000ff1e0ff */
[----:B------:R-:W-:Y:S01]  /*7860*/  UIMAD UR4, UR10, UR5, UR4 ;  /* 0x000000050a0472a4 */ /* 0x000fe2000f8e0204 */
[----:B------:R-:W-:Y:S01]  /*7870*/  IADD3 R4, R58, 0x20, RZ ;  /* 0x000000203a047810 */ /* 0x000fe20007ffe0ff */
[----:B------:R-:W-:Y:S01]  /*7880*/  IMAD.U32 R2, R2, 0x20, R3 ;  /* 0x0000002002027824 */ /* 0x000fe200078e0003 */
[----:B------:R-:W-:-:S02]  /*7890*/  SHF.R.S32.HI R3, RZ, 0x1f, R193 ;  /* 0x0000001fff037819 */ /* 0x000fc400000114c1 */
[----:B------:R-:W-:Y:S01]  /*78a0*/  LEA.HI.X.SX32 R61, R5, UR9, 0x1, P0 ;  /* 0x00000009053d7c11 */ /* 0x000fe200080f0eff */
[----:B------:R-:W-:Y:S02]  /*78b0*/  IMAD.SHL.U32 R56, R2, 0x2, RZ ;  /* 0x0000000202387824 */ /* 0x000fe400078e00ff */
[----:B------:R-:W-:Y:S02]  /*78c0*/  IMAD R0, R3, c[0x0][0x338], RZ ;  /* 0x0000ce0003007a24 */ /* 0x000fe400078e02ff */
[----:B------:R-:W-:Y:S01]  /*78d0*/  IMAD.U32 R2, RZ, RZ, UR11 ;  /* 0x0000000bff027e24 */ /* 0x000fe2000f8e00ff */
[----:B------:R1:W2:Y:S01]  /*78e0*/  LDS.128 R52, [R56+0x7080] ;  /* 0x0070800038347984 */ /* 0x0002a20000000c00 */
[----:B------:R-:W-:Y:S02]  /*78f0*/  IMAD R0, R193, c[0x0][0x33c], R0 ;  /* 0x0000cf00c1007a24 */ /* 0x000fe400078e0200 */
[----:B------:R-:W-:Y:S01]  /*7900*/  IMAD.WIDE R60, R2, 0x80, R60 ;  /* 0x00000080023c7825 */ /* 0x000fe200078e023c */
[----:B------:R1:W3:Y:S03]  /*7910*/  LDS.128 R48, [R56+0x9080] ;  /* 0x0090800038307984 */ /* 0x0002e60000000c00 */
[----:B------:R-:W-:Y:S01]  /*7920*/  IMAD.IADD R63, R63, 0x1, R0 ;  /* 0x000000013f3f7824 */ /* 0x000fe200078e0200 */
[----:B------:R1:W4:Y:S01]  /*7930*/  LDS.128 R44, [R56+0xb080] ;  /* 0x00b08000382c7984 */ /* 0x0003220000000c00 */
[----:B------:R-:W-:-:S03]  /*7940*/  IMAD.U32 R0, RZ, RZ, UR10 ;  /* 0x0000000aff007e24 */ /* 0x000fc6000f8e00ff */
[----:B------:R1:W1:Y:S01]  /*7950*/  LDS.128 R40, [R56+0x80] ;  /* 0x0000800038287984 */ /* 0x0002620000000c00 */
[----:B------:R-:W-:-:S03]  /*7960*/  IMAD.WIDE.U32 R62, R0, c[0x0][0x340], R62 ;  /* 0x0000d000003e7a25 */ /* 0x000fc600078e003e */
[----:B------:R1:W1:Y:S02]  /*7970*/  LDS.128 R36, [R56+0x2080] ;  /* 0x0020800038247984 */ /* 0x0002640000000c00 */
[----:B------:R-:W-:Y:S02]  /*7980*/  IADD3 R57, R63, UR4, RZ ;  /* 0x000000043f397c10 */ /* 0x000fe4000fffe0ff */
        /* <DEDUP_REMOVED lines=22> */
.L_x_1296:
[----:B------:R-:W-:Y:S05]  /*7af0*/  BSYNC B0 ;  /* 0x0000000000007941 */ /* 0x000fea0003800000 */
.L_x_1295:
[----:B------:R-:W-:Y:S01]  /*7b00*/  IADD3 R5, R5, 0x40, RZ ;  /* 0x0000004005057810 */ /* 0x000fe20007ffe0ff */
[----:B------:R-:W-:Y:S03]  /*7b10*/  BSSY B0, `(.L_x_1297) ;  /* 0x0000014000007945 */ /* 0x000fe60003800000 */
[----:B------:R-:W-:-:S13]  /*7b20*/  ISETP.GE.AND P3, PT, R5, R6, PT ;  /* 0x000000060500720c */ /* 0x000fda0003f66270 */
        /* <DEDUP_REMOVED lines=18> */
.L_x_1298:
[----:B------:R-:W-:Y:S05]  /*7c50*/  BSYNC B0 ;  /* 0x0000000000007941 */ /* 0x000fea0003800000 */
.L_x_1297:
        /* <DEDUP_REMOVED lines=25> */
.L_x_1300:
[----:B------:R-:W-:Y:S05]  /*7df0*/  BSYNC B0 ;  /* 0x0000000000007941 */ /* 0x000fea0003800000 */
.L_x_1299:
        /* <DEDUP_REMOVED lines=19> */
.L_x_1293:
        /* <DEDUP_REMOVED lines=18> */
[----:B-----5:R-:W-:-:S05]  /*8050*/  IMAD.U32 R3, RZ, RZ, UR5 ;  /* 0x00000005ff037e24 */ /* 0x020fca000f8e00ff */
        /* <DEDUP_REMOVED lines=12> */
.L_x_1301:
[----:B-1----:R-:W1:Y:S01]  /*8120*/  S2R R14, SR_TID.X ;  /* 0x00000000000e7919 */ /* 0x002e620000002100 */
[----:B------:R-:W-:Y:S01]  /*8130*/  SHF.R.S32.HI R2, RZ, 0x1f, R193 ;  /* 0x0000001fff027819 */ /* 0x000fe200000114c1 */
[----:B------:R-:W-:Y:S01]  /*8140*/  USHF.R.S32.HI UR7, URZ, 0x1f, UR10 ;  /* 0x0000001f3f077899 */ /* 0x000fe2000801140a */
[----:B-----5:R-:W-:Y:S01]  /*8150*/  IADD3 R4, R4, -UR6, RZ ;  /* 0x8000000604047c10 */ /* 0x020fe2000fffe0ff */
[----:B------:R-:W-:Y:S01]  /*8160*/  USEL UR10, UR10, URZ, !UP1 ;  /* 0x0000003f0a0a7287 */ /* 0x000fe2000c800000 */
[----:B------:R-:W-:Y:S01]  /*8170*/  IMAD.U32 R10, RZ, RZ, UR11 ;  /* 0x0000000bff0a7e24 */ /* 0x000fe2000f8e00ff */
[----:B------:R-:W-:Y:S01]  /*8180*/  USEL UR7, UR7, URZ, !UP1 ;  /* 0x0000003f07077287 */ /* 0x000fe2000c800000 */
[----:B------:R-:W-:Y:S01]  /*8190*/  IMAD R8, R2, c[0x0][0x308], RZ ;  /* 0x0000c20002087a24 */ /* 0x000fe200078e02ff */
[----:B------:R-:W-:Y:S01]  /*81a0*/  ULDC.64 UR4, c[0x0][0x310] ;  /* 0x0000c40000047ab9 */ /* 0x000fe20000000a00 */
[----:B------:R-:W-:Y:S01]  /*81b0*/  BSSY B0, `(.L_x_1302) ;  /* 0x0000025000007945 */ /* 0x000fe20003800000 */
[----:B------:R-:W-:Y:S01]  /*81c0*/  UIMAD UR4, UR7, UR4, URZ ;  /* 0x00000004070472a4 */ /* 0x000fe2000f8e023f */
[----:B------:R-:W-:-:S02]  /*81d0*/  IMAD R8, R193, c[0x0][0x30c], R8 ;  /* 0x0000c300c1087a24 */ /* 0x000fc400078e0208 */
[----:B------:R-:W-:Y:S01]  /*81e0*/  IMAD.U32 R0, RZ, RZ, UR10 ;  /* 0x0000000aff007e24 */ /* 0x000fe2000f8e00ff */
[----:B------:R-:W-:Y:S01]  /*81f0*/  UIMAD UR4, UR10, UR5, UR4 ;  /* 0x000000050a0472a4 */ /* 0x000fe2000f8e0204 */
[----:B-1----:R-:W-:-:S04]  /*8200*/  SHF.R.S32.HI R3, RZ, 0x1f, R14 ;  /* 0x0000001fff037819 */ /* 0x002fc8000001140e */
[----:B------:R-:W-:-:S04]  /*8210*/  LEA.HI R3, R3, R14, RZ, 0x2 ;  /* 0x0000000e03037211 */ /* 0x000fc800078f10ff */
[----:B------:R-:W-:Y:S02]  /*8220*/  LOP3.LUT R5, R3, 0x1ffffffc, RZ, 0xc0, !PT ;  /* 0x1ffffffc03057812 */ /* 0x000fe400078ec0ff */
[----:B------:R-:W-:-:S03]  /*8230*/  SHF.R.S32.HI R3, RZ, 0x2, R3 ;  /* 0x00000002ff037819 */ /* 0x000fc60000011403 */
[----:B------:R-:W-:Y:S01]  /*8240*/  IMAD.IADD R14, R14, 0x1, -R5 ;  /* 0x000000010e0e7824 */ /* 0x000fe200078e0a05 */
[----:B------:R-:W-:-:S03]  /*8250*/  ISETP.GE.AND P4, PT, R3, R4, PT ;  /* 0x000000040300720c */ /* 0x000fc60003f86270 */
[----:B------:R-:W-:-:S05]  /*8260*/  IMAD.SHL.U32 R14, R14, 0x8, RZ ;  /* 0x000000080e0e7824 */ /* 0x000fca00078e00ff */
[----:B------:R-:W-:-:S05]  /*8270*/  SHF.R.S32.HI R15, RZ, 0x1f, R14 ;  /* 0x0000001fff0f7819 */ /* 0x000fca000001140e */
[----:B------:R-:W-:-:S04]  /*8280*/  IMAD.WIDE.U32 R6, R193, c[0x0][0x308], R14 ;  /* 0x0000c200c1067a25 */ /* 0x000fc800078e000e */
[----:B------:R-:W-:Y:S02]  /*8290*/  IMAD.IADD R9, R7, 0x1, R8 ;  /* 0x0000000107097824 */ /* 0x000fe400078e0208 */
[----:B------:R-:W-:Y:S01]  /*82a0*/  IMAD.MOV.U32 R8, RZ, RZ, R6 ;  /* 0x000000ffff087224 */ /* 0x000fe200078e0006 */
[----:B------:R-:W-:-:S03]  /*82b0*/  IADD3 R6, P0, R3, UR8, RZ ;  /* 0x0000000803067c10 */ /* 0x000fc6000ff1e0ff */
[----:B------:R-:W-:Y:S01]  /*82c0*/  IMAD.WIDE.U32 R8, R0, c[0x0][0x310], R8 ;  /* 0x0000c40000087a25 */ /* 0x000fe200078e0008 */
[----:B------:R-:W-:-:S04]  /*82d0*/  LEA.HI.X.SX32 R7, R3, UR9, 0x1, P0 ;  /* 0x0000000903077c11 */ /* 0x000fc800080f0eff */
[----:B------:R-:W-:Y:S01]  /*82e0*/  IADD3 R13, R9, UR4, RZ ;  /* 0x00000004090d7c10 */ /* 0x000fe2000fffe0ff */
[----:B------:R-:W-:Y:S01]  /*82f0*/  IMAD.WIDE R10, R10, 0x80, R6 ;  /* 0x000000800a0a7825 */ /* 0x000fe200078e0206 */
[C---:B------:R-:W-:Y:S02]  /*8300*/  IADD3 R7, R14.reuse, 0x20, RZ ;  /* 0x000000200e077810 */ /* 0x040fe40007ffe0ff */
[----:B------:R-:W-:Y:S01]  /*8310*/  IADD3 R6, R14, 0x40, RZ ;  /* 0x000000400e067810 */ /* 0x000fe20007ffe0ff */
        /* <DEDUP_REMOVED lines=14> */
.L_x_1303:
[----:B------:R-:W-:Y:S05]  /*8400*/  BSYNC B0 ;  /* 0x0000000000007941 */ /* 0x000fea0003800000 */
.L_x_1302:
        /* <DEDUP_REMOVED lines=16> */
[----:B------:R2:W-:Y:S04]  /*8510*/  @!P2 STG.E.128 [R4.64], RZ ;  /* 0x000000ff0400a986 */ /* 0x0005e8000c101d0c */
[----:B------:R2:W-:Y:S04]  /*8520*/  @!P1 STG.E.128 [R4.64+0x40], RZ ;  /* 0x000040ff04009986 */ /* 0x0005e8000c101d0c */
[----:B------:R2:W-:Y:S02]  /*8530*/  @!P0 STG.E.128 [R4.64+0x80], RZ ;  /* 0x000080ff04008986 */ /* 0x0005e4000c101d0c */
.L_x_1305:
[----:B------:R-:W-:Y:S05]  /*8540*/  BSYNC B0 ;  /* 0x0000000000007941 */ /* 0x000fea0003800000 */
.L_x_1304:
[----:B------:R-:W-:Y:S01]  /*8550*/  IMAD R2, R2, c[0x0][0x338], RZ ;  /* 0x0000ce0002027a24 */ /* 0x000fe200078e02ff */
[----:B------:R-:W-:Y:S01]  /*8560*/  ULDC.64 UR4, c[0x0][0x340] ;  /* 0x0000d00000047ab9 */ /* 0x000fe20000000a00 */
[C---:B--2---:R-:W-:Y:S01]  /*8570*/  IMAD.WIDE.U32 R4, R193.reuse, c[0x0][0x338], R14 ;  /* 0x0000ce00c1047a25 */ /* 0x044fe200078e000e */
        /* <DEDUP_REMOVED lines=21> */
.L_x_1307:
[----:B------:R-:W-:Y:S05]  /*86d0*/  BSYNC B0 ;  /* 0x0000000000007941 */ /* 0x000fea0003800000 */
.L_x_1306:
        /* <DEDUP_REMOVED lines=18> */
.L_x_1308:
        /* <DEDUP_REMOVED lines=16> */
.L_x_1438:


//--------------------- .text._ZN7cutlass13device_kernelIN5flash19enable_sm80_to_sm89INS1_16FlashAttnBwdSm80INS1_25CollectiveMainloopBwdSm80ILi2ELi2EN4cute5tupleIJNS5_1CILi64EEENS7_ILi128EEENS7_ILi96EEEEEENS_6half_tEfNS_4arch4Sm80ELb1ELb0ELb1ELb1ELb0ELb0ELb0ELb0ELi2ELi2ELi4ELi2ELb0EEENS1_24CollectiveEpilogueBwdGQAISB_fSE_Li256ELb1ELb0EEENS1_25SingleTileBwdLPTSchedulerILb1ELi128ELb0EEEEEEEEEvNT_6ParamsE --------------------------
	.section	.text._ZN7cutlass13device_kernelIN5flash19enable_sm80_to_sm89INS1_16FlashAttnBwdSm80INS1_25CollectiveMainloopBwdSm80ILi2ELi2EN4cute5tupleIJNS5_1CILi64EEENS7_ILi128EEENS7_ILi96EEEEEENS_6half_tEfNS_4arch4Sm80ELb1ELb0ELb1ELb1ELb0ELb0ELb0ELb0ELi2ELi2ELi4ELi2ELb0EEENS1_24CollectiveEpilogueBwdGQAISB_fSE_Li256ELb1ELb0EEENS1_25SingleTileBwdLPTSchedulerILb1ELi128ELb0EEEEEEEEEvNT_6ParamsE,"ax",@progbits
	.sectioninfo	@"SHI_REGISTERS=253"
	.align	128
.text._ZN7cutlass13device_kernelIN5flash19enable_sm80_to_sm89INS1_16FlashAttnBwdSm80INS1_25CollectiveMainloopBwdSm80ILi2ELi2EN4cute5tupleIJNS5_1CILi64EEENS7_ILi128EEENS7_ILi96EEEEEENS_6half_tEfNS_4arch4Sm80ELb1ELb0ELb1ELb1ELb0ELb0ELb0ELb0ELi2ELi2ELi4ELi2ELb0EEENS1_24CollectiveEpilogueBwdGQAISB_fSE_Li256ELb1ELb0EEENS1_25SingleTileBwdLPTSchedulerILb1ELi128ELb0EEEEEEEEEvNT_6ParamsE:
        .type           _ZN7cutlass13device_kernelIN5flash19enable_sm80_to_sm89INS1_16FlashAttnBwdSm80INS1_25CollectiveMainloopBwdSm80ILi2ELi2EN4cute5tupleIJNS5_1CILi64EEENS7_ILi128EEENS7_ILi96EEEEEENS_6half_tEfNS_4arch4Sm80ELb1ELb0ELb1ELb1ELb0ELb0ELb0ELb0ELi2ELi2ELi4ELi2ELb0EEENS1_24CollectiveEpilogueBwdGQAISB_fSE_Li256ELb1ELb0EEENS1_25SingleTileBwdLPTSchedulerILb1ELi128ELb0EEEEEEEEEvNT_6ParamsE,@function
        .size           _ZN7cutlass13device_kernelIN5flash19enable_sm80_to_sm89INS1_16FlashAttnBwdSm80INS1_25CollectiveMainloopBwdSm80ILi2ELi2EN4cute5tupleIJNS5_1CILi64EEENS7_ILi128EEENS7_ILi96EEEEEENS_6half_tEfNS_4arch4Sm80ELb1ELb0ELb1ELb1ELb0ELb0ELb0ELb0ELi2ELi2ELi4ELi2ELb0EEENS1_24CollectiveEpilogueBwdGQAISB_fSE_Li256ELb1ELb0EEENS1_25SingleTileBwdLPTSchedulerILb1ELi128ELb0EEEEEEEEEvNT_6ParamsE,(.L_x_1439 - _ZN7cutlass13device_kernelIN5flash19enable_sm80_to_sm89INS1_16FlashAttnBwdSm80INS1_25CollectiveMainloopBwdSm80ILi2ELi2EN4cute5tupleIJNS5_1CILi64EEENS7_ILi128EEENS7_ILi96EEEEEENS_6half_tEfNS_4arch4Sm80ELb1ELb0ELb1ELb1ELb0ELb0ELb0ELb0ELi2ELi2ELi4ELi2ELb0EEENS1_24CollectiveEpilogueBwdGQAISB_fSE_Li256ELb1ELb0EEENS1_25SingleTileBwdLPTSchedulerILb1ELi128ELb0EEEEEEEEEvNT_6ParamsE)
        .other          _ZN7cutlass13device_kernelIN5flash19enable_sm80_to_sm89INS1_16FlashAttnBwdSm80INS1_25CollectiveMainloopBwdSm80ILi2ELi2EN4cute5tupleIJNS5_1CILi64EEENS7_ILi128EEENS7_ILi96EEEEEENS_6half_tEfNS_4arch4Sm80ELb1ELb0ELb1ELb1ELb0ELb0ELb0ELb0ELi2ELi2ELi4ELi2ELb0EEENS1_24CollectiveEpilogueBwdGQAISB_fSE_Li256ELb1ELb0EEENS1_25SingleTileBwdLPTSchedulerILb1ELi128ELb0EEEEEEEEEvNT_6ParamsE,@"STO_CUDA_ENTRY STV_DEFAULT"
_ZN7cutlass13device_kernelIN5flash19enable_sm80_to_sm89INS1_16FlashAttnBwdSm80INS1_25CollectiveMainloopBwdSm80ILi2ELi2EN4cute5tupleIJNS5_1CILi64EEENS7_ILi128EEENS7_ILi96EEEEEENS_6half_tEfNS_4arch4Sm80ELb1ELb0ELb1ELb1ELb0ELb0ELb0ELb0ELi2ELi2ELi4ELi2ELb0EEENS1_24CollectiveEpilogueBwdGQAISB_fSE_Li256ELb1ELb0EEENS1_25SingleTileBwdLPTSchedulerILb1ELi128ELb0EEEEEEEEEvNT_6ParamsE:
        /* <DEDUP_REMOVED lines=30> */
.L_x_1310:
        /* <DEDUP_REMOVED lines=8> */
.L_x_1311:
        /* <DEDUP_REMOVED lines=21> */
.L_x_1312:
        /* <DEDUP_REMOVED lines=14> */
.L_x_1314:
[----:B------:R-:W-:Y:S02]  /*0490*/  ULDC UR5, c[0x0][0x3dc] ;  /* 0x0000f70000057ab9 */ /* 0x000fe40000000800 */
.L_x_1313:
[----:B------:R-:W-:-:S04]  /*04a0*/  UIADD3 UR5, UR5, 0x7f, URZ ;  /* 0x0000007f05057890 */ /* 0x000fc8000fffe03f */
[----:B------:R-:W-:-:S04]  /*04b0*/  USHF.R.S32.HI UR4, URZ, 0x1f, UR5 ;  /* 0x0000001f3f047899 */ /* 0x000fc80008011405 */
[----:B------:R-:W-:-:S04]  /*04c0*/  ULEA.HI UR4, UR4, UR5, URZ, 0x7 ;  /* 0x0000000504047291 */ /* 0x000fc8000f8f383f */
[----:B------:R-:W-:-:S04]  /*04d0*/  USHF.R.S32.HI UR4, URZ, 0x7, UR4 ;  /* 0x000000073f047899 */ /* 0x000fc80008011404 */
[----:B------:R-:W-:-:S04]  /*04e0*/  UISETP.GE.AND UP0, UPT, UR12, UR4, UPT ;  /* 0x000000040c00728c */ /* 0x000fc8000bf06270 */
[----:B------:R-:W-:-:S06]  /*04f0*/  USEL UR7, UR7, 0xffffffff, !UP0 ;  /* 0xffffffff07077887 */ /* 0x000fcc000c000000 */
[----:B------:R-:W-:Y:S01]  /*0500*/  MOV R193, UR7 ;  /* 0x0000000700c17c02 */ /* 0x000fe20008000f00 */
[----:B------:R-:W-:Y:S05]  /*0510*/  BRA `(.L_x_1315) ;  /* 0x0000049000007947 */ /* 0x000fea0003800000 */
.L_x_1309:
        /* <DEDUP_REMOVED lines=22> */
.L_x_1316:
        /* <DEDUP_REMOVED lines=8> */
.L_x_1317:
        /* <DEDUP_REMOVED lines=21> */
.L_x_1318:
        /* <DEDUP_REMOVED lines=14> */
.L_x_1320:
[----:B------:R-:W-:Y:S02]  /*0930*/  ULDC UR5, c[0x0][0x3dc] ;  /* 0x0000f70000057ab9 */ /* 0x000fe40000000800 */
.L_x_1319:
[----:B------:R-:W-:-:S04]  /*0940*/  UIADD3 UR5, UR5, 0x7f, URZ ;  /* 0x0000007f05057890 */ /* 0x000fc8000fffe03f */
[----:B------:R-:W-:-:S04]  /*0950*/  USHF.R.S32.HI UR4, URZ, 0x1f, UR5 ;  /* 0x0000001f3f047899 */ /* 0x000fc80008011405 */
[----:B------:R-:W-:-:S04]  /*0960*/  ULEA.HI UR4, UR4, UR5, URZ, 0x7 ;  /* 0x0000000504047291 */ /* 0x000fc8000f8f383f */
[----:B------:R-:W-:-:S04]  /*0970*/  USHF.R.S32.HI UR4, URZ, 0x7, UR4 ;  /* 0x000000073f047899 */ /* 0x000fc80008011404 */
[----:B------:R-:W-:-:S04]  /*0980*/  UISETP.GE.AND UP0, UPT, UR12, UR4, UPT ;  /* 0x000000040c00728c */ /* 0x000fc8000bf06270 */
[----:B------:R-:W-:-:S06]  /*0990*/  USEL UR7, UR7, 0xffffffff, !UP0 ;  /* 0xffffffff07077887 */ /* 0x000fcc000c000000 */
[----:B------:R-:W-:-:S04]  /*09a0*/  MOV R193, UR7 ;  /* 0x0000000700c17c02 */ /* 0x000fc80008000f00 */
.L_x_1315:
[----:B------:R-:W-:-:S13]  /*09b0*/  ISETP.GE.AND P0, PT, R193, RZ, PT ;  /* 0x000000ffc100720c */ /* 0x000fda0003f06270 */
        /* <DEDUP_REMOVED lines=16> */
[----:B------:R-:W-:Y:S01]  /*0ac0*/  CS2R R6, SRZ ;  /* 0x0000000000067805 */ /* 0x000fe2000001ff00 */
[----:B------:R-:W-:Y:S01]  /*0ad0*/  ULDC UR9, c[0x0][0x198] ;  /* 0x0000660000097ab9 */ /* 0x000fe20000000800 */
[----:B-1----:R-:W-:Y:S01]  /*0ae0*/  CS2R R4, SRZ ;  /* 0x0000000000047805 */ /* 0x002fe2000001ff00 */
[----:B--2---:R-:W-:-:S05]  /*0af0*/  @P2 IMAD R0, R193, 0x40, R0 ;  /* 0x00000040c1002824 */ /* 0x004fca00078e0200 */
[----:B------:R-:W-:Y:S01]  /*0b00*/  @P2 SHF.R.S32.HI R3, RZ, 0x1f, R0 ;  /* 0x0000001fff032819 */ /* 0x000fe20000011400 */
[----:B----4-:R1:W2:Y:S03]  /*0b10*/  @P0 R2UR UR10, R10 ;  /* 0x000000000a0a03c2 */ /* 0x0102a600000e0000 */
[----:B------:R-:W-:Y:S01]  /*0b20*/  @P2 LEA.HI R3, R3, R0, RZ, 0x6 ;  /* 0x0000000003032211 */ /* 0x000fe200078f30ff */
[----:B------:R-:W-:Y:S01]  /*0b30*/  IMAD.MOV.U32 R0, RZ, RZ, RZ ;  /* 0x000000ffff007224 */ /* 0x000fe200078e00ff */
[--C-:B---3--:R-:W-:Y:S01]  /*0b40*/  @P2 SHF.R.S32.HI R5, RZ, 0x1f, R11.reuse ;  /* 0x0000001fff052819 */ /* 0x108fe2000001140b */
[----:B------:R-:W-:Y:S01]  /*0b50*/  @P2 IMAD.MOV.U32 R4, RZ, RZ, R11 ;  /* 0x000000ffff042224 */ /* 0x000fe200078e000b */
[--C-:B-----5:R-:W-:Y:S01]  /*0b60*/  @P3 SHF.R.S32.HI R7, RZ, 0x1f, R9.reuse ;  /* 0x0000001fff073819 */ /* 0x120fe20000011409 */
[----:B------:R-:W-:Y:S01]  /*0b70*/  @P3 IMAD.MOV.U32 R6, RZ, RZ, R9 ;  /* 0x000000ffff063224 */ /* 0x000fe200078e0009 */
[----:B------:R-:W-:Y:S01]  /*0b80*/  @P2 LOP3.LUT R0, R3, 0xffffffc0, RZ, 0xc0, !PT ;  /* 0xffffffc003002812 */ /* 0x000fe200078ec0ff */
[----:B------:R-:W-:Y:S05]  /*0b90*/  @P0 BRA `(.L_x_1321) ;  /* 0x0000006000000947 */ /* 0x000fea0003800000 */
[----:B------:R-:W-:Y:S05]  /*0ba0*/  @!P2 BRA `(.L_x_1321) ;  /* 0x000000500000a947 */ /* 0x000fea0003800000 */
[----:B------:R-:W3:Y:S04]  /*0bb0*/  LDG.E R9, [R14.64] ;  /* 0x0000000e0e097981 */ /* 0x000ee8000c1e1900 */
[----:B------:R-:W4:Y:S01]  /*0bc0*/  LDG.E R3, [R14.64+0x4] ;  /* 0x0000040e0e037981 */ /* 0x000f22000c1e1900 */
[----:B--23--:R-:W2:Y:S08]  /*0bd0*/  R2UR UR10, R9 ;  /* 0x00000000090a73c2 */ /* 0x00ceb000000e0000 */
[----:B----4-:R-:W2:Y:S02]  /*0be0*/  R2UR UR4, R3 ;  /* 0x00000000030473c2 */ /* 0x010ea400000e0000 */
[----:B--2---:R-:W-:-:S06]  /*0bf0*/  UIADD3 UR10, -UR10, UR4, URZ ;  /* 0x000000040a0a7290 */ /* 0x004fcc000fffe13f */
.L_x_1321:
[----:B------:R-:W-:-:S04]  /*0c00*/  ISETP.NE.U32.AND P0, PT, RZ, c[0x0][0x2e0], PT ;  /* 0x0000b800ff007a0c */ /* 0x000fc80003f05070 */
[----:B------:R-:W-:-:S13]  /*0c10*/  ISETP.NE.AND.EX P0, PT, RZ, c[0x0][0x2e4], PT, P0 ;  /* 0x0000b900ff007a0c */ /* 0x000fda0003f05300 */
[----:B------:R-:W-:Y:S05]  /*0c20*/  @!P0 BRA `(.L_x_1322) ;  /* 0x0000004000008947 */ /* 0x000fea0003800000 */
[----:B------:R-:W-:-:S05]  /*0c30*/  IMAD.WIDE R8, R193, R8, c[0x0][0x2e0] ;  /* 0x0000b800c1087625 */ /* 0x000fca00078e0208 */
[----:B------:R-:W3:Y:S02]  /*0c40*/  LDG.E R3, [R8.64] ;  /* 0x0000000e08037981 */ /* 0x000ee4000c1e1900 */
[----:B---3--:R3:W4:Y:S01]  /*0c50*/  R2UR UR9, R3 ;  /* 0x00000000030973c2 */ /* 0x00872200000e0000 */
[----:B------:R-:W-:Y:S05]  /*0c60*/  BRA `(.L_x_1323) ;  /* 0x0000006000007947 */ /* 0x000fea0003800000 */
.L_x_1322:
[----:B------:R-:W-:Y:S05]  /*0c70*/  @!P3 BRA `(.L_x_1323) ;  /* 0x000000500000b947 */ /* 0x000fea0003800000 */
[----:B------:R-:W3:Y:S04]  /*0c80*/  LDG.E R3, [R12.64] ;  /* 0x0000000e0c037981 */ /* 0x000ee8000c1e1900 */
[----:B------:R-:W4:Y:S01]  /*0c90*/  LDG.E R8, [R12.64+0x4] ;  /* 0x0000040e0c087981 */ /* 0x000f22000c1e1900 */
[----:B---3--:R-:W3:Y:S08]  /*0ca0*/  R2UR UR9, R3 ;  /* 0x00000000030973c2 */ /* 0x008ef000000e0000 */
[----:B----4-:R-:W3:Y:S02]  /*0cb0*/  R2UR UR4, R8 ;  /* 0x00000000080473c2 */ /* 0x010ee400000e0000 */
[----:B---3--:R-:W-:-:S06]  /*0cc0*/  UIADD3 UR9, -UR9, UR4, URZ ;  /* 0x0000000409097290 */ /* 0x008fcc000fffe13f */
.L_x_1323:
[----:B------:R-:W-:Y:S01]  /*0cd0*/  USHF.L.U32 UR17, UR12, 0x7, URZ ;  /* 0x000000070c117899 */ /* 0x000fe2000800063f */
[----:B------:R-:W-:Y:S01]  /*0ce0*/  PLOP3.LUT P1, PT, PT, PT, PT, 0x80, 0x0 ;  /* 0x000000000000781c */ /* 0x000fe20003f2f070 */
[----:B------:R-:W-:Y:S01]  /*0cf0*/  ULDC UR4, c[0x0][0x2a4] ;  /* 0x0000a90000047ab9 */ /* 0x000fe20000000800 */
[----:B------:R-:W-:Y:S01]  /*0d00*/  CS2R R126, SRZ ;  /* 0x00000000007e7805 */ /* 0x000fe2000001ff00 */
[----:B--2-4-:R-:W-:Y:S01]  /*0d10*/  UIADD3 UR6, UR17, UR10, -UR9 ;  /* 0x0000000a11067290 */ /* 0x014fe2000fffe809 */
        /* <DEDUP_REMOVED lines=60> */
[--C-:B------:R-:W-:Y:S01]  /*10e0*/  SHF.R.S32.HI R17, RZ, 0x1f, R2.reuse ;  /* 0x0000001fff117819 */ /* 0x100fe20000011402 */
[----:B------:R-:W-:Y:S01]  /*10f0*/  IMAD R8, R0, 0x60, RZ ;  /* 0x0000006000087824 */ /* 0x000fe200078e02ff */
[----:B---3--:R-:W-:Y:S01]  /*1100*/  SHF.R.S32.HI R3, RZ, 0x1f, R2 ;  /* 0x0000001fff037819 */ /* 0x008fe20000011402 */
[----:B------:R-:W-:Y:S01]  /*1110*/  IMAD.SHL.U32 R191, R2, 0x4, RZ ;  /* 0x0000000402bf7824 */ /* 0x000fe200078e00ff */
[-C--:B------:R-:W-:Y:S01]  /*1120*/  LEA.HI R9, R17, R2.reuse, RZ, 0x2 ;  /* 0x0000000211097211 */ /* 0x080fe200078f10ff */
[----:B------:R-:W-:Y:S01]  /*1130*/  ULDC.64 UR4, c[0x0][0x248] ;  /* 0x0000920000047ab9 */ /* 0x000fe20000000a00 */
[C---:B------:R-:W-:Y:S01]  /*1140*/  IADD3 R14, P0, R8.reuse, R2, RZ ;  /* 0x00000002080e7210 */ /* 0x040fe20007f1e0ff */
[----:B------:R-:W-:Y:S01]  /*1150*/  UISETP.NE.AND UP0, UPT, UR4, 0x1, UPT ;  /* 0x000000010400788c */ /* 0x000fe2000bf05270 */
[----:B------:R-:W-:Y:S01]  /*1160*/  SHF.R.S32.HI R192, RZ, 0x2, R9 ;  /* 0x00000002ffc07819 */ /* 0x000fe20000011409 */
[----:B------:R-:W-:Y:S01]  /*1170*/  IMAD.U32 R206, RZ, RZ, UR11 ;  /* 0x0000000bffce7e24 */ /* 0x000fe2000f8e00ff */
[----:B------:R-:W-:Y:S01]  /*1180*/  LEA.HI.X.SX32 R15, R8, R3, 0x1, P0 ;  /* 0x00000003080f7211 */ /* 0x000fe200000f0eff */
[----:B------:R-:W-:Y:S01]  /*1190*/  IMAD.U32 R202, RZ, RZ, UR11 ;  /* 0x0000000bffca7e24 */ /* 0x000fe2000f8e00ff */
[----:B------:R-:W-:Y:S01]  /*11a0*/  SHF.R.S32.HI R3, RZ, 0x1f, R192 ;  /* 0x0000001fff037819 */ /* 0x000fe200000114c0 */
[----:B------:R-:W-:Y:S01]  /*11b0*/  USHF.R.S32.HI UR13, URZ, 0x1f, UR11 ;  /* 0x0000001f3f0d7899 */ /* 0x000fe2000801140b */
[C---:B------:R-:W-:Y:S01]  /*11c0*/  IADD3 R12, P0, R192.reuse, R6, RZ ;  /* 0x00000006c00c7210 */ /* 0x040fe20007f1e0ff */
[----:B------:R-:W-:Y:S01]  /*11d0*/  UIMAD.WIDE.U32 UR20, UR11, UR5, URZ ;  /* 0x000000050b1472a5 */ /* 0x000fe2000f8e003f */
[----:B------:R-:W-:Y:S01]  /*11e0*/  IADD3 R37, P1, R192, R4, RZ ;  /* 0x00000004c0257210 */ /* 0x000fe20007f3e0ff */
[----:B------:R-:W-:Y:S01]  /*11f0*/  IMAD.U32 R194, RZ, RZ, UR11 ;  /* 0x0000000bffc27e24 */ /* 0x000fe2000f8e00ff */
[----:B------:R-:W-:Y:S01]  /*1200*/  SHF.R.S32.HI R4, RZ, 0x1f, R0 ;  /* 0x0000001fff047819 */ /* 0x000fe20000011400 */
[----:B------:R-:W-:Y:S01]  /*1210*/  IMAD.X R13, R3, 0x1, R7, P0 ;  /* 0x00000001030d7824 */ /* 0x000fe200000e0607 */
[----:B------:R-:W-:Y:S01]  /*1220*/  IADD3 R6, P0, R191, R0, RZ ;  /* 0x00000000bf067210 */ /* 0x000fe20007f1e0ff */
[----:B------:R-:W-:Y:S01]  /*1230*/  IMAD.X R5, R3, 0x1, R5, P1 ;  /* 0x0000000103057824 */ /* 0x000fe200008e0605 */
[----:B------:R-:W-:Y:S01]  /*1240*/  LEA.HI R11, R17, R2, RZ, 0x4 ;  /* 0x00000002110b7211 */ /* 0x000fe200078f20ff */
[----:B------:R-:W-:Y:S01]  /*1250*/  ULDC.64 UR4, c[0x0][0x288] ;  /* 0x0000a20000047ab9 */ /* 0x000fe20000000a00 */
[----:B------:R-:W-:Y:S01]  /*1260*/  LEA.HI.X.SX32 R7, R191, R4, 0x1, P0 ;  /* 0x00000004bf077211 */ /* 0x000fe200000f0eff */
[----:B------:R-:W-:Y:S01]  /*1270*/  ULDC UR23, c[0x0][0x250] ;  /* 0x0000940000177ab9 */ /* 0x000fe20000000800 */
[----:B------:R-:W-:Y:S01]  /*1280*/  SHF.R.S32.HI R0, RZ, 0x4, R11 ;  /* 0x00000004ff007819 */ /* 0x000fe2000001140b */
[----:B------:R-:W-:Y:S01]  /*1290*/  UIMAD UR4, UR13, UR4, URZ ;  /* 0x000000040d0472a4 */ /* 0x000fe2000f8e023f */
[----:B------:R-:W-:Y:S01]  /*12a0*/  LEA.HI R24, R17, R2, RZ, 0x3 ;  /* 0x0000000211187211 */ /* 0x000fe200078f18ff */
[--C-:B------:R-:W-:Y:S01]  /*12b0*/  IMAD.WIDE.U32 R206, R206, c[0x0][0x270], R6.reuse ;  /* 0x00009c00cece7a25 */ /* 0x100fe200078e0006 */
[----:B------:R-:W-:Y:S01]  /*12c0*/  LOP3.LUT R205, R9, 0xfffffffc, RZ, 0xc0, !PT ;  /* 0xfffffffc09cd7812 */ /* 0x000fe200078ec0ff */
[----:B------:R-:W-:Y:S01]  /*12d0*/  UMOV UR18, UR11 ;  /* 0x0000000b00127c82 */ /* 0x000fe20008000000 */
[----:B------:R-:W-:Y:S01]  /*12e0*/  LEA.HI R3, R11, R0, RZ, 0x1 ;  /* 0x000000000b037211 */ /* 0x000fe200078f08ff */
[----:B------:R-:W-:Y:S01]  /*12f0*/  IMAD.WIDE.U32 R202, R202, c[0x0][0x288], R6 ;  /* 0x0000a200caca7a25 */ /* 0x000fe200078e0006 */
[----:B------:R-:W-:Y:S01]  /*1300*/  @UP0 USHF.R.U32.HI UR18, URZ, UR23, UR21 ;  /* 0x000000173f120299 */ /* 0x000fe20008011615 */
[----:B------:R-:W-:Y:S01]  /*1310*/  LEA.HI R25, R17, R2, RZ, 0x5 ;  /* 0x0000000211197211 */ /* 0x000fe200078f28ff */
[----:B------:R-:W-:Y:S01]  /*1320*/  ULDC.64 UR6, c[0x0][0x270] ;  /* 0x00009c0000067ab9 */ /* 0x000fe20000000a00 */
[----:B------:R-:W-:Y:S01]  /*1330*/  IMAD.SHL.U32 R7, R24, 0x8, RZ ;  /* 0x0000000818077824 */ /* 0x000fe200078e00ff */
[----:B------:R-:W-:Y:S01]  /*1340*/  LOP3.LUT R3, R3, 0xfffffffe, RZ, 0xc0, !PT ;  /* 0xfffffffe03037812 */ /* 0x000fe200078ec0ff */
[----:B------:R-:W-:Y:S01]  /*1350*/  IMAD.IADD R205, R2, 0x1, -R205 ;  /* 0x0000000102cd7824 */ /* 0x000fe200078e0acd */
[----:B------:R-:W-:Y:S01]  /*1360*/  USHF.R.S32.HI UR20, URZ, 0x1f, UR18 ;  /* 0x0000001f3f147899 */ /* 0x000fe20008011412 */
[----:B------:R-:W-:Y:S01]  /*1370*/  IMAD.WIDE.U32 R194, R194, c[0x0][0x238], R14 ;  /* 0x00008e00c2c27a25 */ /* 0x000fe200078e000e */
[----:B------:R-:W-:Y:S01]  /*1380*/  LOP3.LUT R7, R7, 0xc0, RZ, 0xc0, !PT ;  /* 0x000000c007077812 */ /* 0x000fe200078ec0ff */
[----:B------:R-:W-:Y:S01]  /*1390*/  UIMAD UR22, UR11, UR5, UR4 ;  /* 0x000000050b1672a4 */ /* 0x000fe2000f8e0204 */
[----:B------:R-:W-:Y:S01]  /*13a0*/  SHF.R.S32.HI R4, RZ, 0x5, R25 ;  /* 0x00000005ff047819 */ /* 0x000fe20000011419 */
[----:B------:R-:W-:Y:S01]  /*13b0*/  IMAD.SHL.U32 R14, R205, 0x8, RZ ;  /* 0x00000008cd0e7824 */ /* 0x000fe200078e00ff */
[----:B------:R-:W-:Y:S01]  /*13c0*/  UIMAD UR6, UR13, UR6, URZ ;  /* 0x000000060d0672a4 */ /* 0x000fe2000f8e023f */
[----:B------:R-:W-:Y:S01]  /*13d0*/  IMAD.U32 R32, RZ, RZ, UR12 ;  /* 0x0000000cff207e24 */ /* 0x000fe2000f8e00ff */
[----:B------:R-:W-:Y:S01]  /*13e0*/  ULDC.64 UR4, c[0x0][0x1e0] ;  /* 0x0000780000047ab9 */ /* 0x000fe20000000a00 */
[----:B------:R-:W-:Y:S01]  /*13f0*/  IMAD.IADD R3, R0, 0x1, -R3 ;  /* 0x0000000100037824 */ /* 0x000fe200078e0a03 */
[----:B------:R-:W-:Y:S01]  /*1400*/  SHF.R.U32.HI R23, RZ, 0x3, R7 ;  /* 0x00000003ff177819 */ /* 0x000fe20000011607 */
[----:B------:R-:W-:Y:S01]  /*1410*/  UIMAD UR4, UR20, UR4, URZ ;  /* 0x00000004140472a4 */ /* 0x000fe2000f8e023f */
[----:B------:R-:W-:Y:S01]  /*1420*/  LOP3.LUT R0, R7, 0x18, R14, 0xf8, !PT ;  /* 0x0000001807007812 */ /* 0x000fe200078ef80e */
[----:B------:R-:W-:Y:S01]  /*1430*/  IMAD.WIDE R32, R32, 0x80, R12 ;  /* 0x0000008020207825 */ /* 0x000fe200078e020c */
[--C-:B------:R-:W-:Y:S01]  /*1440*/  SHF.R.S32.HI R15, RZ, 0x1f, R14.reuse ;  /* 0x0000001fff0f7819 */ /* 0x100fe2000001140e */
[----:B------:R-:W-:Y:S01]  /*1450*/  UIMAD UR19, UR11, UR7, UR6 ;  /* 0x000000070b1372a4 */ /* 0x000fe2000f8e0206 */
[----:B------:R-:W-:Y:S01]  /*1460*/  LEA.HI R7, R9, R192, RZ, 0x1 ;  /* 0x000000c009077211 */ /* 0x000fe200078f08ff */
[----:B------:R-:W-:Y:S01]  /*1470*/  IMAD.U32 R21, RZ, RZ, UR18 ;  /* 0x00000012ff157e24 */ /* 0x000fe2000f8e00ff */
[----:B------:R-:W-:Y:S01]  /*1480*/  SHF.R.S32.HI R13, RZ, 0x1f, R193 ;  /* 0x0000001fff0d7819 */ /* 0x000fe200000114c1 */
[----:B------:R-:W-:Y:S01]  /*1490*/  UIMAD UR4, UR18, UR5, UR4 ;  /* 0x00000005120472a4 */ /* 0x000fe2000f8e0204 */
[----:B------:R-:W-:Y:S01]  /*14a0*/  LOP3.LUT R7, R7, 0x7fffffe, RZ, 0xc0, !PT ;  /* 0x07fffffe07077812 */ /* 0x000fe200078ec0ff */
[----:B------:R-:W-:Y:S01]  /*14b0*/  ULDC.64 UR6, c[0x0][0x238] ;  /* 0x00008e0000067ab9 */ /* 0x000fe20000000a00 */
[----:B------:R-:W-:Y:S01]  /*14c0*/  IMAD.WIDE.U32 R30, R21, c[0x0][0x1e0], R14 ;  /* 0x00007800151e7a25 */ /* 0x000fe200078e000e */
[----:B------:R-:W-:Y:S01]  /*14d0*/  SEL R19, R13, RZ, !P3 ;  /* 0x000000ff0d137207 */ /* 0x000fe20005800000 */
[----:B------:R-:W-:Y:S01]  /*14e0*/  UIMAD UR6, UR13, UR6, URZ ;  /* 0x000000060d0672a4 */ /* 0x000fe2000f8e023f */
[----:B------:R-:W-:Y:S01]  /*14f0*/  SEL R18, R193, RZ, !P3 ;  /* 0x000000ffc1127207 */ /* 0x000fe20005800000 */
[----:B------:R-:W-:Y:S01]  /*1500*/  IMAD.IADD R7, R192, 0x1, -R7 ;  /* 0x00000001c0077824 */ /* 0x000fe200078e0a07 */
[----:B------:R-:W-:Y:S01]  /*1510*/  IADD3 R31, R31, UR4, RZ ;  /* 0x000000041f1f7c10 */ /* 0x000fe2000fffe0ff */
[----:B------:R-:W-:Y:S01]  /*1520*/  UIMAD UR6, UR11, UR7, UR6 ;  /* 0x000000070b0672a4 */ /* 0x000fe2000f8e0206 */
[----:B------:R-:W-:Y:S01]  /*1530*/  IMAD R27, R19, c[0x0][0x1e8], RZ ;  /* 0x00007a00131b7a24 */ /* 0x000fe200078e02ff */
[----:B------:R-:W-:Y:S01]  /*1540*/  LOP3.LUT R23, R0, R23, RZ, 0x3c, !PT ;  /* 0x0000001700177212 */ /* 0x000fe200078e3cff */
[----:B------:R-:W-:Y:S01]  /*1550*/  IMAD R8, R4, 0x8, R7 ;  /* 0x0000000804087824 */ /* 0x000fe200078e0207 */
[----:B------:R-:W-:Y:S01]  /*1560*/  ISETP.GE.AND P6, PT, R14, c[0x0][0x1cc], PT ;  /* 0x000073000e007a0c */ /* 0x000fe20003fc6270 */
[C---:B------:R-:W-:Y:S01]  /*1570*/  IMAD R0, R18.reuse, c[0x0][0x1ec], R27 ;  /* 0x00007b0012007a24 */ /* 0x040fe200078e021b */
[----:B------:R-:W-:Y:S01]  /*1580*/  IADD3 R195, R195, UR6, RZ ;  /* 0x00000006c3c37c10 */ /* 0x000fe2000fffe0ff */
[----:B------:R-:W-:Y:S01]  /*1590*/  IMAD.WIDE.U32 R6, R18, c[0x0][0x1e8], R30 ;  /* 0x00007a0012067a25 */ /* 0x000fe200078e001e */
[----:B------:R-:W-:Y:S01]  /*15a0*/  UIADD3 UR6, -UR17, UR9, URZ ;  /* 0x0000000911067290 */ /* 0x000fe2000fffe13f */
[C---:B-1----:R-:W-:Y:S01]  /*15b0*/  IADD3 R10, R14.reuse, 0x20, RZ ;  /* 0x000000200e0a7810 */ /* 0x042fe20007ffe0ff */
[----:B------:R-:W-:Y:S01]  /*15c0*/  ULDC.64 UR4, c[0x0][0x1b0] ;  /* 0x00006c0000047ab9 */ /* 0x000fe20000000a00 */
[----:B------:R-:W-:Y:S01]  /*15d0*/  IMAD.IADD R7, R7, 0x1, R0 ;  /* 0x0000000107077824 */ /* 0x000fe200078e0200 */
[----:B------:R-:W-:Y:S01]  /*15e0*/  UIMAD UR4, UR20, UR4, URZ ;  /* 0x00000004140472a4 */ /* 0x000fe2000f8e023f */
[C---:B------:R-:W-:Y:S01]  /*15f0*/  IMAD R12, R5.reuse, c[0x0][0x178], RZ ;  /* 0x00005e00050c7a24 */ /* 0x040fe200078e02ff */
[----:B------:R-:W-:Y:S01]  /*1600*/  IADD3 R188, R14, 0x40, RZ ;  /* 0x000000400ebc7810 */ /* 0x000fe20007ffe0ff */
[----:B------:R-:W-:Y:S01]  /*1610*/  IMAD R28, R5, c[0x0][0x208], RZ ;  /* 0x00008200051c7a24 */ /* 0x000fe200078e02ff */
[----:B------:R-:W-:Y:S01]  /*1620*/  UIMAD UR4, UR18, UR5, UR4 ;  /* 0x00000005120472a4 */ /* 0x000fe2000f8e0204 */
[----:B------:R-:W-:Y:S01]  /*1630*/  IMAD.U32 R8, R8, 0x20, R23 ;  /* 0x0000002008087824 */ /* 0x000fe200078e0017 */
[----:B------:R-:W-:Y:S01]  /*1640*/  ISETP.GE.AND P5, PT, R10, c[0x0][0x1cc], PT ;  /* 0x000073000a007a0c */ /* 0x000fe20003fa6270 */
[----:B------:R-:W-:Y:S01]  /*1650*/  IMAD R5, R33, c[0x0][0x1d8], RZ ;  /* 0x0000760021057a24 */ /* 0x000fe200078e02ff */
[----:B------:R-:W-:Y:S01]  /*1660*/  LOP3.LUT R11, R11, 0xfffffff0, RZ, 0xc0, !PT ;  /* 0xfffffff00b0b7812 */ /* 0x000fe200078ec0ff */
[----:B------:R-:W-:Y:S01]  /*1670*/  IMAD.WIDE.U32 R22, R32, c[0x0][0x1d8], R6 ;  /* 0x0000760020167a25 */ /* 0x000fe200078e0006 */
[----:B------:R-:W-:Y:S01]  /*1680*/  IADD3 R7, -R192, UR6, RZ ;  /* 0x00000006c0077c10 */ /* 0x000fe2000fffe1ff */
[----:B------:R-:W-:Y:S01]  /*1690*/  USHF.R.S32.HI UR7, URZ, 0x1f, UR16 ;  /* 0x0000001f3f077899 */ /* 0x000fe20008011410 */
[----:B------:R-:W-:Y:S01]  /*16a0*/  SEL R196, R193, RZ, !P2 ;  /* 0x000000ffc1c47207 */ /* 0x000fe20005000000 */
[----:B------:R-:W-:Y:S01]  /*16b0*/  IMAD R0, R32, c[0x0][0x1dc], R5 ;  /* 0x0000770020007a24 */ /* 0x000fe200078e0205 */
[----:B------:R-:W-:Y:S01]  /*16c0*/  ISETP.LT.OR P0, PT, R7, 0x1, P6 ;  /* 0x000000010700780c */ /* 0x000fe20003701670 */
[----:B------:R-:W-:Y:S01]  /*16d0*/  IMAD.SHL.U32 R8, R8, 0x2, RZ ;  /* 0x0000000208087824 */ /* 0x000fe200078e00ff */
[C---:B------:R-:W-:Y:S01]  /*16e0*/  LEA R26, P1, R22.reuse, c[0x0][0x1c0], 0x1 ;  /* 0x00007000161a7a11 */ /* 0x040fe200078208ff */
[----:B------:R-:W-:Y:S01]  /*16f0*/  IMAD.IADD R0, R23, 0x1, R0 ;  /* 0x0000000117007824 */ /* 0x000fe200078e0200 */
[C---:B------:R-:W-:Y:S01]  /*1700*/  ISETP.LT.OR P4, PT, R7.reuse, 0x1, P5 ;  /* 0x000000010700780c */ /* 0x040fe20002f81670 */
[----:B------:R-:W-:Y:S01]  /*1710*/  IMAD.MOV.U32 R6, RZ, RZ, c[0x0][0x1d8] ;  /* 0x00007600ff067624 */ /* 0x000fe200078e00ff */
[----:B------:R-:W-:Y:S01]  /*1720*/  ISETP.LT.OR P6, PT, R7, 0x41, P6 ;  /* 0x000000410700780c */ /* 0x000fe200037c1670 */
[----:B------:R-:W-:Y:S01]  /*1730*/  IMAD.WIDE.U32 R20, R21, c[0x0][0x1b0], R14 ;  /* 0x00006c0015147a25 */ /* 0x000fe200078e000e */
[----:B------:R-:W-:-:S02]  /*1740*/  LEA.HI.X R27, R22, c[0x0][0x1c4], R0, 0x1, P1 ;  /* 0x00007100161b7a11 */ /* 0x000fc400008f0c00 */
[----:B------:R-:W-:Y:S01]  /*1750*/  ISETP.GE.AND P1, PT, R188, c[0x0][0x1cc], PT ;  /* 0x00007300bc007a0c */ /* 0x000fe20003f26270 */
[----:B------:R-:W-:Y:S01]  /*1760*/  IMAD.MOV.U32 R5, RZ, RZ, c[0x0][0x1dc] ;  /* 0x00007700ff057624 */ /* 0x000fe200078e00ff */
[----:B------:R-:W-:Y:S01]  /*1770*/  IADD3 R21, R21, UR4, RZ ;  /* 0x0000000415157c10 */ /* 0x000fe2000fffe0ff */
[----:B------:R-:W-:Y:S01]  /*1780*/  @!PT LDS RZ, [RZ] ;  /* 0x00000000fffff984 */ /* 0x000fe20000000800 */
[----:B------:R-:W-:Y:S01]  /*1790*/  @!PT LDS RZ, [RZ] ;  /* 0x00000000fffff984 */ /* 0x000fe20000000800 */
[----:B------:R-:W-:Y:S01]  /*17a0*/  @!PT LDS RZ, [RZ] ;  /* 0x00000000fffff984 */ /* 0x000fe20000000800 */
[----:B------:R1:W-:Y:S01]  /*17b0*/  LDGSTS.E.BYPASS.LTC128B.128 [R8+0x6080], [R26.64], !P0 ;  /* 0x060800001a087fae */ /* 0x0003e2000c101d4e */
[C---:B------:R-:W-:Y:S01]  /*17c0*/  LEA R34, P0, R6.reuse, R26, 0x7 ;  /* 0x0000001a06227211 */ /* 0x040fe200078038ff */
[----:B------:R-:W-:Y:S01]  /*17d0*/  IMAD R19, R19, c[0x0][0x1b8], RZ ;  /* 0x00006e0013137a24 */ /* 0x000fe200078e02ff */
[C---:B------:R-:W-:Y:S01]  /*17e0*/  ISETP.LT.OR P3, PT, R7.reuse, 0x1, P1 ;  /* 0x000000010700780c */ /* 0x040fe20000f61670 */
[----:B------:R1:W-:Y:S01]  /*17f0*/  LDGSTS.E.BYPASS.LTC128B.128 [R8+0x8080], [R26.64+0x40], !P4 ;  /* 0x080800401a087fae */ /* 0x0003e2000e101d4e */
[----:B------:R-:W-:Y:S01]  /*1800*/  LEA.HI.X R35, R6, R27, R5, 0x7, P0 ;  /* 0x0000001b06237211 */ /* 0x000fe200000f3c05 */
[----:B------:R-:W-:Y:S01]  /*1810*/  IMAD R0, R18, c[0x0][0x1bc], R19 ;  /* 0x00006f0012007a24 */ /* 0x000fe200078e0213 */
[----:B------:R-:W-:Y:S01]  /*1820*/  LOP3.LUT R5, R24, 0xfffffff8, RZ, 0xc0, !PT ;  /* 0xfffffff818057812 */ /* 0x000fe200078ec0ff */
[----:B------:R-:W-:Y:S01]  /*1830*/  IMAD.WIDE.U32 R18, R18, c[0x0][0x1b8], R20 ;  /* 0x00006e0012127a25 */ /* 0x000fe200078e0014 */
[C---:B------:R-:W-:Y:S01]  /*1840*/  ISETP.LT.OR P5, PT, R7.reuse, 0x41, P5 ;  /* 0x000000410700780c */ /* 0x040fe20002fa1670 */
[----:B------:R-:W-:Y:S01]  /*1850*/  ULDC.64 UR4, c[0x0][0x180] ;  /* 0x0000600000047ab9 */ /* 0x000fe20000000a00 */
[----:B------:R-:W-:Y:S01]  /*1860*/  ISETP.LT.OR P1, PT, R7, 0x41, P1 ;  /* 0x000000410700780c */ /* 0x000fe20000f21670 */
[----:B------:R-:W-:Y:S01]  /*1870*/  IMAD.IADD R20, R2, 0x1, -R5 ;  /* 0x0000000102147824 */ /* 0x000fe200078e0a05 */
[----:B------:R-:W-:Y:S01]  /*1880*/  LEA.HI R6, R17, R2, RZ, 0x6 ;  /* 0x0000000211067211 */ /* 0x000fe200078f30ff */
[----:B------:R-:W-:Y:S01]  /*1890*/  IMAD.IADD R19, R19, 0x1, R0 ;  /* 0x0000000113137824 */ /* 0x000fe200078e0200 */
[----:B------:R-:W-:Y:S01]  /*18a0*/  UIMAD UR4, UR13, UR4, URZ ;  /* 0x000000040d0472a4 */ /* 0x000fe2000f8e023f */
[----:B------:R-:W-:Y:S01]  /*18b0*/  IMAD R0, R33, c[0x0][0x1a8], RZ ;  /* 0x00006a0021007a24 */ /* 0x000fe200078e02ff */
[----:B------:R-:W-:Y:S01]  /*18c0*/  LEA.HI R23, R20, R20, RZ, 0x1 ;  /* 0x0000001414177211 */ /* 0x000fe200078f08ff */
[----:B------:R1:W-:Y:S01]  /*18d0*/  LDGSTS.E.BYPASS.LTC128B.128 [R8+0xa080], [R26.64+0x80], !P3 ;  /* 0x0a0800801a087fae */ /* 0x0003e2000d901d4e */
[----:B------:R-:W-:Y:S01]  /*18e0*/  SHF.R.S32.HI R6, RZ, 0x6, R6 ;  /* 0x00000006ff067819 */ /* 0x000fe20000011406 */
[C---:B------:R-:W-:Y:S01]  /*18f0*/  IMAD R0, R32.reuse, c[0x0][0x1ac], R0 ;  /* 0x00006b0020007a24 */ /* 0x040fe200078e0200 */
[----:B------:R-:W-:Y:S01]  /*1900*/  LOP3.LUT R5, R23, 0x7fffffe, RZ, 0xc0, !PT ;  /* 0x07fffffe17057812 */ /* 0x000fe200078ec0ff */
[----:B------:R-:W-:Y:S01]  /*1910*/  IMAD.WIDE.U32 R32, R32, c[0x0][0x1a8], R18 ;  /* 0x00006a0020207a25 */ /* 0x000fe200078e0012 */
[----:B------:R2:W-:Y:S01]  /*1920*/  LDGSTS.E.BYPASS.LTC128B.128 [R8+0x7080], [R34.64], !P6 ;  /* 0x0708000022087fae */ /* 0x0005e2000f101d4e */
[----:B------:R-:W-:Y:S01]  /*1930*/  ISETP.GE.AND P3, PT, R14, c[0x0][0x19c], PT ;  /* 0x000067000e007a0c */ /* 0x000fe20003f66270 */
[----:B------:R-:W-:Y:S01]  /*1940*/  UIMAD UR17, UR11, UR5, UR4 ;  /* 0x000000050b1172a4 */ /* 0x000fe2000f8e0204 */
[----:B------:R-:W-:Y:S01]  /*1950*/  IMAD.IADD R0, R33, 0x1, R0 ;  /* 0x0000000121007824 */ /* 0x000fe200078e0200 */
[----:B------:R2:W-:Y:S01]  /*1960*/  LDGSTS.E.BYPASS.LTC128B.128 [R8+0x9080], [R34.64+0x40], !P5 ;  /* 0x0908004022087fae */ /* 0x0005e2000e901d4e */
[C---:B------:R-:W-:Y:S01]  /*1970*/  IMAD R12, R37.reuse, c[0x0][0x17c], R12 ;  /* 0x00005f00250c7a24 */ /* 0x040fe200078e020c */
[----:B------:R-:W-:Y:S01]  /*1980*/  ISETP.GE.AND P0, PT, R10, c[0x0][0x19c], PT ;  /* 0x000067000a007a0c */ /* 0x000fe20003f06270 */
[----:B------:R-:W-:Y:S01]  /*1990*/  IMAD.WIDE.U32 R38, R37, c[0x0][0x178], R14 ;  /* 0x00005e0025267a25 */ /* 0x000fe200078e000e */
[----:B------:R2:W-:Y:S01]  /*19a0*/  LDGSTS.E.BYPASS.LTC128B.128 [R8+0xb080], [R34.64+0x80], !P1 ;  /* 0x0b08008022087fae */ /* 0x0005e2000c901d4e */
[----:B------:R-:W-:Y:S01]  /*19b0*/  LEA R30, P1, R32, c[0x0][0x190], 0x1 ;  /* 0x00006400201e7a11 */ /* 0x000fe200078208ff */
[----:B------:R-:W-:Y:S01]  /*19c0*/  ULDC.64 UR4, c[0x0][0x178] ;  /* 0x00005e0000047ab9 */ /* 0x000fe20000000a00 */
[----:B------:R-:W-:Y:S01]  /*19d0*/  IMAD.IADD R5, R20, 0x1, -R5 ;  /* 0x0000000114057824 */ /* 0x000fe200078e0a05 */
[----:B------:R-:W-:Y:S01]  /*19e0*/  ISETP.GE.AND P4, PT, R188, c[0x0][0x19c], PT ;  /* 0x00006700bc007a0c */ /* 0x000fe20003f86270 */
[----:B------:R-:W-:Y:S01]  /*19f0*/  IMAD R180, R3, 0x4, R6 ;  /* 0x0000000403b47824 */ /* 0x000fe200078e0206 */
[----:B------:R-:W-:Y:S01]  /*1a00*/  LEA.HI.X R31, R32, c[0x0][0x194], R0, 0x1, P1 ;  /* 0x00006500201f7a11 */ /* 0x000fe200008f0c00 */
[----:B------:R-:W-:Y:S01]  /*1a10*/  IMAD.IADD R16, R2, 0x1, -R11 ;  /* 0x0000000102107824 */ /* 0x000fe200078e0a0b */
[----:B------:R-:W-:Y:S01]  /*1a20*/  SEL R13, R13, RZ, !P2 ;  /* 0x000000ff0d0d7207 */ /* 0x000fe20005000000 */
[----:B------:R-:W-:Y:S01]  /*1a30*/  IMAD.U32 R32, RZ, RZ, UR11 ;  /* 0x0000000bff207e24 */ /* 0x000fe2000f8e00ff */
[----:B------:R-:W-:Y:S01]  /*1a40*/  UIMAD UR18, UR7, UR4, URZ ;  /* 0x00000004071272a4 */ /* 0x000fe2000f8e023f */
[----:B------:R-:W-:Y:S01]  /*1a50*/  IMAD.IADD R39, R39, 0x1, R12 ;  /* 0x0000000127277824 */ /* 0x000fe200078e020c */
[C---:B------:R-:W-:Y:S01]  /*1a60*/  ISETP.LT.OR P2, PT, R7.reuse, 0x1, P3 ;  /* 0x000000010700780c */ /* 0x040fe20001f41670 */
[----:B------:R-:W-:Y:S01]  /*1a70*/  IMAD R180, R180, 0x8, R5 ;  /* 0x00000008b4b47824 */ /* 0x000fe200078e0205 */
[----:B------:R-:W-:Y:S01]  /*1a80*/  LEA.HI R5, R16, R16, RZ, 0x1 ;  /* 0x0000001010057211 */ /* 0x000fe200078f08ff */
[----:B------:R-:W-:Y:S01]  /*1a90*/  IMAD.WIDE.U32 R32, R32, c[0x0][0x180], R38 ;  /* 0x0000600020207a25 */ /* 0x000fe200078e0026 */
[----:B------:R-:W-:Y:S01]  /*1aa0*/  ISETP.LT.OR P6, PT, R7, 0x1, P0 ;  /* 0x000000010700780c */ /* 0x000fe200007c1670 */
[----:B------:R-:W-:Y:S01]  /*1ab0*/  UIMAD.WIDE.U32 UR20, UR16, UR4, URZ ;  /* 0x00000004101472a5 */ /* 0x000fe2000f8e003f */
[----:B------:R-:W-:Y:S01]  /*1ac0*/  LOP3.LUT R19, R5, 0x7fffffe, RZ, 0xc0, !PT ;  /* 0x07fffffe05137812 */ /* 0x000fe200078ec0ff */
[----:B------:R-:W-:Y:S01]  /*1ad0*/  IMAD.MOV.U32 R21, RZ, RZ, c[0x0][0x1a8] ;  /* 0x00006a00ff157624 */ /* 0x000fe200078e00ff */
[C---:B------:R-:W-:Y:S01]  /*1ae0*/  ISETP.LT.OR P5, PT, R7.reuse, 0x1, P4 ;  /* 0x000000010700780c */ /* 0x040fe200027a1670 */
[----:B------:R-:W-:Y:S01]  /*1af0*/  UIMAD UR5, UR16, UR5, UR18 ;  /* 0x00000005100572a4 */ /* 0x000fe2000f8e0212 */
[C---:B------:R-:W-:Y:S01]  /*1b00*/  ISETP.LT.OR P3, PT, R7.reuse, 0x41, P3 ;  /* 0x000000410700780c */ /* 0x040fe20001f61670 */
[----:B------:R-:W-:Y:S01]  /*1b10*/  IMAD.IADD R178, R16, 0x1, -R19 ;  /* 0x0000000110b27824 */ /* 0x000fe200078e0a13 */
[----:B------:R-:W-:Y:S01]  /*1b20*/  ISETP.LT.OR P0, PT, R7, 0x41, P0 ;  /* 0x000000410700780c */ /* 0x000fe20000701670 */
[----:B------:R-:W-:Y:S01]  /*1b30*/  IMAD R185, R13, c[0x0][0x188], RZ ;  /* 0x000062000db97a24 */ /* 0x000fe200078e02ff */
[----:B------:R-:W-:Y:S01]  /*1b40*/  ISETP.LT.OR P4, PT, R7, 0x41, P4 ;  /* 0x000000410700780c */ /* 0x000fe20002781670 */
[----:B------:R-:W-:Y:S01]  /*1b50*/  IMAD.MOV.U32 R19, RZ, RZ, c[0x0][0x1ac] ;  /* 0x00006b00ff137624 */ /* 0x000fe200078e00ff */
[----:B------:R-:W-:Y:S01]  /*1b60*/  LEA.HI R7, R25, R4, RZ, 0x1 ;  /* 0x0000000419077211 */ /* 0x000fe200078f08ff */
[----:B------:R-:W-:Y:S01]  /*1b70*/  UIADD3 UR5, UR21, UR5, URZ ;  /* 0x0000000515057290 */ /* 0x000fe2000fffe03f */
[----:B------:R-:W-:Y:S01]  /*1b80*/  IADD3 R33, R33, UR17, RZ ;  /* 0x0000001121217c10 */ /* 0x000fe2000fffe0ff */
[----:B------:R-:W-:Y:S01]  /*1b90*/  IMAD.SHL.U32 R20, R20, 0x40, RZ ;  /* 0x0000004014147824 */ /* 0x000fe200078e00ff */
[----:B------:R-:W-:Y:S01]  /*1ba0*/  LOP3.LUT R7, R7, 0xfffffffe, RZ, 0xc0, !PT ;  /* 0xfffffffe07077812 */ /* 0x000fe200078ec0ff */
[C---:B------:R-:W-:Y:S01]  /*1bb0*/  IMAD R185, R196.reuse, c[0x0][0x18c], R185 ;  /* 0x00006300c4b97a24 */ /* 0x040fe200078e02b9 */
[C---:B--2---:R-:W-:Y:S01]  /*1bc0*/  LEA R34, P1, R21.reuse, R30, 0x7 ;  /* 0x0000001e15227211 */ /* 0x044fe200078238ff */
[----:B------:R-:W-:Y:S01]  /*1bd0*/  IMAD.WIDE.U32 R198, R196, c[0x0][0x188], R32 ;  /* 0x00006200c4c67a25 */ /* 0x000fe200078e0020 */
[----:B------:R-:W-:Y:S01]  /*1be0*/  LOP3.LUT R20, R20, 0x1c0, RZ, 0xc0, !PT ;  /* 0x000001c014147812 */ /* 0x000fe200078ec0ff */
[----:B------:R2:W-:Y:S01]  /*1bf0*/  LDGSTS.E.BYPASS.LTC128B.128 [R8+0x80], [R30.64], !P2 ;  /* 0x000800001e087fae */ /* 0x0005e2000d101d4e */
[----:B------:R-:W-:Y:S01]  /*1c00*/  LEA.HI.X R35, R21, R31, R19, 0x7, P1 ;  /* 0x0000001f15237211 */ /* 0x000fe200008f3c13 */
[----:B------:R-:W-:Y:S01]  /*1c10*/  IMAD.U32 R32, RZ, RZ, UR20 ;  /* 0x00000014ff207e24 */ /* 0x000fe2000f8e00ff */
[----:B------:R-:W-:Y:S01]  /*1c20*/  LEA.HI R18, R17, R2, RZ, 0x7 ;  /* 0x0000000211127211 */ /* 0x000fe200078f38ff */
[C---:B------:R-:W-:Y:S01]  /*1c30*/  IMAD.IADD R7, R4.reuse, 0x1, -R7 ;  /* 0x0000000104077824 */ /* 0x040fe200078e0a07 */
[----:B-1----:R-:W-:Y:S01]  /*1c40*/  SHF.R.S32.HI R27, RZ, 0x1f, R16 ;  /* 0x0000001fff1b7819 */ /* 0x002fe20000011410 */
[----:B------:R-:W-:Y:S01]  /*1c50*/  IMAD.SHL.U32 R19, R4, 0x10, RZ ;  /* 0x0000001004137824 */ /* 0x000fe200078e00ff */
[----:B------:R-:W-:Y:S01]  /*1c60*/  LEA R17, P2, R32, R198, 0x6 ;  /* 0x000000c620117211 */ /* 0x000fe200078430ff */
[----:B------:R-:W-:Y:S01]  /*1c70*/  IMAD.U32 R4, RZ, RZ, UR5 ;  /* 0x00000005ff047e24 */ /* 0x000fe2000f8e00ff */
[----:B------:R-:W-:Y:S01]  /*1c80*/  ISETP.GE.AND P1, PT, R14, c[0x0][0x16c], PT ;  /* 0x00005b000e007a0c */ /* 0x000fe20003f26270 */
[----:B------:R-:W-:Y:S01]  /*1c90*/  IMAD.IADD R185, R199, 0x1, R185 ;  /* 0x00000001c7b97824 */ /* 0x000fe200078e02b9 */
[----:B------:R-:W-:Y:S01]  /*1ca0*/  LOP3.LUT R19, R20, 0x30, R19, 0xf8, !PT ;  /* 0x0000003014137812 */ /* 0x000fe200078ef813 */
[----:B------:R-:W-:Y:S01]  /*1cb0*/  IMAD.U32 R33, RZ, RZ, UR21 ;  /* 0x00000015ff217e24 */ /* 0x000fe2000f8e00ff */
[----:B------:R-:W-:Y:S01]  /*1cc0*/  SHF.R.U32.HI R20, RZ, 0x3, R20 ;  /* 0x00000003ff147819 */ /* 0x000fe20000011614 */
[C---:B------:R-:W-:Y:S01]  /*1cd0*/  IMAD R28, R37.reuse, c[0x0][0x20c], R28 ;  /* 0x00008300251c7a24 */ /* 0x040fe200078e021c */
[----:B------:R-:W-:Y:S01]  /*1ce0*/  LEA.HI.X R4, R32, R185, R4, 0x6, P2 ;  /* 0x000000b920047211 */ /* 0x000fe200010f3404 */
[----:B------:R-:W-:Y:S01]  /*1cf0*/  IMAD.WIDE.U32 R36, R37, c[0x0][0x208], R14 ;  /* 0x0000820025247a25 */ /* 0x000fe200078e000e */
[----:B------:R-:W-:Y:S01]  /*1d00*/  LEA R32, P2, R17, c[0x0][0x160], 0x1 ;  /* 0x0000580011207a11 */ /* 0x000fe200078408ff */
[----:B------:R-:W-:Y:S01]  /*1d10*/  ULDC.64 UR4, c[0x0][0x210] ;  /* 0x0000840000047ab9 */ /* 0x000fe20000000a00 */
[----:B------:R-:W-:Y:S01]  /*1d20*/  LOP3.LUT R19, R19, 0x8, R24, 0xf8, !PT ;  /* 0x0000000813137812 */ /* 0x000fe200078ef818 */
[----:B------:R-:W-:Y:S01]  /*1d30*/  IMAD R187, R13, c[0x0][0x278], RZ ;  /* 0x00009e000dbb7a24 */ /* 0x000fe200078e02ff */
[----:B------:R-:W-:Y:S01]  /*1d40*/  LEA.HI.X R33, R17, c[0x0][0x164], R4, 0x1, P2 ;  /* 0x0000590011217a11 */ /* 0x000fe200010f0c04 */
[----:B------:R2:W-:Y:S01]  /*1d50*/  LDGSTS.E.BYPASS.LTC128B.128 [R8+0x2080], [R30.64+0x40], !P6 ;  /* 0x020800401e087fae */ /* 0x0005e2000f101d4e */
[----:B------:R-:W-:Y:S01]  /*1d60*/  ISETP.GT.AND P2, PT, R2, 0xf, PT ;  /* 0x0000000f0200780c */ /* 0x000fe20003f44270 */
[----:B------:R-:W-:Y:S01]  /*1d70*/  IMAD.IADD R29, R37, 0x1, R28 ;  /* 0x00000001251d7824 */ /* 0x000fe200078e021c */
[----:B------:R-:W-:Y:S01]  /*1d80*/  LOP3.LUT R20, R19, R20, RZ, 0x3c, !PT ;  /* 0x0000001413147212 */ /* 0x000fe200078e3cff */
[----:B------:R-:W-:Y:S01]  /*1d90*/  IMAD.SHL.U32 R19, R3, 0x10, RZ ;  /* 0x0000001003137824 */ /* 0x000fe200078e00ff */
[----:B------:R-:W-:Y:S01]  /*1da0*/  IADD3 R207, R207, UR19, RZ ;  /* 0x00000013cfcf7c10 */ /* 0x000fe2000fffe0ff */
[----:B------:R-:W-:Y:S01]  /*1db0*/  UIMAD UR4, UR13, UR4, URZ ;  /* 0x000000040d0472a4 */ /* 0x000fe2000f8e023f */
[----:B------:R-:W-:Y:S01]  /*1dc0*/  LEA.HI R27, R27, R16, RZ, 0x3 ;  /* 0x000000101b1b7211 */ /* 0x000fe200078f18ff */
[----:B------:R2:W-:Y:S01]  /*1dd0*/  LDGSTS.E.BYPASS.LTC128B.128 [R8+0x4080], [R30.64+0x80], !P5 ;  /* 0x040800801e087fae */ /* 0x0005e2000e901d4e */
[----:B------:R-:W-:Y:S01]  /*1de0*/  SEL R26, RZ, 0x1, P1 ;  /* 0x00000001ff1a7807 */ /* 0x000fe20000800000 */
[----:B------:R-:W-:Y:S01]  /*1df0*/  USHF.L.U32 UR17, UR16, 0x6, URZ ;  /* 0x0000000610117899 */ /* 0x000fe2000800063f */
[----:B------:R-:W-:Y:S01]  /*1e00*/  ISETP.GE.AND P1, PT, R188, c[0x0][0x16c], PT ;  /* 0x00005b00bc007a0c */ /* 0x000fe20003f26270 */
[----:B------:R-:W-:Y:S01]  /*1e10*/  IMAD.MOV.U32 R28, RZ, RZ, R36 ;  /* 0x000000ffff1c7224 */ /* 0x000fe200078e0024 */
[----:B------:R-:W-:Y:S01]  /*1e20*/  SHF.R.S32.HI R12, RZ, 0x1, R5 ;  /* 0x00000001ff0c7819 */ /* 0x000fe20000011405 */
[C---:B------:R-:W-:Y:S01]  /*1e30*/  IMAD R187, R196.reuse, c[0x0][0x27c], R187 ;  /* 0x00009f00c4bb7a24 */ /* 0x040fe200078e02bb */
[----:B------:R-:W-:Y:S01]  /*1e40*/  SHF.R.U32.HI R18, RZ, 0x4, R18 ;  /* 0x00000004ff127819 */ /* 0x000fe20000011612 */
[----:B------:R-:W-:Y:S01]  /*1e50*/  IMAD.WIDE.U32 R206, R196, c[0x0][0x278], R206 ;  /* 0x00009e00c4ce7a25 */ /* 0x000fe200078e00ce */
[----:B------:R-:W-:Y:S01]  /*1e60*/  SHF.R.S32.HI R5, RZ, 0x1f, R5 ;  /* 0x0000001fff057819 */ /* 0x000fe20000011405 */
[----:B------:R-:W-:Y:S01]  /*1e70*/  USHF.R.S32.HI UR13, URZ, 0x1f, UR17 ;  /* 0x0000001f3f0d7899 */ /* 0x000fe20008011411 */
[----:B------:R-:W-:Y:S01]  /*1e80*/  LOP3.LUT R19, R19, 0x10, RZ, 0xc0, !PT ;  /* 0x0000001013137812 */ /* 0x000fe200078ec0ff */
[----:B------:R-:W-:Y:S01]  /*1e90*/  IMAD.U32 R4, RZ, RZ, UR11 ;  /* 0x0000000bff047e24 */ /* 0x000fe2000f8e00ff */
[----:B------:R-:W-:Y:S01]  /*1ea0*/  ISETP.GE.AND P5, PT, R10, c[0x0][0x1fc], PT ;  /* 0x00007f000a007a0c */ /* 0x000fe20003fa6270 */
[----:B------:R-:W-:Y:S01]  /*1eb0*/  UIMAD UR4, UR11, UR5, UR4 ;  /* 0x000000050b0472a4 */ /* 0x000fe2000f8e0204 */
[----:B------:R-:W-:Y:S01]  /*1ec0*/  LOP3.LUT R11, R27, 0xfffffff8, RZ, 0xc0, !PT ;  /* 0xfffffff81b0b7812 */ /* 0x000fe200078ec0ff */
[----:B------:R-:W-:Y:S01]  /*1ed0*/  IMAD.IADD R187, R207, 0x1, R187 ;  /* 0x00000001cfbb7824 */ /* 0x000fe200078e02bb */
[----:B------:R-:W-:Y:S01]  /*1ee0*/  SEL R21, RZ, 0x4, P1 ;  /* 0x00000004ff157807 */ /* 0x000fe20000800000 */
[----:B------:R-:W-:Y:S01]  /*1ef0*/  IMAD.WIDE.U32 R28, R4, c[0x0][0x210], R28 ;  /* 0x00008400041c7a25 */ /* 0x000fe200078e001c */
[----:B------:R-:W-:Y:S01]  /*1f00*/  ISETP.GE.AND P1, PT, R10, c[0x0][0x16c], PT ;  /* 0x00005b000a007a0c */ /* 0x000fe20003f26270 */
[----:B------:R1:W-:Y:S01]  /*1f10*/  LDGSTS.E.BYPASS.LTC128B.128 [R8+0x1080], [R34.64], !P3 ;  /* 0x0108000022087fae */ /* 0x0003e2000d901d4e */
[----:B------:R-:W-:Y:S01]  /*1f20*/  LEA.HI R5, R5, R12, RZ, 0x2 ;  /* 0x0000000c05057211 */ /* 0x000fe200078f10ff */
[----:B------:R-:W-:Y:S01]  /*1f30*/  IMAD.IADD R11, R16, 0x1, -R11 ;  /* 0x00000001100b7824 */ /* 0x000fe200078e0a0b */
[----:B------:R-:W-:Y:S01]  /*1f40*/  LOP3.LUT R18, R19, 0x8, R18, 0xf8, !PT ;  /* 0x0000000813127812 */ /* 0x000fe200078ef812 */
[----:B------:R1:W-:Y:S01]  /*1f50*/  LDGSTS.E.BYPASS.LTC128B.128 [R8+0x3080], [R34.64+0x40], !P0 ;  /* 0x0308004022087fae */ /* 0x0003e2000c101d4e */
[----:B------:R-:W-:Y:S01]  /*1f60*/  SEL R19, RZ, 0xffffffff, P5 ;  /* 0xffffffffff137807 */ /* 0x000fe20002800000 */
[----:B------:R-:W-:Y:S01]  /*1f70*/  UMOV UR18, 0x6 ;  /* 0x0000000600127882 */ /* 0x000fe20000000000 */
[----:B------:R-:W-:Y:S01]  /*1f80*/  @!P2 IADD3 R17, P5, R206, UR17, RZ ;  /* 0x00000011ce11ac10 */ /* 0x000fe2000ffbe0ff */
[----:B------:R-:W-:Y:S01]  /*1f90*/  IMAD R211, R13, c[0x0][0x218], RZ ;  /* 0x000086000dd37a24 */ /* 0x000fe200078e02ff */
[----:B------:R-:W-:Y:S01]  /*1fa0*/  SEL R16, RZ, 0x2, P1 ;  /* 0x00000002ff107807 */ /* 0x000fe20000800000 */
[----:B------:R-:W-:Y:S01]  /*1fb0*/  IMAD.SHL.U32 R19, R19, 0x2, RZ ;  /* 0x0000000213137824 */ /* 0x000fe200078e00ff */
[----:B------:R-:W-:Y:S01]  /*1fc0*/  LOP3.LUT R5, R5, 0xfffffffc, RZ, 0xc0, !PT ;  /* 0xfffffffc05057812 */ /* 0x000fe200078ec0ff */
[----:B------:R-:W-:Y:S01]  /*1fd0*/  IMAD R211, R196, c[0x0][0x21c], R211 ;  /* 0x00008700c4d37a24 */ /* 0x000fe200078e02d3 */
[----:B------:R-:W-:Y:S01]  /*1fe0*/  ISETP.GE.AND P6, PT, R14, c[0x0][0x1fc], PT ;  /* 0x00007f000e007a0c */ /* 0x000fe20003fc6270 */
[----:B------:R-:W-:Y:S01]  /*1ff0*/  IMAD.WIDE.U32 R194, R196, c[0x0][0x240], R194 ;  /* 0x00009000c4c27a25 */ /* 0x000fe200078e00c2 */
[----:B------:R-:W-:Y:S01]  /*2000*/  @!P2 IADD3.X R4, R187, UR13, RZ, P5, !PT ;  /* 0x0000000dbb04ac10 */ /* 0x000fe2000affe4ff */
[----:B------:R1:W-:Y:S01]  /*2010*/  LDGSTS.E.BYPASS.LTC128B.128 [R8+0x5080], [R34.64+0x80], !P4 ;  /* 0x0508008022087fae */ /* 0x0003e2000e101d4e */
[----:B--2---:R-:W-:Y:S01]  /*2020*/  @!P2 LEA R30, P0, R17, c[0x0][0x258], 0x2 ;  /* 0x00009600111eaa11 */ /* 0x004fe200078010ff */
[----:B------:R-:W-:Y:S01]  /*2030*/  IMAD.IADD R5, R12, 0x1, -R5 ;  /* 0x000000010c057824 */ /* 0x000fe200078e0a05 */
[----:B------:R-:W-:Y:S01]  /*2040*/  IADD3 R29, R29, UR4, RZ ;  /* 0x000000041d1d7c10 */ /* 0x000fe2000fffe0ff */
[----:B------:R-:W-:Y:S01]  /*2050*/  ULDC.64 UR4, c[0x0][0x208] ;  /* 0x0000820000047ab9 */ /* 0x000fe20000000a00 */
[----:B------:R-:W-:Y:S01]  /*2060*/  IADD3 R16, R21, R16, R26 ;  /* 0x0000001015107210 */ /* 0x000fe20007ffe01a */
[----:B------:R-:W-:Y:S01]  /*2070*/  USHF.L.U64.HI UR18, UR4, UR18, UR5 ;  /* 0x0000001204127299 */ /* 0x000fe20008010205 */
[----:B------:R-:W-:Y:S01]  /*2080*/  SEL R12, RZ, 0x1, P6 ;  /* 0x00000001ff0c7807 */ /* 0x000fe20003000000 */
[----:B------:R-:W-:Y:S01]  /*2090*/  UIADD3 UR5, -UR17, UR10, URZ ;  /* 0x0000000a11057290 */ /* 0x000fe2000fffe13f */
[----:B------:R-:W-:Y:S01]  /*20a0*/  @!P2 LEA.HI.X R31, R17, c[0x0][0x25c], R4, 0x2, P0 ;  /* 0x00009700111faa11 */ /* 0x000fe200000f1404 */
[C---:B------:R-:W-:Y:S01]  /*20b0*/  IMAD R17, R13.reuse, c[0x0][0x290], RZ ;  /* 0x0000a4000d117a24 */ /* 0x040fe200078e02ff */
[----:B------:R-:W-:Y:S01]  /*20c0*/  ISETP.GE.AND P0, PT, R188, c[0x0][0x1fc], PT ;  /* 0x00007f00bc007a0c */ /* 0x000fe20003f06270 */
[----:B------:R-:W-:Y:S01]  /*20d0*/  IMAD R13, R13, c[0x0][0x240], RZ ;  /* 0x000090000d0d7a24 */ /* 0x000fe200078e02ff */
[----:B------:R-:W-:Y:S01]  /*20e0*/  LOP3.LUT P5, RZ, R16, 0x1, RZ, 0xc0, !PT ;  /* 0x0000000110ff7812 */ /* 0x000fe200078ac0ff */
[----:B------:R-:W-:Y:S01]  /*20f0*/  USHF.L.U32 UR19, UR4, 0x6, URZ ;  /* 0x0000000604137899 */ /* 0x000fe2000800063f */
[----:B------:R-:W-:Y:S01]  /*2100*/  IADD3 R203, R203, UR22, RZ ;  /* 0x00000016cbcb7c10 */ /* 0x000fe2000fffe0ff */
[----:B------:R-:W-:Y:S01]  /*2110*/  IMAD R17, R196, c[0x0][0x294], R17 ;  /* 0x0000a500c4117a24 */ /* 0x000fe200078e0211 */
[----:B------:R-:W-:Y:S01]  /*2120*/  LOP3.LUT P3, RZ, R16, 0x2, RZ, 0xc0, !PT ;  /* 0x0000000210ff7812 */ /* 0x000fe2000786c0ff */
[----:B------:R-:W-:Y:S01]  /*2130*/  IMAD R13, R196, c[0x0][0x244], R13 ;  /* 0x00009100c40d7a24 */ /* 0x000fe200078e020d */
[----:B------:R-:W-:Y:S01]  /*2140*/  LOP3.LUT P6, RZ, R16, 0x4, RZ, 0xc0, !PT ;  /* 0x0000000410ff7812 */ /* 0x000fe200078cc0ff */
[C---:B------:R-:W-:Y:S01]  /*2150*/  IMAD.WIDE.U32 R202, R196.reuse, c[0x0][0x290], R202 ;  /* 0x0000a400c4ca7a25 */ /* 0x040fe200078e00ca */
[----:B------:R-:W-:Y:S01]  /*2160*/  LOP3.LUT R19, R19, 0x2, R12, 0xe2, !PT ;  /* 0x0000000213137812 */ /* 0x000fe200078ee20c */
[----:B------:R-:W-:Y:S01]  /*2170*/  UIMAD UR4, UR18, UR16, URZ ;  /* 0x00000010120472a4 */ /* 0x000fe2000f8e023f */
[----:B------:R-:W-:Y:S01]  /*2180*/  SEL R12, RZ, 0x4, P0 ;  /* 0x00000004ff0c7807 */ /* 0x000fe20000000000 */
[----:B------:R-:W-:Y:S01]  /*2190*/  IMAD.WIDE.U32 R196, R196, c[0x0][0x218], R28 ;  /* 0x00008600c4c47a25 */ /* 0x000fe200078e001c */
[C---:B------:R-:W-:Y:S01]  /*21a0*/  ISETP.GE.OR P0, PT, R192.reuse, UR5, !P5 ;  /* 0x00000005c0007c0c */ /* 0x040fe2000ef06670 */
[----:B------:R-:W-:Y:S01]  /*21b0*/  UIMAD UR4, UR7, UR19, UR4 ;  /* 0x00000013070472a4 */ /* 0x000fe2000f8e0204 */
[C---:B------:R-:W-:Y:S01]  /*21c0*/  ISETP.GE.OR P3, PT, R192.reuse, UR5, !P3 ;  /* 0x00000005c0007c0c */ /* 0x040fe2000df66670 */
[----:B------:R-:W-:Y:S01]  /*21d0*/  IMAD.IADD R211, R197, 0x1, R211 ;  /* 0x00000001c5d37824 */ /* 0x000fe200078e02d3 */
[----:B------:R-:W-:Y:S01]  /*21e0*/  ISETP.GE.OR P6, PT, R192, UR5, !P6 ;  /* 0x00000005c0007c0c */ /* 0x000fe2000f7c6670 */
[----:B------:R-:W-:Y:S01]  /*21f0*/  IMAD.MOV.U32 R210, RZ, RZ, R196 ;  /* 0x000000ffffd27224 */ /* 0x000fe200078e00c4 */
[----:B------:R-:W-:Y:S01]  /*2200*/  LOP3.LUT R12, R19, R12, RZ, 0xfc, !PT ;  /* 0x0000000c130c7212 */ /* 0x000fe200078efcff */
[----:B------:R-:W0:Y:S01]  /*2210*/  LDGDEPBAR ;  /* 0x00000000000079af */ /* 0x000e220000000000 */
[----:B------:R-:W-:Y:S01]  /*2220*/  SHF.R.S32.HI R19, RZ, 0x1f, R9 ;  /* 0x0000001fff137819 */ /* 0x000fe20000011409 */
[----:B------:R-:W-:Y:S01]  /*2230*/  IMAD.U32 R9, RZ, RZ, UR19 ;  /* 0x00000013ff097e24 */ /* 0x000fe2000f8e00ff */
[C---:B------:R-:W-:Y:S01]  /*2240*/  LOP3.LUT P5, RZ, R12.reuse, 0x1, RZ, 0xc0, !PT ;  /* 0x000000010cff7812 */ /* 0x040fe200078ac0ff */
[----:B------:R-:W-:Y:S01]  /*2250*/  IMAD.IADD R186, R203, 0x1, R17 ;  /* 0x00000001cbba7824 */ /* 0x000fe200078e0211 */
[----:B------:R-:W-:Y:S01]  /*2260*/  LOP3.LUT P4, RZ, R12, 0x2, RZ, 0xc0, !PT ;  /* 0x000000020cff7812 */ /* 0x000fe2000788c0ff */
[----:B------:R-:W-:Y:S01]  /*2270*/  IMAD.WIDE.U32 R36, R9, UR16, R210 ;  /* 0x0000001009247c25 */ /* 0x000fe2000f8e00d2 */
[----:B------:R1:W-:Y:S01]  /*2280*/  LDGSTS.E.BYPASS.LTC128B.128 [R8+0xc080], [R32.64], !P0 ;  /* 0x0c08000020087fae */ /* 0x0003e2000c101d4e */
[----:B------:R-:W-:-:S02]  /*2290*/  SEL R189, RZ, 0xffffffff, P1 ;  /* 0xffffffffffbd7807 */ /* 0x000fc40000800000 */
[----:B------:R-:W-:Y:S01]  /*22a0*/  ISETP.GE.OR P1, PT, R192, UR5, !P5 ;  /* 0x00000005c0007c0c */ /* 0x000fe2000ef26670 */
[----:B------:R1:W-:Y:S01]  /*22b0*/  LDGSTS.E.BYPASS.LTC128B.128 [R8+0xd080], [R32.64+0x40], !P3 ;  /* 0x0d08004020087fae */ /* 0x0003e2000d901d4e */
[----:B------:R-:W-:Y:S01]  /*22c0*/  IADD3 R4, R37, UR4, RZ ;  /* 0x0000000425047c10 */ /* 0x000fe2000fffe0ff */
[----:B------:R-:W-:Y:S01]  /*22d0*/  IMAD.SHL.U32 R0, R7, 0x400, RZ ;  /* 0x0000040007007824 */ /* 0x000fe200078e00ff */
[----:B------:R-:W-:Y:S01]  /*22e0*/  LEA R28, P0, R36, c[0x0][0x1f0], 0x1 ;  /* 0x00007c00241c7a11 */ /* 0x000fe200078008ff */
[----:B------:R1:W-:Y:S01]  /*22f0*/  LDGSTS.E.BYPASS.LTC128B.128 [R8+0xe080], [R32.64+0x80], !P6 ;  /* 0x0e08008020087fae */ /* 0x0003e2000f101d4e */
[----:B------:R-:W-:Y:S01]  /*2300*/  ISETP.GE.OR P6, PT, R192, UR5, !P4 ;  /* 0x00000005c0007c0c */ /* 0x000fe2000e7c6670 */
[----:B------:R-:W-:Y:S01]  /*2310*/  IMAD R205, R205, 0x2, R0 ;  /* 0x00000002cdcd7824 */ /* 0x000fe200078e0200 */
[----:B------:R-:W-:Y:S01]  /*2320*/  LEA.HI.X R29, R36, c[0x0][0x1f4], R4, 0x1, P0 ;  /* 0x00007d00241d7a11 */ /* 0x000fe200000f0c04 */
[----:B------:R-:W-:Y:S01]  /*2330*/  @!P2 IMAD.SHL.U32 R4, R2, 0x10, RZ ;  /* 0x000000100204a824 */ /* 0x000fe200078e00ff */
[----:B------:R-:W-:Y:S01]  /*2340*/  SHF.R.S32.HI R23, RZ, 0x1, R23 ;  /* 0x00000001ff177819 */ /* 0x000fe20000011417 */
[----:B------:R-:W-:Y:S01]  /*2350*/  UIADD3 UR4, UR16, 0x1, URZ ;  /* 0x0000000110047890 */ /* 0x000fe2000fffe03f */
[----:B------:R-:W-:Y:S01]  /*2360*/  LOP3.LUT P3, RZ, R12, 0x4, RZ, 0xc0, !PT ;  /* 0x000000040cff7812 */ /* 0x000fe2000786c0ff */
[----:B------:R-:W-:Y:S01]  /*2370*/  IMAD.SHL.U32 R16, R6, 0x8, RZ ;  /* 0x0000000806107824 */ /* 0x000fe200078e00ff */
[----:B------:R2:W-:Y:S01]  /*2380*/  @!P2 LDGSTS.E.BYPASS.LTC128B.128 [R4+0x18080], [R30.64] ;  /* 0x180800001e04afae */ /* 0x0005e2000b901d4e */
[C---:B------:R-:W-:Y:S01]  /*2390*/  LOP3.LUT P0, RZ, R23.reuse, 0x2, RZ, 0xc0, !PT ;  /* 0x0000000217ff7812 */ /* 0x040fe2000780c0ff */
[----:B------:R-:W-:Y:S01]  /*23a0*/  IMAD.SHL.U32 R23, R23, 0x40, RZ ;  /* 0x0000004017177824 */ /* 0x000fe200078e00ff */
[----:B------:R-:W-:Y:S01]  /*23b0*/  LEA.HI R19, R19, R192, RZ, 0x3 ;  /* 0x000000c013137211 */ /* 0x000fe200078f18ff */
[----:B------:R-:W0:Y:S01]  /*23c0*/  LDGDEPBAR ;  /* 0x00000000000079af */ /* 0x000e220000000000 */
[----:B------:R-:W-:Y:S01]  /*23d0*/  SHF.R.S32.HI R27, RZ, 0x3, R27 ;  /* 0x00000003ff1b7819 */ /* 0x000fe2000001141b */
[----:B------:R-:W-:Y:S01]  /*23e0*/  IMAD.MOV.U32 R181, RZ, RZ, 0x10 ;  /* 0x00000010ffb57424 */ /* 0x000fe200078e00ff */
[----:B------:R-:W-:Y:S01]  /*23f0*/  LOP3.LUT R19, R19, 0xfffffff8, RZ, 0xc0, !PT ;  /* 0xfffffff813137812 */ /* 0x000fe200078ec0ff */
[----:B------:R1:W-:Y:S01]  /*2400*/  LDGSTS.E.BYPASS.LTC128B.128 [R8+0x12080], [R28.64], !P1 ;  /* 0x120800001c087fae */ /* 0x0003e2000c901d4e */
[----:B------:R-:W-:Y:S01]  /*2410*/  LOP3.LUT R23, R23, 0xc0, RZ, 0xc0, !PT ;  /* 0x000000c017177812 */ /* 0x000fe200078ec0ff */
[----:B------:R-:W-:Y:S01]  /*2420*/  IMAD R178, R27, 0x8, R178 ;  /* 0x000000081bb27824 */ /* 0x000fe200078e02b2 */
[----:B------:R-:W-:Y:S01]  /*2430*/  IADD3 R17, P1, R202, UR17, RZ ;  /* 0x00000011ca117c10 */ /* 0x000fe2000ff3e0ff */
[----:B------:R1:W-:Y:S01]  /*2440*/  LDGSTS.E.BYPASS.LTC128B.128 [R8+0x13080], [R28.64+0x40], !P6 ;  /* 0x130800401c087fae */ /* 0x0003e2000f101d4e */
[C---:B------:R-:W-:Y:S01]  /*2450*/  ISETP.GE.OR P6, PT, R192.reuse, UR5, !P3 ;  /* 0x00000005c0007c0c */ /* 0x040fe2000dfc6670 */
[----:B------:R-:W-:Y:S01]  /*2460*/  IMAD.IADD R12, R192, 0x1, -R19 ;  /* 0x00000001c00c7824 */ /* 0x000fe200078e0a13 */
[----:B------:R-:W-:Y:S01]  /*2470*/  LOP3.LUT R24, R23, 0x8, R24, 0xf8, !PT ;  /* 0x0000000817187812 */ /* 0x000fe200078ef818 */
[----:B------:R-:W-:Y:S01]  /*2480*/  IMAD R0, R27, 0x200, R0 ;  /* 0x000002001b007824 */ /* 0x000fe200078e0200 */
[----:B------:R-:W-:Y:S01]  /*2490*/  SHF.R.U32.HI R23, RZ, 0x3, R23 ;  /* 0x00000003ff177819 */ /* 0x000fe20000011617 */
[----:B------:R-:W-:Y:S01]  /*24a0*/  IMAD.SHL.U32 R21, R12, 0x40, RZ ;  /* 0x000000400c157824 */ /* 0x000fe200078e00ff */
[----:B------:R-:W-:Y:S01]  /*24b0*/  LOP3.LUT R25, R25, 0xffffffe0, RZ, 0xc0, !PT ;  /* 0xffffffe019197812 */ /* 0x000fe200078ec0ff */
[----:B------:R-:W-:Y:S01]  /*24c0*/  UISETP.GE.AND UP0, UPT, UR4, UR8, UPT ;  /* 0x000000080400728c */ /* 0x000fe2000bf06270 */
[----:B------:R-:W-:Y:S01]  /*24d0*/  LOP3.LUT R27, R24, R23, RZ, 0x3c, !PT ;  /* 0x00000017181b7212 */ /* 0x000fe200078e3cff */
[----:B------:R-:W-:Y:S01]  /*24e0*/  IMAD R179, R3, 0x200, R20 ;  /* 0x0000020003b37824 */ /* 0x000fe200078e0214 */
[----:B------:R-:W-:Y:S01]  /*24f0*/  LOP3.LUT R21, R21, 0x1c0, RZ, 0xc0, !PT ;  /* 0x000001c015157812 */ /* 0x000fe200078ec0ff */
[----:B------:R-:W-:Y:S01]  /*2500*/  IMAD.SHL.U32 R184, R3, 0x8, RZ ;  /* 0x0000000803b87824 */ /* 0x000fe200078e00ff */
[----:B------:R-:W-:Y:S01]  /*2510*/  LOP3.LUT R16, R16, 0x18, RZ, 0xc0, !PT ;  /* 0x0000001810107812 */ /* 0x000fe200078ec0ff */
[----:B------:R1:W-:Y:S01]  /*2520*/  LDGSTS.E.BYPASS.LTC128B.128 [R8+0x14080], [R28.64+0x80], !P6 ;  /* 0x140800801c087fae */ /* 0x0003e2000f101d4e */
[----:B--2---:R-:W-:Y:S01]  /*2530*/  IADD3.X R4, R186, UR13, RZ, P1, !PT ;  /* 0x0000000dba047c10 */ /* 0x004fe20008ffe4ff */
[----:B------:R-:W-:Y:S01]  /*2540*/  IMAD.SHL.U32 R178, R178, 0x20, RZ ;  /* 0x00000020b2b27824 */ /* 0x000fe200078e00ff */
[----:B------:R-:W-:Y:S01]  /*2550*/  LEA R22, P1, R17, c[0x0][0x280], 0x2 ;  /* 0x0000a00011167a11 */ /* 0x000fe200078210ff */
[----:B------:R-:W-:Y:S01]  /*2560*/  IMAD.SHL.U32 R189, R189, 0x2, RZ ;  /* 0x00000002bdbd7824 */ /* 0x000fe200078e00ff */
[----:B------:R-:W-:Y:S01]  /*2570*/  LOP3.LUT P6, RZ, R11, 0x4, RZ, 0xc0, !PT ;  /* 0x000000040bff7812 */ /* 0x000fe200078cc0ff */
[----:B------:R-:W-:Y:S01]  /*2580*/  IMAD.U32 R180, R180, 0x20, R27 ;  /* 0x00000020b4b47824 */ /* 0x000fe200078e001b */
[----:B------:R-:W-:Y:S01]  /*2590*/  LEA.HI.X R23, R17, c[0x0][0x284], R4, 0x2, P1 ;  /* 0x0000a10011177a11 */ /* 0x000fe200008f1404 */
[----:B------:R-:W-:Y:S01]  /*25a0*/  IMAD.IADD R4, R2, 0x1, -R25 ;  /* 0x0000000102047824 */ /* 0x000fe200078e0a19 */
[C---:B------:R-:W-:Y:S01]  /*25b0*/  LOP3.LUT P1, RZ, R11.reuse, 0x2, RZ, 0xc0, !PT ;  /* 0x000000020bff7812 */ /* 0x040fe2000782c0ff */
[----:B------:R-:W-:Y:S01]  /*25c0*/  IMAD.SHL.U32 R11, R11, 0x40, RZ ;  /* 0x000000400b0b7824 */ /* 0x000fe200078e00ff */
[----:B------:R-:W-:Y:S01]  /*25d0*/  SHF.R.U32.HI R19, RZ, 0x3, R21 ;  /* 0x00000003ff137819 */ /* 0x000fe20000011615 */
[----:B------:R-:W-:Y:S01]  /*25e0*/  IMAD.SHL.U32 R17, R5, 0x40, RZ ;  /* 0x0000004005117824 */ /* 0x000fe200078e00ff */
[----:B------:R-:W-:Y:S01]  /*25f0*/  SEL R174, R181, 0xfffffff0, !P1 ;  /* 0xfffffff0b5ae7807 */ /* 0x000fe20004800000 */
[----:B------:R-:W-:Y:S01]  /*2600*/  IMAD.IADD R200, R195, 0x1, R13 ;  /* 0x00000001c3c87824 */ /* 0x000fe200078e020d */
[----:B------:R-:W-:-:S02]  /*2610*/  LOP3.LUT R20, R11, 0x1c0, RZ, 0xc0, !PT ;  /* 0x000001c00b147812 */ /* 0x000fc400078ec0ff */
[----:B------:R-:W-:Y:S02]  /*2620*/  SHF.R.S32.HI R11, RZ, 0x1f, R4 ;  /* 0x0000001fff0b7819 */ /* 0x000fe40000011404 */
[----:B------:R-:W-:Y:S02]  /*2630*/  LOP3.LUT R184, R184, 0x8, RZ, 0xc0, !PT ;  /* 0x00000008b8b87812 */ /* 0x000fe400078ec0ff */
[----:B------:R-:W-:Y:S02]  /*2640*/  SHF.R.U32.HI R177, RZ, 0x3, R20 ;  /* 0x00000003ffb17819 */ /* 0x000fe40000011614 */
[----:B------:R-:W-:Y:S02]  /*2650*/  PLOP3.LUT P1, PT, PT, PT, UP0, 0x80, 0x0 ;  /* 0x000000000000781c */ /* 0x000fe40003f2f008 */
[----:B------:R-:W-:Y:S01]  /*2660*/  LOP3.LUT R24, R19, R21, R16, 0x1e, !PT ;  /* 0x0000001513187212 */ /* 0x000fe200078e1e10 */
[----:B------:R-:W-:Y:S01]  /*2670*/  @!P2 IMAD.SHL.U32 R19, R2, 0x10, RZ ;  /* 0x000000100213a824 */ /* 0x000fe200078e00ff */
[----:B------:R-:W-:-:S02]  /*2680*/  LEA.HI R11, R11, R4, RZ, 0x2 ;  /* 0x000000040b0b7211 */ /* 0x000fc400078f10ff */
[----:B------:R-:W-:Y:S01]  /*2690*/  LOP3.LUT R17, R17, 0xc0, RZ, 0xc0, !PT ;  /* 0x000000c011117812 */ /* 0x000fe200078ec0ff */
[----:B------:R-:W-:Y:S01]  /*26a0*/  IMAD.IADD R205, R205, 0x1, R24 ;  /* 0x00000001cdcd7824 */ /* 0x000fe200078e0218 */
[----:B------:R-:W-:Y:S01]  /*26b0*/  LOP3.LUT R177, R177, R20, R184, 0x1e, !PT ;  /* 0x00000014b1b17212 */ /* 0x000fe200078e1eb8 */
[----:B------:R1:W-:Y:S01]  /*26c0*/  @!P2 LDGSTS.E.BYPASS.LTC128B.128 [R19+0x18280], [R22.64] ;  /* 0x182800001613afae */ /* 0x0003e2000b901d4e */
[----:B------:R-:W-:Y:S01]  /*26d0*/  SHF.R.S32.HI R190, RZ, 0x2, R11 ;  /* 0x00000002ffbe7819 */ /* 0x000fe2000001140b */
[----:B------:R-:W-:Y:S01]  /*26e0*/  IMAD.SHL.U32 R205, R205, 0x2, RZ ;  /* 0x00000002cdcd7824 */ /* 0x000fe200078e00ff */
[----:B------:R-:W-:Y:S01]  /*26f0*/  SHF.R.U32.HI R20, RZ, 0x3, R17 ;  /* 0x00000003ff147819 */ /* 0x000fe20000011611 */
[----:B------:R-:W-:Y:S01]  /*2700*/  IMAD.IADD R177, R0, 0x1, R177 ;  /* 0x0000000100b17824 */ /* 0x000fe200078e02b1 */
[----:B------:R-:W-:Y:S01]  /*2710*/  SEL R3, R181, 0xfffffff0, !P0 ;  /* 0xfffffff0b5037807 */ /* 0x000fe20004000000 */
[----:B------:R-:W-:Y:S01]  /*2720*/  IMAD R190, R7, 0x10, R190 ;  /* 0x0000001007be7824 */ /* 0x000fe200078e02be */
[----:B------:R-:W-:Y:S01]  /*2730*/  LOP3.LUT P0, RZ, R5, 0x2, RZ, 0xc0, !PT ;  /* 0x0000000205ff7812 */ /* 0x000fe2000780c0ff */
[----:B------:R-:W-:Y:S01]  /*2740*/  IMAD.MOV.U32 R0, RZ, RZ, 0x20 ;  /* 0x00000020ff007424 */ /* 0x000fe200078e00ff */
[C---:B------:R-:W-:Y:S01]  /*2750*/  LOP3.LUT R5, R20.reuse, R18, R17, 0x1e, !PT ;  /* 0x0000001214057212 */ /* 0x040fe200078e1e11 */
[----:B------:R-:W-:Y:S01]  /*2760*/  IMAD R7, R7, 0x200, R178 ;  /* 0x0000020007077824 */ /* 0x000fe200078e02b2 */
[CC--:B------:R-:W-:Y:S01]  /*2770*/  LOP3.LUT R184, R20.reuse, R17.reuse, R184, 0x1e, !PT ;  /* 0x0000001114b87212 */ /* 0x0c0fe200078e1eb8 */
[----:B------:R-:W0:Y:S01]  /*2780*/  LDGDEPBAR ;  /* 0x00000000000079af */ /* 0x000e220000000000 */
[----:B------:R-:W-:Y:S01]  /*2790*/  LOP3.LUT R17, R20, R17, R16, 0x1e, !PT ;  /* 0x0000001114117212 */ /* 0x000fe200078e1e10 */
[----:B------:R-:W-:Y:S01]  /*27a0*/  IMAD.IADD R182, R178, 0x1, R5 ;  /* 0x00000001b2b67824 */ /* 0x000fe200078e0205 */
[----:B------:R-:W-:Y:S01]  /*27b0*/  LOP3.LUT R189, R189, 0x2, R26, 0xe2, !PT ;  /* 0x00000002bdbd7812 */ /* 0x000fe200078ee21a */
        /* <DEDUP_REMOVED lines=9> */
[----:B-1----:R-:W-:Y:S01]  /*2850*/  USHF.R.S32.HI UR5, URZ, 0x1f, UR4 ;  /* 0x0000001f3f057899 */ /* 0x002fe20008011404 */
[----:B------:R-:W-:Y:S01]  /*2860*/  IMAD.WIDE.U32 R16, R9, UR4, R210 ;  /* 0x0000000409107c25 */ /* 0x000fe2000f8e00d2 */
        /* <DEDUP_REMOVED lines=23> */
.L_x_1326:
[----:B------:R-:W-:Y:S05]  /*29e0*/  BSYNC B0 ;  /* 0x0000000000007941 */ /* 0x000fea0003800000 */
.L_x_1325:
[----:B-1----:R-:W-:Y:S01]  /*29f0*/  SHF.R.S32.HI R7, RZ, 0x1f, R6 ;  /* 0x0000001fff077819 */ /* 0x002fe20000011406 */
        /* <DEDUP_REMOVED lines=73> */
.L_x_1329:
        /* <DEDUP_REMOVED lines=207> */
.L_x_1327:
[-C--:B-1234-:R-:W-:Y:S01]  /*3b80*/  HMMA.16816.F32 R4, R132, R136.reuse, RZ ;  /* 0x000000888404723c */ /* 0x09efe200000018ff */
[----:B------:R-:W0:Y:S01]  /*3b90*/  LDGDEPBAR ;  /* 0x00000000000079af */ /* 0x000e220000000000 */
[----:B------:R-:W-:Y:S02]  /*3ba0*/  UIMAD UR4, UR5, 0x1800, URZ ;  /* 0x00001800050478a4 */ /* 0x000fe4000f8e023f */
[----:B------:R-:W-:Y:S02]  /*3bb0*/  ULEA UR7, UR16, 0x1, 0x6 ;  /* 0x0000000110077891 */ /* 0x000fe4000f8e303f */
[----:B------:R-:W-:Y:S02]  /*3bc0*/  USHF.L.U32 UR6, UR12, 0x7, URZ ;  /* 0x000000070c067899 */ /* 0x000fe4000800063f */
[C---:B------:R-:W-:Y:S01]  /*3bd0*/  HMMA.16816.F32 R8, R140.reuse, R136, RZ ;  /* 0x000000888c08723c */ /* 0x040fe200000018ff */
[----:B------:R-:W-:Y:S01]  /*3be0*/  MOV R29, UR4 ;  /* 0x00000004001d7c02 */ /* 0x000fe20008000f00 */
[----:B------:R-:W-:Y:S02]  /*3bf0*/  UIADD3 UR6, UR9, UR7, -UR6 ;  /* 0x0000000709067290 */ /* 0x000fe4000fffe806 */
[----:B------:R-:W-:Y:S01]  /*3c00*/  UIADD3 UR18, UR16, 0x2, URZ ;  /* 0x0000000210127890 */ /* 0x000fe2000fffe03f */
[----:B------:R-:W-:Y:S03]  /*3c10*/  IADD3 R2, R184, 0x800, R29 ;  /* 0x00000800b8027810 */ /* 0x000fe60007ffe01d */
[-C--:B------:R-:W-:Y:S01]  /*3c20*/  HMMA.16816.F32 R12, R140, R138.reuse, RZ ;  /* 0x0000008a8c0c723c */ /* 0x080fe200000018ff */
[----:B------:R-:W-:Y:S01]  /*3c30*/  SHF.L.U32 R3, R2, 0x1, RZ ;  /* 0x0000000102037819 */ /* 0x000fe200000006ff */
[----:B------:R-:W-:Y:S06]  /*3c40*/  UISETP.GE.AND UP0, UPT, UR18, UR8, UPT ;  /* 0x000000081200728c */ /* 0x000fec000bf06270 */
[C---:B------:R-:W-:Y:S01]  /*3c50*/  HMMA.16816.F32 R16, R132.reuse, R138, RZ ;  /* 0x0000008a8410723c */ /* 0x040fe200000018ff */
[----:B------:R-:W-:Y:S07]  /*3c60*/  LDSM.16.M88.4 R136, [R3+0x12080] ;  /* 0x012080000388783b */ /* 0x000fee0000000200 */
        /* <DEDUP_REMOVED lines=16> */
[----:B------:R-:W-:Y:S07]  /*3d70*/  LDSM.16.M88.4 R152, [R2+0x12080] ;  /* 0x012080000298783b */ /* 0x000fee0000000200 */
[C---:B------:R-:W-:Y:S01]  /*3d80*/  HMMA.16816.F32 R24, R156.reuse, R160, R24 ;  /* 0x000000a09c18723c */ /* 0x040fe20000001818 */
[----:B------:R-:W-:Y:S07]  /*3d90*/  LDSM.16.M88.4 R164, [R2+0x12880] ;  /* 0x0128800002a4783b */ /* 0x000fee0000000200 */
[-C--:B------:R-:W-:Y:S01]  /*3da0*/  HMMA.16816.F32 R28, R156, R162.reuse, R28 ;  /* 0x000000a29c1c723c */ /* 0x080fe2000000181c */
[----:B------:R-:W4:Y:S07]  /*3db0*/  LDSM.16.M88.4 R156, [R172+0x8080] ;  /* 0x00808000ac9c783b */ /* 0x000f2e0000000200 */
[----:B------:R-:W-:Y:S01]  /*3dc0*/  HMMA.16816.F32 R32, R148, R162, R32 ;  /* 0x000000a29420723c */ /* 0x000fe20000001820 */
[----:B------:R-:W5:Y:S07]  /*3dd0*/  LDSM.16.M88.4 R148, [R172+0x9080] ;  /* 0x00908000ac94783b */ /* 0x000f6e0000000200 */
        /* <DEDUP_REMOVED lines=10> */
[----:B------:R-:W-:Y:S04]  /*3e80*/  IADD3 R144, R190, UR6, -R145 ;  /* 0x00000006be907c10 */ /* 0x000fe8000fffe891 */
[----:B------:R-:W-:Y:S01]  /*3e90*/  HMMA.16816.F32 R32, R136, R146, R32 ;  /* 0x000000928820723c */ /* 0x000fe20000001820 */
[----:B------:R-:W2:Y:S07]  /*3ea0*/  LDSM.16.M88.4 R136, [R180+0xa080] ;  /* 0x00a08000b488783b */ /* 0x000eae0000000200 */
[-C--:B----4-:R-:W-:Y:S08]  /*3eb0*/  HMMA.16816.F32 R4, R152, R156.reuse, R4 ;  /* 0x0000009c9804723c */ /* 0x090ff00000001804 */
[C---:B------:R-:W-:Y:S07]  /*3ec0*/  HMMA.16816.F32 R8, R164.reuse, R156, R8 ;  /* 0x0000009ca408723c */ /* 0x040fee0000001808 */
[----:B------:R-:W-:Y:S01]  /*3ed0*/  IADD3 R157, -R209, R144, RZ ;  /* 0x00000090d19d7210 */ /* 0x000fe20007ffe1ff */
[-C--:B------:R-:W-:Y:S04]  /*3ee0*/  HMMA.16816.F32 R12, R164, R158.reuse, R12 ;  /* 0x0000009ea40c723c */ /* 0x080fe8000000180c */
[----:B------:R-:W-:Y:S02]  /*3ef0*/  IADD3 R163, R157, 0x8, RZ ;  /* 0x000000089da37810 */ /* 0x000fe40007ffe0ff */
[----:B------:R-:W-:Y:S02]  /*3f00*/  IMNMX R161, R212, R157, PT ;  /* 0x0000009dd4a17217 */ /* 0x000fe40003800200 */
[C---:B------:R-:W-:Y:S04]  /*3f10*/  HMMA.16816.F32 R16, R152.reuse, R158, R16 ;  /* 0x0000009e9810723c */ /* 0x040fe80000001810 */
[C---:B------:R-:W-:Y:S04]  /*3f20*/  ISETP.GT.AND P0, PT, R161.reuse, RZ, PT ;  /* 0x000000ffa100720c */ /* 0x040fe80003f04270 */
[-C--:B-----5:R-:W-:Y:S04]  /*3f30*/  HMMA.16816.F32 R20, R152, R148.reuse, R20 ;  /* 0x000000949814723c */ /* 0x0a0fe80000001814 */
[C---:B------:R-:W-:Y:S01]  /*3f40*/  FSEL R144, R216.reuse, -INF , P0 ;  /* 0xff800000d8907808 */ /* 0x040fe20000000000 */
[----:B------:R-:W-:Y:S01]  /*3f50*/  FFMA.FTZ R216, -R216, R216, 1 ;  /* 0x3f800000d8d87423 */ /* 0x000fe200000101d8 */
[----:B------:R-:W-:Y:S02]  /*3f60*/  ISETP.GT.AND P0, PT, R161, 0x1, PT ;  /* 0x00000001a100780c */ /* 0x000fe40003f04270 */
[C---:B------:R-:W-:Y:S04]  /*3f70*/  HMMA.16816.F32 R24, R164.reuse, R148, R24 ;  /* 0x00000094a418723c */ /* 0x040fe80000001818 */
[--C-:B-1----:R-:W-:Y:S02]  /*3f80*/  FFMA.FTZ R3, R144, c[0x0][0x29c], -R249.reuse ;  /* 0x0000a70090037a23 */ /* 0x102fe400000108f9 */
[----:B------:R-:W1:Y:S01]  /*3f90*/  LDSM.16.M88.4 R144, [R180+0xb080] ;  /* 0x00b08000b490783b */ /* 0x000e620000000200 */
[----:B------:R-:W-:Y:S01]  /*3fa0*/  FSEL R148, R217, -INF , P0 ;  /* 0xff800000d9947808 */ /* 0x000fe20000000000 */
[-C--:B------:R-:W-:Y:S02]  /*3fb0*/  HMMA.16816.F32 R28, R164, R150.reuse, R28 ;  /* 0x00000096a41c723c */ /* 0x080fe4000000181c */
[----:B------:R-:W3:Y:S01]  /*3fc0*/  MUFU.EX2 R3, R3 ;  /* 0x0000000300037308 */ /* 0x000ee20000000800 */
[----:B------:R-:W-:Y:S01]  /*3fd0*/  ISETP.GT.AND P0, PT, R161, 0x20, PT ;  /* 0x00000020a100780c */ /* 0x000fe20003f04270 */
[--C-:B------:R-:W-:Y:S02]  /*3fe0*/  FFMA.FTZ R156, R148, c[0x0][0x29c], -R249.reuse ;  /* 0x0000a700949c7a23 */ /* 0x100fe400000108f9 */
[----:B------:R-:W-:Y:S01]  /*3ff0*/  FFMA.FTZ R217, -R217, R217, 1 ;  /* 0x3f800000d9d97423 */ /* 0x000fe200000101d9 */
[----:B------:R-:W-:Y:S01]  /*4000*/  FSEL R148, R225, -INF , P0 ;  /* 0xff800000e1947808 */ /* 0x000fe20000000000 */
[----:B------:R-:W-:Y:S04]  /*4010*/  HMMA.16816.F32 R32, R152, R150, R32 ;  /* 0x000000969820723c */ /* 0x000fe80000001820 */
[C---:B------:R-:W-:Y:S01]  /*4020*/  ISETP.GT.AND P0, PT, R161.reuse, 0x21, PT ;  /* 0x00000021a100780c */ /* 0x040fe20003f04270 */
[--C-:B------:R-:W-:Y:S01]  /*4030*/  FFMA.FTZ R158, R148, c[0x0][0x29c], -R249.reuse ;  /* 0x0000a700949e7a23 */ /* 0x100fe200000108f9 */
[----:B------:R-:W4:Y:S02]  /*4040*/  MUFU.EX2 R156, R156 ;  /* 0x0000009c009c7308 */ /* 0x000f240000000800 */
[-C--:B--2---:R-:W-:Y:S05]  /*4050*/  HMMA.16816.F32 R4, R132, R136.reuse, R4 ;  /* 0x000000888404723c */ /* 0x084fea0000001804 */
[----:B------:R-:W-:Y:S02]  /*4060*/  FSEL R148, R226, -INF , P0 ;  /* 0xff800000e2947808 */ /* 0x000fe40000000000 */
[----:B------:R-:W-:Y:S01]  /*4070*/  ISETP.GT.AND P0, PT, R161, 0x40, PT ;  /* 0x00000040a100780c */ /* 0x000fe20003f04270 */
[C---:B------:R-:W-:Y:S01]  /*4080*/  HMMA.16816.F32 R8, R140.reuse, R136, R8 ;  /* 0x000000888c08723c */ /* 0x040fe20000001808 */
[----:B------:R-:W-:Y:S03]  /*4090*/  MUFU.EX2 R158, R158 ;  /* 0x0000009e009e7308 */ /* 0x000fe60000000800 */
[--C-:B------:R-:W-:Y:S01]  /*40a0*/  FFMA.FTZ R159, R148, c[0x0][0x29c], -R249.reuse ;  /* 0x0000a700949f7a23 */ /* 0x100fe200000108f9 */
[----:B------:R-:W-:Y:S01]  /*40b0*/  FSEL R152, R229, -INF , P0 ;  /* 0xff800000e5987808 */ /* 0x000fe20000000000 */
[----:B------:R-:W-:Y:S01]  /*40c0*/  LDSM.16.M88.4 R148, [R172+0xa080] ;  /* 0x00a08000ac94783b */ /* 0x000fe20000000200 */
[C---:B------:R-:W-:Y:S01]  /*40d0*/  ISETP.GT.AND P0, PT, R161.reuse, 0x41, PT ;  /* 0x00000041a100780c */ /* 0x040fe20003f04270 */
[-C--:B------:R-:W-:Y:S03]  /*40e0*/  HMMA.16816.F32 R12, R140, R138.reuse, R12 ;  /* 0x0000008a8c0c723c */ /* 0x080fe6000000180c */
[----:B------:R-:W-:Y:S01]  /*40f0*/  MUFU.EX2 R159, R159 ;  /* 0x0000009f009f7308 */ /* 0x000fe20000000800 */
[--C-:B------:R-:W-:Y:S01]  /*4100*/  FFMA.FTZ R160, R152, c[0x0][0x29c], -R249.reuse ;  /* 0x0000a70098a07a23 */ /* 0x100fe200000108f9 */
[----:B------:R-:W-:Y:S01]  /*4110*/  FSEL R162, R230, -INF , P0 ;  /* 0xff800000e6a27808 */ /* 0x000fe20000000000 */
[----:B------:R-:W-:Y:S01]  /*4120*/  LDSM.16.M88.4 R152, [R2+0x13880] ;  /* 0x013880000298783b */ /* 0x000fe20000000200 */
[----:B------:R-:W-:Y:S01]  /*4130*/  ISETP.GT.AND P0, PT, R161, 0x60, PT ;  /* 0x00000060a100780c */ /* 0x000fe20003f04270 */
[C---:B------:R-:W-:Y:S05]  /*4140*/  HMMA.16816.F32 R16, R132.reuse, R138, R16 ;  /* 0x0000008a8410723c */ /* 0x040fea0000001810 */
[----:B------:R-:W-:Y:S01]  /*4150*/  MUFU.EX2 R160, R160 ;  /* 0x000000a000a07308 */ /* 0x000fe20000000800 */
        /* <DEDUP_REMOVED lines=11> */
[----:B------:R-:W-:Y:S02]  /*4210*/  MUFU.EX2 R145, R145 ;  /* 0x0000009100917308 */ /* 0x000fe40000000800 */
[----:B------:R-:W-:Y:S02]  /*4220*/  FSEL R140, R244, -INF , P0 ;  /* 0xff800000f48c7808 */ /* 0x000fe40000000000 */
[C---:B------:R-:W-:Y:S02]  /*4230*/  ISETP.GT.AND P0, PT, R141.reuse, RZ, PT ;  /* 0x000000ff8d00720c */ /* 0x040fe40003f04270 */
[C---:B------:R-:W-:Y:S01]  /*4240*/  ISETP.GT.AND P6, PT, R141.reuse, 0x21, PT ;  /* 0x000000218d00780c */ /* 0x040fe20003fc4270 */
[----:B------:R-:W-:Y:S01]  /*4250*/  FFMA.FTZ R249, R140, c[0x0][0x29c], -R249 ;  /* 0x0000a7008cf97a23 */ /* 0x000fe200000108f9 */
[----:B------:R-:W-:Y:S02]  /*4260*/  ISETP.GT.AND P1, PT, R141, 0x40, PT ;  /* 0x000000408d00780c */ /* 0x000fe40003f24270 */
[----:B------:R-:W-:Y:S01]  /*4270*/  FSEL R143, R213, -INF , P0 ;  /* 0xff800000d58f7808 */ /* 0x000fe20000000000 */
[----:B------:R-:W-:Y:S01]  /*4280*/  MUFU.EX2 R2, R2 ;  /* 0x0000000200027308 */ /* 0x000fe20000000800 */
        /* <DEDUP_REMOVED lines=8> */
[----:B------:R-:W-:Y:S01]  /*4310*/  MUFU.EX2 R249, R249 ;  /* 0x000000f900f97308 */ /* 0x000fe20000000800 */
[----:B------:R-:W-:Y:S01]  /*4320*/  FSEL R147, R227, -INF , P0 ;  /* 0xff800000e3937808 */ /* 0x000fe20000000000 */
[--C-:B------:R-:W-:Y:S01]  /*4330*/  FFMA.FTZ R144, R143, c[0x0][0x29c], -R248.reuse ;  /* 0x0000a7008f907a23 */ /* 0x100fe200000108f8 */
[----:B------:R-:W-:Y:S02]  /*4340*/  ISETP.GT.AND P0, PT, R141, 0x41, PT ;  /* 0x000000418d00780c */ /* 0x000fe40003f04270 */
[C---:B------:R-:W-:Y:S04]  /*4350*/  HMMA.16816.F32 R16, R136.reuse, R150, R16 ;  /* 0x000000968810723c */ /* 0x040fe80000001810 */
[----:B------:R-:W-:Y:S01]  /*4360*/  FSEL R163, R231, -INF , P1 ;  /* 0xff800000e7a37808 */ /* 0x000fe20000800000 */
[----:B------:R5:W-:Y:S01]  /*4370*/  MUFU.EX2 R143, R144 ;  /* 0x00000090008f7308 */ /* 0x000be20000000800 */
[----:B------:R-:W-:Y:S01]  /*4380*/  ISETP.GT.AND P1, PT, R141, 0x61, PT ;  /* 0x000000618d00780c */ /* 0x000fe20003f24270 */
[----:B------:R-:W-:Y:S01]  /*4390*/  FFMA.FTZ R231, -R231, R231, 1 ;  /* 0x3f800000e7e77423 */ /* 0x000fe200000101e7 */
[-C--:B-1----:R-:W-:Y:S04]  /*43a0*/  HMMA.16816.F32 R20, R136, R132.reuse, R20 ;  /* 0x000000848814723c */ /* 0x082fe80000001814 */
[--C-:B--2---:R-:W-:Y:S01]  /*43b0*/  FFMA.FTZ R142, R147, c[0x0][0x29c], -R248.reuse ;  /* 0x0000a700938e7a23 */ /* 0x104fe200000108f8 */
[----:B------:R-:W-:Y:S02]  /*43c0*/  FSEL R147, R228, -INF , P6 ;  /* 0xff800000e4937808 */ /* 0x000fe40003000000 */
        /* <DEDUP_REMOVED lines=13> */
[----:B------:R-:W2:Y:S03]  /*44a0*/  LDS R138, [R240+0x182a0] ;  /* 0x0182a000f08a7984 */ /* 0x000ea60000000800 */
[----:B------:R-:W-:Y:S01]  /*44b0*/  ISETP.GT.AND P0, PT, R149, RZ, PT ;  /* 0x000000ff9500720c */ /* 0x000fe20003f04270 */
[--C-:B-----5:R-:W-:Y:S01]  /*44c0*/  FFMA.FTZ R144, R163, c[0x0][0x29c], -R248.reuse ;  /* 0x0000a700a3907a23 */ /* 0x120fe200000108f8 */
[----:B------:R-:W-:Y:S01]  /*44d0*/  ISETP.GT.AND P6, PT, R149, 0x1, PT ;  /* 0x000000019500780c */ /* 0x000fe20003fc4270 */
[--C-:B------:R-:W-:Y:S01]  /*44e0*/  FFMA.FTZ R167, R167, c[0x0][0x29c], -R248.reuse ;  /* 0x0000a700a7a77a23 */ /* 0x100fe200000108f8 */
[----:B------:R-:W-:Y:S02]  /*44f0*/  FSEL R151, R247, -INF , P1 ;  /* 0xff800000f7977808 */ /* 0x000fe40000800000 */
        /* <DEDUP_REMOVED lines=9> */
[----:B------:R-:W-:Y:S01]  /*4590*/  FFMA.FTZ R150, R150, c[0x0][0x29c], -R245 ;  /* 0x0000a70096967a23 */ /* 0x000fe200000108f5 */
[C---:B------:R-:W-:Y:S01]  /*45a0*/  ISETP.GT.AND P1, PT, R149.reuse, 0x41, PT ;  /* 0x000000419500780c */ /* 0x040fe20003f24270 */
[----:B------:R-:W5:Y:S01]  /*45b0*/  MUFU.EX2 R167, R167 ;  /* 0x000000a700a77308 */ /* 0x000f620000000800 */
[----:B------:R-:W-:Y:S01]  /*45c0*/  FSEL R146, R222, -INF , P0 ;  /* 0xff800000de927808 */ /* 0x000fe20000000000 */
[--C-:B-1----:R-:W-:Y:S01]  /*45d0*/  FADD.FTZ R154, R4, -R141.reuse ;  /* 0x8000008d049a7221 */ /* 0x102fe20000010000 */
[----:B------:R-:W-:Y:S01]  /*45e0*/  ISETP.GT.AND P0, PT, R149, 0x60, PT ;  /* 0x000000609500780c */ /* 0x000fe20003f04270 */
[----:B------:R-:W-:Y:S01]  /*45f0*/  FADD.FTZ R155, R5, -R141 ;  /* 0x8000008d059b7221 */ /* 0x000fe20000010000 */
[----:B------:R-:W-:Y:S01]  /*4600*/  FSEL R164, R233, -INF , P6 ;  /* 0xff800000e9a47808 */ /* 0x000fe20003000000 */
[----:B---3--:R-:W-:Y:S01]  /*4610*/  FMUL.FTZ R153, R3, R154 ;  /* 0x0000009a03997220 */ /* 0x008fe20000410000 */
[----:B------:R-:W-:Y:S01]  /*4620*/  ISETP.GT.AND P6, PT, R149, 0x61, PT ;  /* 0x000000619500780c */ /* 0x000fe20003fc4270 */
[----:B----4-:R-:W-:Y:S01]  /*4630*/  FMUL.FTZ R154, R156, R155 ;  /* 0x0000009b9c9a7220 */ /* 0x010fe20000410000 */
[----:B------:R-:W-:Y:S01]  /*4640*/  IADD3 R157, R157, 0x28, RZ ;  /* 0x000000289d9d7810 */ /* 0x000fe20007ffe0ff */
[----:B------:R1:W-:Y:S01]  /*4650*/  MUFU.EX2 R149, R161 ;  /* 0x000000a100957308 */ /* 0x0003e20000000800 */
[----:B------:R-:W-:Y:S01]  /*4660*/  FSEL R250, R234, -INF , P1 ;  /* 0xff800000eafa7808 */ /* 0x000fe20000800000 */
[--C-:B------:R-:W-:Y:S01]  /*4670*/  FFMA.FTZ R146, R146, c[0x0][0x29c], -R245.reuse ;  /* 0x0000a70092927a23 */ /* 0x100fe200000108f5 */
[----:B------:R-:W-:Y:S01]  /*4680*/  IMNMX R166, R212, R157, PT ;  /* 0x0000009dd4a67217 */ /* 0x000fe20003800200 */
[----:B------:R-:W-:Y:S01]  /*4690*/  FMUL.FTZ R153, R153, R216 ;  /* 0x000000d899997220 */ /* 0x000fe20000410000 */
[----:B------:R-:W-:Y:S01]  /*46a0*/  FSEL R170, R237, -INF , P0 ;  /* 0xff800000edaa7808 */ /* 0x000fe20000000000 */
[----:B------:R-:W-:Y:S01]  /*46b0*/  FMUL.FTZ R154, R154, R217 ;  /* 0x000000d99a9a7220 */ /* 0x000fe20000410000 */
[----:B------:R-:W-:Y:S01]  /*46c0*/  ISETP.GT.AND P0, PT, R166, 0x1, PT ;  /* 0x00000001a600780c */ /* 0x000fe20003f04270 */
[--C-:B------:R-:W-:Y:S01]  /*46d0*/  FFMA.FTZ R148, R148, c[0x0][0x29c], -R245.reuse ;  /* 0x0000a70094947a23 */ /* 0x100fe200000108f5 */
[----:B------:R-:W-:Y:S01]  /*46e0*/  ISETP.GT.AND P1, PT, R166, RZ, PT ;  /* 0x000000ffa600720c */ /* 0x000fe20003f24270 */
[----:B------:R3:W-:Y:S01]  /*46f0*/  MUFU.EX2 R171, R150 ;  /* 0x0000009600ab7308 */ /* 0x0007e20000000800 */
[----:B------:R-:W-:Y:S01]  /*4700*/  FSEL R163, R220, -INF , P0 ;  /* 0xff800000dca37808 */ /* 0x000fe20000000000 */
[--C-:B------:R-:W-:Y:S01]  /*4710*/  FFMA.FTZ R164, R164, c[0x0][0x29c], -R245.reuse ;  /* 0x0000a700a4a47a23 */ /* 0x100fe200000108f5 */
[----:B------:R-:W-:Y:S01]  /*4720*/  FSEL R168, R238, -INF , P6 ;  /* 0xff800000eea87808 */ /* 0x000fe20003000000 */
[--C-:B------:R-:W-:Y:S01]  /*4730*/  FFMA.FTZ R250, R250, c[0x0][0x29c], -R245.reuse ;  /* 0x0000a700fafa7a23 */ /* 0x100fe200000108f5 */
[----:B------:R-:W-:Y:S01]  /*4740*/  ISETP.GT.AND P6, PT, R166, 0x20, PT ;  /* 0x00000020a600780c */ /* 0x000fe20003fc4270 */
[----:B------:R-:W-:Y:S01]  /*4750*/  FFMA.FTZ R163, R163, c[0x0][0x29c], -R242 ;  /* 0x0000a700a3a37a23 */ /* 0x000fe200000108f2 */
[----:B------:R-:W-:Y:S01]  /*4760*/  FSEL R165, R219, -INF , P1 ;  /* 0xff800000dba57808 */ /* 0x000fe20000800000 */
[----:B--2---:R-:W-:Y:S01]  /*4770*/  FADD.FTZ R34, R34, -R138 ;  /* 0x8000008a22227221 */ /* 0x004fe20000010000 */
[C---:B------:R-:W-:Y:S01]  /*4780*/  ISETP.GT.AND P1, PT, R166.reuse, 0x21, PT ;  /* 0x00000021a600780c */ /* 0x040fe20003f24270 */
[----:B------:R-:W-:Y:S01]  /*4790*/  MUFU.EX2 R148, R148 ;  /* 0x0000009400947308 */ /* 0x000fe20000000800 */
[----:B------:R-:W-:Y:S01]  /*47a0*/  ISETP.GT.AND P0, PT, R166, 0x40, PT ;  /* 0x00000040a600780c */ /* 0x000fe20003f04270 */
[--C-:B------:R-:W-:Y:S01]  /*47b0*/  FFMA.FTZ R165, R165, c[0x0][0x29c], -R242.reuse ;  /* 0x0000a700a5a57a23 */ /* 0x100fe200000108f2 */
[----:B------:R-:W-:Y:S01]  /*47c0*/  FSEL R157, R224, -INF , P1 ;  /* 0xff800000e09d7808 */ /* 0x000fe20000800000 */
[----:B-----5:R-:W-:Y:S01]  /*47d0*/  FMUL.FTZ R34, R167, R34 ;  /* 0x00000022a7227220 */ /* 0x020fe20000410000 */
[----:B-1----:R-:W-:Y:S01]  /*47e0*/  FSEL R161, R223, -INF , P6 ;  /* 0xff800000dfa17808 */ /* 0x002fe20003000000 */
[----:B------:R-:W-:Y:S01]  /*47f0*/  FFMA.FTZ R170, R170, c[0x0][0x29c], -R245 ;  /* 0x0000a700aaaa7a23 */ /* 0x000fe200000108f5 */
[----:B------:R-:W-:Y:S01]  /*4800*/  FSEL R151, R235, -INF , P0 ;  /* 0xff800000eb977808 */ /* 0x000fe20000000000 */
        /* <DEDUP_REMOVED lines=15> */
[----:B------:R-:W-:Y:S01]  /*4900*/  F2FP.PACK_AB R3, R159, R158 ;  /* 0x0000009e9f03723e */ /* 0x000fe200000000ff */
[----:B------:R-:W-:Y:S01]  /*4910*/  FFMA.FTZ R242, R139, c[0x0][0x29c], -R242 ;  /* 0x0000a7008bf27a23 */ /* 0x000fe200000108f2 */
[----:B------:R-:W-:Y:S01]  /*4920*/  F2FP.PACK_AB R154, R154, R153 ;  /* 0x000000999a9a723e */ /* 0x000fe200000000ff */
[--C-:B------:R-:W-:Y:S01]  /*4930*/  FADD.FTZ R139, R16, -R141.reuse ;  /* 0x8000008d108b7221 */ /* 0x100fe20000010000 */
[----:B------:R-:W-:Y:S01]  /*4940*/  MUFU.EX2 R152, R152 ;  /* 0x0000009800987308 */ /* 0x000fe20000000800 */
[--C-:B------:R-:W-:Y:S01]  /*4950*/  FADD.FTZ R16, R17, -R141.reuse ;  /* 0x8000008d11107221 */ /* 0x100fe20000010000 */
[----:B------:R-:W-:Y:S01]  /*4960*/  PLOP3.LUT P0, PT, PT, PT, UP0, 0x80, 0x0 ;  /* 0x000000000000781c */ /* 0x000fe20003f0f008 */
[--C-:B------:R-:W-:Y:S02]  /*4970*/  FADD.FTZ R153, R20, -R141.reuse ;  /* 0x8000008d14997221 */ /* 0x100fe40000010000 */
[----:B------:R-:W-:Y:S02]  /*4980*/  FMUL.FTZ R16, R159, R16 ;  /* 0x000000109f107220 */ /* 0x000fe40000410000 */
[--C-:B------:R-:W-:Y:S02]  /*4990*/  FADD.FTZ R159, R6, -R138.reuse ;  /* 0x8000008a069f7221 */ /* 0x100fe40000010000 */
[----:B------:R-:W-:Y:S01]  /*49a0*/  FMUL.FTZ R153, R160, R153 ;  /* 0x00000099a0997220 */ /* 0x000fe20000410000 */
[----:B------:R1:W-:Y:S01]  /*49b0*/  MUFU.EX2 R17, R146 ;  /* 0x0000009200117308 */ /* 0x0003e20000000800 */
[----:B------:R-:W-:Y:S01]  /*49c0*/  FMUL.FTZ R159, R140, R159 ;  /* 0x0000009f8c9f7220 */ /* 0x000fe20000410000 */
[----:B------:R-:W-:Y:S01]  /*49d0*/  F2FP.PACK_AB R140, R143, R140 ;  /* 0x0000008c8f8c723e */ /* 0x000fe200000000ff */
[----:B------:R-:W-:Y:S01]  /*49e0*/  FMUL.FTZ R21, R16, R21 ;  /* 0x0000001510157220 */ /* 0x000fe20000410000 */
[----:B------:R-:W-:Y:S01]  /*49f0*/  F2FP.PACK_AB R160, R145, R160 ;  /* 0x000000a091a0723e */ /* 0x000fe200000000ff */
[----:B------:R-:W-:Y:S02]  /*4a00*/  FMUL.FTZ R139, R158, R139 ;  /* 0x0000008b9e8b7220 */ /* 0x000fe40000410000 */
[----:B------:R-:W-:Y:S02]  /*4a10*/  FFMA.FTZ R20, -R225, R225, 1 ;  /* 0x3f800000e1147423 */ /* 0x000fe400000101e1 */
[----:B------:R-:W-:Y:S01]  /*4a20*/  FFMA.FTZ R16, -R229, R229, 1 ;  /* 0x3f800000e5107423 */ /* 0x000fe200000101e5 */
[----:B------:R-:W-:Y:S01]  /*4a30*/  MUFU.EX2 R164, R164 ;  /* 0x000000a400a47308 */ /* 0x000fe20000000800 */
[--C-:B------:R-:W-:Y:S02]  /*4a40*/  FADD.FTZ R145, R32, -R141.reuse ;  /* 0x8000008d20917221 */ /* 0x100fe40000010000 */
[----:B------:R-:W-:Y:S01]  /*4a50*/  FADD.FTZ R32, R33, -R141 ;  /* 0x8000008d21207221 */ /* 0x000fe20000010000 */
[----:B------:R-:W-:Y:S01]  /*4a60*/  F2FP.PACK_AB R33, R249, R2 ;  /* 0x00000002f921723e */ /* 0x000fe200000000ff */
[----:B------:R-:W-:Y:S02]  /*4a70*/  FMUL.FTZ R20, R139, R20 ;  /* 0x000000148b147220 */ /* 0x000fe40000410000 */
[----:B------:R-:W-:Y:S02]  /*4a80*/  FFMA.FTZ R139, -R230, R230, 1 ;  /* 0x3f800000e68b7423 */ /* 0x000fe400000101e6 */
[----:B------:R-:W-:Y:S01]  /*4a90*/  FMUL.FTZ R16, R153, R16 ;  /* 0x0000001099107220 */ /* 0x000fe20000410000 */
[----:B------:R-:W-:Y:S01]  /*4aa0*/  F2FP.PACK_AB R21, R21, R20 ;  /* 0x000000141515723e */ /* 0x000fe200000000ff */
[----:B------:R-:W-:Y:S01]  /*4ab0*/  FMUL.FTZ R145, R2, R145 ;  /* 0x0000009102917220 */ /* 0x000fe20000410000 */
[----:B------:R-:W-:Y:S01]  /*4ac0*/  MUFU.EX2 R141, R250 ;  /* 0x000000fa008d7308 */ /* 0x000fe20000000800 */
[----:B------:R-:W-:Y:S02]  /*4ad0*/  FMUL.FTZ R32, R249, R32 ;  /* 0x00000020f9207220 */ /* 0x000fe40000410000 */
[--C-:B-1----:R-:W-:Y:S02]  /*4ae0*/  FADD.FTZ R146, R7, -R138.reuse ;  /* 0x8000008a07927221 */ /* 0x102fe40000010000 */
[----:B------:R-:W-:Y:S02]  /*4af0*/  FFMA.FTZ R2, -R243, R243, 1 ;  /* 0x3f800000f3027423 */ /* 0x000fe400000101f3 */
[----:B------:R-:W-:Y:S02]  /*4b00*/  FMUL.FTZ R146, R143, R146 ;  /* 0x000000928f927220 */ /* 0x000fe40000410000 */
[----:B------:R-:W1:Y:S01]  /*4b10*/  LDS R143, [R240+0x18300] ;  /* 0x01830000f08f7984 */ /* 0x000e620000000800 */
[----:B------:R-:W-:Y:S01]  /*4b20*/  FFMA.FTZ R153, -R244, R244, 1 ;  /* 0x3f800000f4997423 */ /* 0x000fe200000101f4 */
[----:B------:R-:W2:Y:S01]  /*4b30*/  MUFU.EX2 R248, R248 ;  /* 0x000000f800f87308 */ /* 0x000ea20000000800 */
[----:B------:R-:W-:Y:S01]  /*4b40*/  FMUL.FTZ R139, R150, R139 ;  /* 0x0000008b968b7220 */ /* 0x000fe20000410000 */
[----:B------:R-:W3:Y:S01]  /*4b50*/  LDS R240, [R240+0x18320] ;  /* 0x01832000f0f07984 */ /* 0x000ee20000000800 */
[----:B------:R-:W-:Y:S02]  /*4b60*/  FMUL.FTZ R2, R145, R2 ;  /* 0x0000000291027220 */ /* 0x000fe40000410000 */
[----:B------:R-:W-:Y:S01]  /*4b70*/  FMUL.FTZ R153, R32, R153 ;  /* 0x0000009920997220 */ /* 0x000fe20000410000 */
[----:B------:R-:W-:Y:S01]  /*4b80*/  F2FP.PACK_AB R16, R139, R16 ;  /* 0x000000108b10723e */ /* 0x000fe200000000ff */
[----:B------:R-:W-:Y:S01]  /*4b90*/  FFMA.FTZ R145, -R214, R214, 1 ;  /* 0x3f800000d6917423 */ /* 0x000fe200000101d6 */
[----:B------:R-:W-:Y:S01]  /*4ba0*/  STS [R205+0x18480], R156 ;  /* 0x0184809ccd007388 */ /* 0x000fe20000000800 */
[--C-:B------:R-:W-:Y:S01]  /*4bb0*/  FADD.FTZ R139, R18, -R138.reuse ;  /* 0x8000008a128b7221 */ /* 0x100fe20000010000 */
[----:B------:R-:W-:Y:S01]  /*4bc0*/  F2FP.PACK_AB R153, R153, R2 ;  /* 0x000000029999723e */ /* 0x000fe200000000ff */
[--C-:B------:R-:W-:Y:S01]  /*4bd0*/  FADD.FTZ R2, R19, -R138.reuse ;  /* 0x8000008a13027221 */ /* 0x100fe20000010000 */
[----:B------:R-:W-:Y:S01]  /*4be0*/  MUFU.EX2 R165, R165 ;  /* 0x000000a500a57308 */ /* 0x000fe20000000800 */
[----:B------:R-:W-:Y:S01]  /*4bf0*/  FFMA.FTZ R32, -R213, R213, 1 ;  /* 0x3f800000d5207423 */ /* 0x000fe200000101d5 */
[----:B------:R-:W-:Y:S01]  /*4c00*/  STS [R205+0x18880], R140 ;  /* 0x0188808ccd007388 */ /* 0x000fe20000000800 */
[----:B------:R-:W-:Y:S01]  /*4c10*/  FMUL.FTZ R145, R146, R145 ;  /* 0x0000009192917220 */ /* 0x000fe20000410000 */
[C---:B------:R-:W-:Y:S01]  /*4c20*/  F2FP.PACK_AB R19, R147.reuse, R142 ;  /* 0x0000008e9313723e */ /* 0x040fe200000000ff */
[----:B------:R-:W-:Y:S01]  /*4c30*/  FMUL.FTZ R139, R142, R139 ;  /* 0x0000008b8e8b7220 */ /* 0x000fe20000410000 */
[----:B------:R4:W-:Y:S01]  /*4c40*/  STS [R208], R3 ;  /* 0x00000003d0007388 */ /* 0x0009e20000000800 */
[----:B------:R-:W-:Y:S02]  /*4c50*/  FMUL.FTZ R2, R147, R2 ;  /* 0x0000000293027220 */ /* 0x000fe40000410000 */
[----:B------:R-:W-:Y:S01]  /*4c60*/  FMUL.FTZ R32, R159, R32 ;  /* 0x000000209f207220 */ /* 0x000fe20000410000 */
[----:B------:R-:W-:Y:S01]  /*4c70*/  MUFU.EX2 R161, R161 ;  /* 0x000000a100a17308 */ /* 0x000fe20000000800 */
[--C-:B------:R-:W-:Y:S01]  /*4c80*/  FADD.FTZ R18, R23, -R138.reuse ;  /* 0x8000008a17127221 */ /* 0x100fe20000010000 */
[----:B------:R-:W-:Y:S01]  /*4c90*/  STS [R208+0x400], R19 ;  /* 0x00040013d0007388 */ /* 0x000fe20000000800 */
[----:B------:R-:W-:Y:S01]  /*4ca0*/  FFMA.FTZ R20, -R227, R227, 1 ;  /* 0x3f800000e3147423 */ /* 0x000fe200000101e3 */
[----:B------:R-:W-:Y:S01]  /*4cb0*/  F2FP.PACK_AB R32, R145, R32 ;  /* 0x000000209120723e */ /* 0x000fe200000000ff */
[----:B------:R-:W-:Y:S01]  /*4cc0*/  FFMA.FTZ R23, -R228, R228, 1 ;  /* 0x3f800000e4177423 */ /* 0x000fe200000101e4 */
[----:B--2---:R-:W-:Y:S01]  /*4cd0*/  F2FP.PACK_AB R167, R248, R167 ;  /* 0x000000a7f8a7723e */ /* 0x004fe200000000ff */
[----:B------:R-:W-:Y:S02]  /*4ce0*/  FMUL.FTZ R20, R139, R20 ;  /* 0x000000148b147220 */ /* 0x000fe40000410000 */
[----:B------:R-:W-:Y:S01]  /*4cf0*/  FMUL.FTZ R23, R2, R23 ;  /* 0x0000001702177220 */ /* 0x000fe20000410000 */
[----:B------:R-:W-:Y:S01]  /*4d00*/  MUFU.EX2 R151, R151 ;  /* 0x0000009700977308 */ /* 0x000fe20000000800 */
[--C-:B------:R-:W-:Y:S02]  /*4d10*/  FADD.FTZ R145, R22, -R138.reuse ;  /* 0x8000008a16917221 */ /* 0x100fe40000010000 */
[----:B------:R-:W-:Y:S01]  /*4d20*/  FMUL.FTZ R18, R149, R18 ;  /* 0x0000001295127220 */ /* 0x000fe20000410000 */
[----:B------:R-:W-:Y:S01]  /*4d30*/  F2FP.PACK_AB R23, R23, R20 ;  /* 0x000000141717723e */ /* 0x000fe200000000ff */
[----:B------:R-:W-:Y:S01]  /*4d40*/  FMUL.FTZ R22, R144, R145 ;  /* 0x0000009190167220 */ /* 0x000fe20000410000 */
[----:B------:R-:W-:Y:S01]  /*4d50*/  F2FP.PACK_AB R144, R149, R144 ;  /* 0x000000909590723e */ /* 0x000fe200000000ff */
[----:B------:R-:W-:Y:S02]  /*4d60*/  FFMA.FTZ R139, -R232, R232, 1 ;  /* 0x3f800000e88b7423 */ /* 0x000fe400000101e8 */
[----:B------:R-:W-:Y:S01]  /*4d70*/  FFMA.FTZ R145, -R246, R246, 1 ;  /* 0x3f800000f6917423 */ /* 0x000fe200000101f6 */
[----:B------:R-:W2:Y:S01]  /*4d80*/  MUFU.EX2 R2, R163 ;  /* 0x000000a300027308 */ /* 0x000ea20000000800 */
[----:B------:R-:W-:Y:S02]  /*4d90*/  FMUL.FTZ R139, R18, R139 ;  /* 0x0000008b128b7220 */ /* 0x000fe40000410000 */
[----:B------:R-:W-:Y:S02]  /*4da0*/  FMUL.FTZ R34, R34, R145 ;  /* 0x0000009122227220 */ /* 0x000fe40000410000 */
[--C-:B-1----:R-:W-:Y:S02]  /*4db0*/  FADD.FTZ R145, R8, -R143.reuse ;  /* 0x8000008f08917221 */ /* 0x102fe40000010000 */
[--C-:B------:R-:W-:Y:S01]  /*4dc0*/  FADD.FTZ R18, R13, -R143.reuse ;  /* 0x8000008f0d127221 */ /* 0x100fe20000010000 */
[----:B------:R-:W-:Y:S01]  /*4dd0*/  F2FP.PACK_AB R13, R17, R148 ;  /* 0x00000094110d723e */ /* 0x000fe200000000ff */
[----:B------:R-:W-:Y:S01]  /*4de0*/  FADD.FTZ R8, R9, -R143 ;  /* 0x8000008f09087221 */ /* 0x000fe20000010000 */
[----:B------:R-:W1:Y:S01]  /*4df0*/  MUFU.EX2 R20, R157 ;  /* 0x0000009d00147308 */ /* 0x000e620000000800 */
[----:B------:R-:W-:Y:S02]  /*4e00*/  FMUL.FTZ R22, R22, R231 ;  /* 0x000000e716167220 */ /* 0x000fe40000410000 */
[----:B------:R-:W-:Y:S02]  /*4e10*/  FMUL.FTZ R8, R171, R8 ;  /* 0x00000008ab087220 */ /* 0x000fe40000410000 */
[----:B------:R-:W-:Y:S01]  /*4e20*/  FMUL.FTZ R18, R17, R18 ;  /* 0x0000001211127220 */ /* 0x000fe20000410000 */
[----:B------:R-:W-:Y:S01]  /*4e30*/  F2FP.PACK_AB R22, R139, R22 ;  /* 0x000000168b16723e */ /* 0x000fe200000000ff */
[----:B------:R-:W-:Y:S02]  /*4e40*/  FFMA.FTZ R17, -R218, R218, 1 ;  /* 0x3f800000da117423 */ /* 0x000fe400000101da */
[----:B------:R-:W-:Y:S01]  /*4e50*/  FFMA.FTZ R139, -R222, R222, 1 ;  /* 0x3f800000de8b7423 */ /* 0x000fe200000101de */
[----:B------:R-:W-:Y:S01]  /*4e60*/  MUFU.EX2 R170, R170 ;  /* 0x000000aa00aa7308 */ /* 0x000fe20000000800 */
[----:B------:R-:W-:Y:S02]  /*4e70*/  FMUL.FTZ R17, R8, R17 ;  /* 0x0000001108117220 */ /* 0x000fe40000410000 */
[----:B------:R-:W-:Y:S02]  /*4e80*/  FFMA.FTZ R245, R168, c[0x0][0x29c], -R245 ;  /* 0x0000a700a8f57a23 */ /* 0x000fe400000108f5 */
[--C-:B------:R-:W-:Y:S02]  /*4e90*/  FADD.FTZ R8, R25, -R143.reuse ;  /* 0x8000008f19087221 */ /* 0x100fe40000010000 */
[--C-:B------:R-:W-:Y:S02]  /*4ea0*/  FADD.FTZ R25, R28, -R143.reuse ;  /* 0x8000008f1c197221 */ /* 0x100fe40000010000 */
[----:B------:R-:W-:Y:S01]  /*4eb0*/  FMUL.FTZ R18, R18, R139 ;  /* 0x0000008b12127220 */ /* 0x000fe20000410000 */
[----:B------:R-:W-:Y:S01]  /*4ec0*/  MUFU.EX2 R28, R169 ;  /* 0x000000a9001c7308 */ /* 0x000fe20000000800 */
[--C-:B------:R-:W-:Y:S02]  /*4ed0*/  FADD.FTZ R139, R24, -R143.reuse ;  /* 0x8000008f188b7221 */ /* 0x100fe40000010000 */
[----:B------:R-:W-:Y:S02]  /*4ee0*/  FADD.FTZ R35, R35, -R138 ;  /* 0x8000008a23237221 */ /* 0x000fe40000010000 */
[----:B------:R-:W-:Y:S01]  /*4ef0*/  FMUL.FTZ R145, R152, R145 ;  /* 0x0000009198917220 */ /* 0x000fe20000410000 */
[----:B------:R-:W-:Y:S01]  /*4f00*/  F2FP.PACK_AB R152, R171, R152 ;  /* 0x00000098ab98723e */ /* 0x000fe200000000ff */
[--C-:B------:R-:W-:Y:S02]  /*4f10*/  FADD.FTZ R9, R12, -R143.reuse ;  /* 0x8000008f0c097221 */ /* 0x100fe40000010000 */
[----:B------:R-:W-:Y:S01]  /*4f20*/  FFMA.FTZ R12, -R215, R215, 1 ;  /* 0x3f800000d70c7423 */ /* 0x000fe200000101d7 */
[----:B------:R-:W5:Y:S01]  /*4f30*/  MUFU.EX2 R245, R245 ;  /* 0x000000f500f57308 */ /* 0x000f620000000800 */
[----:B------:R-:W-:Y:S01]  /*4f40*/  FMUL.FTZ R139, R164, R139 ;  /* 0x0000008ba48b7220 */ /* 0x000fe20000410000 */
[C---:B------:R-:W-:Y:S01]  /*4f50*/  F2FP.PACK_AB R164, R141.reuse, R164 ;  /* 0x000000a48da4723e */ /* 0x040fe200000000ff */
[----:B------:R-:W-:Y:S01]  /*4f60*/  FMUL.FTZ R8, R141, R8 ;  /* 0x000000088d087220 */ /* 0x000fe20000410000 */
[----:B------:R-:W-:Y:S01]  /*4f70*/  STS [R205+0x19480], R152 ;  /* 0x01948098cd007388 */ /* 0x000fe20000000800 */
[----:B------:R-:W-:Y:S02]  /*4f80*/  FFMA.FTZ R141, -R234, R234, 1 ;  /* 0x3f800000ea8d7423 */ /* 0x000fe400000101ea */
[----:B------:R-:W-:Y:S02]  /*4f90*/  FFMA.FTZ R138, -R247, R247, 1 ;  /* 0x3f800000f78a7423 */ /* 0x000fe400000101f7 */
[----:B------:R-:W-:Y:S01]  /*4fa0*/  FMUL.FTZ R35, R248, R35 ;  /* 0x00000023f8237220 */ /* 0x000fe20000410000 */
[----:B------:R-:W-:Y:S01]  /*4fb0*/  MUFU.EX2 R155, R155 ;  /* 0x0000009b009b7308 */ /* 0x000fe20000000800 */
[----:B------:R-:W-:Y:S02]  /*4fc0*/  FMUL.FTZ R12, R145, R12 ;  /* 0x0000000c910c7220 */ /* 0x000fe40000410000 */
[----:B------:R-:W-:Y:S01]  /*4fd0*/  FMUL.FTZ R141, R8, R141 ;  /* 0x0000008d088d7220 */ /* 0x000fe20000410000 */
[----:B--2---:R-:W-:Y:S01]  /*4fe0*/  F2FP.PACK_AB R8, R2, R165 ;  /* 0x000000a50208723e */ /* 0x004fe200000000ff */
[----:B------:R-:W-:Y:S01]  /*4ff0*/  FMUL.FTZ R35, R35, R138 ;  /* 0x0000008a23237220 */ /* 0x000fe20000410000 */
[----:B------:R-:W-:Y:S01]  /*5000*/  F2FP.PACK_AB R12, R17, R12 ;  /* 0x0000000c110c723e */ /* 0x000fe200000000ff */
[----:B------:R-:W-:Y:S01]  /*5010*/  FMUL.FTZ R9, R148, R9 ;  /* 0x0000000994097220 */ /* 0x000fe20000410000 */
[----:B-1----:R-:W-:Y:S01]  /*5020*/  F2FP.PACK_AB R17, R20, R161 ;  /* 0x000000a11411723e */ /* 0x002fe200000000ff */
[----:B------:R-:W-:Y:S01]  /*5030*/  STS [R205+0x19880], R8 ;  /* 0x01988008cd007388 */ /* 0x000fe20000000800 */
[----:B------:R-:W4:Y:S01]  /*5040*/  MUFU.EX2 R242, R242 ;  /* 0x000000f200f27308 */ /* 0x000f220000000800 */
[----:B------:R-:W-:Y:S01]  /*5050*/  F2FP.PACK_AB R35, R35, R34 ;  /* 0x000000222323723e */ /* 0x000fe200000000ff */
[----:B------:R-:W-:Y:S01]  /*5060*/  FFMA.FTZ R34, -R221, R221, 1 ;  /* 0x3f800000dd227423 */ /* 0x000fe200000101dd */
[----:B------:R-:W-:Y:S01]  /*5070*/  STS [R208+0x1000], R13 ;  /* 0x0010000dd0007388 */ /* 0x000fe20000000800 */
[----:B------:R-:W-:Y:S01]  /*5080*/  FADD.FTZ R24, R29, -R143 ;  /* 0x8000008f1d187221 */ /* 0x000fe20000010000 */
[----:B-----5:R-:W-:Y:S01]  /*5090*/  F2FP.PACK_AB R29, R245, R170 ;  /* 0x000000aaf51d723e */ /* 0x020fe200000000ff */
[----:B------:R-:W-:Y:S01]  /*50a0*/  FMUL.FTZ R9, R9, R34 ;  /* 0x0000002209097220 */ /* 0x000fe20000410000 */
[----:B------:R-:W-:Y:S01]  /*50b0*/  STS [R208+0x1400], R17 ;  /* 0x00140011d0007388 */ /* 0x000fe20000000800 */
[--C-:B---3--:R-:W-:Y:S02]  /*50c0*/  FADD.FTZ R11, R11, -R240.reuse ;  /* 0x800000f00b0b7221 */ /* 0x108fe40000010000 */
[--C-:B------:R-:W-:Y:S01]  /*50d0*/  FADD.FTZ R10, R10, -R240.reuse ;  /* 0x800000f00a0a7221 */ /* 0x100fe20000010000 */
[----:B------:R-:W-:Y:S01]  /*50e0*/  STS [R205+0x1a480], R160 ;  /* 0x01a480a0cd007388 */ /* 0x000fe20000000800 */
[----:B------:R-:W-:Y:S01]  /*50f0*/  F2FP.PACK_AB R9, R18, R9 ;  /* 0x000000091209723e */ /* 0x000fe200000000ff */
[----:B------:R-:W-:Y:S01]  /*5100*/  FMUL.FTZ R11, R2, R11 ;  /* 0x0000000b020b7220 */ /* 0x000fe20000410000 */
[----:B------:R-:W-:Y:S01]  /*5110*/  F2FP.PACK_AB R18, R28, R151 ;  /* 0x000000971c12723e */ /* 0x000fe200000000ff */
[----:B------:R-:W-:Y:S01]  /*5120*/  STS [R205+0x1a880], R144 ;  /* 0x01a88090cd007388 */ /* 0x000fe20000000800 */
[--C-:B------:R-:W-:Y:S02]  /*5130*/  FADD.FTZ R15, R15, -R240.reuse ;  /* 0x800000f00f0f7221 */ /* 0x100fe40000010000 */
[----:B------:R-:W-:Y:S01]  /*5140*/  FFMA.FTZ R220, -R220, R220, 1 ;  /* 0x3f800000dcdc7423 */ /* 0x000fe200000101dc */
[----:B------:R-:W-:Y:S01]  /*5150*/  STS [R208+0x2000], R33 ;  /* 0x00200021d0007388 */ /* 0x000fe20000000800 */
[----:B------:R-:W-:Y:S02]  /*5160*/  FMUL.FTZ R10, R165, R10 ;  /* 0x0000000aa50a7220 */ /* 0x000fe40000410000 */
[--C-:B------:R-:W-:Y:S01]  /*5170*/  FADD.FTZ R14, R14, -R240.reuse ;  /* 0x800000f00e0e7221 */ /* 0x100fe20000010000 */
[----:B------:R-:W-:Y:S01]  /*5180*/  STS [R208+0x2400], R167 ;  /* 0x002400a7d0007388 */ /* 0x000fe20000000800 */
[----:B----4-:R-:W-:Y:S01]  /*5190*/  F2FP.PACK_AB R3, R242, R155 ;  /* 0x0000009bf203723e */ /* 0x010fe200000000ff */
[----:B------:R-:W-:Y:S02]  /*51a0*/  FFMA.FTZ R219, -R219, R219, 1 ;  /* 0x3f800000dbdb7423 */ /* 0x000fe400000101db */
        /* <DEDUP_REMOVED lines=8> */
[----:B------:R-:W-:Y:S01]  /*5230*/  FFMA.FTZ R224, -R224, R224, 1 ;  /* 0x3f800000e0e07423 */ /* 0x000fe200000101e0 */
[----:B------:R1:W-:Y:S01]  /*5240*/  STS [R208+0x3400], R3 ;  /* 0x00340003d0007388 */ /* 0x0003e20000000800 */
[----:B------:R-:W-:Y:S01]  /*5250*/  FMUL.FTZ R14, R14, R223 ;  /* 0x000000df0e0e7220 */ /* 0x000fe20000410000 */
[----:B------:R-:W-:Y:S01]  /*5260*/  F2FP.PACK_AB R10, R11, R10 ;  /* 0x0000000a0b0a723e */ /* 0x000fe200000000ff */
[----:B------:R-:W-:Y:S01]  /*5270*/  FMUL.FTZ R15, R15, R224 ;  /* 0x000000e00f0f7220 */ /* 0x000fe20000410000 */
[----:B------:R-:W-:Y:S01]  /*5280*/  BAR.SYNC.DEFER_BLOCKING 0x0 ;  /* 0x0000000000007b1d */ /* 0x000fe20000010000 */
[--C-:B------:R-:W-:Y:S02]  /*5290*/  FADD.FTZ R26, R26, -R240.reuse ;  /* 0x800000f01a1a7221 */ /* 0x100fe40000010000 */
[--C-:B------:R-:W-:Y:S01]  /*52a0*/  FADD.FTZ R27, R27, -R240.reuse ;  /* 0x800000f01b1b7221 */ /* 0x100fe20000010000 */
[----:B------:R-:W-:Y:S01]  /*52b0*/  F2FP.PACK_AB R15, R15, R14 ;  /* 0x0000000e0f0f723e */ /* 0x000fe200000000ff */
[----:B------:R-:W-:Y:S02]  /*52c0*/  FMUL.FTZ R26, R151, R26 ;  /* 0x0000001a971a7220 */ /* 0x000fe40000410000 */
[----:B------:R-:W-:Y:S02]  /*52d0*/  FMUL.FTZ R27, R28, R27 ;  /* 0x0000001b1c1b7220 */ /* 0x000fe40000410000 */
[----:B------:R-:W-:Y:S02]  /*52e0*/  FFMA.FTZ R34, -R233, R233, 1 ;  /* 0x3f800000e9227423 */ /* 0x000fe400000101e9 */
[----:B------:R-:W-:Y:S02]  /*52f0*/  FFMA.FTZ R235, -R235, R235, 1 ;  /* 0x3f800000ebeb7423 */ /* 0x000fe400000101eb */
[----:B------:R-:W-:Y:S02]  /*5300*/  FFMA.FTZ R236, -R236, R236, 1 ;  /* 0x3f800000ecec7423 */ /* 0x000fe400000101ec */
[--C-:B------:R-:W-:Y:S02]  /*5310*/  FADD.FTZ R30, R30, -R240.reuse ;  /* 0x800000f01e1e7221 */ /* 0x100fe40000010000 */
[----:B------:R-:W-:Y:S02]  /*5320*/  FADD.FTZ R31, R31, -R240 ;  /* 0x800000f01f1f7221 */ /* 0x000fe40000010000 */
[----:B------:R-:W-:Y:S02]  /*5330*/  FFMA.FTZ R138, -R237, R237, 1 ;  /* 0x3f800000ed8a7423 */ /* 0x000fe400000101ed */
[----:B------:R-:W-:Y:S01]  /*5340*/  FMUL.FTZ R34, R139, R34 ;  /* 0x000000228b227220 */ /* 0x000fe20000410000 */
[----:B-1----:R-:W-:Y:S01]  /*5350*/  MOV R3, UR5 ;  /* 0x0000000500037c02 */ /* 0x002fe20008000f00 */
[----:B------:R-:W-:Y:S01]  /*5360*/  FMUL.FTZ R26, R26, R235 ;  /* 0x000000eb1a1a7220 */ /* 0x000fe20000410000 */
[----:B------:R-:W-:Y:S01]  /*5370*/  STS [R205+0x1c480], R154 ;  /* 0x01c4809acd007388 */ /* 0x000fe20000000800 */
[----:B------:R-:W-:Y:S01]  /*5380*/  FMUL.FTZ R27, R27, R236 ;  /* 0x000000ec1b1b7220 */ /* 0x000fe20000410000 */
[----:B------:R-:W-:Y:S01]  /*5390*/  F2FP.PACK_AB R34, R141, R34 ;  /* 0x000000228d22723e */ /* 0x000fe200000000ff */
[----:B------:R-:W-:Y:S01]  /*53a0*/  FMUL.FTZ R25, R170, R25 ;  /* 0x00000019aa197220 */ /* 0x000fe20000410000 */
[----:B------:R-:W-:Y:S01]  /*53b0*/  STS [R205+0x1c880], R32 ;  /* 0x01c88020cd007388 */ /* 0x000fe20000000800 */
[----:B------:R-:W-:Y:S02]  /*53c0*/  FMUL.FTZ R24, R245, R24 ;  /* 0x00000018f5187220 */ /* 0x000fe40000410000 */
[----:B------:R-:W-:Y:S01]  /*53d0*/  FFMA.FTZ R143, -R238, R238, 1 ;  /* 0x3f800000ee8f7423 */ /* 0x000fe200000101ee */
[----:B------:R-:W-:Y:S01]  /*53e0*/  STS [R208+0x4000], R21 ;  /* 0x00400015d0007388 */ /* 0x000fe20000000800 */
[----:B------:R-:W-:Y:S02]  /*53f0*/  FMUL.FTZ R30, R155, R30 ;  /* 0x0000001e9b1e7220 */ /* 0x000fe40000410000 */
[----:B------:R-:W-:Y:S01]  /*5400*/  FMUL.FTZ R31, R242, R31 ;  /* 0x0000001ff21f7220 */ /* 0x000fe20000410000 */
[----:B------:R-:W-:Y:S01]  /*5410*/  STS [R208+0x4400], R23 ;  /* 0x00440017d0007388 */ /* 0x000fe20000000800 */
[----:B------:R-:W-:Y:S02]  /*5420*/  FFMA.FTZ R239, -R239, R239, 1 ;  /* 0x3f800000efef7423 */ /* 0x000fe400000101ef */
[----:B------:R-:W-:Y:S01]  /*5430*/  FFMA.FTZ R2, -R241, R241, 1 ;  /* 0x3f800000f1027423 */ /* 0x000fe200000101f1 */
[----:B------:R-:W-:Y:S01]  /*5440*/  STS [R205+0x1d480], R12 ;  /* 0x01d4800ccd007388 */ /* 0x000fe20000000800 */
[----:B------:R-:W-:Y:S02]  /*5450*/  FMUL.FTZ R25, R25, R138 ;  /* 0x0000008a19197220 */ /* 0x000fe40000410000 */
        /* <DEDUP_REMOVED lines=134> */
.L_x_1328:
        /* <DEDUP_REMOVED lines=239> */
.L_x_1324:
[----:B------:R-:W-:Y:S05]  /*6bb0*/  @P1 EXIT ;  /* 0x000000000000194d */ /* 0x000fea0003800000 */
[----:B------:R-:W-:Y:S01]  /*6bc0*/  ISETP.NE.U32.AND P2, PT, RZ, c[0x0][0x360], PT ;  /* 0x0000d800ff007a0c */ /* 0x000fe20003f45070 */
[----:B------:R-:W-:Y:S02]  /*6bd0*/  UMOV UR6, 0x1 ;  /* 0x0000000100067882 */ /* 0x000fe40000000000 */
[----:B------:R-:W-:Y:S01]  /*6be0*/  ULDC.64 UR4, c[0x0][0x338] ;  /* 0x0000ce0000047ab9 */ /* 0x000fe20000000a00 */
[----:B------:R-:W-:-:S13]  /*6bf0*/  ISETP.NE.AND.EX P2, PT, RZ, c[0x0][0x364], PT, P2 ;  /* 0x0000d900ff007a0c */ /* 0x000fda0003f45320 */
[----:B------:R-:W-:-:S04]  /*6c00*/  @P2 IMAD.MOV.U32 R0, RZ, RZ, 0x4 ;  /* 0x00000004ff002424 */ /* 0x000fc800078e00ff */
[----:B------:R-:W-:-:S05]  /*6c10*/  @P2 IMAD.WIDE R6, R193, R0, c[0x0][0x360] ;  /* 0x0000d800c1062625 */ /* 0x000fca00078e0200 */
[----:B------:R2:W4:Y:S01]  /*6c20*/  @P2 LDG.E R0, [R6.64] ;  /* 0x0000000e06002981 */ /* 0x000522000c1e1900 */
[----:B------:R-:W-:Y:S02]  /*6c30*/  UISETP.NE.AND UP0, UPT, UR6, UR4, UPT ;  /* 0x000000040600728c */ /* 0x000fe4000bf05270 */
[----:B------:R-:W-:Y:S01]  /*6c40*/  UIMAD.WIDE.U32 UR6, UR11, UR5, URZ ;  /* 0x000000050b0672a5 */ /* 0x000fe2000f8e003f */
[----:B------:R-:W5:Y:S01]  /*6c50*/  S2R R4, SR_TID.X ;  /* 0x0000000000047919 */ /* 0x000f620000002100 */
[----:B------:R-:W-:-:S07]  /*6c60*/  ULDC UR4, c[0x0][0x340] ;  /* 0x0000d00000047ab9 */ /* 0x000fce0000000800 */
[----:B------:R-:W-:Y:S02]  /*6c70*/  @UP0 UMOV UR5, UR7 ;  /* 0x0000000700050c82 */ /* 0x000fe40008000000 */
[----:B------:R-:W-:-:S03]  /*6c80*/  @UP0 USHF.R.U32.HI UR11, URZ, UR4, UR5 ;  /* 0x000000043f0b0299 */ /* 0x000fc60008011605 */
[----:B------:R-:W-:Y:S02]  /*6c90*/  ULDC.64 UR4, c[0x0][0x328] ;  /* 0x0000ca0000047ab9 */ /* 0x000fe40000000a00 */
[----:B------:R-:W-:-:S04]  /*6ca0*/  USHF.R.S32.HI UR6, URZ, 0x1f, UR11 ;  /* 0x0000001f3f067899 */ /* 0x000fc8000801140b */
[----:B------:R-:W-:Y:S01]  /*6cb0*/  UIMAD UR4, UR6, UR4, URZ ;  /* 0x00000004060472a4 */ /* 0x000fe2000f8e023f */
[----:B--2---:R-:W-:-:S03]  /*6cc0*/  IMAD.U32 R6, RZ, RZ, UR11 ;  /* 0x0000000bff067e24 */ /* 0x004fc6000f8e00ff */
[----:B------:R-:W-:Y:S02]  /*6cd0*/  UIMAD UR7, UR11, UR5, UR4 ;  /* 0x000000050b0772a4 */ /* 0x000fe4000f8e0204 */
[----:B------:R-:W-:-:S04]  /*6ce0*/  UIMAD UR4, UR12, 0x3000, URZ ;  /* 0x000030000c0478a4 */ /* 0x000fc8000f8e023f */
[----:B------:R-:W-:Y:S01]  /*6cf0*/  USHF.R.S32.HI UR8, URZ, 0x1f, UR4 ;  /* 0x0000001f3f087899 */ /* 0x000fe20008011404 */
[----:B------:R-:W-:Y:S01]  /*6d00*/  BAR.SYNC.DEFER_BLOCKING 0x1, 0x100 ;  /* 0x0044000000007b1d */ /* 0x000fe20000010000 */
[----:B---34-:R-:W-:-:S05]  /*6d10*/  @P2 IMAD R3, R193, 0x80, R0 ;  /* 0x00000080c1032824 */ /* 0x018fca00078e0200 */
[----:B------:R-:W-:-:S04]  /*6d20*/  @P2 SHF.R.S32.HI R0, RZ, 0x1f, R3 ;  /* 0x0000001fff002819 */ /* 0x000fc80000011403 */
[----:B------:R-:W-:-:S04]  /*6d30*/  @P2 LEA.HI R0, R0, R3, RZ, 0x7 ;  /* 0x0000000300002211 */ /* 0x000fc800078f38ff */
[----:B------:R-:W-:Y:S02]  /*6d40*/  @P2 SHF.R.S32.HI R2, RZ, 0x7, R0 ;  /* 0x00000007ff022819 */ /* 0x000fe40000011400 */
[----:B-----5:R-:W-:-:S03]  /*6d50*/  SHF.R.S32.HI R0, RZ, 0x1f, R4 ;  /* 0x0000001fff007819 */ /* 0x020fc60000011404 */
[----:B------:R-:W-:-:S05]  /*6d60*/  @P2 IMAD R2, R2, 0x3000, RZ ;  /* 0x0000300002022824 */ /* 0x000fca00078e02ff */
[----:B------:R-:W-:Y:S02]  /*6d70*/  @P2 SHF.R.S32.HI R3, RZ, 0x1f, R2 ;  /* 0x0000001fff032819 */ /* 0x000fe40000011402 */
[----:B------:R-:W-:-:S06]  /*6d80*/  @!P2 CS2R R2, SRZ ;  /* 0x000000000002a805 */ /* 0x000fcc000001ff00 */
[----:B------:R-:W-:Y:S01]  /*6d90*/  IADD3 R4, P1, P0, R2, UR4, R4 ;  /* 0x0000000402047c10 */ /* 0x000fe2000f83e004 */
[----:B------:R-:W-:Y:S01]  /*6da0*/  ULDC.64 UR4, c[0x0][0x300] ;  /* 0x0000c00000047ab9 */ /* 0x000fe20000000a00 */
[----:B------:R-:W-:Y:S01]  /*6db0*/  IMAD.U32 R2, RZ, RZ, UR11 ;  /* 0x0000000bff027e24 */ /* 0x000fe2000f8e00ff */
[----:B------:R-:W-:Y:S01]  /*6dc0*/  UIMAD UR4, UR6, UR4, URZ ;  /* 0x00000004060472a4 */ /* 0x000fe2000f8e023f */
[----:B------:R-:W-:Y:S02]  /*6dd0*/  IADD3.X R5, R3, UR8, R0, P1, P0 ;  /* 0x0000000803057c10 */ /* 0x000fe40008fe0400 */
[----:B------:R-:W-:Y:S01]  /*6de0*/  SHF.R.S32.HI R0, RZ, 0x1f, R193 ;  /* 0x0000001fff007819 */ /* 0x000fe200000114c1 */
[----:B------:R-:W-:Y:S01]  /*6df0*/  UIMAD UR4, UR11, UR5, UR4 ;  /* 0x000000050b0472a4 */ /* 0x000fe2000f8e0204 */
[----:B------:R-:W-:Y:S01]  /*6e00*/  SEL R193, R193, RZ, !P2 ;  /* 0x000000ffc1c17207 */ /* 0x000fe20005000000 */
[----:B------:R-:W-:Y:S01]  /*6e10*/  IMAD.WIDE.U32 R6, R6, c[0x0][0x328], R4 ;  /* 0x0000ca0006067a25 */ /* 0x000fe200078e0004 */
[----:B------:R-:W-:-:S03]  /*6e20*/  SEL R0, R0, RZ, !P2 ;  /* 0x000000ff00007207 */ /* 0x000fc60005000000 */
[----:B------:R-:W-:Y:S01]  /*6e30*/  IMAD.WIDE.U32 R2, R2, c[0x0][0x300], R4 ;  /* 0x0000c00002027a25 */ /* 0x000fe200078e0004 */
[----:B------:R-:W-:-:S03]  /*6e40*/  IADD3 R7, R7, UR7, RZ ;  /* 0x0000000707077c10 */ /* 0x000fc6000fffe0ff */
[----:B------:R-:W-:Y:S01]  /*6e50*/  IMAD R4, R0, c[0x0][0x330], RZ ;  /* 0x0000cc0000047a24 */ /* 0x000fe200078e02ff */
[----:B------:R-:W-:Y:S01]  /*6e60*/  IADD3 R3, R3, UR4, RZ ;  /* 0x0000000403037c10 */ /* 0x000fe2000fffe0ff */
[----:B------:R-:W-:-:S04]  /*6e70*/  IMAD.WIDE.U32 R6, R193, c[0x0][0x330], R6 ;  /* 0x0000cc00c1067a25 */ /* 0x000fc800078e0006 */
[C---:B------:R-:W-:Y:S01]  /*6e80*/  IMAD R4, R193.reuse, c[0x0][0x334], R4 ;  /* 0x0000cd00c1047a24 */ /* 0x040fe200078e0204 */
[----:B-1----:R-:W-:Y:S01]  /*6e90*/  LEA R10, P1, R6, c[0x0][0x310], 0x2 ;  /* 0x0000c400060a7a11 */ /* 0x002fe200078210ff */
[----:B------:R-:W-:-:S04]  /*6ea0*/  IMAD.WIDE.U32 R8, R193, c[0x0][0x308], R2 ;  /* 0x0000c200c1087a25 */ /* 0x000fc800078e0002 */
[----:B------:R-:W-:Y:S01]  /*6eb0*/  IMAD.IADD R3, R7, 0x1, R4 ;  /* 0x0000000107037824 */ /* 0x000fe200078e0204 */
[----:B------:R-:W-:Y:S01]  /*6ec0*/  LEA R2, P0, R8, c[0x0][0x2e8], 0x2 ;  /* 0x0000ba0008027a11 */ /* 0x000fe200078010ff */
[----:B------:R-:W-:-:S03]  /*6ed0*/  IMAD R0, R0, c[0x0][0x308], RZ ;  /* 0x0000c20000007a24 */ /* 0x000fc600078e02ff */
[----:B------:R-:W-:Y:S01]  /*6ee0*/  LEA.HI.X R11, R6, c[0x0][0x314], R3, 0x2, P1 ;  /* 0x0000c500060b7a11 */ /* 0x000fe200008f1403 */
[----:B------:R-:W-:-:S04]  /*6ef0*/  IMAD R0, R193, c[0x0][0x30c], R0 ;  /* 0x0000c300c1007a24 */ /* 0x000fc800078e0200 */
[----:B------:R-:W-:Y:S01]  /*6f00*/  RED.E.ADD.F32.FTZ.RN.STRONG.GPU [R10.64], R36 ;  /* 0x000000240a00798e */ /* 0x000fe2000c10e78e */
[----:B------:R-:W-:-:S03]  /*6f10*/  IMAD.IADD R5, R9, 0x1, R0 ;  /* 0x0000000109057824 */ /* 0x000fc600078e0200 */
[----:B------:R-:W-:Y:S02]  /*6f20*/  RED.E.ADD.F32.FTZ.RN.STRONG.GPU [R10.64+0x400], R37 ;  /* 0x000400250a00798e */ /* 0x000fe4000c10e78e */
[----:B------:R-:W-:Y:S02]  /*6f30*/  LEA.HI.X R3, R8, c[0x0][0x2ec], R5, 0x2, P0 ;  /* 0x0000bb0008037a11 */ /* 0x000fe400000f1405 */
        /* <DEDUP_REMOVED lines=95> */
.L_x_1330:
        /* <DEDUP_REMOVED lines=13> */
.L_x_1439:


//--------------------- .text._ZN7cutlass13device_kernelIN5flash32FlashAttnBwdPostprocessConvertdQIN4cute5tupleIJNS3_1CILi128EEENS5_ILi96EEEEEENS_6half_tEfNS_4arch4Sm80ELi256ENS3_8TiledMMAINS3_8MMA_AtomIJNS3_28SM80_16x8x16_F32F16F16F32_TNEEEENS3_6LayoutINS4_IJNS5_ILi4EEENS5_ILi2EEENS5_ILi1EEEEEENS4_IJSJ_SH_NS5_ILi0EEEEEEEENS4_IJNS5_ILi64EEENS5_ILi32EEENS5_ILi16EEEEEEEELb0EEEEEvNT_6ParamsE --------------------------
	.section	.text._ZN7cutlass13device_kernelIN5flash32FlashAttnBwdPostprocessConvertdQIN4cute5tupleIJNS3_1CILi128EEENS5_ILi96EEEEEENS_6half_tEfNS_4arch4Sm80ELi256ENS3_8TiledMMAINS3_8MMA_AtomIJNS3_28SM80_16x8x16_F32F16F16F32_TNEEEENS3_6LayoutINS4_IJNS5_ILi4EEENS5_ILi2EEENS5_ILi1EEEEEENS4_IJSJ_SH_NS5_ILi0EEEEEEEENS4_IJNS5_ILi64EEENS5_ILi32EEENS5_ILi16EEEEEEEELb0EEEEEvNT_6ParamsE,"ax",@progbits
	.sectioninfo	@"SHI_REGISTERS=71"
	.align	128
.text._ZN7cutlass13device_kernelIN5flash32FlashAttnBwdPostprocessConvertdQIN4cute5tupleIJNS3_1CILi128EEENS5_ILi96EEEEEENS_6half_tEfNS_4arch4Sm80ELi256ENS3_8TiledMMAINS3_8MMA_AtomIJNS3_28SM80_16x8x16_F32F16F16F32_TNEEEENS3_6LayoutINS4_IJNS5_ILi4EEENS5_ILi2EEENS5_ILi1EEEEEENS4_IJSJ_SH_NS5_ILi0EEEEEEEENS4_IJNS5_ILi64EEENS5_ILi32EEENS5_ILi16EEEEEEEELb0EEEEEvNT_6ParamsE:
        .type           _ZN7cutlass13device_kernelIN5flash32FlashAttnBwdPostprocessConvertdQIN4cute5tupleIJNS3_1CILi128EEENS5_ILi96EEEEEENS_6half_tEfNS_4arch4Sm80ELi256ENS3_8TiledMMAINS3_8MMA_AtomIJNS3_28SM80_16x8x16_F32F16F16F32_TNEEEENS3_6LayoutINS4_IJNS5_ILi4EEENS5_ILi2EEENS5_ILi1EEEEEENS4_IJSJ_SH_NS5_ILi0EEEEEEEENS4_IJNS5_ILi64EEENS5_ILi32EEENS5_ILi16EEEEEEEELb0EEEEEvNT_6ParamsE,@function
        .size           _ZN7cutlass13device_kernelIN5flash32FlashAttnBwdPostprocessConvertdQIN4cute5tupleIJNS3_1CILi128EEENS5_ILi96EEEEEENS_6half_tEfNS_4arch4Sm80ELi256ENS3_8TiledMMAINS3_8MMA_AtomIJNS3_28SM80_16x8x16_F32F16F16F32_TNEEEENS3_6LayoutINS4_IJNS5_ILi4EEENS5_ILi2EEENS5_ILi1EEEEEENS4_IJSJ_SH_NS5_ILi0EEEEEEEENS4_IJNS5_ILi64EEENS5_ILi32EEENS5_ILi16EEEEEEEELb0EEEEEvNT_6ParamsE,(.L_x_1440 - _ZN7cutlass13device_kernelIN5flash32FlashAttnBwdPostprocessConvertdQIN4cute5tupleIJNS3_1CILi128EEENS5_ILi96EEEEEENS_6half_tEfNS_4arch4Sm80ELi256ENS3_8TiledMMAINS3_8MMA_AtomIJNS3_28SM80_16x8x16_F32F16F16F32_TNEEEENS3_6LayoutINS4_IJNS5_ILi4EEENS5_ILi2EEENS5_ILi1EEEEEENS4_IJSJ_SH_NS5_ILi0EEEEEEEENS4_IJNS5_ILi64EEENS5_ILi32EEENS5_ILi16EEEEEEEELb0EEEEEvNT_6ParamsE)
        .other          _ZN7cutlass13device_kernelIN5flash32FlashAttnBwdPostprocessConvertdQIN4cute5tupleIJNS3_1CILi128EEENS5_ILi96EEEEEENS_6half_tEfNS_4arch4Sm80ELi256ENS3_8TiledMMAINS3_8MMA_AtomIJNS3_28SM80_16x8x16_F32F16F16F32_TNEEEENS3_6LayoutINS4_IJNS5_ILi4EEENS5_ILi2EEENS5_ILi1EEEEEENS4_IJSJ_SH_NS5_ILi0EEEEEEEENS4_IJNS5_ILi64EEENS5_ILi32EEENS5_ILi16EEEEEEEELb0EEEEEvNT_6ParamsE,@"STO_CUDA_ENTRY STV_DEFAULT"
_ZN7cutlass13device_kernelIN5flash32FlashAttnBwdPostprocessConvertdQIN4cute5tupleIJNS3_1CILi128EEENS5_ILi96EEEEEENS_6half_tEfNS_4arch4Sm80ELi256ENS3_8TiledMMAINS3_8MMA_AtomIJNS3_28SM80_16x8x16_F32F16F16F32_TNEEEENS3_6LayoutINS4_IJNS5_ILi4EEENS5_ILi2EEENS5_ILi1EEEEEENS4_IJSJ_SH_NS5_ILi0EEEEEEEENS4_IJNS5_ILi64EEENS5_ILi32EEENS5_ILi16EEEEEEEELb0EEEEEvNT_6ParamsE:
[----:B------:R-:W-:Y:S02]  /*0000*/  IMAD.MOV.U32 R1, RZ, RZ, c[0x0][0x28] ;  /* 0x00000a00ff017624 */ /* 0x000fe400078e00ff */
[----:B------:R-:W0:Y:S01]  /*0010*/  S2R R9, SR_CTAID.Z ;  /* 0x0000000000097919 */ /* 0x000e220000002700 */
[----:B------:R-:W-:Y:S01]  /*0020*/  ISETP.NE.U32.AND P1, PT, RZ, c[0x0][0x1c8], PT ;  /* 0x00007200ff007a0c */ /* 0x000fe20003f25070 */
[----:B------:R-:W-:Y:S01]  /*0030*/  IMAD.MOV.U32 R4, RZ, RZ, 0x4 ;  /* 0x00000004ff047424 */ /* 0x000fe200078e00ff */
[----:B------:R-:W-:Y:S01]  /*0040*/  ISETP.NE.U32.AND P0, PT, RZ, c[0x0][0x1c0], PT ;  /* 0x00007000ff007a0c */ /* 0x000fe20003f05070 */
[----:B------:R-:W-:Y:S01]  /*0050*/  ULDC.64 UR4, c[0x0][0x118] ;  /* 0x0000460000047ab9 */ /* 0x000fe20000000a00 */
[----:B------:R-:W-:Y:S02]  /*0060*/  ISETP.NE.AND.EX P1, PT, RZ, c[0x0][0x1cc], PT, P1 ;  /* 0x00007300ff007a0c */ /* 0x000fe40003f25310 */
[----:B------:R-:W-:Y:S01]  /*0070*/  ISETP.NE.AND.EX P0, PT, RZ, c[0x0][0x1c4], PT, P0 ;  /* 0x00007100ff007a0c */ /* 0x000fe20003f05300 */
[----:B------:R-:W-:Y:S02]  /*0080*/  IMAD.MOV.U32 R58, RZ, RZ, c[0x0][0x190] ;  /* 0x00006400ff3a7624 */ /* 0x000fe400078e00ff */
[----:B0-----:R-:W-:-:S08]  /*0090*/  IMAD.WIDE R2, R9, R4, c[0x0][0x1c0] ;  /* 0x0000700009027625 */ /* 0x001fd000078e0204 */
[----:B------:R-:W-:Y:S02]  /*00a0*/  @P1 IMAD.WIDE R4, R9, R4, c[0x0][0x1c8] ;  /* 0x0000720009041625 */ /* 0x000fe400078e0204 */
[----:B------:R0:W5:Y:S01]  /*00b0*/  @P0 LDG.E R56, [R2.64] ;  /* 0x0000000402380981 */ /* 0x000162000c1e1900 */
[----:B------:R-:W-:-:S03]  /*00c0*/  ISETP.NE.U32.AND P2, PT, RZ, c[0x0][0x1c0], PT ;  /* 0x00007000ff007a0c */ /* 0x000fc60003f45070 */
[----:B------:R0:W5:Y:S04]  /*00d0*/  @P1 LDG.E R58, [R4.64] ;  /* 0x00000004043a1981 */ /* 0x000168000c1e1900 */
[----:B------:R-:W1:Y:S02]  /*00e0*/  S2R R54, SR_CTAID.X ;  /* 0x0000000000367919 */ /* 0x000e640000002500 */
[----:B-1----:R-:W-:Y:S01]  /*00f0*/  IMAD.SHL.U32 R57, R54, 0x80, RZ ;  /* 0x0000008036397824 */ /* 0x002fe200078e00ff */
[----:B------:R-:W-:Y:S05]  /*0100*/  @P1 BRA `(.L_x_1331) ;  /* 0x0000004000001947 */ /* 0x000fea0003800000 */
[----:B0-----:R-:W-:Y:S05]  /*0110*/  @!P0 BRA `(.L_x_1331) ;  /* 0x0000003000008947 */ /* 0x001fea0003800000 */
[----:B------:R-:W2:Y:S04]  /*0120*/  LDG.E R5, [R2.64] ;  /* 0x0000000402057981 */ /* 0x000ea8000c1e1900 */
[----:B-----5:R-:W2:Y:S02]  /*0130*/  LDG.E R58, [R2.64+0x4] ;  /* 0x00000404023a7981 */ /* 0x020ea4000c1e1900 */
[----:B--2---:R-:W-:-:S02]  /*0140*/  IADD3 R58, -R5, R58, RZ ;  /* 0x0000003a053a7210 */ /* 0x004fc40007ffe1ff */
.L_x_1331:
[----:B0-----:R-:W-:Y:S01]  /*0150*/  ISETP.NE.AND.EX P1, PT, RZ, c[0x0][0x1c4], PT, P2 ;  /* 0x00007100ff007a0c */ /* 0x001fe20003f25320 */
[----:B-----5:R-:W-:Y:S01]  /*0160*/  @P0 IMAD R2, R9, 0x80, R56 ;  /* 0x0000008009020824 */ /* 0x020fe200078e0238 */
[----:B------:R-:W-:-:S13]  /*0170*/  ISETP.LE.AND P2, PT, R58, R57, PT ;  /* 0x000000393a00720c */ /* 0x000fda0003f43270 */
[----:B------:R-:W-:Y:S05]  /*0180*/  @P1 EXIT P2 ;  /* 0x000000000000194d */ /* 0x000fea0001000000 */
[----:B------:R-:W0:Y:S01]  /*0190*/  S2R R53, SR_TID.X ;  /* 0x0000000000357919 */ /* 0x000e220000002100 */
[----:B------:R-:W-:Y:S01]  /*01a0*/  @P0 SHF.R.S32.HI R3, RZ, 0x1f, R2 ;  /* 0x0000001fff030819 */ /* 0x000fe20000011402 */
[----:B------:R-:W-:Y:S01]  /*01b0*/  CS2R R4, SRZ ;  /* 0x0000000000047805 */ /* 0x000fe2000001ff00 */
[----:B------:R-:W-:Y:S01]  /*01c0*/  IMAD R7, R54, 0x3000, RZ ;  /* 0x0000300036077824 */ /* 0x000fe200078e02ff */
[----:B------:R-:W1:Y:S01]  /*01d0*/  S2R R0, SR_CTAID.Y ;  /* 0x0000000000007919 */ /* 0x000e620000002600 */
[----:B------:R-:W-:Y:S02]  /*01e0*/  @P0 LEA.HI R3, R3, R2, RZ, 0x7 ;  /* 0x0000000203030211 */ /* 0x000fe400078f38ff */
[----:B------:R-:W-:Y:S02]  /*01f0*/  SEL R52, R9, RZ, !P1 ;  /* 0x000000ff09347207 */ /* 0x000fe40004800000 */
[----:B------:R-:W-:Y:S02]  /*0200*/  @P0 SHF.R.S32.HI R3, RZ, 0x7, R3 ;  /* 0x00000007ff030819 */ /* 0x000fe40000011403 */
[----:B------:R-:W-:-:S03]  /*0210*/  SHF.R.S32.HI R11, RZ, 0x1f, R7 ;  /* 0x0000001fff0b7819 */ /* 0x000fc60000011407 */
[----:B------:R-:W-:-:S04]  /*0220*/  @P0 IMAD R3, R3, 0x3000, RZ ;  /* 0x0000300003030824 */ /* 0x000fc800078e02ff */
[--C-:B------:R-:W-:Y:S01]  /*0230*/  @P0 IMAD.MOV.U32 R4, RZ, RZ, R3.reuse ;  /* 0x000000ffff040224 */ /* 0x100fe200078e0003 */
[----:B------:R-:W-:Y:S02]  /*0240*/  @P0 SHF.R.S32.HI R5, RZ, 0x1f, R3 ;  /* 0x0000001fff050819 */ /* 0x000fe40000011403 */
[----:B------:R-:W-:Y:S01]  /*0250*/  SHF.R.S32.HI R3, RZ, 0x1f, R9 ;  /* 0x0000001fff037819 */ /* 0x000fe20000011409 */
[----:B0-----:R-:W-:-:S03]  /*0260*/  IMAD.SHL.U32 R6, R53, 0x4, RZ ;  /* 0x0000000435067824 */ /* 0x001fc600078e00ff */
[----:B------:R-:W-:Y:S02]  /*0270*/  SEL R3, R3, RZ, !P1 ;  /* 0x000000ff03037207 */ /* 0x000fe40004800000 */
[----:B-1----:R-:W-:Y:S02]  /*0280*/  SHF.R.S32.HI R2, RZ, 0x1f, R0 ;  /* 0x0000001fff027819 */ /* 0x002fe40000011400 */
[----:B------:R-:W-:Y:S01]  /*0290*/  IADD3 R4, P2, P3, R4, R6, R7 ;  /* 0x0000000604047210 */ /* 0x000fe20007b5e007 */
[----:B------:R-:W-:Y:S01]  /*02a0*/  IMAD R9, R3, c[0x0][0x180], RZ ;  /* 0x0000600003097a24 */ /* 0x000fe200078e02ff */
[----:B------:R-:W-:Y:S01]  /*02b0*/  SHF.R.S32.HI R6, RZ, 0x1f, R6 ;  /* 0x0000001fff067819 */ /* 0x000fe20000011406 */
[----:B------:R-:W-:Y:S02]  /*02c0*/  IMAD R7, R2, c[0x0][0x178], RZ ;  /* 0x00005e0002077a24 */ /* 0x000fe400078e02ff */
[----:B------:R-:W-:Y:S01]  /*02d0*/  IMAD R9, R52, c[0x0][0x184], R9 ;  /* 0x0000610034097a24 */ /* 0x000fe200078e0209 */
[----:B------:R-:W-:Y:S01]  /*02e0*/  IADD3.X R5, R5, R6, R11, P2, P3 ;  /* 0x0000000605057210 */ /* 0x000fe200017e640b */
[----:B------:R-:W-:-:S04]  /*02f0*/  IMAD R7, R0, c[0x0][0x17c], R7 ;  /* 0x00005f0000077a24 */ /* 0x000fc800078e0207 */
[----:B------:R-:W-:-:S05]  /*0300*/  IMAD.WIDE.U32 R4, R0, c[0x0][0x178], R4 ;  /* 0x00005e0000047a25 */ /* 0x000fca00078e0004 */
[----:B------:R-:W-:-:S05]  /*0310*/  IADD3 R5, R5, R7, RZ ;  /* 0x0000000705057210 */ /* 0x000fca0007ffe0ff */
[----:B------:R-:W-:-:S04]  /*0320*/  IMAD.WIDE.U32 R4, R52, c[0x0][0x180], R4 ;  /* 0x0000600034047a25 */ /* 0x000fc800078e0004 */
[----:B------:R-:W-:Y:S01]  /*0330*/  IMAD.IADD R5, R5, 0x1, R9 ;  /* 0x0000000105057824 */ /* 0x000fe200078e0209 */
[----:B------:R-:W-:-:S04]  /*0340*/  LEA R64, P1, R4, c[0x0][0x160], 0x2 ;  /* 0x0000580004407a11 */ /* 0x000fc800078210ff */
[----:B------:R-:W-:-:S05]  /*0350*/  LEA.HI.X R65, R4, c[0x0][0x164], R5, 0x2, P1 ;  /* 0x0000590004417a11 */ /* 0x000fca00008f1405 */
[----:B------:R-:W2:Y:S04]  /*0360*/  LDG.E.128 R4, [R64.64] ;  /* 0x0000000440047981 */ /* 0x000ea8000c1e1d00 */
[----:B------:R-:W3:Y:S04]  /*0370*/  LDG.E.128 R8, [R64.64+0x1000] ;  /* 0x0010000440087981 */ /* 0x000ee8000c1e1d00 */
[----:B------:R-:W4:Y:S04]  /*0380*/  LDG.E.128 R12, [R64.64+0x2000] ;  /* 0x00200004400c7981 */ /* 0x000f28000c1e1d00 */
[----:B------:R-:W5:Y:S04]  /*0390*/  LDG.E.128 R16, [R64.64+0x3000] ;  /* 0x0030000440107981 */ /* 0x000f68000c1e1d00 */
[----:B------:R-:W5:Y:S04]  /*03a0*/  LDG.E.128 R20, [R64.64+0x4000] ;  /* 0x0040000440147981 */ /* 0x000f68000c1e1d00 */
[----:B------:R-:W5:Y:S04]  /*03b0*/  LDG.E.128 R24, [R64.64+0x5000] ;  /* 0x0050000440187981 */ /* 0x000f68000c1e1d00 */
[----:B------:R-:W5:Y:S04]  /*03c0*/  LDG.E.128 R28, [R64.64+0x6000] ;  /* 0x00600004401c7981 */ /* 0x000f68000c1e1d00 */
[----:B------:R-:W5:Y:S04]  /*03d0*/  LDG.E.128 R32, [R64.64+0x7000] ;  /* 0x0070000440207981 */ /* 0x000f68000c1e1d00 */
[----:B------:R-:W5:Y:S04]  /*03e0*/  LDG.E.128 R36, [R64.64+0x8000] ;  /* 0x0080000440247981 */ /* 0x000f68000c1e1d00 */
[----:B------:R-:W5:Y:S04]  /*03f0*/  LDG.E.128 R40, [R64.64+0x9000] ;  /* 0x0090000440287981 */ /* 0x000f68000c1e1d00 */
[----:B------:R-:W5:Y:S04]  /*0400*/  LDG.E.128 R44, [R64.64+0xa000] ;  /* 0x00a00004402c7981 */ /* 0x000f68000c1e1d00 */
[----:B------:R-:W5:Y:S01]  /*0410*/  LDG.E.128 R48, [R64.64+0xb000] ;  /* 0x00b0000440307981 */ /* 0x000f62000c1e1d00 */
[----:B------:R-:W-:Y:S01]  /*0420*/  SHF.R.S32.HI R60, RZ, 0x1f, R53 ;  /* 0x0000001fff3c7819 */ /* 0x000fe20000011435 */
[----:B------:R-:W-:Y:S01]  /*0430*/  IMAD.IADD R57, R58, 0x1, -R57 ;  /* 0x000000013a397824 */ /* 0x000fe200078e0a39 */
[----:B------:R-:W-:Y:S02]  /*0440*/  BSSY B0, `(.L_x_1332) ;  /* 0x00000f2000007945 */ /* 0x000fe40003800000 */
[----:B------:R-:W-:-:S02]  /*0450*/  LEA.HI R59, R60, R53, RZ, 0x2 ;  /* 0x000000353c3b7211 */ /* 0x000fc400078f10ff */
[----:B------:R-:W-:Y:S02]  /*0460*/  LEA.HI R61, R60, R53, RZ, 0x5 ;  /* 0x000000353c3d7211 */ /* 0x000fe400078f28ff */
[--C-:B------:R-:W-:Y:S02]  /*0470*/  SHF.R.S32.HI R55, RZ, 0x2, R59.reuse ;  /* 0x00000002ff377819 */ /* 0x100fe4000001143b */
[----:B------:R-:W-:Y:S02]  /*0480*/  SHF.R.S32.HI R62, RZ, 0x1f, R59 ;  /* 0x0000001fff3e7819 */ /* 0x000fe4000001143b */
[--C-:B------:R-:W-:Y:S02]  /*0490*/  SHF.R.S32.HI R63, RZ, 0x5, R61.reuse ;  /* 0x00000005ff3f7819 */ /* 0x100fe4000001143d */
[----:B------:R-:W-:Y:S02]  /*04a0*/  SHF.R.S32.HI R66, RZ, 0x1f, R61 ;  /* 0x0000001fff427819 */ /* 0x000fe4000001143d */
[----:B------:R-:W-:-:S02]  /*04b0*/  LEA.HI R61, R62, R55, RZ, 0x2 ;  /* 0x000000373e3d7211 */ /* 0x000fc400078f10ff */
[----:B------:R-:W-:Y:S02]  /*04c0*/  LEA.HI R62, R62, R55, RZ, 0x3 ;  /* 0x000000373e3e7211 */ /* 0x000fe400078f18ff */
[----:B------:R-:W-:Y:S02]  /*04d0*/  LEA.HI R66, R66, R63, RZ, 0x2 ;  /* 0x0000003f42427211 */ /* 0x000fe400078f10ff */
[----:B------:R-:W-:Y:S02]  /*04e0*/  LOP3.LUT R62, R62, 0xfffffff8, RZ, 0xc0, !PT ;  /* 0xfffffff83e3e7812 */ /* 0x000fe400078ec0ff */
[----:B------:R-:W-:Y:S02]  /*04f0*/  LOP3.LUT R66, R66, 0xfffffc, RZ, 0xc0, !PT ;  /* 0x00fffffc42427812 */ /* 0x000fe400078ec0ff */
[----:B------:R-:W-:Y:S01]  /*0500*/  LOP3.LUT R68, R61, 0xffffffc, RZ, 0xc0, !PT ;  /* 0x0ffffffc3d447812 */ /* 0x000fe200078ec0ff */
[----:B------:R-:W-:Y:S01]  /*0510*/  IMAD.IADD R62, R55, 0x1, -R62 ;  /* 0x00000001373e7824 */ /* 0x000fe200078e0a3e */
[----:B------:R-:W-:-:S02]  /*0520*/  IADD3 R61, R63, -R66, RZ ;  /* 0x800000423f3d7210 */ /* 0x000fc40007ffe0ff */
[----:B------:R-:W-:Y:S01]  /*0530*/  IMNMX R57, R57, 0x80, PT ;  /* 0x0000008039397817 */ /* 0x000fe20003800200 */
[----:B------:R-:W-:-:S03]  /*0540*/  IMAD.IADD R68, R55, 0x1, -R68 ;  /* 0x0000000137447824 */ /* 0x000fc600078e0a44 */
[----:B------:R-:W-:Y:S01]  /*0550*/  ISETP.GE.AND P1, PT, R55, R57, PT ;  /* 0x000000393700720c */ /* 0x000fe20003f26270 */
[----:B------:R-:W-:Y:S01]  /*0560*/  IMAD R58, R63, 0x8, R68 ;  /* 0x000000083f3a7824 */ /* 0x000fe200078e0244 */
[----:B--2---:R0:W-:Y:S04]  /*0570*/  STS.128 [R53.X16], R4 ;  /* 0x0000000435007388 */ /* 0x0041e8000000cc00 */
[----:B---3--:R-:W-:Y:S04]  /*0580*/  STS.128 [R53.X16+0x1000], R8 ;  /* 0x0010000835007388 */ /* 0x008fe8000000cc00 */
[----:B----4-:R1:W-:Y:S04]  /*0590*/  STS.128 [R53.X16+0x2000], R12 ;  /* 0x0020000c35007388 */ /* 0x0103e8000000cc00 */
[----:B-----5:R-:W-:Y:S01]  /*05a0*/  STS.128 [R53.X16+0x3000], R16 ;  /* 0x0030001035007388 */ /* 0x020fe2000000cc00 */
[----:B0-----:R-:W-:-:S03]  /*05b0*/  LEA.HI R5, R60, R53, RZ, 0x4 ;  /* 0x000000353c057211 */ /* 0x001fc600078f20ff */
[----:B------:R-:W-:Y:S01]  /*05c0*/  STS.128 [R53.X16+0x4000], R20 ;  /* 0x0040001435007388 */ /* 0x000fe2000000cc00 */
[----:B------:R-:W-:Y:S02]  /*05d0*/  LOP3.LUT R4, R59, 0xfffffffc, RZ, 0xc0, !PT ;  /* 0xfffffffc3b047812 */ /* 0x000fe400078ec0ff */
[-C--:B------:R-:W-:Y:S01]  /*05e0*/  LEA.HI R60, R60, R53.reuse, RZ, 0x7 ;  /* 0x000000353c3c7211 */ /* 0x080fe200078f38ff */
[----:B------:R-:W-:Y:S01]  /*05f0*/  STS.128 [R53.X16+0x5000], R24 ;  /* 0x0050001835007388 */ /* 0x000fe2000000cc00 */
[----:B------:R-:W-:Y:S01]  /*0600*/  IMAD.SHL.U32 R5, R5, 0x4, RZ ;  /* 0x0000000405057824 */ /* 0x000fe200078e00ff */
[----:B------:R-:W-:Y:S02]  /*0610*/  IADD3 R4, -R4, R53, RZ ;  /* 0x0000003504047210 */ /* 0x000fe40007ffe1ff */
[----:B------:R-:W-:Y:S01]  /*0620*/  STS.128 [R53.X16+0x6000], R28 ;  /* 0x0060001c35007388 */ /* 0x000fe2000000cc00 */
[----:B-1----:R-:W-:Y:S02]  /*0630*/  IADD3 R14, R55, 0x40, RZ ;  /* 0x00000040370e7810 */ /* 0x002fe40007ffe0ff */
[C---:B------:R-:W-:Y:S01]  /*0640*/  LEA.HI R6, R4.reuse, R4, RZ, 0x1 ;  /* 0x0000000404067211 */ /* 0x040fe200078f08ff */
[----:B------:R-:W-:Y:S01]  /*0650*/  STS.128 [R53.X16+0x7000], R32 ;  /* 0x0070002035007388 */ /* 0x000fe2000000cc00 */
[----:B------:R-:W-:Y:S01]  /*0660*/  LOP3.LUT R7, R5, 0x40, RZ, 0xc0, !PT ;  /* 0x0000004005077812 */ /* 0x000fe200078ec0ff */
[----:B------:R-:W-:Y:S01]  /*0670*/  IMAD R61, R61, 0x80, R4 ;  /* 0x000000803d3d7824 */ /* 0x000fe200078e0204 */
[----:B------:R-:W-:Y:S01]  /*0680*/  SHF.R.S32.HI R5, RZ, 0x1f, R62 ;  /* 0x0000001fff057819 */ /* 0x000fe2000001143e */
[----:B------:R-:W-:Y:S01]  /*0690*/  STS.128 [R53.X16+0x8000], R36 ;  /* 0x0080002435007388 */ /* 0x000fe2000000cc00 */
[----:B------:R-:W-:Y:S01]  /*06a0*/  IMAD.SHL.U32 R4, R4, 0x8, RZ ;  /* 0x0000000804047824 */ /* 0x000fe200078e00ff */
[----:B------:R-:W-:Y:S01]  /*06b0*/  SHF.R.U32.HI R15, RZ, 0x3, R7 ;  /* 0x00000003ff0f7819 */ /* 0x000fe20000011607 */
[----:B------:R-:W-:Y:S01]  /*06c0*/  IMAD.SHL.U32 R9, R6, 0x400, RZ ;  /* 0x0000040006097824 */ /* 0x000fe200078e00ff */
[----:B------:R-:W-:Y:S01]  /*06d0*/  STS.128 [R53.X16+0x9000], R40 ;  /* 0x0090002835007388 */ /* 0x000fe2000000cc00 */
[----:B------:R-:W-:-:S02]  /*06e0*/  LEA.HI R8, R5, R62, RZ, 0x2 ;  /* 0x0000003e05087211 */ /* 0x000fc400078f10ff */
[----:B------:R-:W-:Y:S01]  /*06f0*/  LOP3.LUT R6, R7, 0x8, R4, 0xf8, !PT ;  /* 0x0000000807067812 */ /* 0x000fe200078ef804 */
[----:B------:R-:W-:Y:S01]  /*0700*/  STS.128 [R53.X16+0xa000], R44 ;  /* 0x00a0002c35007388 */ /* 0x000fe2000000cc00 */
[C---:B------:R-:W-:Y:S01]  /*0710*/  LOP3.LUT R7, R8.reuse, 0x7fffffc, RZ, 0xc0, !PT ;  /* 0x07fffffc08077812 */ /* 0x040fe200078ec0ff */
[----:B------:R-:W-:Y:S01]  /*0720*/  IMAD.SHL.U32 R8, R8, 0x10, RZ ;  /* 0x0000001008087824 */ /* 0x000fe200078e00ff */
[----:B------:R-:W-:Y:S01]  /*0730*/  LOP3.LUT R9, R9, 0x7ffff800, RZ, 0xc0, !PT ;  /* 0x7ffff80009097812 */ /* 0x000fe200078ec0ff */
[----:B------:R-:W-:Y:S01]  /*0740*/  STS.128 [R53.X16+0xb000], R48 ;  /* 0x00b0003035007388 */ /* 0x000fe2000000cc00 */
[----:B------:R-:W-:Y:S02]  /*0750*/  LOP3.LUT R15, R6, R15, RZ, 0x3c, !PT ;  /* 0x0000000f060f7212 */ /* 0x000fe400078e3cff */
[----:B------:R-:W-:Y:S01]  /*0760*/  IADD3 R62, R62, -R7, RZ ;  /* 0x800000073e3e7210 */ /* 0x000fe20007ffe0ff */
[----:B------:R-:W-:Y:S01]  /*0770*/  BAR.SYNC.DEFER_BLOCKING 0x0 ;  /* 0x0000000000007b1d */ /* 0x000fe20000010000 */
[----:B------:R-:W-:Y:S01]  /*0780*/  CS2R R6, SRZ ;  /* 0x0000000000067805 */ /* 0x000fe2000001ff00 */
[----:B------:R-:W-:Y:S01]  /*0790*/  IMAD.U32 R58, R58, 0x10, R9 ;  /* 0x000000103a3a7824 */ /* 0x000fe200078e0009 */
[----:B------:R-:W-:Y:S01]  /*07a0*/  SHF.R.U32.HI R9, RZ, 0x4, R60 ;  /* 0x00000004ff097819 */ /* 0x000fe2000001163c */
[----:B------:R-:W-:Y:S01]  /*07b0*/  IMAD R62, R62, 0x8, R61 ;  /* 0x000000083e3e7824 */ /* 0x000fe200078e023d */
[----:B------:R-:W-:-:S02]  /*07c0*/  LOP3.LUT R8, R8, 0x40, RZ, 0xc0, !PT ;  /* 0x0000004008087812 */ /* 0x000fc400078ec0ff */
[----:B------:R-:W-:Y:S02]  /*07d0*/  @P0 MOV R6, R56 ;  /* 0x0000003800060202 */ /* 0x000fe40000000f00 */
[----:B------:R-:W-:Y:S02]  /*07e0*/  @P0 SHF.R.S32.HI R7, RZ, 0x1f, R56 ;  /* 0x0000001fff070819 */ /* 0x000fe40000011438 */
[----:B------:R-:W-:Y:S02]  /*07f0*/  LOP3.LUT R9, R8, 0x8, R9, 0xf8, !PT ;  /* 0x0000000808097812 */ /* 0x000fe400078ef809 */
[C---:B------:R-:W-:Y:S02]  /*0800*/  IADD3 R6, P0, R55.reuse, R6, RZ ;  /* 0x0000000637067210 */ /* 0x040fe40007f1e0ff */
[----:B------:R-:W-:Y:S02]  /*0810*/  SHF.R.U32.HI R8, RZ, 0x3, R8 ;  /* 0x00000003ff087819 */ /* 0x000fe40000011608 */
[----:B------:R-:W-:-:S02]  /*0820*/  LEA.HI.X.SX32 R7, R55, R7, 0x1, P0 ;  /* 0x0000000737077211 */ /* 0x000fc400000f0eff */
[----:B------:R-:W-:Y:S01]  /*0830*/  LOP3.LUT R9, R9, R8, RZ, 0x3c, !PT ;  /* 0x0000000809097212 */ /* 0x000fe200078e3cff */
[----:B------:R-:W-:Y:S01]  /*0840*/  IMAD.IADD R8, R58, 0x1, R15 ;  /* 0x000000013a087824 */ /* 0x000fe200078e020f */
[----:B------:R-:W-:Y:S01]  /*0850*/  ISETP.GE.AND P0, PT, R14, R57, PT ;  /* 0x000000390e00720c */ /* 0x000fe20003f06270 */
[----:B------:R-:W-:Y:S01]  /*0860*/  IMAD.WIDE R6, R54, 0x80, R6 ;  /* 0x0000008036067825 */ /* 0x000fe200078e0206 */
[----:B------:R-:W0:Y:S03]  /*0870*/  LDS R10, [R53.X4] ;  /* 0x00000000350a7984 */ /* 0x000e260000004800 */
[----:B------:R-:W-:Y:S01]  /*0880*/  IMAD.U32 R9, R62, 0x2, R9 ;  /* 0x000000023e097824 */ /* 0x000fe200078e0009 */
[----:B------:R-:W1:Y:S04]  /*0890*/  LDS R11, [R53.X4+0x400] ;  /* 0x00040000350b7984 */ /* 0x000e680000004800 */
[----:B------:R-:W2:Y:S04]  /*08a0*/  LDS R12, [R53.X4+0x800] ;  /* 0x00080000350c7984 */ /* 0x000ea80000004800 */
[----:B------:R-:W3:Y:S04]  /*08b0*/  LDS R13, [R53.X4+0xc00] ;  /* 0x000c0000350d7984 */ /* 0x000ee80000004800 */
[----:B------:R-:W4:Y:S04]  /*08c0*/  LDS R16, [R53.X4+0x1000] ;  /* 0x0010000035107984 */ /* 0x000f280000004800 */
[----:B------:R-:W5:Y:S04]  /*08d0*/  LDS R17, [R53.X4+0x1400] ;  /* 0x0014000035117984 */ /* 0x000f680000004800 */
[----:B------:R-:W5:Y:S04]  /*08e0*/  LDS R18, [R53.X4+0x1800] ;  /* 0x0018000035127984 */ /* 0x000f680000004800 */
[----:B------:R-:W5:Y:S04]  /*08f0*/  LDS R19, [R53.X4+0x1c00] ;  /* 0x001c000035137984 */ /* 0x000f680000004800 */
[----:B------:R-:W5:Y:S04]  /*0900*/  LDS R25, [R53.X4+0x2000] ;  /* 0x0020000035197984 */ /* 0x000f680000004800 */
[----:B------:R-:W5:Y:S04]  /*0910*/  LDS R26, [R53.X4+0x2400] ;  /* 0x00240000351a7984 */ /* 0x000f680000004800 */
[----:B------:R-:W5:Y:S01]  /*0920*/  LDS R15, [R53.X4+0x3800] ;  /* 0x00380000350f7984 */ /* 0x000f620000004800 */
[----:B0-----:R-:W-:-:S03]  /*0930*/  FMUL.FTZ R10, R10, c[0x0][0x1b8] ;  /* 0x00006e000a0a7a20 */ /* 0x001fc60000410000 */
[----:B------:R-:W0:Y:S01]  /*0940*/  LDS R14, [R53.X4+0x3c00] ;  /* 0x003c0000350e7984 */ /* 0x000e220000004800 */
[----:B-1----:R-:W-:-:S03]  /*0950*/  FMUL.FTZ R11, R11, c[0x0][0x1b8] ;  /* 0x00006e000b0b7a20 */ /* 0x002fc60000410000 */
[----:B------:R-:W1:Y:S01]  /*0960*/  LDS R27, [R53.X4+0x2800] ;  /* 0x00280000351b7984 */ /* 0x000e620000004800 */
[----:B--2---:R-:W-:Y:S01]  /*0970*/  FMUL.FTZ R12, R12, c[0x0][0x1b8] ;  /* 0x00006e000c0c7a20 */ /* 0x004fe20000410000 */
[----:B------:R-:W-:Y:S02]  /*0980*/  F2FP.PACK_AB R10, R11, R10 ;  /* 0x0000000a0b0a723e */ /* 0x000fe400000000ff */
[----:B------:R-:W2:Y:S01]  /*0990*/  LDS R30, [R53.X4+0x2c00] ;  /* 0x002c0000351e7984 */ /* 0x000ea20000004800 */
[----:B---3--:R-:W-:-:S03]  /*09a0*/  FMUL.FTZ R13, R13, c[0x0][0x1b8] ;  /* 0x00006e000d0d7a20 */ /* 0x008fc60000410000 */
[----:B------:R-:W3:Y:S01]  /*09b0*/  LDS R31, [R53.X4+0x3000] ;  /* 0x00300000351f7984 */ /* 0x000ee20000004800 */
[----:B----4-:R-:W-:Y:S01]  /*09c0*/  FMUL.FTZ R16, R16, c[0x0][0x1b8] ;  /* 0x00006e0010107a20 */ /* 0x010fe20000410000 */
[----:B------:R-:W-:Y:S02]  /*09d0*/  F2FP.PACK_AB R11, R13, R12 ;  /* 0x0000000c0d0b723e */ /* 0x000fe400000000ff */
[----:B------:R-:W4:Y:S01]  /*09e0*/  LDS R24, [R53.X4+0x3400] ;  /* 0x0034000035187984 */ /* 0x000f220000004800 */
[----:B-----5:R-:W-:-:S03]  /*09f0*/  FMUL.FTZ R17, R17, c[0x0][0x1b8] ;  /* 0x00006e0011117a20 */ /* 0x020fc60000410000 */
[----:B------:R-:W5:Y:S01]  /*0a00*/  LDS R43, [R53.X4+0x4000] ;  /* 0x00400000352b7984 */ /* 0x000f620000004800 */
[----:B------:R-:W-:Y:S01]  /*0a10*/  FMUL.FTZ R18, R18, c[0x0][0x1b8] ;  /* 0x00006e0012127a20 */ /* 0x000fe20000410000 */
[----:B------:R-:W-:Y:S02]  /*0a20*/  F2FP.PACK_AB R12, R17, R16 ;  /* 0x00000010110c723e */ /* 0x000fe400000000ff */
[----:B------:R-:W5:Y:S01]  /*0a30*/  LDS R44, [R53.X4+0x4400] ;  /* 0x00440000352c7984 */ /* 0x000f620000004800 */
[----:B------:R-:W-:-:S03]  /*0a40*/  FMUL.FTZ R19, R19, c[0x0][0x1b8] ;  /* 0x00006e0013137a20 */ /* 0x000fc60000410000 */
[----:B------:R-:W5:Y:S01]  /*0a50*/  LDS R45, [R53.X4+0x4800] ;  /* 0x00480000352d7984 */ /* 0x000f620000004800 */
[----:B------:R-:W-:Y:S01]  /*0a60*/  FMUL.FTZ R25, R25, c[0x0][0x1b8] ;  /* 0x00006e0019197a20 */ /* 0x000fe20000410000 */
[----:B------:R-:W-:Y:S02]  /*0a70*/  F2FP.PACK_AB R13, R19, R18 ;  /* 0x00000012130d723e */ /* 0x000fe400000000ff */
[----:B------:R-:W5:Y:S01]  /*0a80*/  LDS R16, [R53.X4+0x5000] ;  /* 0x0050000035107984 */ /* 0x000f620000004800 */
[----:B------:R-:W-:-:S03]  /*0a90*/  FMUL.FTZ R28, R26, c[0x0][0x1b8] ;  /* 0x00006e001a1c7a20 */ /* 0x000fc60000410000 */
[----:B------:R-:W5:Y:S01]  /*0aa0*/  LDS R17, [R53.X4+0x5400] ;  /* 0x0054000035117984 */ /* 0x000f620000004800 */
[----:B------:R-:W-:-:S03]  /*0ab0*/  FMUL.FTZ R40, R15, c[0x0][0x1b8] ;  /* 0x00006e000f287a20 */ /* 0x000fc60000410000 */
[----:B------:R-:W5:Y:S01]  /*0ac0*/  LDS R18, [R53.X4+0x5800] ;  /* 0x0058000035127984 */ /* 0x000f620000004800 */
[----:B0-----:R-:W-:-:S03]  /*0ad0*/  FMUL.FTZ R37, R14, c[0x0][0x1b8] ;  /* 0x00006e000e257a20 */ /* 0x001fc60000410000 */
[----:B------:R-:W0:Y:S01]  /*0ae0*/  LDS R19, [R53.X4+0x5c00] ;  /* 0x005c000035137984 */ /* 0x000e220000004800 */
[----:B-1----:R-:W-:Y:S01]  /*0af0*/  FMUL.FTZ R29, R27, c[0x0][0x1b8] ;  /* 0x00006e001b1d7a20 */ /* 0x002fe20000410000 */
[----:B------:R-:W-:Y:S02]  /*0b00*/  F2FP.PACK_AB R40, R37, R40 ;  /* 0x000000282528723e */ /* 0x000fe400000000ff */
[----:B------:R-:W1:Y:S01]  /*0b10*/  LDS R20, [R53.X4+0x6000] ;  /* 0x0060000035147984 */ /* 0x000e620000004800 */
[----:B--2---:R-:W-:-:S03]  /*0b20*/  FMUL.FTZ R30, R30, c[0x0][0x1b8] ;  /* 0x00006e001e1e7a20 */ /* 0x004fc60000410000 */
[----:B------:R-:W2:Y:S01]  /*0b30*/  LDS R21, [R53.X4+0x6400] ;  /* 0x0064000035157984 */ /* 0x000ea20000004800 */
[----:B---3--:R-:W-:-:S03]  /*0b40*/  FMUL.FTZ R31, R31, c[0x0][0x1b8] ;  /* 0x00006e001f1f7a20 */ /* 0x008fc60000410000 */
[----:B------:R-:W3:Y:S01]  /*0b50*/  LDS R22, [R53.X4+0x6800] ;  /* 0x0068000035167984 */ /* 0x000ee20000004800 */
[----:B----4-:R-:W-:Y:S01]  /*0b60*/  FMUL.FTZ R32, R24, c[0x0][0x1b8] ;  /* 0x00006e0018207a20 */ /* 0x010fe20000410000 */
[----:B------:R-:W-:Y:S02]  /*0b70*/  F2FP.PACK_AB R24, R28, R25 ;  /* 0x000000191c18723e */ /* 0x000fe400000000ff */
[----:B------:R-:W4:Y:S01]  /*0b80*/  LDS R23, [R53.X4+0x6c00] ;  /* 0x006c000035177984 */ /* 0x000f220000004800 */
[----:B------:R-:W-:Y:S01]  /*0b90*/  F2FP.PACK_AB R25, R30, R29 ;  /* 0x0000001d1e19723e */ /* 0x000fe200000000ff */
[----:B-----5:R-:W-:Y:S01]  /*0ba0*/  FMUL.FTZ R46, R43, c[0x0][0x1b8] ;  /* 0x00006e002b2e7a20 */ /* 0x020fe20000410000 */
[----:B------:R-:W-:Y:S01]  /*0bb0*/  F2FP.PACK_AB R31, R32, R31 ;  /* 0x0000001f201f723e */ /* 0x000fe200000000ff */
        /* <DEDUP_REMOVED lines=10> */
[----:B------:R-:W-:Y:S01]  /*0c60*/  FMUL.FTZ R18, R18, c[0x0][0x1b8] ;  /* 0x00006e0012127a20 */ /* 0x000fe20000410000 */
[----:B------:R-:W-:Y:S02]  /*0c70*/  F2FP.PACK_AB R16, R17, R16 ;  /* 0x000000101110723e */ /* 0x000fe400000000ff */
        /* <DEDUP_REMOVED lines=8> */
[----:B---3--:R-:W-:Y:S01]  /*0d00*/  FMUL.FTZ R22, R22, c[0x0][0x1b8] ;  /* 0x00006e0016167a20 */ /* 0x008fe20000410000 */
[----:B------:R-:W-:Y:S02]  /*0d10*/  F2FP.PACK_AB R18, R21, R20 ;  /* 0x000000141512723e */ /* 0x000fe400000000ff */
[----:B------:R-:W3:Y:S01]  /*0d20*/  LDS R28, [R53.X4+0x8000] ;  /* 0x00800000351c7984 */ /* 0x000ee20000004800 */
[----:B----4-:R-:W-:-:S03]  /*0d30*/  FMUL.FTZ R23, R23, c[0x0][0x1b8] ;  /* 0x00006e0017177a20 */ /* 0x010fc60000410000 */
[----:B------:R-:W4:Y:S01]  /*0d40*/  LDS R33, [R53.X4+0x8400] ;  /* 0x0084000035217984 */ /* 0x000f220000004800 */
[----:B-----5:R-:W-:Y:S01]  /*0d50*/  FMUL.FTZ R15, R15, c[0x0][0x1b8] ;  /* 0x00006e000f0f7a20 */ /* 0x020fe20000410000 */
[----:B------:R-:W-:Y:S01]  /*0d60*/  F2FP.PACK_AB R19, R23, R22 ;  /* 0x000000161713723e */ /* 0x000fe200000000ff */
[----:B------:R-:W-:Y:S01]  /*0d70*/  IMAD.SHL.U32 R23, R9, 0x2, RZ ;  /* 0x0000000209177824 */ /* 0x000fe200078e00ff */
[----:B------:R-:W5:Y:S01]  /*0d80*/  LDS R29, [R53.X4+0x8800] ;  /* 0x00880000351d7984 */ /* 0x000f620000004800 */
[----:B------:R-:W-:Y:S01]  /*0d90*/  FMUL.FTZ R36, R36, c[0x0][0x1b8] ;  /* 0x00006e0024247a20 */ /* 0x000fe20000410000 */
[----:B------:R-:W-:Y:S02]  /*0da0*/  LEA R9, R8, 0xc000, 0x1 ;  /* 0x0000c00008097811 */ /* 0x000fe400078e08ff */
[----:B------:R-:W5:Y:S01]  /*0db0*/  LDS R32, [R53.X4+0x8c00] ;  /* 0x008c000035207984 */ /* 0x000f620000004800 */
[----:B------:R-:W-:Y:S01]  /*0dc0*/  FMUL.FTZ R14, R14, c[0x0][0x1b8] ;  /* 0x00006e000e0e7a20 */ /* 0x000fe20000410000 */
[----:B------:R-:W-:-:S02]  /*0dd0*/  F2FP.PACK_AB R36, R36, R15 ;  /* 0x0000000f2424723e */ /* 0x000fc400000000ff */
[----:B------:R-:W5:Y:S01]  /*0de0*/  LDS R38, [R53.X4+0xa000] ;  /* 0x00a0000035267984 */ /* 0x000f620000004800 */
[----:B------:R-:W-:-:S03]  /*0df0*/  FMUL.FTZ R35, R35, c[0x0][0x1b8] ;  /* 0x00006e0023237a20 */ /* 0x000fc60000410000 */
[----:B------:R-:W5:Y:S01]  /*0e00*/  LDS R42, [R53.X4+0xa400] ;  /* 0x00a40000352a7984 */ /* 0x000f620000004800 */
[----:B------:R-:W-:Y:S01]  /*0e10*/  FMUL.FTZ R49, R49, c[0x0][0x1b8] ;  /* 0x00006e0031317a20 */ /* 0x000fe20000410000 */
[----:B------:R-:W-:Y:S02]  /*0e20*/  F2FP.PACK_AB R35, R35, R14 ;  /* 0x0000000e2323723e */ /* 0x000fe400000000ff */
        /* <DEDUP_REMOVED lines=14> */
[----:B----4-:R-:W-:Y:S02]  /*0f10*/  FMUL.FTZ R33, R33, c[0x0][0x1b8] ;  /* 0x00006e0021217a20 */ /* 0x010fe40000410000 */
[----:B-----5:R-:W-:Y:S01]  /*0f20*/  FMUL.FTZ R29, R29, c[0x0][0x1b8] ;  /* 0x00006e001d1d7a20 */ /* 0x020fe20000410000 */
[----:B------:R-:W-:Y:S02]  /*0f30*/  STS [R23+0xc000], R10 ;  /* 0x00c0000a17007388 */ /* 0x000fe40000000800 */
[----:B------:R-:W-:Y:S01]  /*0f40*/  F2FP.PACK_AB R28, R33, R28 ;  /* 0x0000001c211c723e */ /* 0x000fe200000000ff */
[----:B------:R-:W-:Y:S01]  /*0f50*/  FMUL.FTZ R32, R32, c[0x0][0x1b8] ;  /* 0x00006e0020207a20 */ /* 0x000fe20000410000 */
[----:B------:R-:W-:Y:S01]  /*0f60*/  STS [R23+0xc100], R11 ;  /* 0x00c1000b17007388 */ /* 0x000fe20000000800 */
[----:B------:R-:W-:-:S03]  /*0f70*/  FMUL.FTZ R38, R38, c[0x0][0x1b8] ;  /* 0x00006e0026267a20 */ /* 0x000fc60000410000 */
[----:B------:R-:W-:Y:S01]  /*0f80*/  F2FP.PACK_AB R29, R32, R29 ;  /* 0x0000001d201d723e */ /* 0x000fe200000000ff */
[----:B------:R4:W-:Y:S01]  /*0f90*/  STS [R23+0xd000], R24 ;  /* 0x00d0001817007388 */ /* 0x0009e20000000800 */
[----:B------:R-:W-:-:S03]  /*0fa0*/  FMUL.FTZ R15, R42, c[0x0][0x1b8] ;  /* 0x00006e002a0f7a20 */ /* 0x000fc60000410000 */
[----:B------:R5:W-:Y:S01]  /*0fb0*/  STS [R23+0xd100], R25 ;  /* 0x00d1001917007388 */ /* 0x000be20000000800 */
[----:B------:R-:W-:Y:S01]  /*0fc0*/  FMUL.FTZ R37, R37, c[0x0][0x1b8] ;  /* 0x00006e0025257a20 */ /* 0x000fe20000410000 */
[----:B------:R-:W-:Y:S02]  /*0fd0*/  F2FP.PACK_AB R15, R15, R38 ;  /* 0x000000260f0f723e */ /* 0x000fe400000000ff */
[----:B------:R1:W-:Y:S01]  /*0fe0*/  STS [R23+0xc800], R12 ;  /* 0x00c8000c17007388 */ /* 0x0003e20000000800 */
[----:B------:R-:W-:Y:S01]  /*0ff0*/  FMUL.FTZ R14, R41, c[0x0][0x1b8] ;  /* 0x00006e00290e7a20 */ /* 0x000fe20000410000 */
[----:B----4-:R-:W-:Y:S02]  /*1000*/  IADD3 R24, R4, 0x40, RZ ;  /* 0x0000004004187810 */ /* 0x010fe40007ffe0ff */
[----:B------:R4:W-:Y:S01]  /*1010*/  STS [R23+0xc900], R13 ;  /* 0x00c9000d17007388 */ /* 0x0009e20000000800 */
[----:B0-----:R-:W-:Y:S01]  /*1020*/  FMUL.FTZ R39, R39, c[0x0][0x1b8] ;  /* 0x00006e0027277a20 */ /* 0x001fe20000410000 */
[----:B------:R-:W-:-:S02]  /*1030*/  F2FP.PACK_AB R14, R14, R37 ;  /* 0x000000250e0e723e */ /* 0x000fc400000000ff */
[----:B------:R4:W-:Y:S01]  /*1040*/  STS [R23+0xd800], R31 ;  /* 0x00d8001f17007388 */ /* 0x0009e20000000800 */
[----:B-----5:R-:W-:Y:S01]  /*1050*/  IADD3 R25, R4, 0x20, RZ ;  /* 0x0000002004197810 */ /* 0x020fe20007ffe0ff */
[----:B-1----:R-:W-:Y:S02]  /*1060*/  FMUL.FTZ R44, R44, c[0x0][0x1b8] ;  /* 0x00006e002c2c7a20 */ /* 0x002fe40000410000 */
[----:B------:R4:W-:Y:S01]  /*1070*/  STS [R23+0xd900], R40 ;  /* 0x00d9002817007388 */ /* 0x0009e20000000800 */
[----:B--2---:R-:W-:Y:S02]  /*1080*/  FMUL.FTZ R43, R43, c[0x0][0x1b8] ;  /* 0x00006e002b2b7a20 */ /* 0x004fe40000410000 */
[----:B------:R-:W-:Y:S01]  /*1090*/  F2FP.PACK_AB R39, R44, R39 ;  /* 0x000000272c27723e */ /* 0x000fe200000000ff */
[----:B------:R4:W-:Y:S01]  /*10a0*/  STS [R23+0xe000], R46 ;  /* 0x00e0002e17007388 */ /* 0x0009e20000000800 */
[----:B---3--:R-:W-:-:S03]  /*10b0*/  FMUL.FTZ R22, R45, c[0x0][0x1b8] ;  /* 0x00006e002d167a20 */ /* 0x008fc60000410000 */
[----:B------:R4:W-:Y:S02]  /*10c0*/  STS [R23+0xe100], R47 ;  /* 0x00e1002f17007388 */ /* 0x0009e40000000800 */
[----:B------:R-:W-:Y:S02]  /*10d0*/  F2FP.PACK_AB R22, R22, R43 ;  /* 0x0000002b1616723e */ /* 0x000fe400000000ff */
        /* <DEDUP_REMOVED lines=14> */
[----:B------:R-:W-:Y:S06]  /*11c0*/  BAR.SYNC.DEFER_BLOCKING 0x0 ;  /* 0x0000000000007b1d */ /* 0x000fec0000010000 */
[----:B------:R-:W-:Y:S05]  /*11d0*/  @P1 BRA `(.L_x_1333) ;  /* 0x0000018000001947 */ /* 0x000fea0003800000 */
[----:B----4-:R-:W-:Y:S01]  /*11e0*/  ISETP.GE.AND P1, PT, R4, c[0x0][0x194], PT ;  /* 0x0000650004007a0c */ /* 0x010fe20003f26270 */
[----:B------:R-:W0:Y:S01]  /*11f0*/  LDS.128 R20, [R9+0x2000] ;  /* 0x0020000009147984 */ /* 0x000e220000000c00 */
[----:B------:R-:W-:Y:S01]  /*1200*/  SHF.R.S32.HI R5, RZ, 0x1f, R4 ;  /* 0x0000001fff057819 */ /* 0x000fe20000011404 */
[----:B------:R-:W-:Y:S01]  /*1210*/  IMAD R11, R2, c[0x0][0x1a8], RZ ;  /* 0x00006a00020b7a24 */ /* 0x000fe200078e02ff */
[----:B------:R-:W-:Y:S01]  /*1220*/  ISETP.GE.AND P2, PT, R25, c[0x0][0x194], PT ;  /* 0x0000650019007a0c */ /* 0x000fe20003f46270 */
[----:B------:R-:W1:Y:S01]  /*1230*/  LDS.128 R12, [R9+0x4000] ;  /* 0x00400000090c7984 */ /* 0x000e620000000c00 */
[----:B------:R-:W-:Y:S01]  /*1240*/  ISETP.GE.AND P3, PT, R24, c[0x0][0x194], PT ;  /* 0x0000650018007a0c */ /* 0x000fe20003f66270 */
[----:B------:R-:W-:-:S02]  /*1250*/  IMAD R27, R0, c[0x0][0x1ac], R11 ;  /* 0x00006b00001b7a24 */ /* 0x000fc400078e020b */
[----:B------:R-:W-:-:S04]  /*1260*/  IMAD.WIDE.U32 R10, R0, c[0x0][0x1a8], R4 ;  /* 0x00006a00000a7a25 */ /* 0x000fc800078e0004 */
[----:B------:R2:W3:Y:S01]  /*1270*/  @!P1 LDS.128 R16, [R9] ;  /* 0x0000000009109984 */ /* 0x0004e20000000c00 */
[----:B------:R-:W-:Y:S01]  /*1280*/  IADD3 R11, R11, R27, RZ ;  /* 0x0000001b0b0b7210 */ /* 0x000fe20007ffe0ff */
[----:B------:R-:W-:-:S04]  /*1290*/  IMAD R27, R3, c[0x0][0x1b0], RZ ;  /* 0x00006c00031b7a24 */ /* 0x000fc800078e02ff */
[C---:B------:R-:W-:Y:S02]  /*12a0*/  IMAD R27, R52.reuse, c[0x0][0x1b4], R27 ;  /* 0x00006d00341b7a24 */ /* 0x040fe400078e021b */
[----:B------:R-:W-:-:S04]  /*12b0*/  IMAD.WIDE.U32 R10, R52, c[0x0][0x1b0], R10 ;  /* 0x00006c00340a7a25 */ /* 0x000fc800078e000a */
[----:B------:R-:W-:Y:S02]  /*12c0*/  IMAD.IADD R11, R11, 0x1, R27 ;  /* 0x000000010b0b7824 */ /* 0x000fe400078e021b */
[----:B------:R-:W-:Y:S02]  /*12d0*/  IMAD R27, R7, c[0x0][0x1a0], RZ ;  /* 0x00006800071b7a24 */ /* 0x000fe400078e02ff */
[----:B------:R-:W-:-:S04]  /*12e0*/  IMAD.WIDE.U32 R10, R6, c[0x0][0x1a0], R10 ;  /* 0x00006800060a7a25 */ /* 0x000fc800078e000a */
[----:B------:R-:W-:Y:S01]  /*12f0*/  IMAD R27, R6, c[0x0][0x1a4], R27 ;  /* 0x00006900061b7a24 */ /* 0x000fe200078e021b */
[----:B------:R-:W-:-:S03]  /*1300*/  LEA R26, P4, R10, c[0x0][0x188], 0x1 ;  /* 0x000062000a1a7a11 */ /* 0x000fc600078808ff */
[----:B--2---:R-:W-:-:S05]  /*1310*/  IMAD.IADD R9, R11, 0x1, R27 ;  /* 0x000000010b097824 */ /* 0x004fca00078e021b */
[----:B------:R-:W-:-:S05]  /*1320*/  LEA.HI.X R27, R10, c[0x0][0x18c], R9, 0x1, P4 ;  /* 0x000063000a1b7a11 */ /* 0x000fca00020f0c09 */
[----:B0-----:R0:W-:Y:S04]  /*1330*/  @!P2 STG.E.128 [R26.64+0x40], R20 ;  /* 0x000040141a00a986 */ /* 0x0011e8000c101d04 */
[----:B-1----:R0:W-:Y:S04]  /*1340*/  @!P3 STG.E.128 [R26.64+0x80], R12 ;  /* 0x0000800c1a00b986 */ /* 0x0021e8000c101d04 */
[----:B---3--:R0:W-:Y:S02]  /*1350*/  @!P1 STG.E.128 [R26.64], R16 ;  /* 0x000000101a009986 */ /* 0x0081e4000c101d04 */
.L_x_1333:
[----:B----4-:R-:W-:Y:S05]  /*1360*/  BSYNC B0 ;  /* 0x0000000000007941 */ /* 0x010fea0003800000 */
.L_x_1332:
[----:B------:R-:W-:Y:S05]  /*1370*/  @P0 EXIT ;  /* 0x000000000000094d */ /* 0x000fea0003800000 */
[----:B------:R-:W-:Y:S01]  /*1380*/  IMAD R9, R2, c[0x0][0x1a8], RZ ;  /* 0x00006a0002097a24 */ /* 0x000fe200078e02ff */
[--C-:B------:R-:W-:Y:S01]  /*1390*/  SHF.R.S32.HI R5, RZ, 0x1f, R4.reuse ;  /* 0x0000001fff057819 */ /* 0x100fe20000011404 */
[----:B0-----:R-:W-:Y:S01]  /*13a0*/  IMAD.SHL.U32 R22, R8, 0x2, RZ ;  /* 0x0000000208167824 */ /* 0x001fe200078e00ff */
[----:B------:R-:W-:Y:S01]  /*13b0*/  ISETP.GE.AND P1, PT, R4, c[0x0][0x194], PT ;  /* 0x0000650004007a0c */ /* 0x000fe20003f26270 */
[C---:B------:R-:W-:Y:S01]  /*13c0*/  IMAD R21, R0.reuse, c[0x0][0x1ac], R9 ;  /* 0x00006b0000157a24 */ /* 0x040fe200078e0209 */
[----:B------:R-:W-:Y:S01]  /*13d0*/  ISETP.GE.AND P2, PT, R25, c[0x0][0x194], PT ;  /* 0x0000650019007a0c */ /* 0x000fe20003f46270 */
[----:B------:R-:W-:Y:S01]  /*13e0*/  IMAD.WIDE.U32 R16, R0, c[0x0][0x1a8], R4 ;  /* 0x00006a0000107a25 */ /* 0x000fe200078e0004 */
[----:B------:R-:W0:Y:S01]  /*13f0*/  LDS.128 R12, [R22+0xc800] ;  /* 0x00c80000160c7984 */ /* 0x000e220000000c00 */
[----:B------:R-:W-:-:S02]  /*1400*/  ISETP.GE.AND P3, PT, R24, c[0x0][0x194], PT ;  /* 0x0000650018007a0c */ /* 0x000fc40003f66270 */
[----:B------:R-:W-:Y:S01]  /*1410*/  IMAD.MOV.U32 R20, RZ, RZ, R16 ;  /* 0x000000ffff147224 */ /* 0x000fe200078e0010 */
[----:B------:R-:W1:Y:S01]  /*1420*/  LDS.128 R8, [R22+0xe800] ;  /* 0x00e8000016087984 */ /* 0x000e620000000c00 */
[----:B------:R-:W-:Y:S01]  /*1430*/  IADD3 R21, R17, R21, RZ ;  /* 0x0000001511157210 */ /* 0x000fe20007ffe0ff */
[----:B------:R-:W-:Y:S01]  /*1440*/  IMAD R5, R3, c[0x0][0x1b0], RZ ;  /* 0x00006c0003057a24 */ /* 0x000fe200078e02ff */
[----:B------:R-:W-:Y:S01]  /*1450*/  IADD3 R3, P0, R6, 0x40, RZ ;  /* 0x0000004006037810 */ /* 0x000fe20007f1e0ff */
[----:B------:R2:W3:Y:S02]  /*1460*/  LDS.128 R16, [R22+0x10800] ;  /* 0x0108000016107984 */ /* 0x0004e40000000c00 */
[C---:B------:R-:W-:Y:S02]  /*1470*/  IMAD R5, R52.reuse, c[0x0][0x1b4], R5 ;  /* 0x00006d0034057a24 */ /* 0x040fe400078e0205 */
[----:B------:R-:W-:-:S04]  /*1480*/  IMAD.WIDE.U32 R20, R52, c[0x0][0x1b0], R20 ;  /* 0x00006c0034147a25 */ /* 0x000fc800078e0014 */
[----:B------:R-:W-:Y:S01]  /*1490*/  IMAD.X R6, RZ, RZ, R7, P0 ;  /* 0x000000ffff067224 */ /* 0x000fe200000e0607 */
[----:B------:R-:W-:-:S03]  /*14a0*/  IADD3 R21, R21, R5, RZ ;  /* 0x0000000515157210 */ /* 0x000fc60007ffe0ff */
[----:B------:R-:W-:-:S04]  /*14b0*/  IMAD R6, R6, c[0x0][0x1a0], RZ ;  /* 0x0000680006067a24 */ /* 0x000fc800078e02ff */
[C---:B------:R-:W-:Y:S02]  /*14c0*/  IMAD R5, R3.reuse, c[0x0][0x1a4], R6 ;  /* 0x0000690003057a24 */ /* 0x040fe400078e0206 */
[----:B------:R-:W-:-:S04]  /*14d0*/  IMAD.WIDE.U32 R2, R3, c[0x0][0x1a0], R20 ;  /* 0x0000680003027a25 */ /* 0x000fc800078e0014 */
[----:B------:R-:W-:Y:S01]  /*14e0*/  IMAD.IADD R3, R3, 0x1, R5 ;  /* 0x0000000103037824 */ /* 0x000fe200078e0205 */
[----:B------:R-:W-:-:S04]  /*14f0*/  LEA R4, P0, R2, c[0x0][0x188], 0x1 ;  /* 0x0000620002047a11 */ /* 0x000fc800078008ff */
[----:B------:R-:W-:-:S05]  /*1500*/  LEA.HI.X R5, R2, c[0x0][0x18c], R3, 0x1, P0 ;  /* 0x0000630002057a11 */ /* 0x000fca00000f0c03 */
[----:B0-----:R2:W-:Y:S04]  /*1510*/  @!P1 STG.E.128 [R4.64], R12 ;  /* 0x0000000c04009986 */ /* 0x0015e8000c101d04 */
[----:B-1----:R2:W-:Y:S01]  /*1520*/  @!P2 STG.E.128 [R4.64+0x40], R8 ;  /* 0x000040080400a986 */ /* 0x0025e2000c101d04 */
[----:B------:R-:W-:Y:S05]  /*1530*/  @P3 EXIT ;  /* 0x000000000000394d */ /* 0x000fea0003800000 */
[----:B---3--:R-:W-:Y:S01]  /*1540*/  STG.E.128 [R4.64+0x80], R16 ;  /* 0x0000801004007986 */ /* 0x008fe2000c101d04 */
[----:B------:R-:W-:Y:S05]  /*1550*/  EXIT ;  /* 0x000000000000794d */ /* 0x000fea0003800000 */
.L_x_1334:
        /* <DEDUP_REMOVED lines=10> */
.L_x_1440:


//--------------------- .text._ZN7cutlass13device_kernelIN5flash32FlashAttnBwdPostprocessConvertdQIN4cute5tupleIJNS3_1CILi64EEENS5_ILi96EEEEEENS_6half_tEfNS_4arch4Sm80ELi256ENS3_8TiledMMAINS3_8MMA_AtomIJNS3_28SM80_16x8x16_F32F16F16F32_TNEEEENS3_6LayoutINS4_IJNS5_ILi2EEENS5_ILi4EEENS5_ILi1EEEEEENS4_IJSJ_SH_NS5_ILi0EEEEEEEENS4_IJNS5_ILi32EEESO_NS5_ILi16EEEEEEEELb0EEEEEvNT_6ParamsE --------------------------
	.section	.text._ZN7cutlass13device_kernelIN5flash32FlashAttnBwdPostprocessConvertdQIN4cute5tupleIJNS3_1CILi64EEENS5_ILi96EEEEEENS_6half_tEfNS_4arch4Sm80ELi256ENS3_8TiledMMAINS3_8MMA_AtomIJNS3_28SM80_16x8x16_F32F16F16F32_TNEEEENS3_6LayoutINS4_IJNS5_ILi2EEENS5_ILi4EEENS5_ILi1EEEEEENS4_IJSJ_SH_NS5_ILi0EEEEEEEENS4_IJNS5_ILi32EEESO_NS5_ILi16EEEEEEEELb0EEEEEvNT_6ParamsE,"ax",@progbits
	.sectioninfo	@"SHI_REGISTERS=47"
	.align	128
.text._ZN7cutlass13device_kernelIN5flash32FlashAttnBwdPostprocessConvertdQIN4cute5tupleIJNS3_1CILi64EEENS5_ILi96EEEEEENS_6half_tEfNS_4arch4Sm80ELi256ENS3_8TiledMMAINS3_8MMA_AtomIJNS3_28SM80_16x8x16_F32F16F16F32_TNEEEENS3_6LayoutINS4_IJNS5_ILi2EEENS5_ILi4EEENS5_ILi1EEEEEENS4_IJSJ_SH_NS5_ILi0EEEEEEEENS4_IJNS5_ILi32EEESO_NS5_ILi16EEEEEEEELb0EEEEEvNT_6ParamsE:
        .type           _ZN7cutlass13device_kernelIN5flash32FlashAttnBwdPostprocessConvertdQIN4cute5tupleIJNS3_1CILi64EEENS5_ILi96EEEEEENS_6half_tEfNS_4arch4Sm80ELi256ENS3_8TiledMMAINS3_8MMA_AtomIJNS3_28SM80_16x8x16_F32F16F16F32_TNEEEENS3_6LayoutINS4_IJNS5_ILi2EEENS5_ILi4EEENS5_ILi1EEEEEENS4_IJSJ_SH_NS5_ILi0EEEEEEEENS4_IJNS5_ILi32EEESO_NS5_ILi16EEEEEEEELb0EEEEEvNT_6ParamsE,@function
        .size           _ZN7cutlass13device_kernelIN5flash32FlashAttnBwdPostprocessConvertdQIN4cute5tupleIJNS3_1CILi64EEENS5_ILi96EEEEEENS_6half_tEfNS_4arch4Sm80ELi256ENS3_8TiledMMAINS3_8MMA_AtomIJNS3_28SM80_16x8x16_F32F16F16F32_TNEEEENS3_6LayoutINS4_IJNS5_ILi2EEENS5_ILi4EEENS5_ILi1EEEEEENS4_IJSJ_SH_NS5_ILi0EEEEEEEENS4_IJNS5_ILi32EEESO_NS5_ILi16EEEEEEEELb0EEEEEvNT_6ParamsE,(.L_x_1441 - _ZN7cutlass13device_kernelIN5flash32FlashAttnBwdPostprocessConvertdQIN4cute5tupleIJNS3_1CILi64EEENS5_ILi96EEEEEENS_6half_tEfNS_4arch4Sm80ELi256ENS3_8TiledMMAINS3_8MMA_AtomIJNS3_28SM80_16x8x16_F32F16F16F32_TNEEEENS3_6LayoutINS4_IJNS5_ILi2EEENS5_ILi4EEENS5_ILi1EEEEEENS4_IJSJ_SH_NS5_ILi0EEEEEEEENS4_IJNS5_ILi32EEESO_NS5_ILi16EEEEEEEELb0EEEEEvNT_6ParamsE)
        .other          _ZN7cutlass13device_kernelIN5flash32FlashAttnBwdPostprocessConvertdQIN4cute5tupleIJNS3_1CILi64EEENS5_ILi96EEEEEENS_6half_tEfNS_4arch4Sm80ELi256ENS3_8TiledMMAINS3_8MMA_AtomIJNS3_28SM80_16x8x16_F32F16F16F32_TNEEEENS3_6LayoutINS4_IJNS5_ILi2EEENS5_ILi4EEENS5_ILi1EEEEEENS4_IJSJ_SH_NS5_ILi0EEEEEEEENS4_IJNS5_ILi32EEESO_NS5_ILi16EEEEEEEELb0EEEEEvNT_6ParamsE,@"STO_CUDA_ENTRY STV_DEFAULT"
_ZN7cutlass13device_kernelIN5flash32FlashAttnBwdPostprocessConvertdQIN4cute5tupleIJNS3_1CILi64EEENS5_ILi96EEEEEENS_6half_tEfNS_4arch4Sm80ELi256ENS3_8TiledMMAINS3_8MMA_AtomIJNS3_28SM80_16x8x16_F32F16F16F32_TNEEEENS3_6LayoutINS4_IJNS5_ILi2EEENS5_ILi4EEENS5_ILi1EEEEEENS4_IJSJ_SH_NS5_ILi0EEEEEEEENS4_IJNS5_ILi32EEESO_NS5_ILi16EEEEEEEELb0EEEEEvNT_6ParamsE:
        /* <DEDUP_REMOVED lines=20> */
[----:B--2---:R-:W-:-:S03]  /*0140*/  IMAD.IADD R32, R32, 0x1, -R3 ;  /* 0x0000000120207824 */ /* 0x004fc600078e0a03 */
.L_x_1335:
[----:B0-----:R-:W-:Y:S01]  /*0150*/  ISETP.NE.AND.EX P1, PT, RZ, c[0x0][0x1c4], PT, P2 ;  /* 0x00007100ff007a0c */ /* 0x001fe20003f25320 */
[----:B-----5:R-:W-:Y:S01]  /*0160*/  @P0 IMAD R4, R11, 0x40, R0 ;  /* 0x000000400b040824 */ /* 0x020fe200078e0200 */
[----:B------:R-:W-:-:S13]  /*0170*/  ISETP.LE.AND P2, PT, R32, R31, PT ;  /* 0x0000001f2000720c */ /* 0x000fda0003f43270 */
[----:B------:R-:W-:Y:S05]  /*0180*/  @P1 EXIT P2 ;  /* 0x000000000000194d */ /* 0x000fea0001000000 */
[----:B------:R-:W0:Y:S01]  /*0190*/  S2R R35, SR_TID.X ;  /* 0x0000000000237919 */ /* 0x000e220000002100 */
[----:B------:R-:W-:Y:S01]  /*01a0*/  @P0 SHF.R.S32.HI R5, RZ, 0x1f, R4 ;  /* 0x0000001fff050819 */ /* 0x000fe20000011404 */
[----:B------:R-:W-:Y:S01]  /*01b0*/  IMAD R9, R2, 0x1800, RZ ;  /* 0x0000180002097824 */ /* 0x000fe200078e02ff */
[----:B------:R-:W-:Y:S01]  /*01c0*/  SHF.R.S32.HI R29, RZ, 0x1f, R11 ;  /* 0x0000001fff1d7819 */ /* 0x000fe2000001140b */
[----:B------:R-:W1:Y:S01]  /*01d0*/  S2R R3, SR_CTAID.Y ;  /* 0x0000000000037919 */ /* 0x000e620000002600 */
[----:B------:R-:W-:Y:S02]  /*01e0*/  @P0 LEA.HI R5, R5, R4, RZ, 0x6 ;  /* 0x0000000405050211 */ /* 0x000fe400078f30ff */
[----:B------:R-:W-:Y:S02]  /*01f0*/  SEL R29, R29, RZ, !P1 ;  /* 0x000000ff1d1d7207 */ /* 0x000fe40004800000 */
[----:B------:R-:W-:Y:S02]  /*0200*/  @P0 SHF.R.S32.HI R5, RZ, 0x6, R5 ;  /* 0x00000006ff050819 */ /* 0x000fe40000011405 */
[----:B------:R-:W-:-:S03]  /*0210*/  SEL R30, R11, RZ, !P1 ;  /* 0x000000ff0b1e7207 */ /* 0x000fc60004800000 */
[----:B------:R-:W-:Y:S02]  /*0220*/  @P0 IMAD R7, R5, 0x1800, RZ ;  /* 0x0000180005070824 */ /* 0x000fe400078e02ff */
[----:B------:R-:W-:Y:S02]  /*0230*/  CS2R R4, SRZ ;  /* 0x0000000000047805 */ /* 0x000fe4000001ff00 */
[--C-:B------:R-:W-:Y:S01]  /*0240*/  @P0 IMAD.MOV.U32 R4, RZ, RZ, R7.reuse ;  /* 0x000000ffff040224 */ /* 0x100fe200078e0007 */
[----:B------:R-:W-:Y:S02]  /*0250*/  @P0 SHF.R.S32.HI R5, RZ, 0x1f, R7 ;  /* 0x0000001fff050819 */ /* 0x000fe40000011407 */
[----:B------:R-:W-:Y:S01]  /*0260*/  SHF.R.S32.HI R7, RZ, 0x1f, R9 ;  /* 0x0000001fff077819 */ /* 0x000fe20000011409 */
[----:B0-----:R-:W-:Y:S01]  /*0270*/  IMAD.SHL.U32 R6, R35, 0x4, RZ ;  /* 0x0000000423067824 */ /* 0x001fe200078e00ff */
[----:B-1----:R-:W-:-:S04]  /*0280*/  SHF.R.S32.HI R28, RZ, 0x1f, R3 ;  /* 0x0000001fff1c7819 */ /* 0x002fc80000011403 */
[----:B------:R-:W-:Y:S01]  /*0290*/  IADD3 R4, P2, P3, R4, R6, R9 ;  /* 0x0000000604047210 */ /* 0x000fe20007b5e009 */
[----:B------:R-:W-:Y:S01]  /*02a0*/  IMAD R9, R29, c[0x0][0x180], RZ ;  /* 0x000060001d097a24 */ /* 0x000fe200078e02ff */
[----:B------:R-:W-:Y:S01]  /*02b0*/  SHF.R.S32.HI R6, RZ, 0x1f, R6 ;  /* 0x0000001fff067819 */ /* 0x000fe20000011406 */
[----:B------:R-:W-:Y:S02]  /*02c0*/  IMAD R8, R28, c[0x0][0x178], RZ ;  /* 0x00005e001c087a24 */ /* 0x000fe400078e02ff */
[----:B------:R-:W-:Y:S01]  /*02d0*/  IMAD R9, R30, c[0x0][0x184], R9 ;  /* 0x000061001e097a24 */ /* 0x000fe200078e0209 */
[----:B------:R-:W-:Y:S01]  /*02e0*/  IADD3.X R5, R5, R6, R7, P2, P3 ;  /* 0x0000000605057210 */ /* 0x000fe200017e6407 */
[----:B------:R-:W-:-:S04]  /*02f0*/  IMAD R7, R3, c[0x0][0x17c], R8 ;  /* 0x00005f0003077a24 */ /* 0x000fc800078e0208 */
[----:B------:R-:W-:-:S04]  /*0300*/  IMAD.WIDE.U32 R4, R3, c[0x0][0x178], R4 ;  /* 0x00005e0003047a25 */ /* 0x000fc800078e0004 */
[----:B------:R-:W-:-:S04]  /*0310*/  IMAD.IADD R5, R5, 0x1, R7 ;  /* 0x0000000105057824 */ /* 0x000fc800078e0207 */
[----:B------:R-:W-:-:S04]  /*0320*/  IMAD.WIDE.U32 R4, R30, c[0x0][0x180], R4 ;  /* 0x000060001e047a25 */ /* 0x000fc800078e0004 */
[----:B------:R-:W-:Y:S01]  /*0330*/  IMAD.IADD R5, R5, 0x1, R9 ;  /* 0x0000000105057824 */ /* 0x000fe200078e0209 */
[----:B------:R-:W-:-:S04]  /*0340*/  LEA R40, P1, R4, c[0x0][0x160], 0x2 ;  /* 0x0000580004287a11 */ /* 0x000fc800078210ff */
[----:B------:R-:W-:-:S05]  /*0350*/  LEA.HI.X R41, R4, c[0x0][0x164], R5, 0x2, P1 ;  /* 0x0000590004297a11 */ /* 0x000fca00008f1405 */
[----:B------:R0:W2:Y:S04]  /*0360*/  LDG.E.128 R4, [R40.64] ;  /* 0x0000000428047981 */ /* 0x0000a8000c1e1d00 */
[----:B------:R0:W3:Y:S04]  /*0370*/  LDG.E.128 R8, [R40.64+0x1000] ;  /* 0x0010000428087981 */ /* 0x0000e8000c1e1d00 */
[----:B------:R0:W4:Y:S04]  /*0380*/  LDG.E.128 R12, [R40.64+0x2000] ;  /* 0x00200004280c7981 */ /* 0x000128000c1e1d00 */
[----:B------:R0:W5:Y:S04]  /*0390*/  LDG.E.128 R16, [R40.64+0x3000] ;  /* 0x0030000428107981 */ /* 0x000168000c1e1d00 */
[----:B------:R0:W5:Y:S04]  /*03a0*/  LDG.E.128 R20, [R40.64+0x4000] ;  /* 0x0040000428147981 */ /* 0x000168000c1e1d00 */
[----:B------:R0:W5:Y:S01]  /*03b0*/  LDG.E.128 R24, [R40.64+0x5000] ;  /* 0x0050000428187981 */ /* 0x000162000c1e1d00 */
[----:B------:R-:W-:Y:S01]  /*03c0*/  SHF.R.S32.HI R36, RZ, 0x1f, R35 ;  /* 0x0000001fff247819 */ /* 0x000fe20000011423 */
[----:B------:R-:W-:-:S03]  /*03d0*/  IMAD.IADD R32, R32, 0x1, -R31 ;  /* 0x0000000120207824 */ /* 0x000fc600078e0a1f */
[CC--:B------:R-:W-:Y:S02]  /*03e0*/  LEA.HI R34, R36.reuse, R35.reuse, RZ, 0x2 ;  /* 0x0000002324227211 */ /* 0x0c0fe400078f10ff */
[CC--:B------:R-:W-:Y:S02]  /*03f0*/  LEA.HI R42, R36.reuse, R35.reuse, RZ, 0x5 ;  /* 0x00000023242a7211 */ /* 0x0c0fe400078f28ff */
[--C-:B------:R-:W-:Y:S02]  /*0400*/  SHF.R.S32.HI R31, RZ, 0x2, R34.reuse ;  /* 0x00000002ff1f7819 */ /* 0x100fe40000011422 */
[----:B------:R-:W-:Y:S02]  /*0410*/  SHF.R.S32.HI R38, RZ, 0x1f, R34 ;  /* 0x0000001fff267819 */ /* 0x000fe40000011422 */
[----:B------:R-:W-:Y:S02]  /*0420*/  LEA.HI R37, R36, R35, RZ, 0x7 ;  /* 0x0000002324257211 */ /* 0x000fe400078f38ff */
[----:B------:R-:W-:-:S02]  /*0430*/  SHF.R.S32.HI R33, RZ, 0x5, R42 ;  /* 0x00000005ff217819 */ /* 0x000fc4000001142a */
[----:B------:R-:W-:Y:S01]  /*0440*/  LEA.HI R39, R38, R31, RZ, 0x2 ;  /* 0x0000001f26277211 */ /* 0x000fe200078f10ff */
[----:B------:R-:W-:Y:S01]  /*0450*/  IMAD.SHL.U32 R37, R37, 0x8, RZ ;  /* 0x0000000825257824 */ /* 0x000fe200078e00ff */
[----:B------:R-:W-:Y:S02]  /*0460*/  LEA.HI R42, R42, R33, RZ, 0x1 ;  /* 0x000000212a2a7211 */ /* 0x000fe400078f08ff */
[----:B0-----:R-:W-:Y:S02]  /*0470*/  LOP3.LUT R40, R39, 0xffffffc, RZ, 0xc0, !PT ;  /* 0x0ffffffc27287812 */ /* 0x001fe400078ec0ff */
[----:B------:R-:W-:Y:S02]  /*0480*/  LOP3.LUT R34, R34, 0xfffffffc, RZ, 0xc0, !PT ;  /* 0xfffffffc22227812 */ /* 0x000fe400078ec0ff */
[----:B------:R-:W-:Y:S01]  /*0490*/  LEA.HI R38, R38, R31, RZ, 0x3 ;  /* 0x0000001f26267211 */ /* 0x000fe200078f18ff */
[----:B------:R-:W-:Y:S01]  /*04a0*/  IMAD.IADD R40, R31, 0x1, -R40 ;  /* 0x000000011f287824 */ /* 0x000fe200078e0a28 */
[----:B------:R-:W-:Y:S01]  /*04b0*/  LOP3.LUT R42, R42, 0xfffffe, RZ, 0xc0, !PT ;  /* 0x00fffffe2a2a7812 */ /* 0x000fe200078ec0ff */
[----:B------:R-:W-:Y:S01]  /*04c0*/  IMAD.IADD R34, R35, 0x1, -R34 ;  /* 0x0000000123227824 */ /* 0x000fe200078e0a22 */
[----:B------:R-:W-:-:S02]  /*04d0*/  LOP3.LUT R37, R37, 0x7ffffc00, RZ, 0xc0, !PT ;  /* 0x7ffffc0025257812 */ /* 0x000fc400078ec0ff */
[----:B------:R-:W-:Y:S01]  /*04e0*/  LOP3.LUT R38, R38, 0xfffffff8, RZ, 0xc0, !PT ;  /* 0xfffffff826267812 */ /* 0x000fe200078ec0ff */
[C---:B------:R-:W-:Y:S01]  /*04f0*/  IMAD.IADD R42, R33.reuse, 0x1, -R42 ;  /* 0x00000001212a7824 */ /* 0x040fe200078e0a2a */
[----:B------:R-:W-:Y:S01]  /*0500*/  IMNMX R32, R32, 0x40, PT ;  /* 0x0000004020207817 */ /* 0x000fe20003800200 */
[----:B------:R-:W-:Y:S01]  /*0510*/  IMAD R37, R34, 0x2, R37 ;  /* 0x0000000222257824 */ /* 0x000fe200078e0225 */
[----:B------:R-:W-:Y:S01]  /*0520*/  LEA R33, R33, R40, 0x3 ;  /* 0x0000002821217211 */ /* 0x000fe200078e18ff */
[C---:B------:R-:W-:Y:S01]  /*0530*/  IMAD.IADD R40, R31.reuse, 0x1, -R38 ;  /* 0x000000011f287824 */ /* 0x040fe200078e0a26 */
[----:B------:R-:W-:Y:S01]  /*0540*/  ISETP.GE.AND P1, PT, R31, R32, PT ;  /* 0x000000201f00720c */ /* 0x000fe20003f26270 */
[----:B------:R-:W-:Y:S01]  /*0550*/  IMAD R32, R42, 0x100, R37 ;  /* 0x000001002a207824 */ /* 0x000fe200078e0225 */
[----:B------:R-:W-:Y:S02]  /*0560*/  LEA.HI R38, R36, R35, RZ, 0x4 ;  /* 0x0000002324267211 */ /* 0x000fe400078f20ff */
[----:B------:R-:W-:-:S02]  /*0570*/  SHF.R.S32.HI R37, RZ, 0x1f, R40 ;  /* 0x0000001fff257819 */ /* 0x000fc40000011428 */
[----:B------:R-:W-:Y:S01]  /*0580*/  LEA.HI R42, R36, R35, RZ, 0x6 ;  /* 0x00000023242a7211 */ /* 0x000fe200078f30ff */
[----:B------:R-:W-:Y:S01]  /*0590*/  IMAD.SHL.U32 R44, R38, 0x4, RZ ;  /* 0x00000004262c7824 */ /* 0x000fe200078e00ff */
[----:B------:R-:W-:Y:S01]  /*05a0*/  LEA.HI R43, R37, R40, RZ, 0x2 ;  /* 0x00000028252b7211 */ /* 0x000fe200078f10ff */
[----:B--2---:R0:W-:Y:S04]  /*05b0*/  STS.128 [R35.X16], R4 ;  /* 0x0000000423007388 */ /* 0x0041e8000000cc00 */
[----:B---3--:R-:W-:Y:S04]  /*05c0*/  STS.128 [R35.X16+0x1000], R8 ;  /* 0x0010000823007388 */ /* 0x008fe8000000cc00 */
[----:B----4-:R-:W-:Y:S04]  /*05d0*/  STS.128 [R35.X16+0x2000], R12 ;  /* 0x0020000c23007388 */ /* 0x010fe8000000cc00 */
[----:B-----5:R-:W-:Y:S04]  /*05e0*/  STS.128 [R35.X16+0x3000], R16 ;  /* 0x0030001023007388 */ /* 0x020fe8000000cc00 */
[----:B------:R-:W-:Y:S01]  /*05f0*/  STS.128 [R35.X16+0x4000], R20 ;  /* 0x0040001423007388 */ /* 0x000fe2000000cc00 */
[C---:B0-----:R-:W-:Y:S01]  /*0600*/  LOP3.LUT R7, R43.reuse, 0x7fffffc, RZ, 0xc0, !PT ;  /* 0x07fffffc2b077812 */ /* 0x041fe200078ec0ff */
[C---:B------:R-:W-:Y:S01]  /*0610*/  IMAD.SHL.U32 R4, R34.reuse, 0x8, RZ ;  /* 0x0000000822047824 */ /* 0x040fe200078e00ff */
[----:B------:R-:W-:Y:S01]  /*0620*/  LEA.HI R34, R34, R34, RZ, 0x1 ;  /* 0x0000002222227211 */ /* 0x000fe200078f08ff */
[----:B------:R0:W-:Y:S01]  /*0630*/  STS.128 [R35.X16+0x5000], R24 ;  /* 0x0050001823007388 */ /* 0x0001e2000000cc00 */
[----:B------:R-:W-:-:S03]  /*0640*/  IMAD.SHL.U32 R43, R43, 0x10, RZ ;  /* 0x000000102b2b7824 */ /* 0x000fc600078e00ff */
[----:B------:R-:W-:Y:S01]  /*0650*/  BAR.SYNC.DEFER_BLOCKING 0x0 ;  /* 0x0000000000007b1d */ /* 0x000fe20000010000 */
[----:B------:R-:W-:Y:S01]  /*0660*/  IMAD.SHL.U32 R34, R34, 0x200, RZ ;  /* 0x0000020022227824 */ /* 0x000fe200078e00ff */
[----:B------:R-:W-:Y:S01]  /*0670*/  LOP3.LUT R43, R43, 0x40, RZ, 0xc0, !PT ;  /* 0x000000402b2b7812 */ /* 0x000fe200078ec0ff */
[----:B0-----:R-:W-:Y:S01]  /*0680*/  IMAD.IADD R25, R40, 0x1, -R7 ;  /* 0x0000000128197824 */ /* 0x001fe200078e0a07 */
[----:B------:R-:W-:Y:S02]  /*0690*/  LOP3.LUT R7, R44, 0x40, RZ, 0xc0, !PT ;  /* 0x000000402c077812 */ /* 0x000fe400078ec0ff */
[----:B------:R-:W-:Y:S01]  /*06a0*/  SHF.R.U32.HI R26, RZ, 0x3, R42 ;  /* 0x00000003ff1a7819 */ /* 0x000fe2000001162a */
[----:B------:R-:W-:Y:S01]  /*06b0*/  IMAD R25, R25, 0x10, R32 ;  /* 0x0000001019197824 */ /* 0x000fe200078e0220 */
[----:B------:R-:W-:Y:S02]  /*06c0*/  SHF.R.U32.HI R13, RZ, 0x3, R7 ;  /* 0x00000003ff0d7819 */ /* 0x000fe40000011607 */
[----:B------:R-:W-:-:S02]  /*06d0*/  LOP3.LUT R40, R7, 0x8, R4, 0xf8, !PT ;  /* 0x0000000807287812 */ /* 0x000fc400078ef804 */
[----:B------:R-:W-:Y:S02]  /*06e0*/  LOP3.LUT R26, R43, 0x8, R26, 0xf8, !PT ;  /* 0x000000082b1a7812 */ /* 0x000fe400078ef81a */
[----:B------:R-:W-:Y:S01]  /*06f0*/  SHF.R.U32.HI R43, RZ, 0x3, R43 ;  /* 0x00000003ff2b7819 */ /* 0x000fe2000001162b */
[----:B------:R-:W-:Y:S01]  /*0700*/  LDS R5, [R35.X4+0x1000] ;  /* 0x0010000023057984 */ /* 0x000fe20000004800 */
[----:B------:R-:W-:Y:S02]  /*0710*/  LOP3.LUT R13, R40, R13, RZ, 0x3c, !PT ;  /* 0x0000000d280d7212 */ /* 0x000fe400078e3cff */
[----:B------:R-:W-:Y:S01]  /*0720*/  LOP3.LUT R32, R26, R43, RZ, 0x3c, !PT ;  /* 0x0000002b1a207212 */ /* 0x000fe200078e3cff */
[----:B------:R-:W0:Y:S01]  /*0730*/  LDS R36, [R35.X4+0x1400] ;  /* 0x0014000023247984 */ /* 0x000e220000004800 */
[----:B------:R-:W-:Y:S02]  /*0740*/  LOP3.LUT R26, R34, 0xfffffc00, RZ, 0xc0, !PT ;  /* 0xfffffc00221a7812 */ /* 0x000fe400078ec0ff */
[----:B------:R-:W-:Y:S01]  /*0750*/  IADD3 R25, R32, R25, RZ ;  /* 0x0000001920197210 */ /* 0x000fe20007ffe0ff */
[----:B------:R-:W-:Y:S02]  /*0760*/  LDS R22, [R35.X4+0x2400] ;  /* 0x0024000023167984 */ /* 0x000fe40000004800 */
[----:B------:R-:W-:-:S02]  /*0770*/  IMAD.U32 R26, R33, 0x10, R26 ;  /* 0x00000010211a7824 */ /* 0x000fc400078e001a */
[----:B------:R-:W1:Y:S01]  /*0780*/  LDS R41, [R35.X4] ;  /* 0x0000000023297984 */ /* 0x000e620000004800 */
[----:B------:R-:W-:-:S03]  /*0790*/  IMAD.SHL.U32 R25, R25, 0x2, RZ ;  /* 0x0000000219197824 */ /* 0x000fc600078e00ff */
[----:B------:R-:W2:Y:S04]  /*07a0*/  LDS R39, [R35.X4+0x400] ;  /* 0x0004000023277984 */ /* 0x000ea80000004800 */
[----:B------:R-:W3:Y:S04]  /*07b0*/  LDS R17, [R35.X4+0x2800] ;  /* 0x0028000023117984 */ /* 0x000ee80000004800 */
[----:B------:R-:W-:Y:S04]  /*07c0*/  LDS R21, [R35.X4+0x2c00] ;  /* 0x002c000023157984 */ /* 0x000fe80000004800 */
[----:B------:R-:W-:Y:S04]  /*07d0*/  LDS R20, [R35.X4+0x3400] ;  /* 0x0034000023147984 */ /* 0x000fe80000004800 */
[----:B------:R-:W4:Y:S04]  /*07e0*/  LDS R38, [R35.X4+0x800] ;  /* 0x0008000023267984 */ /* 0x000f280000004800 */
[----:B------:R-:W5:Y:S04]  /*07f0*/  LDS R37, [R35.X4+0xc00] ;  /* 0x000c000023257984 */ /* 0x000f680000004800 */
[----:B------:R-:W5:Y:S04]  /*0800*/  LDS R18, [R35.X4+0x1800] ;  /* 0x0018000023127984 */ /* 0x000f680000004800 */
[----:B------:R-:W5:Y:S01]  /*0810*/  LDS R23, [R35.X4+0x1c00] ;  /* 0x001c000023177984 */ /* 0x000f620000004800 */
[----:B0-----:R-:W-:-:S03]  /*0820*/  FMUL.FTZ R36, R36, c[0x0][0x1b8] ;  /* 0x00006e0024247a20 */ /* 0x001fc60000410000 */
[----:B------:R-:W0:Y:S04]  /*0830*/  LDS R14, [R35.X4+0x2000] ;  /* 0x00200000230e7984 */ /* 0x000e280000004800 */
[----:B------:R-:W0:Y:S01]  /*0840*/  LDS R16, [R35.X4+0x3000] ;  /* 0x0030000023107984 */ /* 0x000e220000004800 */
[----:B-1----:R-:W-:-:S03]  /*0850*/  FMUL.FTZ R27, R41, c[0x0][0x1b8] ;  /* 0x00006e00291b7a20 */ /* 0x002fc60000410000 */
[----:B------:R-:W-:Y:S01]  /*0860*/  LDS R15, [R35.X4+0x3800] ;  /* 0x00380000230f7984 */ /* 0x000fe20000004800 */
[----:B--2---:R-:W-:-:S03]  /*0870*/  FMUL.FTZ R34, R39, c[0x0][0x1b8] ;  /* 0x00006e0027227a20 */ /* 0x004fc60000410000 */
[----:B------:R-:W1:Y:S01]  /*0880*/  LDS R19, [R35.X4+0x3c00] ;  /* 0x003c000023137984 */ /* 0x000e620000004800 */
[----:B---3--:R-:W-:Y:S01]  /*0890*/  FMUL.FTZ R17, R17, c[0x0][0x1b8] ;  /* 0x00006e0011117a20 */ /* 0x008fe20000410000 */
[----:B------:R-:W-:Y:S02]  /*08a0*/  F2FP.PACK_AB R27, R34, R27 ;  /* 0x0000001b221b723e */ /* 0x000fe400000000ff */
[----:B------:R-:W2:Y:S04]  /*08b0*/  LDS R9, [R35.X4+0x4000] ;  /* 0x0040000023097984 */ /* 0x000ea80000004800 */
[----:B------:R-:W3:Y:S04]  /*08c0*/  LDS R12, [R35.X4+0x4400] ;  /* 0x00440000230c7984 */ /* 0x000ee80000004800 */
[----:B------:R-:W3:Y:S01]  /*08d0*/  LDS R6, [R35.X4+0x4800] ;  /* 0x0048000023067984 */ /* 0x000ee20000004800 */
[----:B----4-:R-:W-:-:S03]  /*08e0*/  FMUL.FTZ R38, R38, c[0x0][0x1b8] ;  /* 0x00006e0026267a20 */ /* 0x010fc60000410000 */
        /* <DEDUP_REMOVED lines=8> */
[----:B0-----:R-:W-:Y:S01]  /*0970*/  FMUL.FTZ R34, R14, c[0x0][0x1b8] ;  /* 0x00006e000e227a20 */ /* 0x001fe20000410000 */
[----:B------:R-:W-:Y:S02]  /*0980*/  F2FP.PACK_AB R14, R23, R18 ;  /* 0x00000012170e723e */ /* 0x000fe400000000ff */
[----:B------:R0:W5:Y:S01]  /*0990*/  LDS R24, [R35.X4+0x5c00] ;  /* 0x005c000023187984 */ /* 0x0001620000004800 */
[----:B------:R-:W-:-:S03]  /*09a0*/  FMUL.FTZ R16, R16, c[0x0][0x1b8] ;  /* 0x00006e0010107a20 */ /* 0x000fc60000410000 */
[----:B------:R3:W-:Y:S01]  /*09b0*/  STS [R25+0x6000], R27 ;  /* 0x0060001b19007388 */ /* 0x0007e20000000800 */
[----:B0-----:R-:W-:-:S03]  /*09c0*/  FMUL.FTZ R35, R5, c[0x0][0x1b8] ;  /* 0x00006e0005237a20 */ /* 0x001fc60000410000 */
[----:B------:R0:W-:Y:S01]  /*09d0*/  STS [R25+0x6100], R32 ;  /* 0x0061002019007388 */ /* 0x0001e20000000800 */
[----:B-1----:R-:W-:Y:S02]  /*09e0*/  FMUL.FTZ R19, R19, c[0x0][0x1b8] ;  /* 0x00006e0013137a20 */ /* 0x002fe40000410000 */
[----:B--2---:R-:W-:Y:S01]  /*09f0*/  FMUL.FTZ R9, R9, c[0x0][0x1b8] ;  /* 0x00006e0009097a20 */ /* 0x004fe20000410000 */
[----:B------:R-:W-:Y:S01]  /*0a00*/  F2FP.PACK_AB R33, R36, R35 ;  /* 0x000000232421723e */ /* 0x000fe200000000ff */
[----:B------:R-:W-:Y:S01]  /*0a10*/  FMUL.FTZ R35, R22, c[0x0][0x1b8] ;  /* 0x00006e0016237a20 */ /* 0x000fe20000410000 */
[----:B------:R0:W-:Y:S01]  /*0a20*/  STS [R25+0x6500], R14 ;  /* 0x0065000e19007388 */ /* 0x0001e20000000800 */
[----:B------:R-:W-:Y:S02]  /*0a30*/  FMUL.FTZ R22, R21, c[0x0][0x1b8] ;  /* 0x00006e0015167a20 */ /* 0x000fe40000410000 */
[----:B------:R-:W-:Y:S01]  /*0a40*/  FMUL.FTZ R21, R20, c[0x0][0x1b8] ;  /* 0x00006e0014157a20 */ /* 0x000fe20000410000 */
[----:B------:R0:W-:Y:S01]  /*0a50*/  STS [R25+0x6400], R33 ;  /* 0x0064002119007388 */ /* 0x0001e20000000800 */
[----:B------:R-:W-:Y:S01]  /*0a60*/  FMUL.FTZ R20, R15, c[0x0][0x1b8] ;  /* 0x00006e000f147a20 */ /* 0x000fe20000410000 */
[----:B------:R-:W-:Y:S01]  /*0a70*/  F2FP.PACK_AB R22, R22, R17 ;  /* 0x000000111616723e */ /* 0x000fe200000000ff */
[----:B---3--:R-:W-:Y:S01]  /*0a80*/  FMUL.FTZ R12, R12, c[0x0][0x1b8] ;  /* 0x00006e000c0c7a20 */ /* 0x008fe20000410000 */
[----:B------:R-:W-:Y:S01]  /*0a90*/  F2FP.PACK_AB R15, R35, R34 ;  /* 0x00000022230f723e */ /* 0x000fe200000000ff */
[----:B------:R-:W-:Y:S01]  /*0aa0*/  FMUL.FTZ R6, R6, c[0x0][0x1b8] ;  /* 0x00006e0006067a20 */ /* 0x000fe20000410000 */
[----:B------:R-:W-:Y:S01]  /*0ab0*/  F2FP.PACK_AB R16, R21, R16 ;  /* 0x000000101510723e */ /* 0x000fe200000000ff */
[----:B----4-:R-:W-:Y:S01]  /*0ac0*/  FMUL.FTZ R11, R11, c[0x0][0x1b8] ;  /* 0x00006e000b0b7a20 */ /* 0x010fe20000410000 */
[----:B------:R-:W-:Y:S01]  /*0ad0*/  F2FP.PACK_AB R19, R19, R20 ;  /* 0x000000141313723e */ /* 0x000fe200000000ff */
[----:B-----5:R-:W-:Y:S01]  /*0ae0*/  FMUL.FTZ R8, R8, c[0x0][0x1b8] ;  /* 0x00006e0008087a20 */ /* 0x020fe20000410000 */
[----:B------:R-:W-:Y:S01]  /*0af0*/  F2FP.PACK_AB R9, R12, R9 ;  /* 0x000000090c09723e */ /* 0x000fe200000000ff */
[----:B------:R0:W-:Y:S01]  /*0b00*/  STS [R25+0x7000], R15 ;  /* 0x0070000f19007388 */ /* 0x0001e20000000800 */
[----:B------:R-:W-:Y:S01]  /*0b10*/  F2FP.PACK_AB R6, R11, R6 ;  /* 0x000000060b06723e */ /* 0x000fe200000000ff */
[----:B------:R-:W-:-:S02]  /*0b20*/  FMUL.FTZ R17, R10, c[0x0][0x1b8] ;  /* 0x00006e000a117a20 */ /* 0x000fc40000410000 */
[----:B------:R0:W-:Y:S01]  /*0b30*/  STS [R25+0x7100], R22 ;  /* 0x0071001619007388 */ /* 0x0001e20000000800 */
[----:B------:R-:W-:Y:S02]  /*0b40*/  FMUL.FTZ R7, R7, c[0x0][0x1b8] ;  /* 0x00006e0007077a20 */ /* 0x000fe40000410000 */
[----:B------:R-:W-:Y:S01]  /*0b50*/  F2FP.PACK_AB R8, R17, R8 ;  /* 0x000000081108723e */ /* 0x000fe200000000ff */
[----:B------:R0:W-:Y:S01]  /*0b60*/  STS [R25+0x7400], R16 ;  /* 0x0074001019007388 */ /* 0x0001e20000000800 */
[----:B------:R-:W-:-:S03]  /*0b70*/  FMUL.FTZ R24, R24, c[0x0][0x1b8] ;  /* 0x00006e0018187a20 */ /* 0x000fc60000410000 */
[----:B------:R0:W-:Y:S02]  /*0b80*/  STS [R25+0x7500], R19 ;  /* 0x0075001319007388 */ /* 0x0001e40000000800 */
[----:B------:R-:W-:Y:S02]  /*0b90*/  F2FP.PACK_AB R7, R24, R7 ;  /* 0x000000071807723e */ /* 0x000fe400000000ff */
[----:B------:R0:W-:Y:S04]  /*0ba0*/  STS [R25+0x8000], R9 ;  /* 0x0080000919007388 */ /* 0x0001e80000000800 */
[----:B------:R0:W-:Y:S04]  /*0bb0*/  STS [R25+0x8100], R6 ;  /* 0x0081000619007388 */ /* 0x0001e80000000800 */
[----:B------:R0:W-:Y:S04]  /*0bc0*/  STS [R25+0x8400], R8 ;  /* 0x0084000819007388 */ /* 0x0001e80000000800 */
[----:B------:R0:W-:Y:S04]  /*0bd0*/  STS [R25+0x8500], R7 ;  /* 0x0085000719007388 */ /* 0x0001e80000000800 */
[----:B------:R-:W-:Y:S06]  /*0be0*/  BAR.SYNC.DEFER_BLOCKING 0x0 ;  /* 0x0000000000007b1d */ /* 0x000fec0000010000 */
[----:B------:R-:W-:Y:S05]  /*0bf0*/  @P1 EXIT ;  /* 0x000000000000194d */ /* 0x000fea0003800000 */
[----:B0-----:R-:W-:Y:S01]  /*0c00*/  ISETP.GE.AND P1, PT, R4, c[0x0][0x194], PT ;  /* 0x0000650004007a0c */ /* 0x001fe20003f26270 */
[----:B------:R-:W-:Y:S01]  /*0c10*/  IMAD.IADD R13, R26, 0x1, R13 ;  /* 0x000000011a0d7824 */ /* 0x000fe200078e020d */
[----:B------:R-:W-:Y:S01]  /*0c20*/  CS2R R6, SRZ ;  /* 0x0000000000067805 */ /* 0x000fe2000001ff00 */
[----:B------:R-:W-:Y:S01]  /*0c30*/  SHF.R.S32.HI R5, RZ, 0x1f, R4 ;  /* 0x0000001fff057819 */ /* 0x000fe20000011404 */
[--C-:B------:R-:W-:Y:S01]  /*0c40*/  @P0 IMAD.MOV.U32 R6, RZ, RZ, R0.reuse ;  /* 0x000000ffff060224 */ /* 0x100fe200078e0000 */
[----:B------:R-:W-:Y:S01]  /*0c50*/  @P0 SHF.R.S32.HI R7, RZ, 0x1f, R0 ;  /* 0x0000001fff070819 */ /* 0x000fe20000011400 */
[----:B------:R-:W-:Y:S01]  /*0c60*/  IMAD.SHL.U32 R18, R13, 0x2, RZ ;  /* 0x000000020d127824 */ /* 0x000fe200078e00ff */
[----:B------:R-:W-:Y:S01]  /*0c70*/  IADD3 R0, R4, 0x20, RZ ;  /* 0x0000002004007810 */ /* 0x000fe20007ffe0ff */
[----:B------:R-:W-:Y:S01]  /*0c80*/  IMAD R28, R28, c[0x0][0x1a8], RZ ;  /* 0x00006a001c1c7a24 */ /* 0x000fe200078e02ff */
[----:B------:R-:W-:Y:S01]  /*0c90*/  IADD3 R6, P0, R31, R6, RZ ;  /* 0x000000061f067210 */ /* 0x000fe20007f1e0ff */
[----:B------:R-:W-:Y:S01]  /*0ca0*/  IMAD.WIDE.U32 R16, R3, c[0x0][0x1a8], R4 ;  /* 0x00006a0003107a25 */ /* 0x000fe200078e0004 */
[----:B------:R-:W0:Y:S01]  /*0cb0*/  LDS.128 R12, [R18+0x7000] ;  /* 0x00700000120c7984 */ /* 0x000e220000000c00 */
[----:B------:R-:W-:-:S02]  /*0cc0*/  IADD3 R4, R4, 0x40, RZ ;  /* 0x0000004004047810 */ /* 0x000fc40007ffe0ff */
[----:B------:R-:W-:Y:S01]  /*0cd0*/  IMAD R19, R3, c[0x0][0x1ac], R28 ;  /* 0x00006b0003137a24 */ /* 0x000fe200078e021c */
[----:B------:R-:W1:Y:S01]  /*0ce0*/  @!P1 LDS.128 R8, [R18+0x6000] ;  /* 0x0060000012089984 */ /* 0x000e620000000c00 */
[----:B------:R-:W-:Y:S01]  /*0cf0*/  LEA.HI.X.SX32 R7, R31, R7, 0x1, P0 ;  /* 0x000000071f077211 */ /* 0x000fe200000f0eff */
[----:B------:R-:W-:Y:S01]  /*0d00*/  IMAD R29, R29, c[0x0][0x1b0], RZ ;  /* 0x00006c001d1d7a24 */ /* 0x000fe200078e02ff */
[----:B------:R-:W-:Y:S01]  /*0d10*/  ISETP.GE.AND P0, PT, R0, c[0x0][0x194], PT ;  /* 0x0000650000007a0c */ /* 0x000fe20003f06270 */
[----:B------:R-:W-:Y:S01]  /*0d20*/  IMAD.IADD R17, R17, 0x1, R19 ;  /* 0x0000000111117824 */ /* 0x000fe200078e0213 */
[----:B------:R-:W-:Y:S01]  /*0d30*/  ISETP.GE.AND P2, PT, R4, c[0x0][0x194], PT ;  /* 0x0000650004007a0c */ /* 0x000fe20003f46270 */
[----:B------:R-:W-:Y:S02]  /*0d40*/  IMAD R29, R30, c[0x0][0x1b4], R29 ;  /* 0x00006d001e1d7a24 */ /* 0x000fe400078e021d */
[----:B------:R-:W-:-:S04]  /*0d50*/  IMAD.WIDE R2, R2, 0x40, R6 ;  /* 0x0000004002027825 */ /* 0x000fc800078e0206 */
[----:B------:R-:W-:-:S04]  /*0d60*/  IMAD.WIDE.U32 R30, R30, c[0x0][0x1b0], R16 ;  /* 0x00006c001e1e7a25 */ /* 0x000fc800078e0010 */
[----:B------:R-:W-:Y:S02]  /*0d70*/  IMAD R3, R3, c[0x0][0x1a0], RZ ;  /* 0x0000680003037a24 */ /* 0x000fe400078e02ff */
[----:B------:R-:W-:Y:S02]  /*0d80*/  IMAD.IADD R31, R31, 0x1, R29 ;  /* 0x000000011f1f7824 */ /* 0x000fe400078e021d */
[C---:B------:R-:W-:Y:S02]  /*0d90*/  IMAD R5, R2.reuse, c[0x0][0x1a4], R3 ;  /* 0x0000690002057a24 */ /* 0x040fe400078e0203 */
[----:B------:R-:W-:-:S04]  /*0da0*/  IMAD.WIDE.U32 R2, R2, c[0x0][0x1a0], R30 ;  /* 0x0000680002027a25 */ /* 0x000fc800078e001e */
[----:B------:R-:W-:Y:S01]  /*0db0*/  IMAD.IADD R3, R3, 0x1, R5 ;  /* 0x0000000103037824 */ /* 0x000fe200078e0205 */
[----:B------:R-:W-:-:S04]  /*0dc0*/  LEA R16, P3, R2, c[0x0][0x188], 0x1 ;  /* 0x0000620002107a11 */ /* 0x000fc800078608ff */
[----:B------:R-:W-:-:S05]  /*0dd0*/  LEA.HI.X R17, R2, c[0x0][0x18c], R3, 0x1, P3 ;  /* 0x0000630002117a11 */ /* 0x000fca00018f0c03 */
[----:B0-----:R0:W-:Y:S04]  /*0de0*/  @!P0 STG.E.128 [R16.64+0x40], R12 ;  /* 0x0000400c10008986 */ /* 0x0011e8000c101d04 */
[----:B-1----:R0:W-:Y:S01]  /*0df0*/  @!P1 STG.E.128 [R16.64], R8 ;  /* 0x0000000810009986 */ /* 0x0021e2000c101d04 */
[----:B------:R-:W-:Y:S05]  /*0e00*/  @P2 EXIT ;  /* 0x000000000000294d */ /* 0x000fea0003800000 */
[----:B------:R-:W1:Y:S04]  /*0e10*/  LDS.128 R4, [R18+0x8000] ;  /* 0x0080000012047984 */ /* 0x000e680000000c00 */
[----:B-1----:R-:W-:Y:S01]  /*0e20*/  STG.E.128 [R16.64+0x80], R4 ;  /* 0x0000800410007986 */ /* 0x002fe2000c101d04 */
[----:B------:R-:W-:Y:S05]  /*0e30*/  EXIT ;  /* 0x000000000000794d */ /* 0x000fea0003800000 */
.L_x_1336:
        /* <DEDUP_REMOVED lines=12> */
.L_x_1441:


//--------------------- .text._ZN7cutlass13device_kernelIN5flash19enable_sm80_to_sm89INS1_16FlashAttnBwdSm80INS1_25CollectiveMainloopBwdSm80ILi2ELi2EN4cute5tupleIJNS5_1CILi64EEENS7_ILi128EEENS7_ILi96EEEEEENS_6half_tEfNS_4arch4Sm80ELb1ELb0ELb1ELb1ELb1ELb0ELb0ELb0ELi2ELi2ELi4ELi2ELb0EEENS1_24CollectiveEpilogueBwdGQAISB_fSE_Li256ELb1ELb1EEENS1_25SingleTileBwdLPTSchedulerILb1ELi128ELb1EEEEEEEEEvNT_6ParamsE --------------------------
	.section	.text._ZN7cutlass13device_kernelIN5flash19enable_sm80_to_sm89INS1_16FlashAttnBwdSm80INS1_25CollectiveMainloopBwdSm80ILi2ELi2EN4cute5tupleIJNS5_1CILi64EEENS7_ILi128EEENS7_ILi96EEEEEENS_6half_tEfNS_4arch4Sm80ELb1ELb0ELb1ELb1ELb1ELb0ELb0ELb0ELi2ELi2ELi4ELi2ELb0EEENS1_24CollectiveEpilogueBwdGQAISB_fSE_Li256ELb1ELb1EEENS1_25SingleTileBwdLPTSchedulerILb1ELi128ELb1EEEEEEEEEvNT_6ParamsE,"ax",@progbits
	.sectioninfo	@"SHI_REGISTERS=251"
	.align	128
.text._ZN7cutlass13device_kernelIN5flash19enable_sm80_to_sm89INS1_16FlashAttnBwdSm80INS1_25CollectiveMainloopBwdSm80ILi2ELi2EN4cute5tupleIJNS5_1CILi64EEENS7_ILi128EEENS7_ILi96EEEEEENS_6half_tEfNS_4arch4Sm80ELb1ELb0ELb1ELb1ELb1ELb0ELb0ELb0ELi2ELi2ELi4ELi2ELb0EEENS1_24CollectiveEpilogueBwdGQAISB_fSE_Li256ELb1ELb1EEENS1_25SingleTileBwdLPTSchedulerILb1ELi128ELb1EEEEEEEEEvNT_6ParamsE:
        .type           _ZN7cutlass13device_kernelIN5flash19enable_sm80_to_sm89INS1_16FlashAttnBwdSm80INS1_25CollectiveMainloopBwdSm80ILi2ELi2EN4cute5tupleIJNS5_1CILi64EEENS7_ILi128EEENS7_ILi96EEEEEENS_6half_tEfNS_4arch4Sm80ELb1ELb0ELb1ELb1ELb1ELb0ELb0ELb0ELi2ELi2ELi4ELi2ELb0EEENS1_24CollectiveEpilogueBwdGQAISB_fSE_Li256ELb1ELb1EEENS1_25SingleTileBwdLPTSchedulerILb1ELi128ELb1EEEEEEEEEvNT_6ParamsE,@function
        .size           _ZN7cutlass13device_kernelIN5flash19enable_sm80_to_sm89INS1_16FlashAttnBwdSm80INS1_25CollectiveMainloopBwdSm80ILi2ELi2EN4cute5tupleIJNS5_1CILi64EEENS7_ILi128EEENS7_ILi96EEEEEENS_6half_tEfNS_4arch4Sm80ELb1ELb0ELb1ELb1ELb1ELb0ELb0ELb0ELi2ELi2ELi4ELi2ELb0EEENS1_24CollectiveEpilogueBwdGQAISB_fSE_Li256ELb1ELb1EEENS1_25SingleTileBwdLPTSchedulerILb1ELi128ELb1EEEEEEEEEvNT_6ParamsE,(.L_x_1442 - _ZN7cutlass13device_kernelIN5flash19enable_sm80_to_sm89INS1_16FlashAttnBwdSm80INS1_25CollectiveMainloopBwdSm80ILi2ELi2EN4cute5tupleIJNS5_1CILi64EEENS7_ILi128EEENS7_ILi96EEEEEENS_6half_tEfNS_4arch4Sm80ELb1ELb0ELb1ELb1ELb1ELb0ELb0ELb0ELi2ELi2ELi4ELi2ELb0EEENS1_24CollectiveEpilogueBwdGQAISB_fSE_Li256ELb1ELb1EEENS1_25SingleTileBwdLPTSchedulerILb1ELi128ELb1EEEEEEEEEvNT_6ParamsE)
        .other          _ZN7cutlass13device_kernelIN5flash19enable_sm80_to_sm89INS1_16FlashAttnBwdSm80INS1_25CollectiveMainloopBwdSm80ILi2ELi2EN4cute5tupleIJNS5_1CILi64EEENS7_ILi128EEENS7_ILi96EEEEEENS_6half_tEfNS_4arch4Sm80ELb1ELb0ELb1ELb1ELb1ELb0ELb0ELb0ELi2ELi2ELi4ELi2ELb0EEENS1_24CollectiveEpilogueBwdGQAISB_fSE_Li256ELb1ELb1EEENS1_25SingleTileBwdLPTSchedulerILb1ELi128ELb1EEEEEEEEEvNT_6ParamsE,@"STO_CUDA_ENTRY STV_DEFAULT"
_ZN7cutlass13device_kernelIN5flash19enable_sm80_to_sm89INS1_16FlashAttnBwdSm80INS1_25CollectiveMainloopBwdSm80ILi2ELi2EN4cute5tupleIJNS5_1CILi64EEENS7_ILi128EEENS7_ILi96EEEEEENS_6half_tEfNS_4arch4Sm80ELb1ELb0ELb1ELb1ELb1ELb0ELb0ELb0ELi2ELi2ELi4ELi2ELb0EEENS1_24CollectiveEpilogueBwdGQAISB_fSE_Li256ELb1ELb1EEENS1_25SingleTileBwdLPTSchedulerILb1ELi128ELb1EEEEEEEEEvNT_6ParamsE:
        /* <DEDUP_REMOVED lines=29> */
.L_x_1338:
[----:B------:R-:W-:Y:S02]  /*01d0*/  ULDC UR7, c[0x0][0x3b4] ;  /* 0x0000ed0000077ab9 */ /* 0x000fe40000000800 */
[----:B------:R-:W-:Y:S02]  /*01e0*/  UISETP.NE.AND UP0, UPT, UR7, 0x1, UPT ;  /* 0x000000010700788c */ /* 0x000fe4000bf05270 */
[----:B------:R-:W-:Y:S02]  /*01f0*/  ULDC.64 UR4, c[0x0][0x3b8] ;  /* 0x0000ee0000047ab9 */ /* 0x000fe40000000a00 */
[----:B------:R-:W-:Y:S02]  /*0200*/  UIMAD.WIDE.U32 UR10, UR6, UR4, URZ ;  /* 0x00000004060a72a5 */ /* 0x000fe4000f8e003f */
[----:B------:R-:W-:-:S05]  /*0210*/  UMOV UR8, UR6 ;  /* 0x0000000600087c82 */ /* 0x000fca0008000000 */
[----:B------:R-:W-:-:S04]  /*0220*/  @UP0 USHF.R.U32.HI UR8, URZ, UR5, UR11 ;  /* 0x000000053f080299 */ /* 0x000fc8000801160b */
[----:B------:R-:W-:-:S04]  /*0230*/  UIMAD UR7, UR8, UR7, URZ ;  /* 0x00000007080772a4 */ /* 0x000fc8000f8e023f */
.L_x_1339:
        /* <DEDUP_REMOVED lines=22> */
.L_x_1340:
        /* <DEDUP_REMOVED lines=14> */
.L_x_1342:
[----:B------:R-:W-:Y:S02]  /*0480*/  ULDC UR5, c[0x0][0x3dc] ;  /* 0x0000f70000057ab9 */ /* 0x000fe40000000800 */
.L_x_1341:
        /* <DEDUP_REMOVED lines=9> */
.L_x_1337:
        /* <DEDUP_REMOVED lines=21> */
.L_x_1344:
[----:B------:R-:W-:Y:S02]  /*0670*/  ULDC UR7, c[0x0][0x3b4] ;  /* 0x0000ed0000077ab9 */ /* 0x000fe40000000800 */
[----:B------:R-:W-:Y:S02]  /*0680*/  UISETP.NE.AND UP0, UPT, UR7, 0x1, UPT ;  /* 0x000000010700788c */ /* 0x000fe4000bf05270 */
[----:B------:R-:W-:Y:S02]  /*0690*/  ULDC.64 UR4, c[0x0][0x3b8] ;  /* 0x0000ee0000047ab9 */ /* 0x000fe40000000a00 */
[----:B------:R-:W-:Y:S02]  /*06a0*/  UIMAD.WIDE.U32 UR10, UR6, UR4, URZ ;  /* 0x00000004060a72a5 */ /* 0x000fe4000f8e003f */
[----:B------:R-:W-:-:S05]  /*06b0*/  UMOV UR8, UR6 ;  /* 0x0000000600087c82 */ /* 0x000fca0008000000 */
[----:B------:R-:W-:-:S04]  /*06c0*/  @UP0 USHF.R.U32.HI UR8, URZ, UR5, UR11 ;  /* 0x000000053f080299 */ /* 0x000fc8000801160b */
[----:B------:R-:W-:-:S04]  /*06d0*/  UIMAD UR7, UR8, UR7, URZ ;  /* 0x00000007080772a4 */ /* 0x000fc8000f8e023f */
.L_x_1345:
        /* <DEDUP_REMOVED lines=22> */
.L_x_1346:
        /* <DEDUP_REMOVED lines=14> */
.L_x_1348:
[----:B------:R-:W-:Y:S02]  /*0920*/  ULDC UR5, c[0x0][0x3dc] ;  /* 0x0000f70000057ab9 */ /* 0x000fe40000000800 */
.L_x_1347:
        /* <DEDUP_REMOVED lines=8> */
.L_x_1343:
        /* <DEDUP_REMOVED lines=52> */
[----:B------:R-:W-:Y:S05]  /*0cf0*/  @P0 BRA `(.L_x_1349) ;  /* 0x0000006000000947 */ /* 0x000fea0003800000 */
[----:B------:R-:W-:Y:S05]  /*0d00*/  @!P2 BRA `(.L_x_1349) ;  /* 0x000000500000a947 */ /* 0x000fea0003800000 */
[----:B------:R-:W3:Y:S04]  /*0d10*/  LDG.E R0, [R8.64] ;  /* 0x0000000e08007981 */ /* 0x000ee8000c1e1900 */
[----:B------:R-:W4:Y:S01]  /*0d20*/  LDG.E R3, [R8.64+0x4] ;  /* 0x0000040e08037981 */ /* 0x000f22000c1e1900 */
[----:B--23--:R-:W2:Y:S08]  /*0d30*/  R2UR UR10, R0 ;  /* 0x00000000000a73c2 */ /* 0x00ceb000000e0000 */
[----:B----4-:R-:W2:Y:S02]  /*0d40*/  R2UR UR5, R3 ;  /* 0x00000000030573c2 */ /* 0x010ea400000e0000 */
[----:B--2---:R-:W-:-:S06]  /*0d50*/  UIADD3 UR10, -UR10, UR5, URZ ;  /* 0x000000050a0a7290 */ /* 0x004fcc000fffe13f */
.L_x_1349:
[----:B------:R-:W-:-:S04]  /*0d60*/  ISETP.NE.U32.AND P0, PT, RZ, c[0x0][0x2e0], PT ;  /* 0x0000b800ff007a0c */ /* 0x000fc80003f05070 */
[----:B------:R-:W-:-:S13]  /*0d70*/  ISETP.NE.AND.EX P0, PT, RZ, c[0x0][0x2e4], PT, P0 ;  /* 0x0000b900ff007a0c */ /* 0x000fda0003f05300 */
[----:B------:R-:W-:Y:S05]  /*0d80*/  @!P0 BRA `(.L_x_1350) ;  /* 0x0000007000008947 */ /* 0x000fea0003800000 */
[----:B------:R-:W-:Y:S02]  /*0d90*/  ULDC.64 UR6, c[0x0][0x2e0] ;  /* 0x0000b80000067ab9 */ /* 0x000fe40000000a00 */
[----:B------:R-:W-:-:S06]  /*0da0*/  UIMAD.WIDE UR6, UR11, UR4, UR6 ;  /* 0x000000040b0672a5 */ /* 0x000fcc000f8e0206 */
[----:B------:R-:W-:Y:S02]  /*0db0*/  MOV R4, UR6 ;  /* 0x0000000600047c02 */ /* 0x000fe40008000f00 */
[----:B-1----:R-:W-:-:S05]  /*0dc0*/  MOV R5, UR7 ;  /* 0x0000000700057c02 */ /* 0x002fca0008000f00 */
[----:B------:R-:W3:Y:S02]  /*0dd0*/  LDG.E R4, [R4.64] ;  /* 0x0000000e04047981 */ /* 0x000ee4000c1e1900 */
[----:B---3--:R1:W3:Y:S01]  /*0de0*/  R2UR UR9, R4 ;  /* 0x00000000040973c2 */ /* 0x0082e200000e0000 */
[----:B------:R-:W-:Y:S05]  /*0df0*/  BRA `(.L_x_1351) ;  /* 0x0000006000007947 */ /* 0x000fea0003800000 */
.L_x_1350:
[----:B------:R-:W-:Y:S05]  /*0e00*/  @!P1 BRA `(.L_x_1351) ;  /* 0x0000005000009947 */ /* 0x000fea0003800000 */
[----:B------:R-:W3:Y:S04]  /*0e10*/  LDG.E R0, [R6.64] ;  /* 0x0000000e06007981 */ /* 0x000ee8000c1e1900 */
[----:B------:R-:W4:Y:S01]  /*0e20*/  LDG.E R3, [R6.64+0x4] ;  /* 0x0000040e06037981 */ /* 0x000f22000c1e1900 */
[----:B---3--:R-:W3:Y:S08]  /*0e30*/  R2UR UR9, R0 ;  /* 0x00000000000973c2 */ /* 0x008ef000000e0000 */
[----:B----4-:R-:W3:Y:S02]  /*0e40*/  R2UR UR4, R3 ;  /* 0x00000000030473c2 */ /* 0x010ee400000e0000 */
[----:B---3--:R-:W-:-:S06]  /*0e50*/  UIADD3 UR9, -UR9, UR4, URZ ;  /* 0x0000000409097290 */ /* 0x008fcc000fffe13f */
.L_x_1351:
        /* <DEDUP_REMOVED lines=66> */
[C---:B------:R-:W-:Y:S01]  /*1280*/  IMAD.SHL.U32 R191, R2.reuse, 0x4, RZ ;  /* 0x0000000402bf7824 */ /* 0x040fe200078e00ff */
[----:B------:R-:W-:Y:S01]  /*1290*/  USHF.R.S32.HI UR20, URZ, 0x1f, UR13 ;  /* 0x0000001f3f147899 */ /* 0x000fe2000801140d */
[--C-:B------:R-:W-:Y:S01]  /*12a0*/  SHF.R.S32.HI R23, RZ, 0x1f, R2.reuse ;  /* 0x0000001fff177819 */ /* 0x100fe20000011402 */
[----:B------:R-:W-:Y:S01]  /*12b0*/  UISETP.NE.AND UP0, UPT, UR4, 0x1, UPT ;  /* 0x000000010400788c */ /* 0x000fe2000bf05270 */
[----:B------:R-:W-:Y:S01]  /*12c0*/  SHF.R.S32.HI R3, RZ, 0x1f, R2 ;  /* 0x0000001fff037819 */ /* 0x000fe20000011402 */
[----:B------:R-:W-:Y:S01]  /*12d0*/  UIMAD.WIDE.U32 UR26, UR13, UR5, URZ ;  /* 0x000000050d1a72a5 */ /* 0x000fe2000f8e003f */
[----:B------:R-:W-:Y:S01]  /*12e0*/  IADD3 R6, P1, R191, UR18, RZ ;  /* 0x00000012bf067c10 */ /* 0x000fe2000ff3e0ff */
[----:B------:R-:W-:Y:S01]  /*12f0*/  UIMAD UR17, UR18, 0x60, URZ ;  /* 0x00000060121178a4 */ /* 0x000fe2000f8e023f */
[CC--:B------:R-:W-:Y:S01]  /*1300*/  LEA.HI R17, R23.reuse, R2.reuse, RZ, 0x2 ;  /* 0x0000000217117211 */ /* 0x0c0fe200078f10ff */
[----:B------:R-:W-:Y:S01]  /*1310*/  ULDC.64 UR4, c[0x0][0x288] ;  /* 0x0000a20000047ab9 */ /* 0x000fe20000000a00 */
[----:B------:R-:W-:Y:S01]  /*1320*/  LEA.HI R9, R23, R2, RZ, 0x4 ;  /* 0x0000000217097211 */ /* 0x000fe200078f20ff */
[----:B------:R-:W-:Y:S01]  /*1330*/  UIMAD UR4, UR20, UR4, URZ ;  /* 0x00000004140472a4 */ /* 0x000fe2000f8e023f */
[----:B------:R-:W-:Y:S01]  /*1340*/  IMAD.U32 R206, RZ, RZ, UR13 ;  /* 0x0000000dffce7e24 */ /* 0x000fe2000f8e00ff */
[----:B------:R-:W-:Y:S01]  /*1350*/  USHF.R.S32.HI UR21, URZ, 0x1f, UR18 ;  /* 0x0000001f3f157899 */ /* 0x000fe20008011412 */
[----:B------:R-:W-:Y:S01]  /*1360*/  IMAD.U32 R0, RZ, RZ, UR17 ;  /* 0x00000011ff007e24 */ /* 0x000fe2000f8e00ff */
[----:B-1----:R-:W-:Y:S01]  /*1370*/  IADD3 R4, P0, R2, UR17, RZ ;  /* 0x0000001102047c10 */ /* 0x002fe2000ff1e0ff */
[----:B------:R-:W-:Y:S01]  /*1380*/  UIMAD UR28, UR13, UR5, UR4 ;  /* 0x000000050d1c72a4 */ /* 0x000fe2000f8e0204 */
[----:B------:R-:W-:Y:S01]  /*1390*/  IMAD.U32 R194, RZ, RZ, UR13 ;  /* 0x0000000dffc27e24 */ /* 0x000fe2000f8e00ff */
[----:B------:R-:W-:Y:S01]  /*13a0*/  ULDC.64 UR6, c[0x0][0x270] ;  /* 0x00009c0000067ab9 */ /* 0x000fe20000000a00 */
[----:B------:R-:W-:Y:S01]  /*13b0*/  LEA.HI.X.SX32 R5, R0, R3, 0x1, P0 ;  /* 0x0000000300057211 */ /* 0x000fe200000f0eff */
[----:B------:R-:W-:Y:S01]  /*13c0*/  ULDC UR4, c[0x0][0x250] ;  /* 0x0000940000047ab9 */ /* 0x000fe20000000800 */
[----:B------:R-:W-:Y:S01]  /*13d0*/  LOP3.LUT R3, R17, 0xfffffffc, RZ, 0xc0, !PT ;  /* 0xfffffffc11037812 */ /* 0x000fe200078ec0ff */
[----:B------:R-:W-:Y:S01]  /*13e0*/  UMOV UR18, UR13 ;  /* 0x0000000d00127c82 */ /* 0x000fe20008000000 */
[----:B------:R-:W-:Y:S01]  /*13f0*/  LEA.HI.X.SX32 R7, R191, UR21, 0x1, P1 ;  /* 0x00000015bf077c11 */ /* 0x000fe200088f0eff */
[----:B------:R-:W-:Y:S01]  /*1400*/  UIMAD UR6, UR20, UR6, URZ ;  /* 0x00000006140672a4 */ /* 0x000fe2000f8e023f */
[----:B------:R-:W-:Y:S01]  /*1410*/  SHF.R.S32.HI R0, RZ, 0x4, R9 ;  /* 0x00000004ff007819 */ /* 0x000fe20000011409 */
[----:B------:R-:W-:Y:S01]  /*1420*/  @UP0 USHF.R.U32.HI UR18, URZ, UR4, UR27 ;  /* 0x000000043f120299 */ /* 0x000fe2000801161b */
[----:B------:R-:W-:Y:S01]  /*1430*/  IMAD.IADD R34, R2, 0x1, -R3 ;  /* 0x0000000102227824 */ /* 0x000fe200078e0a03 */
[----:B------:R-:W-:Y:S01]  /*1440*/  UIMAD UR17, UR13, UR7, UR6 ;  /* 0x000000070d1172a4 */ /* 0x000fe2000f8e0206 */
[----:B------:R-:W-:Y:S01]  /*1450*/  LEA.HI R13, R9, R0, RZ, 0x1 ;  /* 0x00000000090d7211 */ /* 0x000fe200078f08ff */
[----:B------:R-:W-:Y:S01]  /*1460*/  USHF.R.S32.HI UR21, URZ, 0x1f, UR18 ;  /* 0x0000001f3f157899 */ /* 0x000fe20008011412 */
[----:B------:R-:W-:Y:S01]  /*1470*/  IMAD.SHL.U32 R14, R34, 0x8, RZ ;  /* 0x00000008220e7824 */ /* 0x000fe200078e00ff */
[----:B------:R-:W-:Y:S01]  /*1480*/  ULDC.64 UR4, c[0x0][0x1e0] ;  /* 0x0000780000047ab9 */ /* 0x000fe20000000a00 */
[----:B------:R-:W-:Y:S01]  /*1490*/  LOP3.LUT R13, R13, 0xfffffffe, RZ, 0xc0, !PT ;  /* 0xfffffffe0d0d7812 */ /* 0x000fe200078ec0ff */
[----:B------:R-:W-:Y:S01]  /*14a0*/  ULDC.64 UR6, c[0x0][0x238] ;  /* 0x00008e0000067ab9 */ /* 0x000fe20000000a00 */
[----:B------:R-:W-:Y:S01]  /*14b0*/  IMAD.WIDE.U32 R206, R206, c[0x0][0x270], R6 ;  /* 0x00009c00cece7a25 */ /* 0x000fe200078e0006 */
[----:B------:R-:W-:Y:S01]  /*14c0*/  UIMAD UR4, UR21, UR4, URZ ;  /* 0x00000004150472a4 */ /* 0x000fe2000f8e023f */
[----:B------:R-:W-:Y:S01]  /*14d0*/  SHF.R.S32.HI R192, RZ, 0x2, R17 ;  /* 0x00000002ffc07819 */ /* 0x000fe20000011411 */
[----:B------:R-:W-:Y:S01]  /*14e0*/  UIMAD UR6, UR20, UR6, URZ ;  /* 0x00000006140672a4 */ /* 0x000fe2000f8e023f */
[----:B------:R-:W-:Y:S01]  /*14f0*/  IMAD.WIDE.U32 R194, R194, c[0x0][0x238], R4 ;  /* 0x00008e00c2c27a25 */ /* 0x000fe200078e0004 */
[----:B------:R-:W-:Y:S01]  /*1500*/  SHF.R.S32.HI R15, RZ, 0x1f, R14 ;  /* 0x0000001fff0f7819 */ /* 0x000fe2000001140e */
[----:B------:R-:W-:Y:S01]  /*1510*/  UIADD3 UR16, -UR16, UR9, URZ ;  /* 0x0000000910107290 */ /* 0x000fe2000fffe13f */
[----:B------:R-:W-:Y:S01]  /*1520*/  IADD3 R207, R207, UR17, RZ ;  /* 0x00000011cfcf7c10 */ /* 0x000fe2000fffe0ff */
[----:B------:R-:W-:Y:S01]  /*1530*/  UIMAD UR7, UR13, UR7, UR6 ;  /* 0x000000070d0772a4 */ /* 0x000fe2000f8e0206 */
[----:B------:R-:W-:Y:S01]  /*1540*/  IMAD.U32 R3, RZ, RZ, UR18 ;  /* 0x00000012ff037e24 */ /* 0x000fe2000f8e00ff */
[----:B------:R-:W-:Y:S01]  /*1550*/  UIMAD UR6, UR18, UR5, UR4 ;  /* 0x00000005120672a4 */ /* 0x000fe2000f8e0204 */
[----:B------:R-:W-:Y:S01]  /*1560*/  IMAD.IADD R13, R0, 0x1, -R13 ;  /* 0x00000001000d7824 */ /* 0x000fe200078e0a0d */
[----:B------:R-:W-:Y:S01]  /*1570*/  SHF.R.S32.HI R0, RZ, 0x1f, R192 ;  /* 0x0000001fff007819 */ /* 0x000fe200000114c0 */
[----:B------:R-:W-:Y:S01]  /*1580*/  ULDC.64 UR4, c[0x0][0x1b0] ;  /* 0x00006c0000047ab9 */ /* 0x000fe20000000a00 */
[----:B------:R-:W-:Y:S01]  /*1590*/  IADD3 R195, R195, UR7, RZ ;  /* 0x00000007c3c37c10 */ /* 0x000fe2000fffe0ff */
[----:B------:R-:W-:Y:S01]  /*15a0*/  UIMAD UR4, UR21, UR4, URZ ;  /* 0x00000004150472a4 */ /* 0x000fe2000f8e023f */
[----:B------:R-:W-:Y:S01]  /*15b0*/  IADD3 R4, P0, R192, UR24, RZ ;  /* 0x00000018c0047c10 */ /* 0x000fe2000ff1e0ff */
[----:B------:R-:W-:Y:S01]  /*15c0*/  USHF.R.S32.HI UR17, URZ, 0x1f, UR11 ;  /* 0x0000001f3f117899 */ /* 0x000fe2000801140b */
[C-C-:B------:R-:W-:Y:S01]  /*15d0*/  IMAD.WIDE.U32 R10, R3.reuse, c[0x0][0x1e0], R14.reuse ;  /* 0x00007800030a7a25 */ /* 0x140fe200078e000e */
[----:B------:R-:W-:Y:S01]  /*15e0*/  UIMAD UR7, UR18, UR5, UR4 ;  /* 0x00000005120772a4 */ /* 0x000fe2000f8e0204 */
[----:B------:R-:W-:Y:S01]  /*15f0*/  IADD3.X R5, R0, UR25, RZ, P0, !PT ;  /* 0x0000001900057c10 */ /* 0x000fe200087fe4ff */
[----:B------:R-:W-:Y:S01]  /*1600*/  USEL UR21, UR11, URZ, !UP1 ;  /* 0x0000003f0b157287 */ /* 0x000fe2000c800000 */
[----:B------:R-:W-:Y:S01]  /*1610*/  IMAD.WIDE.U32 R20, R3, c[0x0][0x1b0], R14 ;  /* 0x00006c0003147a25 */ /* 0x000fe200078e000e */
[-C--:B------:R-:W-:Y:S01]  /*1620*/  LEA.HI R24, R23, R2.reuse, RZ, 0x3 ;  /* 0x0000000217187211 */ /* 0x080fe200078f18ff */
[----:B------:R-:W-:Y:S01]  /*1630*/  USEL UR18, UR17, URZ, !UP1 ;  /* 0x0000003f11127287 */ /* 0x000fe2000c800000 */
[----:B------:R-:W-:Y:S01]  /*1640*/  IADD3 R11, R11, UR6, RZ ;  /* 0x000000060b0b7c10 */ /* 0x000fe2000fffe0ff */
[----:B------:R-:W-:Y:S01]  /*1650*/  IMAD.U32 R18, RZ, RZ, UR12 ;  /* 0x0000000cff127e24 */ /* 0x000fe2000f8e00ff */
[----:B------:R-:W-:Y:S01]  /*1660*/  ULDC.64 UR4, c[0x0][0x1e8] ;  /* 0x00007a0000047ab9 */ /* 0x000fe20000000a00 */
[----:B------:R-:W-:Y:S01]  /*1670*/  IMAD.U32 R26, RZ, RZ, UR21 ;  /* 0x00000015ff1a7e24 */ /* 0x000fe2000f8e00ff */
[----:B------:R-:W-:Y:S01]  /*1680*/  IADD3 R21, R21, UR7, RZ ;  /* 0x0000000715157c10 */ /* 0x000fe2000fffe0ff */
[----:B------:R-:W-:Y:S01]  /*1690*/  IMAD.WIDE R18, R18, 0x80, R4 ;  /* 0x0000008012127825 */ /* 0x000fe200078e0204 */
[----:B------:R-:W-:Y:S01]  /*16a0*/  UIMAD UR4, UR18, UR4, URZ ;  /* 0x00000004120472a4 */ /* 0x000fe2000f8e023f */
[----:B------:R-:W-:Y:S01]  /*16b0*/  LEA.HI R3, R23, R2, RZ, 0x5 ;  /* 0x0000000217037211 */ /* 0x000fe200078f28ff */
[----:B------:R-:W-:Y:S01]  /*16c0*/  USEL UR17, UR17, URZ, !UP2 ;  /* 0x0000003f11117287 */ /* 0x000fe2000d000000 */
[----:B------:R-:W-:Y:S01]  /*16d0*/  IMAD.SHL.U32 R5, R24, 0x8, RZ ;  /* 0x0000000818057824 */ /* 0x000fe200078e00ff */
[----:B------:R-:W-:Y:S01]  /*16e0*/  UIMAD UR6, UR21, UR5, UR4 ;  /* 0x00000005150672a4 */ /* 0x000fe2000f8e0204 */
[C---:B------:R-:W-:Y:S01]  /*16f0*/  IMAD.WIDE.U32 R10, R26.reuse, c[0x0][0x1e8], R10 ;  /* 0x00007a001a0a7a25 */ /* 0x040fe200078e000a */
[----:B------:R-:W-:Y:S01]  /*1700*/  SHF.R.S32.HI R12, RZ, 0x5, R3 ;  /* 0x00000005ff0c7819 */ /* 0x000fe20000011403 */
[----:B------:R-:W-:Y:S01]  /*1710*/  ULDC.64 UR4, c[0x0][0x1b8] ;  /* 0x00006e0000047ab9 */ /* 0x000fe20000000a00 */
[----:B------:R-:W-:Y:S01]  /*1720*/  LOP3.LUT R5, R5, 0xc0, RZ, 0xc0, !PT ;  /* 0x000000c005057812 */ /* 0x000fe200078ec0ff */
[----:B------:R-:W-:Y:S01]  /*1730*/  IMAD.WIDE.U32 R26, R26, c[0x0][0x1b8], R20 ;  /* 0x00006e001a1a7a25 */ /* 0x000fe200078e0014 */
[----:B------:R-:W-:Y:S01]  /*1740*/  LEA.HI R21, R17, R192, RZ, 0x1 ;  /* 0x000000c011157211 */ /* 0x000fe200078f08ff */
[----:B------:R-:W-:Y:S01]  /*1750*/  UIMAD UR4, UR18, UR4, URZ ;  /* 0x00000004120472a4 */ /* 0x000fe2000f8e023f */
[----:B------:R-:W-:Y:S01]  /*1760*/  LOP3.LUT R4, R5, 0x18, R14, 0xf8, !PT ;  /* 0x0000001805047812 */ /* 0x000fe200078ef80e */
[----:B------:R-:W-:Y:S01]  /*1770*/  IMAD.U32 R200, RZ, RZ, UR13 ;  /* 0x0000000dffc87e24 */ /* 0x000fe2000f8e00ff */
[----:B------:R-:W-:Y:S01]  /*1780*/  LOP3.LUT R21, R21, 0x7fffffe, RZ, 0xc0, !PT ;  /* 0x07fffffe15157812 */ /* 0x000fe200078ec0ff */
[----:B------:R-:W-:Y:S01]  /*1790*/  UIMAD UR4, UR21, UR5, UR4 ;  /* 0x00000005150472a4 */ /* 0x000fe2000f8e0204 */
[----:B------:R-:W-:Y:S01]  /*17a0*/  IADD3 R11, R11, UR6, RZ ;  /* 0x000000060b0b7c10 */ /* 0x000fe2000fffe0ff */
[----:B------:R-:W-:Y:S01]  /*17b0*/  IMAD.WIDE.U32 R200, R200, c[0x0][0x288], R6 ;  /* 0x0000a200c8c87a25 */ /* 0x000fe200078e0006 */
[----:B------:R-:W-:Y:S01]  /*17c0*/  SHF.R.U32.HI R7, RZ, 0x3, R5 ;  /* 0x00000003ff077819 */ /* 0x000fe20000011605 */
[----:B------:R-:W-:Y:S01]  /*17d0*/  ULDC.64 UR6, c[0x0][0x180] ;  /* 0x0000600000067ab9 */ /* 0x000fe20000000a00 */
[----:B------:R-:W-:Y:S01]  /*17e0*/  IADD3 R31, P0, R192, UR22, RZ ;  /* 0x00000016c01f7c10 */ /* 0x000fe2000ff1e0ff */
[----:B------:R-:W-:Y:S01]  /*17f0*/  IMAD R5, R19, c[0x0][0x1d8], RZ ;  /* 0x0000760013057a24 */ /* 0x000fe200078e02ff */
[----:B------:R-:W-:Y:S01]  /*1800*/  LOP3.LUT R7, R4, R7, RZ, 0x3c, !PT ;  /* 0x0000000704077212 */ /* 0x000fe200078e3cff */
[----:B------:R-:W-:Y:S01]  /*1810*/  IMAD.IADD R21, R192, 0x1, -R21 ;  /* 0x00000001c0157824 */ /* 0x000fe200078e0a15 */
[----:B------:R-:W-:Y:S01]  /*1820*/  IADD3.X R0, R0, UR23, RZ, P0, !PT ;  /* 0x0000001700007c10 */ /* 0x000fe200087fe4ff */
[----:B------:R-:W-:Y:S01]  /*1830*/  IMAD R5, R18, c[0x0][0x1dc], R5 ;  /* 0x0000770012057a24 */ /* 0x000fe200078e0205 */
[----:B------:R-:W-:Y:S01]  /*1840*/  IADD3 R188, R14, 0x40, RZ ;  /* 0x000000400ebc7810 */ /* 0x000fe20007ffe0ff */
[----:B------:R-:W-:Y:S01]  /*1850*/  IMAD.WIDE.U32 R10, R18, c[0x0][0x1d8], R10 ;  /* 0x00007600120a7a25 */ /* 0x000fe200078e000a */
[----:B------:R-:W-:Y:S01]  /*1860*/  ISETP.GE.AND P3, PT, R14, c[0x0][0x1cc], PT ;  /* 0x000073000e007a0c */ /* 0x000fe20003f66270 */
[----:B------:R-:W-:Y:S01]  /*1870*/  UIMAD UR6, UR20, UR6, URZ ;  /* 0x00000006140672a4 */ /* 0x000fe2000f8e023f */
[----:B------:R-:W-:Y:S01]  /*1880*/  ISETP.GE.AND P1, PT, R188, c[0x0][0x1cc], PT ;  /* 0x00007300bc007a0c */ /* 0x000fe20003f26270 */
[----:B------:R-:W-:Y:S01]  /*1890*/  IMAD R8, R12, 0x8, R21 ;  /* 0x000000080c087824 */ /* 0x000fe200078e0215 */
[----:B------:R-:W-:Y:S01]  /*18a0*/  LEA R32, P0, R10, c[0x0][0x1c0], 0x1 ;  /* 0x000070000a207a11 */ /* 0x000fe200078008ff */
[----:B------:R-:W-:Y:S01]  /*18b0*/  IMAD.IADD R5, R11, 0x1, R5 ;  /* 0x000000010b057824 */ /* 0x000fe200078e0205 */
[----:B------:R-:W-:Y:S01]  /*18c0*/  IADD3 R11, -R192, UR16, RZ ;  /* 0x00000010c00b7c10 */ /* 0x000fe2000fffe1ff */
[----:B------:R-:W-:Y:S01]  /*18d0*/  IMAD.U32 R8, R8, 0x20, R7 ;  /* 0x0000002008087824 */ /* 0x000fe200078e0007 */
[----:B------:R-:W-:Y:S01]  /*18e0*/  IADD3 R27, R27, UR4, RZ ;  /* 0x000000041b1b7c10 */ /* 0x000fe2000fffe0ff */
        /* <DEDUP_REMOVED lines=16> */
[----:B------:R-:W-:Y:S01]  /*19f0*/  IMAD.SHL.U32 R25, R12, 0x10, RZ ;  /* 0x000000100c197824 */ /* 0x000fe200078e00ff */
[C---:B------:R-:W-:Y:S01]  /*1a00*/  ISETP.LT.OR P4, PT, R11.reuse, 0x1, P1 ;  /* 0x000000010b00780c */ /* 0x040fe20000f81670 */
[----:B------:R-:W-:Y:S01]  /*1a10*/  IMAD.IADD R18, R2, 0x1, -R7 ;  /* 0x0000000102127824 */ /* 0x000fe200078e0a07 */
[C---:B------:R-:W-:Y:S01]  /*1a20*/  ISETP.LT.OR P3, PT, R11.reuse, 0x41, P3 ;  /* 0x000000410b00780c */ /* 0x040fe20001f61670 */
[C---:B------:R-:W-:Y:S01]  /*1a30*/  IMAD R4, R0.reuse, c[0x0][0x178], RZ ;  /* 0x00005e0000047a24 */ /* 0x040fe200078e02ff */
        /* <DEDUP_REMOVED lines=8> */
[----:B------:R-:W-:Y:S01]  /*1ac0*/  IMAD R4, R31, c[0x0][0x17c], R4 ;  /* 0x00005f001f047a24 */ /* 0x000fe200078e0204 */
[----:B------:R-:W-:Y:S01]  /*1ad0*/  ISETP.LT.OR P1, PT, R11, 0x41, P1 ;  /* 0x000000410b00780c */ /* 0x000fe20000f21670 */
[----:B------:R1:W-:Y:S01]  /*1ae0*/  LDGSTS.E.BYPASS.LTC128B.128 [R8+0x8080], [R32.64+0x40], !P5 ;  /* 0x0808004020087fae */ /* 0x0003e2000e901d4e */
[----:B------:R-:W-:Y:S01]  /*1af0*/  LOP3.LUT R9, R9, 0xfffffff0, RZ, 0xc0, !PT ;  /* 0xfffffff009097812 */ /* 0x000fe200078ec0ff */
[----:B------:R-:W-:Y:S01]  /*1b00*/  IMAD R0, R31, c[0x0][0x20c], R0 ;  /* 0x000083001f007a24 */ /* 0x000fe200078e0200 */
[----:B------:R-:W-:Y:S01]  /*1b10*/  LOP3.LUT R7, R21, 0x7fffffe, RZ, 0xc0, !PT ;  /* 0x07fffffe15077812 */ /* 0x000fe200078ec0ff */
[----:B------:R1:W-:Y:S01]  /*1b20*/  LDGSTS.E.BYPASS.LTC128B.128 [R8+0xa080], [R32.64+0x80], !P4 ;  /* 0x0a08008020087fae */ /* 0x0003e2000e101d4e */
[----:B------:R-:W-:Y:S01]  /*1b30*/  SHF.R.S32.HI R6, RZ, 0x6, R6 ;  /* 0x00000006ff067819 */ /* 0x000fe20000011406 */
[----:B------:R-:W-:Y:S01]  /*1b40*/  IMAD.IADD R9, R2, 0x1, -R9 ;  /* 0x0000000102097824 */ /* 0x000fe200078e0a09 */
[----:B------:R-:W-:Y:S01]  /*1b50*/  ISETP.GE.AND P5, PT, R10, c[0x0][0x19c], PT ;  /* 0x000067000a007a0c */ /* 0x000fe20003fa6270 */
[----:B------:R-:W-:Y:S01]  /*1b60*/  IMAD.IADD R7, R18, 0x1, -R7 ;  /* 0x0000000112077824 */ /* 0x000fe200078e0a07 */
[----:B------:R2:W-:Y:S01]  /*1b70*/  LDGSTS.E.BYPASS.LTC128B.128 [R8+0x7080], [R28.64], !P3 ;  /* 0x070800001c087fae */ /* 0x0005e2000d901d4e */
[----:B------:R-:W-:Y:S01]  /*1b80*/  IMAD R180, R13, 0x4, R6 ;  /* 0x000000040db47824 */ /* 0x000fe200078e0206 */
[----:B------:R-:W-:Y:S01]  /*1b90*/  ISETP.GE.AND P4, PT, R188, c[0x0][0x19c], PT ;  /* 0x00006700bc007a0c */ /* 0x000fe20003f86270 */
[----:B------:R-:W-:Y:S01]  /*1ba0*/  IMAD.SHL.U32 R18, R18, 0x40, RZ ;  /* 0x0000004012127824 */ /* 0x000fe200078e00ff */
[----:B------:R2:W-:Y:S01]  /*1bb0*/  LDGSTS.E.BYPASS.LTC128B.128 [R8+0x9080], [R28.64+0x40], !P2 ;  /* 0x090800401c087fae */ /* 0x0005e2000d101d4e */
[----:B------:R-:W-:Y:S01]  /*1bc0*/  IMAD R180, R180, 0x8, R7 ;  /* 0x00000008b4b47824 */ /* 0x000fe200078e0207 */
[----:B------:R-:W-:Y:S01]  /*1bd0*/  LEA.HI R7, R3, R12, RZ, 0x1 ;  /* 0x0000000c03077211 */ /* 0x000fe200078f08ff */
[C-C-:B------:R-:W-:Y:S01]  /*1be0*/  IMAD.WIDE.U32 R36, R31.reuse, c[0x0][0x178], R14.reuse ;  /* 0x00005e001f247a25 */ /* 0x140fe200078e000e */
[----:B------:R2:W-:Y:S01]  /*1bf0*/  LDGSTS.E.BYPASS.LTC128B.128 [R8+0xb080], [R28.64+0x80], !P1 ;  /* 0x0b0800801c087fae */ /* 0x0005e2000c901d4e */
[----:B------:R-:W-:Y:S01]  /*1c00*/  LOP3.LUT R18, R18, 0x1c0, RZ, 0xc0, !PT ;  /* 0x000001c012127812 */ /* 0x000fe200078ec0ff */
[----:B------:R-:W-:Y:S01]  /*1c10*/  UIMAD UR4, UR17, UR4, URZ ;  /* 0x00000004110472a4 */ /* 0x000fe2000f8e023f */
[----:B------:R-:W-:Y:S01]  /*1c20*/  ISETP.GE.AND P2, PT, R14, c[0x0][0x19c], PT ;  /* 0x000067000e007a0c */ /* 0x000fe20003f46270 */
[----:B------:R-:W-:Y:S01]  /*1c30*/  IMAD.WIDE.U32 R30, R31, c[0x0][0x208], R14 ;  /* 0x000082001f1e7a25 */ /* 0x000fe200078e000e */
[----:B------:R-:W-:Y:S01]  /*1c40*/  LOP3.LUT R7, R7, 0xfffffffe, RZ, 0xc0, !PT ;  /* 0xfffffffe07077812 */ /* 0x000fe200078ec0ff */
[----:B------:R-:W-:Y:S01]  /*1c50*/  USEL UR18, UR11, URZ, !UP2 ;  /* 0x0000003f0b127287 */ /* 0x000fe2000d000000 */
[----:B------:R-:W-:Y:S01]  /*1c60*/  LOP3.LUT R25, R18, 0x30, R25, 0xf8, !PT ;  /* 0x0000003012197812 */ /* 0x000fe200078ef819 */
[----:B------:R-:W-:Y:S01]  /*1c70*/  IMAD.IADD R31, R31, 0x1, R0 ;  /* 0x000000011f1f7824 */ /* 0x000fe200078e0200 */
[C---:B------:R-:W-:Y:S01]  /*1c80*/  ISETP.LT.OR P1, PT, R11.reuse, 0x1, P2 ;  /* 0x000000010b00780c */ /* 0x040fe20001721670 */
[----:B------:R-:W-:Y:S01]  /*1c90*/  IMAD.IADD R7, R12, 0x1, -R7 ;  /* 0x000000010c077824 */ /* 0x000fe200078e0a07 */
[----:B------:R-:W-:Y:S01]  /*1ca0*/  ISETP.LT.OR P3, PT, R11, 0x1, P5 ;  /* 0x000000010b00780c */ /* 0x000fe20002f61670 */
[----:B------:R-:W-:Y:S01]  /*1cb0*/  IMAD.IADD R37, R37, 0x1, R4 ;  /* 0x0000000125257824 */ /* 0x000fe200078e0204 */
[C---:B------:R-:W-:Y:S01]  /*1cc0*/  ISETP.LT.OR P6, PT, R11.reuse, 0x1, P4 ;  /* 0x000000010b00780c */ /* 0x040fe200027c1670 */
[----:B------:R-:W-:Y:S01]  /*1cd0*/  IMAD.U32 R0, RZ, RZ, UR13 ;  /* 0x0000000dff007e24 */ /* 0x000fe2000f8e00ff */
[----:B-1----:R-:W-:Y:S01]  /*1ce0*/  LEA R32, P0, R26, c[0x0][0x190], 0x1 ;  /* 0x000064001a207a11 */ /* 0x002fe200078008ff */
[----:B------:R-:W-:Y:S01]  /*1cf0*/  UIMAD UR7, UR13, UR7, UR6 ;  /* 0x000000070d0772a4 */ /* 0x000fe2000f8e0206 */
[----:B------:R-:W-:Y:S01]  /*1d00*/  ISETP.LT.OR P2, PT, R11, 0x41, P2 ;  /* 0x000000410b00780c */ /* 0x000fe20001741670 */
[----:B------:R-:W-:Y:S01]  /*1d10*/  IMAD.WIDE.U32 R198, R0, c[0x0][0x180], R36 ;  /* 0x0000600000c67a25 */ /* 0x000fe200078e0024 */
[----:B------:R-:W-:Y:S01]  /*1d20*/  LEA.HI.X R33, R26, c[0x0][0x194], R5, 0x1, P0 ;  /* 0x000065001a217a11 */ /* 0x000fe200000f0c05 */
[----:B------:R-:W-:Y:S01]  /*1d30*/  USHF.R.S32.HI UR21, URZ, 0x1f, UR19 ;  /* 0x0000001f3f157899 */ /* 0x000fe20008011413 */
[----:B------:R-:W-:Y:S01]  /*1d40*/  ISETP.GE.AND P0, PT, R14, c[0x0][0x16c], PT ;  /* 0x00005b000e007a0c */ /* 0x000fe20003f06270 */
[----:B------:R-:W-:Y:S01]  /*1d50*/  IMAD.SHL.U32 R177, R7, 0x400, RZ ;  /* 0x0000040007b17824 */ /* 0x000fe200078e00ff */
[-C--:B------:R-:W-:Y:S01]  /*1d60*/  LEA.HI R5, R9, R9.reuse, RZ, 0x1 ;  /* 0x0000000909057211 */ /* 0x080fe200078f08ff */
[----:B------:R-:W-:Y:S01]  /*1d70*/  UIMAD UR6, UR18, UR5, UR4 ;  /* 0x00000005120672a4 */ /* 0x000fe2000f8e0204 */
[----:B------:R-:W-:Y:S01]  /*1d80*/  SEL R26, RZ, 0x1, P0 ;  /* 0x00000001ff1a7807 */ /* 0x000fe20000000000 */
[----:B------:R1:W-:Y:S01]  /*1d90*/  LDGSTS.E.BYPASS.LTC128B.128 [R8+0x80], [R32.64], !P1 ;  /* 0x0008000020087fae */ /* 0x0003e2000c901d4e */
[----:B--2---:R-:W-:Y:S01]  /*1da0*/  SHF.R.S32.HI R28, RZ, 0x1f, R9 ;  /* 0x0000001fff1c7819 */ /* 0x004fe20000011409 */
[----:B------:R-:W-:Y:S01]  /*1db0*/  ULDC.64 UR4, c[0x0][0x178] ;  /* 0x00005e0000047ab9 */ /* 0x000fe20000000a00 */
[----:B------:R-:W-:Y:S01]  /*1dc0*/  ISETP.GE.AND P0, PT, R188, c[0x0][0x16c], PT ;  /* 0x00005b00bc007a0c */ /* 0x000fe20003f06270 */
[----:B------:R-:W-:Y:S01]  /*1dd0*/  UIMAD.WIDE.U32 UR22, UR19, UR4, URZ ;  /* 0x00000004131672a5 */ /* 0x000fe2000f8e003f */
[----:B------:R-:W-:Y:S01]  /*1de0*/  LOP3.LUT R20, R5, 0x7fffffe, RZ, 0xc0, !PT ;  /* 0x07fffffe05147812 */ /* 0x000fe200078ec0ff */
[----:B------:R-:W-:Y:S01]  /*1df0*/  IMAD.U32 R196, RZ, RZ, UR18 ;  /* 0x00000012ffc47e24 */ /* 0x000fe2000f8e00ff */
[----:B------:R-:W-:Y:S01]  /*1e00*/  LEA.HI R28, R28, R9, RZ, 0x3 ;  /* 0x000000091c1c7211 */ /* 0x000fe200078f18ff */
[----:B------:R1:W-:Y:S01]  /*1e10*/  LDGSTS.E.BYPASS.LTC128B.128 [R8+0x2080], [R32.64+0x40], !P3 ;  /* 0x0208004020087fae */ /* 0x0003e2000d901d4e */
[----:B------:R-:W-:Y:S01]  /*1e20*/  SEL R19, RZ, 0x4, P0 ;  /* 0x00000004ff137807 */ /* 0x000fe20000000000 */
[----:B------:R-:W-:Y:S01]  /*1e30*/  IMAD.WIDE.U32 R206, R196, c[0x0][0x278], R206 ;  /* 0x00009e00c4ce7a25 */ /* 0x000fe200078e00ce */
[C---:B------:R-:W-:Y:S01]  /*1e40*/  ISETP.LT.OR P5, PT, R11.reuse, 0x41, P5 ;  /* 0x000000410b00780c */ /* 0x040fe20002fa1670 */
[----:B------:R1:W-:Y:S01]  /*1e50*/  LDGSTS.E.BYPASS.LTC128B.128 [R8+0x4080], [R32.64+0x80], !P6 ;  /* 0x0408008020087fae */ /* 0x0003e2000f101d4e */
[----:B------:R-:W-:Y:S01]  /*1e60*/  ISETP.LT.OR P4, PT, R11, 0x41, P4 ;  /* 0x000000410b00780c */ /* 0x000fe20002781670 */
[----:B------:R-:W-:Y:S01]  /*1e70*/  IMAD.IADD R11, R9, 0x1, -R20 ;  /* 0x00000001090b7824 */ /* 0x000fe200078e0a14 */
[----:B------:R-:W-:Y:S01]  /*1e80*/  ISETP.GE.AND P0, PT, R14, c[0x0][0x1fc], PT ;  /* 0x00007f000e007a0c */ /* 0x000fe20003f06270 */
[----:B------:R-:W-:Y:S01]  /*1e90*/  UMOV UR24, 0x6 ;  /* 0x0000000600187882 */ /* 0x000fe20000000000 */
[----:B------:R-:W-:Y:S01]  /*1ea0*/  SHF.R.S32.HI R20, RZ, 0x1, R5 ;  /* 0x00000001ff147819 */ /* 0x000fe20000011405 */
[----:B------:R-:W-:Y:S01]  /*1eb0*/  IMAD.WIDE.U32 R194, R196, c[0x0][0x240], R194 ;  /* 0x00009000c4c27a25 */ /* 0x000fe200078e00c2 */
[----:B------:R-:W-:-:S02]  /*1ec0*/  SHF.R.U32.HI R18, RZ, 0x3, R18 ;  /* 0x00000003ff127819 */ /* 0x000fc40000011612 */
[----:B------:R-:W-:Y:S01]  /*1ed0*/  LOP3.LUT R25, R25, 0x8, R24, 0xf8, !PT ;  /* 0x0000000819197812 */ /* 0x000fe200078ef818 */
[----:B------:R-:W-:Y:S01]  /*1ee0*/  IMAD.MOV.U32 R181, RZ, RZ, 0x10 ;  /* 0x00000010ffb57424 */ /* 0x000fe200078e00ff */
[----:B------:R-:W-:Y:S01]  /*1ef0*/  LOP3.LUT R16, R28, 0xfffffff8, RZ, 0xc0, !PT ;  /* 0xfffffff81c107812 */ /* 0x000fe200078ec0ff */
[----:B------:R-:W-:Y:S01]  /*1f00*/  IMAD.SHL.U32 R184, R13, 0x8, RZ ;  /* 0x000000080db87824 */ /* 0x000fe200078e00ff */
[----:B------:R-:W-:Y:S02]  /*1f10*/  SHF.R.S32.HI R5, RZ, 0x1f, R5 ;  /* 0x0000001fff057819 */ /* 0x000fe40000011405 */
[----:B------:R-:W-:Y:S01]  /*1f20*/  SEL R12, RZ, 0x1, P0 ;  /* 0x00000001ff0c7807 */ /* 0x000fe20000000000 */
[----:B------:R-:W-:Y:S01]  /*1f30*/  IMAD.IADD R16, R9, 0x1, -R16 ;  /* 0x0000000109107824 */ /* 0x000fe200078e0a10 */
[----:B------:R-:W-:Y:S02]  /*1f40*/  ISETP.GE.AND P0, PT, R10, c[0x0][0x1fc], PT ;  /* 0x00007f000a007a0c */ /* 0x000fe40003f06270 */
[----:B------:R-:W-:-:S02]  /*1f50*/  LOP3.LUT R18, R25, R18, RZ, 0x3c, !PT ;  /* 0x0000001219127212 */ /* 0x000fc400078e3cff */
[----:B------:R-:W-:Y:S02]  /*1f60*/  LEA.HI R25, R5, R20, RZ, 0x2 ;  /* 0x0000001405197211 */ /* 0x000fe400078f10ff */
[----:B------:R-:W-:Y:S01]  /*1f70*/  SEL R9, RZ, 0xffffffff, P0 ;  /* 0xffffffffff097807 */ /* 0x000fe20000000000 */
[----:B------:R-:W-:Y:S01]  /*1f80*/  IMAD R179, R13, 0x200, R18 ;  /* 0x000002000db37824 */ /* 0x000fe200078e0212 */
[----:B------:R-:W-:Y:S02]  /*1f90*/  ISETP.GE.AND P0, PT, R10, c[0x0][0x16c], PT ;  /* 0x00005b000a007a0c */ /* 0x000fe40003f06270 */
[----:B------:R-:W-:Y:S01]  /*1fa0*/  LEA.HI R5, R23, R2, RZ, 0x7 ;  /* 0x0000000217057211 */ /* 0x000fe200078f38ff */
[----:B------:R-:W-:Y:S01]  /*1fb0*/  IMAD.SHL.U32 R9, R9, 0x2, RZ ;  /* 0x0000000209097824 */ /* 0x000fe200078e00ff */
[----:B------:R-:W-:Y:S02]  /*1fc0*/  LOP3.LUT R23, R25, 0xfffffffc, RZ, 0xc0, !PT ;  /* 0xfffffffc19177812 */ /* 0x000fe400078ec0ff */
        /* <DEDUP_REMOVED lines=57> */
[----:B------:R-:W-:Y:S01]  /*2360*/  LOP3.LUT P2, RZ, R19, 0x2, RZ, 0xc0, !PT ;  /* 0x0000000213ff7812 */ /* 0x000fe2000784c0ff */
[----:B------:R-:W-:Y:S01]  /*2370*/  UIMAD UR24, UR7, UR19, URZ ;  /* 0x00000013071872a4 */ /* 0x000fe2000f8e023f */
[----:B------:R-:W-:Y:S01]  /*2380*/  IADD3 R201, R201, UR28, RZ ;  /* 0x0000001cc9c97c10 */ /* 0x000fe2000fffe0ff */
[----:B------:R-:W-:Y:S01]  /*2390*/  UIMAD UR25, UR18, UR5, UR4 ;  /* 0x00000005121972a4 */ /* 0x000fe2000f8e0204 */
[----:B------:R-:W-:Y:S01]  /*23a0*/  LOP3.LUT P6, RZ, R19, 0x4, RZ, 0xc0, !PT ;  /* 0x0000000413ff7812 */ /* 0x000fe200078cc0ff */
[----:B------:R2:W-:Y:S01]  /*23b0*/  LDGSTS.E.BYPASS.LTC128B.128 [R8+0x5080], [R28.64+0x80], !P4 ;  /* 0x050800801c087fae */ /* 0x0005e2000e101d4e */
[----:B------:R-:W-:Y:S01]  /*23c0*/  ISETP.GE.OR P3, PT, R192, UR20, !P3 ;  /* 0x00000014c0007c0c */ /* 0x000fe2000df66670 */
[----:B------:R-:W-:Y:S01]  /*23d0*/  IMAD.WIDE.U32 R200, R196, c[0x0][0x290], R200 ;  /* 0x0000a400c4c87a25 */ /* 0x000fe200078e00c8 */
[C---:B------:R-:W-:Y:S01]  /*23e0*/  ISETP.GE.OR P2, PT, R192.reuse, UR20, !P2 ;  /* 0x00000014c0007c0c */ /* 0x040fe2000d746670 */
[----:B------:R-:W0:Y:S01]  /*23f0*/  LDGDEPBAR ;  /* 0x00000000000079af */ /* 0x000e220000000000 */
[----:B------:R-:W-:Y:S01]  /*2400*/  ISETP.GE.OR P6, PT, R192, UR20, !P6 ;  /* 0x00000014c0007c0c */ /* 0x000fe2000f7c6670 */
[----:B------:R-:W-:Y:S01]  /*2410*/  IMAD.WIDE.U32 R196, R196, c[0x0][0x218], R34 ;  /* 0x00008600c4c47a25 */ /* 0x000fe200078e0022 */
[----:B------:R-:W-:Y:S01]  /*2420*/  LOP3.LUT R12, R12, R9, RZ, 0xfc, !PT ;  /* 0x000000090c0c7212 */ /* 0x000fe200078efcff */
[----:B------:R-:W-:Y:S01]  /*2430*/  UIMAD UR24, UR21, UR6, UR24 ;  /* 0x00000006151872a4 */ /* 0x000fe2000f8e0218 */
[----:B------:R-:W-:Y:S01]  /*2440*/  SHF.R.S32.HI R17, RZ, 0x1f, R17 ;  /* 0x0000001fff117819 */ /* 0x000fe20000011411 */
[----:B------:R-:W-:Y:S01]  /*2450*/  IMAD.U32 R9, RZ, RZ, UR6 ;  /* 0x00000006ff097e24 */ /* 0x000fe2000f8e00ff */
[----:B------:R-:W-:Y:S01]  /*2460*/  IADD3 R209, R197, UR25, RZ ;  /* 0x00000019c5d17c10 */ /* 0x000fe2000fffe0ff */
[----:B------:R-:W-:Y:S01]  /*2470*/  IMAD.MOV.U32 R208, RZ, RZ, R196 ;  /* 0x000000ffffd07224 */ /* 0x000fe200078e00c4 */
[C---:B------:R-:W-:Y:S01]  /*2480*/  LOP3.LUT P4, RZ, R12.reuse, 0x1, RZ, 0xc0, !PT ;  /* 0x000000010cff7812 */ /* 0x040fe2000788c0ff */
        /* <DEDUP_REMOVED lines=12> */
[----:B------:R-:W-:Y:S01]  /*2550*/  IMAD.SHL.U32 R18, R4, 0x40, RZ ;  /* 0x0000004004127824 */ /* 0x000fe200078e00ff */
[----:B--2---:R-:W-:Y:S01]  /*2560*/  LEA R28, P5, R32, c[0x0][0x1f0], 0x1 ;  /* 0x00007c00201c7a11 */ /* 0x004fe200078a08ff */
[----:B------:R-:W-:Y:S01]  /*2570*/  UIMAD UR4, UR18, UR5, UR4 ;  /* 0x00000005120472a4 */ /* 0x000fe2000f8e0204 */
[----:B------:R-:W-:Y:S01]  /*2580*/  SHF.R.S32.HI R21, RZ, 0x1, R21 ;  /* 0x00000001ff157819 */ /* 0x000fe20000011415 */
[----:B------:R-:W-:Y:S01]  /*2590*/  IMAD.SHL.U32 R178, R178, 0x20, RZ ;  /* 0x00000020b2b27824 */ /* 0x000fe200078e00ff */
[----:B------:R-:W-:Y:S01]  /*25a0*/  LOP3.LUT R19, R17, 0xfffffff8, RZ, 0xc0, !PT ;  /* 0xfffffff811137812 */ /* 0x000fe200078ec0ff */
[----:B------:R-:W-:Y:S01]  /*25b0*/  @!P1 IMAD.SHL.U32 R17, R2, 0x10, RZ ;  /* 0x0000001002119824 */ /* 0x000fe200078e00ff */
[----:B------:R-:W-:Y:S01]  /*25c0*/  LEA.HI.X R29, R32, c[0x0][0x1f4], R0, 0x1, P5 ;  /* 0x00007d00201d7a11 */ /* 0x000fe200028f0c00 */
[----:B------:R-:W-:Y:S01]  /*25d0*/  IMAD.SHL.U32 R0, R6, 0x8, RZ ;  /* 0x0000000806007824 */ /* 0x000fe200078e00ff */
[C---:B------:R-:W-:Y:S01]  /*25e0*/  LOP3.LUT P5, RZ, R21.reuse, 0x2, RZ, 0xc0, !PT ;  /* 0x0000000215ff7812 */ /* 0x040fe200078ac0ff */
[----:B------:R-:W-:Y:S01]  /*25f0*/  IMAD.SHL.U32 R21, R21, 0x40, RZ ;  /* 0x0000004015157824 */ /* 0x000fe200078e00ff */
[----:B------:R1:W-:Y:S01]  /*2600*/  @!P1 LDGSTS.E.BYPASS.LTC128B.128 [R17+0x18080], [R30.64] ;  /* 0x180800001e119fae */ /* 0x0003e2000b901d4e */
[----:B------:R-:W-:Y:S01]  /*2610*/  LOP3.LUT P2, RZ, R12, 0x4, RZ, 0xc0, !PT ;  /* 0x000000040cff7812 */ /* 0x000fe2000784c0ff */
[----:B------:R-:W-:Y:S01]  /*2620*/  IMAD.IADD R12, R192, 0x1, -R19 ;  /* 0x00000001c00c7824 */ /* 0x000fe200078e0a13 */
[----:B------:R-:W-:Y:S01]  /*2630*/  IADD3 R186, R201, UR4, RZ ;  /* 0x00000004c9ba7c10 */ /* 0x000fe2000fffe0ff */
[----:B------:R-:W0:Y:S01]  /*2640*/  LDGDEPBAR ;  /* 0x00000000000079af */ /* 0x000e220000000000 */
[----:B------:R-:W-:Y:S01]  /*2650*/  LOP3.LUT R21, R21, 0xc0, RZ, 0xc0, !PT ;  /* 0x000000c015157812 */ /* 0x000fe200078ec0ff */
[----:B------:R-:W-:Y:S01]  /*2660*/  IMAD.SHL.U32 R204, R12, 0x40, RZ ;  /* 0x000000400ccc7824 */ /* 0x000fe200078e00ff */
[----:B------:R-:W-:Y:S01]  /*2670*/  LOP3.LUT R0, R0, 0x18, RZ, 0xc0, !PT ;  /* 0x0000001800007812 */ /* 0x000fe200078ec0ff */
[----:B------:R2:W-:Y:S01]  /*2680*/  LDGSTS.E.BYPASS.LTC128B.128 [R8+0x12080], [R28.64], !P6 ;  /* 0x120800001c087fae */ /* 0x0005e2000f101d4e */
[----:B------:R-:W-:Y:S01]  /*2690*/  ISETP.GE.OR P6, PT, R192, UR20, !P2 ;  /* 0x00000014c0007c0c */ /* 0x000fe2000d7c6670 */
[----:B------:R-:W-:Y:S01]  /*26a0*/  UIADD3 UR20, UR19, 0x1, URZ ;  /* 0x0000000113147890 */ /* 0x000fe2000fffe03f */
[----:B------:R-:W-:Y:S01]  /*26b0*/  LOP3.LUT R24, R21, 0x8, R24, 0xf8, !PT ;  /* 0x0000000815187812 */ /* 0x000fe200078ef818 */
[----:B------:R2:W-:Y:S01]  /*26c0*/  LDGSTS.E.BYPASS.LTC128B.128 [R8+0x13080], [R28.64+0x40], !P0 ;  /* 0x130800401c087fae */ /* 0x0005e2000c101d4e */
[----:B---3--:R-:W-:Y:S01]  /*26d0*/  IADD3 R22, P0, R200, UR23, RZ ;  /* 0x00000017c8167c10 */ /* 0x008fe2000ff1e0ff */
[----:B------:R-:W-:Y:S01]  /*26e0*/  UISETP.GE.AND UP0, UPT, UR20, UR8, UPT ;  /* 0x000000081400728c */ /* 0x000fe2000bf06270 */
[----:B------:R-:W-:Y:S01]  /*26f0*/  SHF.R.U32.HI R21, RZ, 0x3, R21 ;  /* 0x00000003ff157819 */ /* 0x000fe20000011615 */
[----:B------:R-:W-:Y:S01]  /*2700*/  ULDC.64 UR4, c[0x0][0x240] ;  /* 0x0000900000047ab9 */ /* 0x000fe20000000a00 */
[----:B------:R-:W-:Y:S01]  /*2710*/  LOP3.LUT R204, R204, 0x1c0, RZ, 0xc0, !PT ;  /* 0x000001c0cccc7812 */ /* 0x000fe200078ec0ff */
[----:B------:R-:W-:Y:S01]  /*2720*/  UIMAD UR4, UR17, UR4, URZ ;  /* 0x00000004110472a4 */ /* 0x000fe2000f8e023f */
[----:B------:R-:W-:Y:S01]  /*2730*/  LOP3.LUT R23, R24, R21, RZ, 0x3c, !PT ;  /* 0x0000001518177212 */ /* 0x000fe200078e3cff */
[----:B------:R-:W-:Y:S01]  /*2740*/  IMAD.SHL.U32 R189, R189, 0x2, RZ ;  /* 0x00000002bdbd7824 */ /* 0x000fe200078e00ff */
[----:B------:R-:W-:Y:S01]  /*2750*/  SHF.R.U32.HI R19, RZ, 0x3, R204 ;  /* 0x00000003ff137819 */ /* 0x000fe200000116cc */
[----:B------:R2:W-:Y:S01]  /*2760*/  LDGSTS.E.BYPASS.LTC128B.128 [R8+0x14080], [R28.64+0x80], !P6 ;  /* 0x140800801c087fae */ /* 0x0005e2000f101d4e */
[----:B------:R-:W-:Y:S01]  /*2770*/  LOP3.LUT P6, RZ, R16, 0x4, RZ, 0xc0, !PT ;  /* 0x0000000410ff7812 */ /* 0x000fe200078cc0ff */
[----:B------:R-:W-:Y:S01]  /*2780*/  UIMAD UR4, UR18, UR5, UR4 ;  /* 0x00000005120472a4 */ /* 0x000fe2000f8e0204 */
[----:B------:R-:W-:Y:S01]  /*2790*/  LOP3.LUT R204, R19, R204, R0, 0x1e, !PT ;  /* 0x000000cc13cc7212 */ /* 0x000fe200078e1e00 */
[----:B------:R-:W-:Y:S01]  /*27a0*/  IMAD.U32 R180, R180, 0x20, R23 ;  /* 0x00000020b4b47824 */ /* 0x000fe200078e0017 */
[----:B-1----:R-:W-:-:S02]  /*27b0*/  IADD3.X R17, R186, UR22, RZ, P0, !PT ;  /* 0x00000016ba117c10 */ /* 0x002fc400087fe4ff */
[----:B------:R-:W-:Y:S01]  /*27c0*/  LEA R20, P0, R22, c[0x0][0x280], 0x2 ;  /* 0x0000a00016147a11 */ /* 0x000fe200078010ff */
[----:B------:R-:W-:Y:S01]  /*27d0*/  IMAD.IADD R204, R11, 0x1, R204 ;  /* 0x000000010bcc7824 */ /* 0x000fe200078e02cc */
[----:B------:R-:W-:Y:S02]  /*27e0*/  LOP3.LUT R18, R18, 0xc0, RZ, 0xc0, !PT ;  /* 0x000000c012127812 */ /* 0x000fe400078ec0ff */
[----:B------:R-:W-:Y:S01]  /*27f0*/  LEA.HI.X R21, R22, c[0x0][0x284], R17, 0x2, P0 ;  /* 0x0000a10016157a11 */ /* 0x000fe200000f1411 */
[----:B------:R-:W-:Y:S01]  /*2800*/  IMAD.SHL.U32 R204, R204, 0x2, RZ ;  /* 0x00000002cccc7824 */ /* 0x000fe200078e00ff */
[----:B------:R-:W-:Y:S02]  /*2810*/  LOP3.LUT R17, R3, 0xffffffe0, RZ, 0xc0, !PT ;  /* 0xffffffe003117812 */ /* 0x000fe400078ec0ff */
[----:B------:R-:W-:Y:S02]  /*2820*/  LOP3.LUT P0, RZ, R4, 0x2, RZ, 0xc0, !PT ;  /* 0x0000000204ff7812 */ /* 0x000fe4000780c0ff */
[----:B------:R-:W-:Y:S01]  /*2830*/  SEL R3, R181, 0xfffffff0, !P5 ;  /* 0xfffffff0b5037807 */ /* 0x000fe20006800000 */
[----:B------:R-:W-:Y:S01]  /*2840*/  IMAD.IADD R4, R2, 0x1, -R17 ;  /* 0x0000000102047824 */ /* 0x000fe200078e0a11 */
[C---:B------:R-:W-:Y:S01]  /*2850*/  LOP3.LUT P5, RZ, R16.reuse, 0x2, RZ, 0xc0, !PT ;  /* 0x0000000210ff7812 */ /* 0x040fe200078ac0ff */
[----:B------:R-:W-:Y:S01]  /*2860*/  IMAD.SHL.U32 R16, R16, 0x40, RZ ;  /* 0x0000004010107824 */ /* 0x000fe200078e00ff */
[----:B------:R-:W-:-:S02]  /*2870*/  LOP3.LUT R184, R184, 0x8, RZ, 0xc0, !PT ;  /* 0x00000008b8b87812 */ /* 0x000fc400078ec0ff */
[----:B------:R-:W-:Y:S02]  /*2880*/  SHF.R.S32.HI R17, RZ, 0x1f, R4 ;  /* 0x0000001fff117819 */ /* 0x000fe40000011404 */
[----:B------:R-:W-:Y:S02]  /*2890*/  LOP3.LUT R16, R16, 0x1c0, RZ, 0xc0, !PT ;  /* 0x000001c010107812 */ /* 0x000fe400078ec0ff */
[----:B------:R-:W-:Y:S02]  /*28a0*/  SEL R174, R181, 0xfffffff0, !P5 ;  /* 0xfffffff0b5ae7807 */ /* 0x000fe40006800000 */
[----:B------:R-:W-:Y:S02]  /*28b0*/  PLOP3.LUT P5, PT, PT, PT, UP0, 0x80, 0x0 ;  /* 0x000000000000781c */ /* 0x000fe40003faf008 */
[----:B------:R-:W-:Y:S01]  /*28c0*/  LEA.HI R11, R17, R4, RZ, 0x2 ;  /* 0x00000004110b7211 */ /* 0x000fe200078f10ff */
[----:B------:R-:W-:Y:S01]  /*28d0*/  @!P1 IMAD.SHL.U32 R17, R2, 0x10, RZ ;  /* 0x0000001002119824 */ /* 0x000fe200078e00ff */
[----:B------:R-:W-:-:S02]  /*28e0*/  SHF.R.U32.HI R19, RZ, 0x3, R16 ;  /* 0x00000003ff137819 */ /* 0x000fc40000011610 */
[----:B------:R-:W-:Y:S02]  /*28f0*/  SHF.R.U32.HI R13, RZ, 0x3, R18 ;  /* 0x00000003ff0d7819 */ /* 0x000fe40000011612 */
[----:B------:R-:W-:Y:S01]  /*2900*/  SHF.R.S32.HI R190, RZ, 0x2, R11 ;  /* 0x00000002ffbe7819 */ /* 0x000fe2000001140b */
[----:B------:R2:W-:Y:S01]  /*2910*/  @!P1 LDGSTS.E.BYPASS.LTC128B.128 [R17+0x18280], [R20.64] ;  /* 0x1828000014119fae */ /* 0x0005e2000b901d4e */
[----:B------:R-:W-:Y:S02]  /*2920*/  LOP3.LUT R16, R19, R16, R184, 0x1e, !PT ;  /* 0x0000001013107212 */ /* 0x000fe400078e1eb8 */
        /* <DEDUP_REMOVED lines=10> */
[----:B------:R-:W0:Y:S01]  /*29d0*/  LDGDEPBAR ;  /* 0x00000000000079af */ /* 0x000e220000000000 */
        /* <DEDUP_REMOVED lines=34> */
.L_x_1354:
[----:B------:R-:W-:Y:S05]  /*2c00*/  BSYNC B0 ;  /* 0x0000000000007941 */ /* 0x000fea0003800000 */
.L_x_1353:
        /* <DEDUP_REMOVED lines=74> */
.L_x_1357:
        /* <DEDUP_REMOVED lines=207> */
.L_x_1355:
        /* <DEDUP_REMOVED lines=530> */
.L_x_1356:
        /* <DEDUP_REMOVED lines=239> */
.L_x_1352:
        /* <DEDUP_REMOVED lines=16> */
[----:B------:R-:W3:Y:S01]  /*6eb0*/  S2R R6, SR_TID.X ;  /* 0x0000000000067919 */ /* 0x000ee20000002100 */
        /* <DEDUP_REMOVED lines=13> */
[----:B---3--:R-:W-:Y:S01]  /*6f90*/  ISETP.NE.AND P2, PT, R6, RZ, PT ;  /* 0x000000ff0600720c */ /* 0x008fe20003f45270 */
        /* <DEDUP_REMOVED lines=10> */
[----:B-1----:R-:W-:-:S04]  /*7040*/  MOV R4, UR4 ;  /* 0x0000000400047c02 */ /* 0x002fc80008000f00 */
        /* <DEDUP_REMOVED lines=13> */
.L_x_1360:
[----:B------:R-:W2:Y:S01]  /*7120*/  LDG.E.STRONG.GPU R0, [R4.64] ;  /* 0x0000000e04007981 */ /* 0x000ea2000c1ef900 */
[----:B------:R-:W-:Y:S01]  /*7130*/  YIELD ;  /* 0x0000000000007946 */ /* 0x000fe20003800000 */
[----:B--2---:R-:W-:Y:S01]  /*7140*/  ISETP.NE.AND P0, PT, R0, UR10, PT ;  /* 0x0000000a00007c0c */ /* 0x004fe2000bf05270 */
[----:B------:R-:W-:-:S12]  /*7150*/  CCTL.IVALL ;  /* 0x00000000ff00798f */ /* 0x000fd80002000000 */
[----:B------:R-:W-:Y:S05]  /*7160*/  @P0 BRA `(.L_x_1360) ;  /* 0xffffffb000000947 */ /* 0x000fea000383ffff */
.L_x_1359:
[----:B------:R-:W-:Y:S05]  /*7170*/  BSYNC B0 ;  /* 0x0000000000007941 */ /* 0x000fea0003800000 */
.L_x_1358:
[----:B------:R-:W-:Y:S01]  /*7180*/  MOV R2, 0xffffffff ;  /* 0xffffffff00027802 */ /* 0x000fe20000000f00 */
[----:B------:R-:W-:Y:S05]  /*7190*/  BRA.CONV ~URZ, `(.L_x_1361) ;  /* 0x000000237f007947 */ /* 0x000fea000b800000 */
[----:B------:R-:W-:Y:S02]  /*71a0*/  MOV R8, 0x71c0 ;  /* 0x000071c000087802 */ /* 0x000fe40000000f00 */
[----:B------:R-:W-:Y:S05]  /*71b0*/  CALL.REL.NOINC `($__internal_11_$__cuda_sm70_warpsync) ;  /* 0x00000b3000007944 */ /* 0x000fea0003c00000 */
.L_x_1361:
[----:B------:R-:W-:Y:S01]  /*71c0*/  UIMAD UR5, UR12, 0x3000, URZ ;  /* 0x000030000c0578a4 */ /* 0x000fe2000f8e023f */
[----:B------:R-:W-:Y:S01]  /*71d0*/  SHF.R.S32.HI R3, RZ, 0x1f, R6 ;  /* 0x0000001fff037819 */ /* 0x000fe20000011406 */
[----:B------:R-:W-:-:S06]  /*71e0*/  NOP ;  /* 0x0000000000007918 */ /* 0x000fcc0000000000 */
[----:B------:R-:W-:Y:S01]  /*71f0*/  USHF.R.S32.HI UR4, URZ, 0x1f, UR5 ;  /* 0x0000001f3f047899 */ /* 0x000fe20008011405 */
[----:B------:R-:W-:-:S05]  /*7200*/  IMAD.U32 R7, RZ, RZ, UR5 ;  /* 0x00000005ff077e24 */ /* 0x000fca000f8e00ff */
[----:B------:R-:W-:Y:S01]  /*7210*/  IMAD.U32 R0, RZ, RZ, UR4 ;  /* 0x00000004ff007e24 */ /* 0x000fe2000f8e00ff */
[----:B------:R-:W-:Y:S01]  /*7220*/  IADD3 R6, P1, P0, R7, UR16, R6 ;  /* 0x0000001007067c10 */ /* 0x000fe2000f83e006 */
[----:B------:R-:W-:Y:S02]  /*7230*/  ULDC.64 UR4, c[0x0][0x328] ;  /* 0x0000ca0000047ab9 */ /* 0x000fe40000000a00 */
[----:B------:R-:W-:Y:S01]  /*7240*/  UIMAD UR4, UR9, UR4, URZ ;  /* 0x00000004090472a4 */ /* 0x000fe2000f8e023f */
[----:B------:R-:W-:Y:S01]  /*7250*/  IADD3.X R7, R0, UR17, R3, P1, P0 ;  /* 0x0000001100077c10 */ /* 0x000fe20008fe0403 */
[----:B------:R-:W-:Y:S02]  /*7260*/  IMAD.U32 R3, RZ, RZ, UR6 ;  /* 0x00000006ff037e24 */ /* 0x000fe4000f8e00ff */
        /* <DEDUP_REMOVED lines=61> */
[----:B-1----:R-:W-:Y:S05]  /*7640*/  CALL.REL.NOINC `($__internal_11_$__cuda_sm70_warpsync) ;  /* 0x000006a000007944 */ /* 0x002fea0003c00000 */
.L_x_1362:
        /* <DEDUP_REMOVED lines=12> */
.L_x_1364:
[----:B------:R-:W-:Y:S05]  /*7710*/  BSYNC B0 ;  /* 0x0000000000007941 */ /* 0x000fea0003800000 */
.L_x_1363:
[----:B------:R-:W-:Y:S01]  /*7720*/  ULDC.64 UR4, c[0x0][0x348] ;  /* 0x0000d20000047ab9 */ /* 0x000fe20000000a00 */
[----:B------:R-:W-:Y:S01]  /*7730*/  BSSY B0, `(.L_x_1365) ;  /* 0x000000b000007945 */ /* 0x000fe20003800000 */
[----:B------:R-:W-:-:S04]  /*7740*/  UIADD3 UR4, UP0, UR7, UR4, URZ ;  /* 0x0000000407047290 */ /* 0x000fc8000ff1e03f */
[----:B------:R-:W-:Y:S02]  /*7750*/  UIADD3.X UR5, UR8, UR5, URZ, UP0, !UPT ;  /* 0x0000000508057290 */ /* 0x000fe400087fe43f */
[----:B--2---:R-:W-:-:S04]  /*7760*/  MOV R4, UR4 ;  /* 0x0000000400047c02 */ /* 0x004fc80008000f00 */
[----:B------:R-:W-:Y:S01]  /*7770*/  MOV R5, UR5 ;  /* 0x0000000500057c02 */ /* 0x000fe20008000f00 */
[----:B------:R-:W-:Y:S05]  /*7780*/  @P2 BRA `(.L_x_1366) ;  /* 0x0000005000002947 */ /* 0x000fea0003800000 */
.L_x_1367:
[----:B------:R-:W2:Y:S01]  /*7790*/  LDG.E.STRONG.GPU R3, [R4.64] ;  /* 0x0000000e04037981 */ /* 0x000ea2000c1ef900 */
[----:B------:R-:W-:Y:S01]  /*77a0*/  YIELD ;  /* 0x0000000000007946 */ /* 0x000fe20003800000 */
[----:B--2---:R-:W-:Y:S01]  /*77b0*/  ISETP.NE.AND P0, PT, R3, UR10, PT ;  /* 0x0000000a03007c0c */ /* 0x004fe2000bf05270 */
[----:B------:R-:W-:-:S12]  /*77c0*/  CCTL.IVALL ;  /* 0x00000000ff00798f */ /* 0x000fd80002000000 */
[----:B------:R-:W-:Y:S05]  /*77d0*/  @P0 BRA `(.L_x_1367) ;  /* 0xffffffb000000947 */ /* 0x000fea000383ffff */
.L_x_1366:
[----:B------:R-:W-:Y:S05]  /*77e0*/  BSYNC B0 ;  /* 0x0000000000007941 */ /* 0x000fea0003800000 */
.L_x_1365:
[----:B------:R-:W-:Y:S05]  /*77f0*/  BRA.CONV ~URZ, `(.L_x_1368) ;  /* 0x000000237f007947 */ /* 0x000fea000b800000 */
[----:B------:R-:W-:Y:S02]  /*7800*/  MOV R8, 0x7820 ;  /* 0x0000782000087802 */ /* 0x000fe40000000f00 */
[----:B-1----:R-:W-:Y:S05]  /*7810*/  CALL.REL.NOINC `($__internal_11_$__cuda_sm70_warpsync) ;  /* 0x000004d000007944 */ /* 0x002fea0003c00000 */
.L_x_1368:
[----:B------:R-:W-:Y:S01]  /*7820*/  ULDC.64 UR4, c[0x0][0x300] ;  /* 0x0000c00000047ab9 */ /* 0x000fe20000000a00 */
[----:B------:R-:W-:Y:S01]  /*7830*/  IMAD.U32 R3, RZ, RZ, UR6 ;  /* 0x00000006ff037e24 */ /* 0x000fe2000f8e00ff */
[----:B------:R-:W-:-:S03]  /*7840*/  UIMAD UR4, UR9, UR4, URZ ;  /* 0x00000004090472a4 */ /* 0x000fc6000f8e023f */
        /* <DEDUP_REMOVED lines=60> */
[----:B--2---:R-:W-:Y:S02]  /*7c10*/  MOV R8, 0x7c30 ;  /* 0x00007c3000087802 */ /* 0x004fe40000000f00 */
[----:B-1----:R-:W-:Y:S05]  /*7c20*/  CALL.REL.NOINC `($__internal_11_$__cuda_sm70_warpsync) ;  /* 0x000000c000007944 */ /* 0x002fea0003c00000 */
.L_x_1369:
        /* <DEDUP_REMOVED lines=12> */
        .weak           $__internal_11_$__cuda_sm70_warpsync
        .type           $__internal_11_$__cuda_sm70_warpsync,@function
        .size           $__internal_11_$__cuda_sm70_warpsync,(.L_x_1442 - $__internal_11_$__cuda_sm70_warpsync)
$__internal_11_$__cuda_sm70_warpsync:
[----:B------:R-:W-:Y:S01]  /*7cf0*/  MOV R9, 0x0 ;  /* 0x0000000000097802 */ /* 0x000fe20000000f00 */
[----:B------:R-:W-:Y:S04]  /*7d00*/  WARPSYNC R2 ;  /* 0x0000000200007348 */ /* 0x000fe80003800000 */
[----:B------:R-:W-:Y:S05]  /*7d10*/  RET.REL.NODEC R8 `(_ZN7cutlass13device_kernelIN5flash19enable_sm80_to_sm89INS1_16FlashAttnBwdSm80INS1_25CollectiveMainloopBwdSm80ILi2ELi2EN4cute5tupleIJNS5_1CILi64EEENS7_ILi128EEENS7_ILi96EEEEEENS_6half_tEfNS_4arch4Sm80ELb1ELb0ELb1ELb1ELb1ELb0ELb0ELb0ELi2ELi2ELi4ELi2ELb0EEENS1_24CollectiveEpilogueBwdGQAISB_fSE_Li256ELb1ELb1EEENS1_25SingleTileBwdLPTSchedulerILb1ELi128ELb1EEEEEEEEEvNT_6ParamsE) ;  /* 0xffff82e008007950 */ /* 0x000fea0003c3ffff */
.L_x_1370:
        /* <DEDUP_REMOVED lines=14> */
.L_x_1442:


//--------------------- .text._ZN7cutlass13device_kernelIN5flash22FlashAttnBwdPreprocessIN4cute5tupleIJNS3_1CILi64EEENS5_ILi96EEEEEENS_6half_tEfNS_4arch4Sm80ELb1ELb1EEEEEvNT_6ParamsE --------------------------
	.section	.text._ZN7cutlass13device_kernelIN5flash22FlashAttnBwdPreprocessIN4cute5tupleIJNS3_1CILi64EEENS5_ILi96EEEEEENS_6half_tEfNS_4arch4Sm80ELb1ELb1EEEEEvNT_6ParamsE,"ax",@progbits
	.sectioninfo	@"SHI_REGISTERS=51"
	.align	128
.text._ZN7cutlass13device_kernelIN5flash22FlashAttnBwdPreprocessIN4cute5tupleIJNS3_1CILi64EEENS5_ILi96EEEEEENS_6half_tEfNS_4arch4Sm80ELb1ELb1EEEEEvNT_6ParamsE:
        .type           _ZN7cutlass13device_kernelIN5flash22FlashAttnBwdPreprocessIN4cute5tupleIJNS3_1CILi64EEENS5_ILi96EEEEEENS_6half_tEfNS_4arch4Sm80ELb1ELb1EEEEEvNT_6ParamsE,@function
        .size           _ZN7cutlass13device_kernelIN5flash22FlashAttnBwdPreprocessIN4cute5tupleIJNS3_1CILi64EEENS5_ILi96EEEEEENS_6half_tEfNS_4arch4Sm80ELb1ELb1EEEEEvNT_6ParamsE,(.L_x_1444 - _ZN7cutlass13device_kernelIN5flash22FlashAttnBwdPreprocessIN4cute5tupleIJNS3_1CILi64EEENS5_ILi96EEEEEENS_6half_tEfNS_4arch4Sm80ELb1ELb1EEEEEvNT_6ParamsE)
        .other          _ZN7cutlass13device_kernelIN5flash22FlashAttnBwdPreprocessIN4cute5tupleIJNS3_1CILi64EEENS5_ILi96EEEEEENS_6half_tEfNS_4arch4Sm80ELb1ELb1EEEEEvNT_6ParamsE,@"STO_CUDA_ENTRY STV_DEFAULT"
_ZN7cutlass13device_kernelIN5flash22FlashAttnBwdPreprocessIN4cute5tupleIJNS3_1CILi64EEENS5_ILi96EEEEEENS_6half_tEfNS_4arch4Sm80ELb1ELb1EEEEEvNT_6ParamsE:
[----:B------:R-:W-:Y:S02]  /*0000*/  IMAD.MOV.U32 R1, RZ, RZ, c[0x0][0x28] ;  /* 0x00000a00ff017624 */ /* 0x000fe400078e00ff */
[----:B------:R-:W0:Y:S01]  /*0010*/  S2R R0, SR_CTAID.Z ;  /* 0x0000000000007919 */ /* 0x000e220000002700 */
[----:B------:R-:W-:Y:S01]  /*0020*/  ISETP.NE.U32.AND P1, PT, RZ, c[0x0][0x248], PT ;  /* 0x00009200ff007a0c */ /* 0x000fe20003f25070 */
[----:B------:R-:W-:Y:S01]  /*0030*/  IMAD.MOV.U32 R3, RZ, RZ, 0x4 ;  /* 0x00000004ff037424 */ /* 0x000fe200078e00ff */
[----:B------:R-:W-:Y:S01]  /*0040*/  ISETP.NE.U32.AND P0, PT, RZ, c[0x0][0x240], PT ;  /* 0x00009000ff007a0c */ /* 0x000fe20003f05070 */
[----:B------:R-:W-:Y:S01]  /*0050*/  ULDC.64 UR4, c[0x0][0x118] ;  /* 0x0000460000047ab9 */ /* 0x000fe20000000a00 */
[----:B------:R-:W-:Y:S02]  /*0060*/  ISETP.NE.AND.EX P1, PT, RZ, c[0x0][0x24c], PT, P1 ;  /* 0x00009300ff007a0c */ /* 0x000fe40003f25310 */
[----:B------:R-:W-:Y:S02]  /*0070*/  ISETP.NE.AND.EX P0, PT, RZ, c[0x0][0x244], PT, P0 ;  /* 0x00009100ff007a0c */ /* 0x000fe40003f05300 */
[----:B------:R-:W-:Y:S01]  /*0080*/  MOV R2, c[0x0][0x168] ;  /* 0x00005a0000027a02 */ /* 0x000fe20000000f00 */
[----:B0-----:R-:W-:-:S08]  /*0090*/  IMAD.WIDE R10, R0, R3, c[0x0][0x240] ;  /* 0x00009000000a7625 */ /* 0x001fd000078e0203 */
[----:B------:R-:W-:Y:S02]  /*00a0*/  @P1 IMAD.WIDE R12, R0, R3, c[0x0][0x248] ;  /* 0x00009200000c1625 */ /* 0x000fe400078e0203 */
[----:B------:R0:W5:Y:S01]  /*00b0*/  @P0 LDG.E R5, [R10.64] ;  /* 0x000000040a050981 */ /* 0x000162000c1e1900 */
[----:B------:R-:W-:-:S03]  /*00c0*/  ISETP.NE.U32.AND P2, PT, RZ, c[0x0][0x240], PT ;  /* 0x00009000ff007a0c */ /* 0x000fc60003f45070 */
[----:B------:R0:W5:Y:S04]  /*00d0*/  @P1 LDG.E R2, [R12.64] ;  /* 0x000000040c021981 */ /* 0x000168000c1e1900 */
[----:B------:R-:W1:Y:S04]  /*00e0*/  S2R R7, SR_CTAID.X ;  /* 0x0000000000077919 */ /* 0x000e680000002500 */
[----:B------:R-:W2:Y:S01]  /*00f0*/  S2R R4, SR_CTAID.Y ;  /* 0x0000000000047919 */ /* 0x000ea20000002600 */
[----:B-1----:R-:W-:Y:S01]  /*0100*/  IMAD.SHL.U32 R9, R7, 0x40, RZ ;  /* 0x0000004007097824 */ /* 0x002fe200078e00ff */
[----:B------:R-:W-:Y:S05]  /*0110*/  @P1 BRA `(.L_x_1371) ;  /* 0x0000004000001947 */ /* 0x000fea0003800000 */
[----:B0-----:R-:W-:Y:S05]  /*0120*/  @!P0 BRA `(.L_x_1371) ;  /* 0x0000003000008947 */ /* 0x001fea0003800000 */
[----:B------:R-:W3:Y:S04]  /*0130*/  LDG.E R13, [R10.64] ;  /* 0x000000040a0d7981 */ /* 0x000ee8000c1e1900 */
[----:B-----5:R-:W3:Y:S02]  /*0140*/  LDG.E R2, [R10.64+0x4] ;  /* 0x000004040a027981 */ /* 0x020ee4000c1e1900 */
[----:B---3--:R-:W-:-:S03]  /*0150*/  IMAD.IADD R2, R2, 0x1, -R13 ;  /* 0x0000000102027824 */ /* 0x008fc600078e0a0d */
.L_x_1371:
[----:B0-----:R-:W-:Y:S02]  /*0160*/  ISETP.NE.AND.EX P2, PT, RZ, c[0x0][0x244], PT, P2 ;  /* 0x00009100ff007a0c */ /* 0x001fe40003f45320 */
[----:B-----5:R-:W-:-:S13]  /*0170*/  ISETP.LE.AND P1, PT, R2, R9, PT ;  /* 0x000000090200720c */ /* 0x020fda0003f23270 */
[----:B------:R-:W-:Y:S05]  /*0180*/  @P2 EXIT P1 ;  /* 0x000000000000294d */ /* 0x000fea0000800000 */
[----:B------:R-:W0:Y:S01]  /*0190*/  S2R R6, SR_TID.X ;  /* 0x0000000000067919 */ /* 0x000e220000002100 */
[----:B------:R-:W-:Y:S01]  /*01a0*/  IADD3 R11, -R9, R2, RZ ;  /* 0x00000002090b7210 */ /* 0x000fe20007ffe1ff */
[----:B------:R-:W-:Y:S01]  /*01b0*/  CS2R R36, SRZ ;  /* 0x0000000000247805 */ /* 0x000fe2000001ff00 */
[----:B--2---:R-:W-:Y:S01]  /*01c0*/  SHF.R.S32.HI R8, RZ, 0x1f, R4 ;  /* 0x0000001fff087819 */ /* 0x004fe20000011404 */
[--C-:B------:R-:W-:Y:S01]  /*01d0*/  @P0 IMAD.MOV.U32 R36, RZ, RZ, R5.reuse ;  /* 0x000000ffff240224 */ /* 0x100fe200078e0005 */
[----:B------:R-:W-:Y:S02]  /*01e0*/  @P0 SHF.R.S32.HI R37, RZ, 0x1f, R5 ;  /* 0x0000001fff250819 */ /* 0x000fe40000011405 */
[----:B------:R-:W-:Y:S02]  /*01f0*/  SHF.R.S32.HI R10, RZ, 0x1f, R0 ;  /* 0x0000001fff0a7819 */ /* 0x000fe40000011400 */
[----:B------:R-:W-:Y:S02]  /*0200*/  SEL R45, R0, RZ, !P2 ;  /* 0x000000ff002d7207 */ /* 0x000fe40005000000 */
[----:B------:R-:W-:-:S02]  /*0210*/  SEL R10, R10, RZ, !P2 ;  /* 0x000000ff0a0a7207 */ /* 0x000fc40005000000 */
[----:B------:R-:W-:Y:S02]  /*0220*/  MOV R44, 0x7f800000 ;  /* 0x7f800000002c7802 */ /* 0x000fe40000000f00 */
[----:B0-----:R-:W-:-:S04]  /*0230*/  ISETP.GT.AND P1, PT, R6, 0x3f, PT ;  /* 0x0000003f0600780c */ /* 0x001fc80003f24270 */
[----:B------:R-:W-:-:S13]  /*0240*/  ISETP.GE.OR P3, PT, R6, R11, P1 ;  /* 0x0000000b0600720c */ /* 0x000fda0000f66670 */
[----:B------:R-:W-:Y:S01]  /*0250*/  @!P3 SHF.R.S32.HI R13, RZ, 0x1f, R9 ;  /* 0x0000001fff0db819 */ /* 0x000fe20000011409 */
[----:B------:R-:W-:Y:S01]  /*0260*/  @!P3 IMAD R15, R8, c[0x0][0x1e0], RZ ;  /* 0x00007800080fba24 */ /* 0x000fe200078e02ff */
[--C-:B------:R-:W-:Y:S02]  /*0270*/  @!P3 SHF.R.S32.HI R14, RZ, 0x1f, R6.reuse ;  /* 0x0000001fff0eb819 */ /* 0x100fe40000011406 */
[----:B------:R-:W-:Y:S01]  /*0280*/  @!P3 IADD3 R12, P4, P5, R36, R9, R6 ;  /* 0x00000009240cb210 */ /* 0x000fe20007d9e006 */
[----:B------:R-:W-:-:S03]  /*0290*/  @!P3 IMAD R15, R4, c[0x0][0x1e4], R15 ;  /* 0x00007900040fba24 */ /* 0x000fc600078e020f */
[----:B------:R-:W-:Y:S01]  /*02a0*/  @!P3 IADD3.X R13, R37, R13, R14, P4, P5 ;  /* 0x0000000d250db210 */ /* 0x000fe200027ea40e */
[----:B------:R-:W-:-:S04]  /*02b0*/  @!P3 IMAD R14, R10, c[0x0][0x1e8], RZ ;  /* 0x00007a000a0eba24 */ /* 0x000fc800078e02ff */
[----:B------:R-:W-:Y:S01]  /*02c0*/  @!P3 IMAD.WIDE.U32 R12, R4, c[0x0][0x1e0], R12 ;  /* 0x00007800040cba25 */ /* 0x000fe200078e000c */
[----:B------:R-:W-:-:S04]  /*02d0*/  SHF.R.S32.HI R17, RZ, 0x1f, R6 ;  /* 0x0000001fff117819 */ /* 0x000fc80000011406 */
[----:B------:R-:W-:Y:S01]  /*02e0*/  @!P3 IADD3 R13, R13, R15, RZ ;  /* 0x0000000f0d0db210 */ /* 0x000fe20007ffe0ff */
[----:B------:R-:W-:Y:S01]  /*02f0*/  @!P3 IMAD R15, R45, c[0x0][0x1ec], R14 ;  /* 0x00007b002d0fba24 */ /* 0x000fe200078e020e */
[----:B------:R-:W-:-:S03]  /*0300*/  LEA.HI R31, R17, R6, RZ, 0x2 ;  /* 0x00000006111f7211 */ /* 0x000fc600078f10ff */
[----:B------:R-:W-:Y:S01]  /*0310*/  @!P3 IMAD.WIDE.U32 R12, R45, c[0x0][0x1e8], R12 ;  /* 0x00007a002d0cba25 */ /* 0x000fe200078e000c */
[----:B------:R-:W-:-:S03]  /*0320*/  SHF.R.S32.HI R47, RZ, 0x2, R31 ;  /* 0x00000002ff2f7819 */ /* 0x000fc6000001141f */
[----:B------:R-:W-:Y:S01]  /*0330*/  @!P3 IMAD.IADD R13, R13, 0x1, R15 ;  /* 0x000000010d0db824 */ /* 0x000fe200078e020f */
[----:B------:R-:W-:-:S04]  /*0340*/  @!P3 LEA R26, P2, R12, c[0x0][0x1d8], 0x2 ;  /* 0x000076000c1aba11 */ /* 0x000fc800078410ff */
[----:B------:R-:W-:Y:S02]  /*0350*/  @!P3 LEA.HI.X R27, R12, c[0x0][0x1dc], R13, 0x2, P2 ;  /* 0x000077000c1bba11 */ /* 0x000fe400010f140d */
[----:B------:R-:W-:Y:S01]  /*0360*/  ISETP.GE.AND P2, PT, R47, R11, PT ;  /* 0x0000000b2f00720c */ /* 0x000fe20003f46270 */
[----:B------:R-:W-:Y:S01]  /*0370*/  BSSY B0, `(.L_x_1372) ;  /* 0x000002c000007945 */ /* 0x000fe20003800000 */
[----:B------:R-:W-:Y:S01]  /*0380*/  LOP3.LUT R35, R31, 0xfffffffc, RZ, 0xc0, !PT ;  /* 0xfffffffc1f237812 */ /* 0x000fe200078ec0ff */
[----:B------:R0:W5:Y:S01]  /*0390*/  @!P3 LDG.E R44, [R26.64] ;  /* 0x000000041a2cb981 */ /* 0x000162000c1e1900 */
        /* <DEDUP_REMOVED lines=10> */
[----:B------:R-:W-:Y:S01]  /*0440*/  CS2R R30, SRZ ;  /* 0x00000000001e7805 */ /* 0x000fe2000001ff00 */
[----:B------:R-:W-:Y:S01]  /*0450*/  IMAD.MOV.U32 R34, RZ, RZ, RZ ;  /* 0x000000ffff227224 */ /* 0x000fe200078e00ff */
[----:B------:R-:W-:Y:S01]  /*0460*/  IADD3 R46, -R35, R6, RZ ;  /* 0x00000006232e7210 */ /* 0x000fe20007ffe1ff */
[----:B------:R-:W-:Y:S05]  /*0470*/  @P2 BRA `(.L_x_1373) ;  /* 0x000001b000002947 */ /* 0x000fea0003800000 */
[----:B------:R-:W-:Y:S01]  /*0480*/  IMAD.SHL.U32 R38, R46, 0x8, RZ ;  /* 0x000000082e267824 */ /* 0x000fe200078e00ff */
[----:B------:R-:W-:Y:S01]  /*0490*/  IADD3 R40, P3, R47, R36, RZ ;  /* 0x000000242f287210 */ /* 0x000fe20007f7e0ff */
[----:B------:R-:W-:-:S02]  /*04a0*/  IMAD R35, R8, c[0x0][0x180], RZ ;  /* 0x0000600008237a24 */ /* 0x000fc400078e02ff */
[----:B------:R-:W-:Y:S01]  /*04b0*/  IMAD R48, R10, c[0x0][0x188], RZ ;  /* 0x000062000a307a24 */ /* 0x000fe200078e02ff */
[--C-:B------:R-:W-:Y:S01]  /*04c0*/  SHF.R.S32.HI R39, RZ, 0x1f, R38.reuse ;  /* 0x0000001fff277819 */ /* 0x100fe20000011426 */
[----:B------:R-:W-:Y:S01]  /*04d0*/  IMAD R35, R4, c[0x0][0x184], R35 ;  /* 0x0000610004237a24 */ /* 0x000fe200078e0223 */
[----:B------:R-:W-:Y:S02]  /*04e0*/  LEA.HI.X.SX32 R41, R47, R37, 0x1, P3 ;  /* 0x000000252f297211 */ /* 0x000fe400018f0eff */
[----:B------:R-:W-:Y:S01]  /*04f0*/  ISETP.GE.AND P3, PT, R38, c[0x0][0x16c], PT ;  /* 0x00005b0026007a0c */ /* 0x000fe20003f66270 */
[----:B------:R-:W-:-:S04]  /*0500*/  IMAD.WIDE.U32 R42, R4, c[0x0][0x180], R38 ;  /* 0x00006000042a7a25 */ /* 0x000fc800078e0026 */
[----:B------:R-:W-:Y:S01]  /*0510*/  IMAD.WIDE R40, R7, 0x40, R40 ;  /* 0x0000004007287825 */ /* 0x000fe200078e0228 */
[----:B------:R-:W-:-:S03]  /*0520*/  IADD3 R43, R43, R35, RZ ;  /* 0x000000232b2b7210 */ /* 0x000fc60007ffe0ff */
[C---:B------:R-:W-:Y:S01]  /*0530*/  IMAD R35, R45.reuse, c[0x0][0x18c], R48 ;  /* 0x000063002d237a24 */ /* 0x040fe200078e0230 */
[----:B------:R-:W-:Y:S01]  /*0540*/  IADD3 R48, R38, 0x20, RZ ;  /* 0x0000002026307810 */ /* 0x000fe20007ffe0ff */
[----:B------:R-:W-:-:S03]  /*0550*/  IMAD.WIDE.U32 R42, R45, c[0x0][0x188], R42 ;  /* 0x000062002d2a7a25 */ /* 0x000fc600078e002a */
[----:B------:R-:W-:Y:S01]  /*0560*/  ISETP.GE.AND P4, PT, R48, c[0x0][0x16c], PT ;  /* 0x00005b0030007a0c */ /* 0x000fe20003f86270 */
[----:B------:R-:W-:Y:S02]  /*0570*/  IMAD R39, R41, c[0x0][0x178], RZ ;  /* 0x00005e0029277a24 */ /* 0x000fe400078e02ff */
[----:B------:R-:W-:Y:S02]  /*0580*/  IMAD.IADD R43, R43, 0x1, R35 ;  /* 0x000000012b2b7824 */ /* 0x000fe400078e0223 */
[----:B------:R-:W-:Y:S01]  /*0590*/  IMAD R35, R40, c[0x0][0x17c], R39 ;  /* 0x00005f0028237a24 */ /* 0x000fe200078e0227 */
[----:B------:R-:W-:Y:S01]  /*05a0*/  IADD3 R39, R38, 0x40, RZ ;  /* 0x0000004026277810 */ /* 0x000fe20007ffe0ff */
[----:B------:R-:W-:-:S03]  /*05b0*/  IMAD.WIDE.U32 R40, R40, c[0x0][0x178], R42 ;  /* 0x00005e0028287a25 */ /* 0x000fc600078e002a */
[----:B------:R-:W-:Y:S02]  /*05c0*/  ISETP.GE.AND P5, PT, R39, c[0x0][0x16c], PT ;  /* 0x00005b0027007a0c */ /* 0x000fe40003fa6270 */
[----:B------:R-:W-:Y:S02]  /*05d0*/  IADD3 R35, R41, R35, RZ ;  /* 0x0000002329237210 */ /* 0x000fe40007ffe0ff */
[----:B------:R-:W-:-:S04]  /*05e0*/  LEA R38, P6, R40, c[0x0][0x160], 0x1 ;  /* 0x0000580028267a11 */ /* 0x000fc800078c08ff */
[----:B------:R-:W-:-:S05]  /*05f0*/  LEA.HI.X R39, R40, c[0x0][0x164], R35, 0x1, P6 ;  /* 0x0000590028277a11 */ /* 0x000fca00030f0c23 */
[----:B------:R0:W5:Y:S04]  /*0600*/  @!P3 LDG.E.128 R12, [R38.64] ;  /* 0x00000004260cb981 */ /* 0x000168000c1e1d00 */
[----:B------:R0:W5:Y:S04]  /*0610*/  @!P4 LDG.E.128 R16, [R38.64+0x40] ;  /* 0x000040042610c981 */ /* 0x000168000c1e1d00 */
[----:B------:R0:W5:Y:S02]  /*0620*/  @!P5 LDG.E.128 R28, [R38.64+0x80] ;  /* 0x00008004261cd981 */ /* 0x000164000c1e1d00 */
.L_x_1373:
[----:B------:R-:W-:Y:S05]  /*0630*/  BSYNC B0 ;  /* 0x0000000000007941 */ /* 0x000fea0003800000 */
.L_x_1372:
[----:B------:R-:W-:Y:S01]  /*0640*/  BSSY B0, `(.L_x_1374) ;  /* 0x000001f000007945 */ /* 0x000fe20003800000 */
[----:B------:R-:W-:Y:S01]  /*0650*/  HFMA2.MMA R35, -RZ, RZ, 0, 0 ;  /* 0x00000000ff237435 */ /* 0x000fe200000001ff */
[----:B-----5:R-:W-:Y:S01]  /*0660*/  IMAD.MOV.U32 R42, RZ, RZ, R12 ;  /* 0x000000ffff2a7224 */ /* 0x020fe200078e000c */
[----:B------:R-:W-:Y:S05]  /*0670*/  @P2 BRA `(.L_x_1375) ;  /* 0x000001b000002947 */ /* 0x000fea0003800000 */
[----:B0-----:R-:W-:Y:S01]  /*0680*/  IMAD.SHL.U32 R38, R46, 0x8, RZ ;  /* 0x000000082e267824 */ /* 0x001fe200078e00ff */
        /* <DEDUP_REMOVED lines=9> */
[----:B------:R-:W-:Y:S02]  /*0720*/  IADD3 R41, R41, R43, RZ ;  /* 0x0000002b29297210 */ /* 0x000fe40007ffe0ff */
[----:B------:R-:W-:Y:S01]  /*0730*/  IADD3 R43, R38, 0x20, RZ ;  /* 0x00000020262b7810 */ /* 0x000fe20007ffe0ff */
[C---:B------:R-:W-:Y:S02]  /*0740*/  IMAD R39, R45.reuse, c[0x0][0x1ac], R48 ;  /* 0x00006b002d277a24 */ /* 0x040fe400078e0230 */
[----:B------:R-:W-:Y:S01]  /*0750*/  IMAD.WIDE.U32 R40, R45, c[0x0][0x1a8], R40 ;  /* 0x00006a002d287a25 */ /* 0x000fe200078e0028 */
[----:B------:R-:W-:-:S03]  /*0760*/  ISETP.GE.AND P4, PT, R43, c[0x0][0x16c], PT ;  /* 0x00005b002b007a0c */ /* 0x000fc60003f86270 */
[----:B------:R-:W-:Y:S02]  /*0770*/  IMAD R37, R37, c[0x0][0x198], RZ ;  /* 0x0000660025257a24 */ /* 0x000fe400078e02ff */
        /* <DEDUP_REMOVED lines=11> */
.L_x_1375:
[----:B------:R-:W-:Y:S05]  /*0830*/  BSYNC B0 ;  /* 0x0000000000007941 */ /* 0x000fea0003800000 */
.L_x_1374:
[----:B------:R-:W-:Y:S01]  /*0840*/  HADD2.F32 R12, -RZ, R42.H1_H1 ;  /* 0x3000002aff0c7230 */ /* 0x000fe20000004100 */
[----:B0-----:R-:W-:Y:S01]  /*0850*/  IMAD.MOV.U32 R38, RZ, RZ, R13 ;  /* 0x000000ffff267224 */ /* 0x001fe200078e000d */
[----:B-----5:R-:W-:Y:S01]  /*0860*/  HADD2.F32 R37, -RZ, R20.H1_H1 ;  /* 0x30000014ff257230 */ /* 0x020fe20000004100 */
[----:B------:R-:W-:Y:S01]  /*0870*/  MOV R36, R21 ;  /* 0x0000001500247202 */ /* 0x000fe20000000f00 */
[----:B------:R-:W-:Y:S01]  /*0880*/  HADD2.F32 R42, -RZ, R42.H0_H0 ;  /* 0x2000002aff2a7230 */ /* 0x000fe20000004100 */
[----:B------:R-:W-:Y:S01]  /*0890*/  @P0 IMAD R5, R0, 0x40, R5 ;  /* 0x0000004000050824 */ /* 0x000fe200078e0205 */
[----:B------:R-:W-:Y:S01]  /*08a0*/  HADD2.F32 R13, -RZ, R20.H0_H0 ;  /* 0x20000014ff0d7230 */ /* 0x000fe20000004100 */
[----:B------:R-:W-:Y:S01]  /*08b0*/  FMUL.FTZ R12, R12, R37 ;  /* 0x000000250c0c7220 */ /* 0x000fe20000410000 */
[--C-:B------:R-:W-:Y:S01]  /*08c0*/  HADD2.F32 R21, -RZ, R36.reuse.H0_H0 ;  /* 0x20000024ff157230 */ /* 0x100fe20000004100 */
[----:B------:R-:W-:Y:S01]  /*08d0*/  IMAD.MOV.U32 R20, RZ, RZ, R14 ;  /* 0x000000ffff147224 */ /* 0x000fe200078e000e */
[----:B------:R-:W-:Y:S01]  /*08e0*/  HADD2.F32 R14, -RZ, R36.H1_H1 ;  /* 0x30000024ff0e7230 */ /* 0x000fe20000004100 */
[----:B------:R-:W-:Y:S01]  /*08f0*/  FFMA.FTZ R42, R42, R13, R12 ;  /* 0x0000000d2a2a7223 */ /* 0x000fe2000001000c */
[--C-:B------:R-:W-:Y:S01]  /*0900*/  HADD2.F32 R12, -RZ, R38.reuse.H0_H0 ;  /* 0x20000026ff0c7230 */ /* 0x100fe20000004100 */
[----:B------:R-:W-:Y:S01]  /*0910*/  MOV R36, R15 ;  /* 0x0000000f00247202 */ /* 0x000fe20000000f00 */
[----:B------:R-:W-:Y:S01]  /*0920*/  HADD2.F32 R13, -RZ, R38.H1_H1 ;  /* 0x30000026ff0d7230 */ /* 0x000fe20000004100 */
[----:B------:R-:W-:Y:S01]  /*0930*/  BSSY B0, `(.L_x_1376) ;  /* 0x0000066000007945 */ /* 0x000fe20003800000 */
[----:B------:R-:W-:Y:S01]  /*0940*/  HADD2.F32 R15, -RZ, R23.H0_H0 ;  /* 0x20000017ff0f7230 */ /* 0x000fe20000004100 */
[----:B------:R-:W-:Y:S01]  /*0950*/  FFMA.FTZ R42, R12, R21, R42 ;  /* 0x000000150c2a7223 */ /* 0x000fe2000001002a */
[----:B------:R-:W-:-:S02]  /*0960*/  HADD2.F32 R12, -RZ, R20.H0_H0 ;  /* 0x20000014ff0c7230 */ /* 0x000fc40000004100 */
[----:B------:R-:W-:Y:S01]  /*0970*/  HADD2.F32 R21, -RZ, R22.H0_H0 ;  /* 0x20000016ff157230 */ /* 0x000fe20000004100 */
        /* <DEDUP_REMOVED lines=58> */
[----:B------:R-:W-:Y:S01]  /*0d20*/  FFMA.FTZ R31, R31, R14, R12 ;  /* 0x0000000e1f1f7223 */ /* 0x000fe2000001000c */
[----:B------:R-:W-:Y:S01]  /*0d30*/  @P0 SHF.R.S32.HI R12, RZ, 0x1f, R5 ;  /* 0x0000001fff0c0819 */ /* 0x000fe20000011405 */
[----:B------:R-:W-:Y:S01]  /*0d40*/  HFMA2.MMA R14, -RZ, RZ, 0, 0 ;  /* 0x00000000ff0e7435 */ /* 0x000fe200000001ff */
[----:B------:R-:W-:Y:S01]  /*0d50*/  IMAD.SHL.U32 R15, R6, 0x4, RZ ;  /* 0x00000004060f7824 */ /* 0x000fe200078e00ff */
[----:B------:R-:W-:Y:S01]  /*0d60*/  SHF.R.S32.HI R18, RZ, 0x1f, R13 ;  /* 0x0000001fff127819 */ /* 0x000fe2000001140d */
[----:B------:R-:W0:Y:S01]  /*0d70*/  SHFL.BFLY PT, R16, R31, 0x2, 0x1f ;  /* 0x0c401f001f107f89 */ /* 0x000e2200000e0000 */
[----:B------:R-:W-:-:S04]  /*0d80*/  @P0 LEA.HI R12, R12, R5, RZ, 0x6 ;  /* 0x000000050c0c0211 */ /* 0x000fc800078f30ff */
[----:B------:R-:W-:-:S05]  /*0d90*/  @P0 LOP3.LUT R14, R12, 0xffffffc0, RZ, 0xc0, !PT ;  /* 0xffffffc00c0e0812 */ /* 0x000fca00078ec0ff */
[----:B------:R-:W-:-:S05]  /*0da0*/  IMAD R12, R14, 0x60, RZ ;  /* 0x000000600e0c7824 */ /* 0x000fca00078e02ff */
[----:B------:R-:W-:Y:S02]  /*0db0*/  SHF.R.S32.HI R17, RZ, 0x1f, R12 ;  /* 0x0000001fff117819 */ /* 0x000fe4000001140c */
[----:B------:R-:W-:Y:S02]  /*0dc0*/  IADD3 R12, P0, P2, R12, R15, R13 ;  /* 0x0000000f0c0c7210 */ /* 0x000fe40007a1e00d */
[----:B------:R-:W-:-:S04]  /*0dd0*/  SHF.R.S32.HI R15, RZ, 0x1f, R15 ;  /* 0x0000001fff0f7819 */ /* 0x000fc8000001140f */
[----:B------:R-:W-:Y:S01]  /*0de0*/  IADD3.X R13, R17, R15, R18, P0, P2 ;  /* 0x0000000f110d7210 */ /* 0x000fe200007e4412 */
[----:B0-----:R-:W-:Y:S01]  /*0df0*/  FADD.FTZ R16, R31, R16 ;  /* 0x000000101f107221 */ /* 0x001fe20000010000 */
[----:B------:R-:W-:Y:S01]  /*0e00*/  ISETP.NE.AND P0, PT, R46, RZ, PT ;  /* 0x000000ff2e00720c */ /* 0x000fe20003f05270 */
[----:B------:R-:W-:Y:S02]  /*0e10*/  IMAD R15, R8, c[0x0][0x220], RZ ;  /* 0x00008800080f7a24 */ /* 0x000fe400078e02ff */
[C---:B------:R-:W-:Y:S01]  /*0e20*/  IMAD.WIDE.U32 R12, R4.reuse, c[0x0][0x220], R12 ;  /* 0x00008800040c7a25 */ /* 0x040fe200078e000c */
[----:B------:R-:W0:Y:S03]  /*0e30*/  SHFL.BFLY PT, R5, R16, 0x1, 0x1f ;  /* 0x0c201f0010057f89 */ /* 0x000e2600000e0000 */
[----:B------:R-:W-:Y:S02]  /*0e40*/  IMAD R21, R4, c[0x0][0x224], R15 ;  /* 0x0000890004157a24 */ /* 0x000fe400078e020f */
[----:B0-----:R-:W-:-:S04]  /*0e50*/  FADD.FTZ R20, R16, R5 ;  /* 0x0000000510147221 */ /* 0x001fc80000010000 */
[----:B------:R-:W-:Y:S05]  /*0e60*/  @P0 BRA `(.L_x_1377) ;  /* 0x0000012000000947 */ /* 0x000fea0003800000 */
[----:B------:R-:W-:Y:S01]  /*0e70*/  SHF.R.S32.HI R18, RZ, 0x1f, R47 ;  /* 0x0000001fff127819 */ /* 0x000fe2000001142f */
[----:B------:R-:W-:Y:S01]  /*0e80*/  IMAD R15, R8, c[0x0][0x1c8], RZ ;  /* 0x00007200080f7a24 */ /* 0x000fe200078e02ff */
[--C-:B------:R-:W-:Y:S02]  /*0e90*/  IADD3 R16, P0, P2, R14, R47, R9.reuse ;  /* 0x0000002f0e107210 */ /* 0x100fe40007a1e009 */
[----:B------:R-:W-:Y:S01]  /*0ea0*/  SHF.R.S32.HI R17, RZ, 0x1f, R9 ;  /* 0x0000001fff117819 */ /* 0x000fe20000011409 */
[----:B------:R-:W-:Y:S01]  /*0eb0*/  IMAD R15, R4, c[0x0][0x1cc], R15 ;  /* 0x00007300040f7a24 */ /* 0x000fe200078e020f */
[----:B------:R-:W-:-:S04]  /*0ec0*/  SHF.R.S32.HI R5, RZ, 0x1f, R14 ;  /* 0x0000001fff057819 */ /* 0x000fc8000001140e */
[----:B------:R-:W-:Y:S01]  /*0ed0*/  IADD3.X R17, R5, R18, R17, P0, P2 ;  /* 0x0000001205117210 */ /* 0x000fe200007e4411 */
[----:B------:R-:W-:Y:S01]  /*0ee0*/  IMAD R18, R10, c[0x0][0x1d0], RZ ;  /* 0x000074000a127a24 */ /* 0x000fe200078e02ff */
[----:B------:R-:W-:-:S03]  /*0ef0*/  ISETP.GE.AND P0, PT, R47, R11, PT ;  /* 0x0000000b2f00720c */ /* 0x000fc60003f06270 */
[----:B------:R-:W-:-:S04]  /*0f00*/  IMAD.WIDE.U32 R16, R4, c[0x0][0x1c8], R16 ;  /* 0x0000720004107a25 */ /* 0x000fc800078e0010 */
[----:B------:R-:W-:Y:S01]  /*0f10*/  IMAD R5, R45, c[0x0][0x1d4], R18 ;  /* 0x000075002d057a24 */ /* 0x000fe200078e0212 */
[----:B------:R-:W-:-:S05]  /*0f20*/  IADD3 R17, R17, R15, RZ ;  /* 0x0000000f11117210 */ /* 0x000fca0007ffe0ff */
[----:B------:R-:W-:-:S04]  /*0f30*/  IMAD.WIDE.U32 R16, R45, c[0x0][0x1d0], R16 ;  /* 0x000074002d107a25 */ /* 0x000fc800078e0010 */
[----:B------:R-:W-:Y:S01]  /*0f40*/  IMAD.IADD R5, R17, 0x1, R5 ;  /* 0x0000000111057824 */ /* 0x000fe200078e0205 */
[----:B------:R-:W-:-:S04]  /*0f50*/  LEA R18, P2, R16, c[0x0][0x1b0], 0x2 ;  /* 0x00006c0010127a11 */ /* 0x000fc800078410ff */
[----:B------:R-:W-:Y:S02]  /*0f60*/  LEA.HI.X R19, R16, c[0x0][0x1b4], R5, 0x2, P2 ;  /* 0x00006d0010137a11 */ /* 0x000fe400010f1405 */
[----:B------:R-:W-:-:S05]  /*0f70*/  FSEL R5, R20, RZ, !P0 ;  /* 0x000000ff14057208 */ /* 0x000fca0004000000 */
[----:B------:R0:W-:Y:S02]  /*0f80*/  STG.E [R18.64], R5 ;  /* 0x0000000512007986 */ /* 0x0001e4000c101904 */
.L_x_1377:
[----:B------:R-:W-:Y:S05]  /*0f90*/  BSYNC B0 ;  /* 0x0000000000007941 */ /* 0x000fea0003800000 */
.L_x_1376:
[----:B------:R-:W-:Y:S01]  /*0fa0*/  IADD3 R2, R2, 0x3f, RZ ;  /* 0x0000003f02027810 */ /* 0x000fe20007ffe0ff */
[----:B------:R-:W-:Y:S01]  /*0fb0*/  IMAD R16, R10, c[0x0][0x228], RZ ;  /* 0x00008a000a107a24 */ /* 0x000fe200078e02ff */
[----:B------:R-:W-:Y:S01]  /*0fc0*/  IADD3 R13, R13, R21, RZ ;  /* 0x000000150d0d7210 */ /* 0x000fe20007ffe0ff */
[----:B------:R-:W-:Y:S01]  /*0fd0*/  BSSY B0, `(.L_x_1378) ;  /* 0x0000022000007945 */ /* 0x000fe20003800000 */
[----:B0-----:R-:W-:Y:S01]  /*0fe0*/  SHF.R.S32.HI R5, RZ, 0x1f, R2 ;  /* 0x0000001fff057819 */ /* 0x001fe20000011402 */
[C---:B------:R-:W-:Y:S01]  /*0ff0*/  IMAD R11, R45.reuse, c[0x0][0x22c], R16 ;  /* 0x00008b002d0b7a24 */ /* 0x040fe200078e0210 */
[----:B------:R-:W-:Y:S01]  /*1000*/  ISETP.NE.U32.AND P0, PT, RZ, c[0x0][0x238], PT ;  /* 0x00008e00ff007a0c */ /* 0x000fe20003f05070 */
[----:B------:R-:W-:Y:S01]  /*1010*/  IMAD.WIDE.U32 R12, R45, c[0x0][0x228], R12 ;  /* 0x00008a002d0c7a25 */ /* 0x000fe200078e000c */
[----:B------:R-:W-:Y:S02]  /*1020*/  LEA.HI R5, R5, R2, RZ, 0x6 ;  /* 0x0000000205057211 */ /* 0x000fe400078f30ff */
[----:B------:R-:W-:-:S02]  /*1030*/  ISETP.NE.AND.EX P0, PT, RZ, c[0x0][0x23c], PT, P0 ;  /* 0x00008f00ff007a0c */ /* 0x000fc40003f05300 */
[----:B------:R-:W-:Y:S02]  /*1040*/  LOP3.LUT R2, R5, 0xffffffc0, RZ, 0xc0, !PT ;  /* 0xffffffc005027812 */ /* 0x000fe400078ec0ff */
[----:B------:R-:W-:Y:S02]  /*1050*/  IADD3 R11, R13, R11, RZ ;  /* 0x0000000b0d0b7210 */ /* 0x000fe40007ffe0ff */
[----:B------:R-:W-:Y:S01]  /*1060*/  LEA R16, P2, R12, c[0x0][0x208], 0x2 ;  /* 0x000082000c107a11 */ /* 0x000fe200078410ff */
[----:B------:R-:W-:Y:S01]  /*1070*/  IMAD.IADD R5, R2, 0x1, -R9 ;  /* 0x0000000102057824 */ /* 0x000fe200078e0a09 */
[----:B------:R-:W-:Y:S02]  /*1080*/  ISETP.NE.OR P0, PT, R6, RZ, !P0 ;  /* 0x000000ff0600720c */ /* 0x000fe40004705670 */
[----:B------:R-:W-:Y:S02]  /*1090*/  LEA.HI.X R17, R12, c[0x0][0x20c], R11, 0x2, P2 ;  /* 0x000083000c117a11 */ /* 0x000fe400010f140b */
[----:B------:R-:W-:-:S13]  /*10a0*/  ISETP.GE.OR P1, PT, R6, R5, P1 ;  /* 0x000000050600720c */ /* 0x000fda0000f26670 */
[----:B------:R-:W-:Y:S05]  /*10b0*/  @P1 BRA `(.L_x_1379) ;  /* 0x0000013000001947 */ /* 0x000fea0003800000 */
[----:B------:R-:W-:Y:S01]  /*10c0*/  SHF.R.S32.HI R2, RZ, 0x1f, R9 ;  /* 0x0000001fff027819 */ /* 0x000fe20000011409 */
[----:B------:R-:W-:Y:S01]  /*10d0*/  IMAD R5, R8, c[0x0][0x1f8], RZ ;  /* 0x00007e0008057a24 */ /* 0x000fe200078e02ff */
[--C-:B------:R-:W-:Y:S01]  /*10e0*/  IADD3 R12, P1, P2, R14, R9, R6.reuse ;  /* 0x000000090e0c7210 */ /* 0x100fe20007a3e006 */
[----:B------:R-:W-:Y:S01]  /*10f0*/  IMAD R10, R10, c[0x0][0x200], RZ ;  /* 0x000080000a0a7a24 */ /* 0x000fe200078e02ff */
[----:B------:R-:W-:Y:S01]  /*1100*/  SHF.R.S32.HI R9, RZ, 0x1f, R6 ;  /* 0x0000001fff097819 */ /* 0x000fe20000011406 */
[----:B------:R-:W-:Y:S01]  /*1110*/  IMAD R5, R4, c[0x0][0x1fc], R5 ;  /* 0x00007f0004057a24 */ /* 0x000fe200078e0205 */
[----:B------:R-:W-:-:S04]  /*1120*/  SHF.R.S32.HI R14, RZ, 0x1f, R14 ;  /* 0x0000001fff0e7819 */ /* 0x000fc8000001140e */
[----:B------:R-:W-:Y:S01]  /*1130*/  IADD3.X R13, R14, R2, R9, P1, P2 ;  /* 0x000000020e0d7210 */ /* 0x000fe20000fe4409 */
[C---:B------:R-:W-:Y:S01]  /*1140*/  FMUL.FTZ R2, R44.reuse, 1.4426950216293334961 ;  /* 0x3fb8aa3b2c027820 */ /* 0x040fe20000410000 */
[----:B------:R-:W-:-:S03]  /*1150*/  FSETP.NEU.FTZ.AND P1, PT, R44, -INF , PT ;  /* 0xff8000002c00780b */ /* 0x000fc60003f3d000 */
[----:B------:R-:W-:-:S04]  /*1160*/  IMAD.WIDE.U32 R8, R4, c[0x0][0x1f8], R12 ;  /* 0x00007e0004087a25 */ /* 0x000fc800078e000c */
[----:B------:R-:W-:Y:S02]  /*1170*/  IMAD.IADD R9, R9, 0x1, R5 ;  /* 0x0000000109097824 */ /* 0x000fe400078e0205 */
[C---:B------:R-:W-:Y:S02]  /*1180*/  IMAD R5, R45.reuse, c[0x0][0x204], R10 ;  /* 0x000081002d057a24 */ /* 0x040fe400078e020a */
[----:B------:R-:W-:-:S05]  /*1190*/  IMAD.WIDE.U32 R8, R45, c[0x0][0x200], R8 ;  /* 0x000080002d087a25 */ /* 0x000fca00078e0008 */
[----:B------:R-:W-:Y:S02]  /*11a0*/  IADD3 R5, R9, R5, RZ ;  /* 0x0000000509057210 */ /* 0x000fe40007ffe0ff */
[----:B------:R-:W-:-:S04]  /*11b0*/  LEA R10, P2, R8, c[0x0][0x1f0], 0x2 ;  /* 0x00007c00080a7a11 */ /* 0x000fc800078410ff */
[----:B------:R-:W-:Y:S02]  /*11c0*/  LEA.HI.X R11, R8, c[0x0][0x1f4], R5, 0x2, P2 ;  /* 0x00007d00080b7a11 */ /* 0x000fe400010f1405 */
[----:B------:R-:W-:-:S05]  /*11d0*/  FSEL R5, R2, RZ, P1 ;  /* 0x000000ff02057208 */ /* 0x000fca0000800000 */
[----:B------:R0:W-:Y:S02]  /*11e0*/  STG.E [R10.64], R5 ;  /* 0x000000050a007986 */ /* 0x0001e4000c101904 */
.L_x_1379:
[----:B------:R-:W-:Y:S05]  /*11f0*/  BSYNC B0 ;  /* 0x0000000000007941 */ /* 0x000fea0003800000 */
.L_x_1378:
[----:B------:R1:W-:Y:S04]  /*1200*/  STG.E.128 [R16.64], RZ ;  /* 0x000000ff10007986 */ /* 0x0003e8000c101d04 */
[----:B------:R1:W-:Y:S04]  /*1210*/  STG.E.128 [R16.64+0x1000], RZ ;  /* 0x001000ff10007986 */ /* 0x0003e8000c101d04 */
[----:B------:R1:W-:Y:S04]  /*1220*/  STG.E.128 [R16.64+0x2000], RZ ;  /* 0x002000ff10007986 */ /* 0x0003e8000c101d04 */
[----:B------:R1:W-:Y:S04]  /*1230*/  STG.E.128 [R16.64+0x3000], RZ ;  /* 0x003000ff10007986 */ /* 0x0003e8000c101d04 */
[----:B------:R1:W-:Y:S04]  /*1240*/  STG.E.128 [R16.64+0x4000], RZ ;  /* 0x004000ff10007986 */ /* 0x0003e8000c101d04 */
[----:B------:R1:W-:Y:S01]  /*1250*/  STG.E.128 [R16.64+0x5000], RZ ;  /* 0x005000ff10007986 */ /* 0x0003e2000c101d04 */
[----:B------:R-:W-:Y:S05]  /*1260*/  @P0 EXIT ;  /* 0x000000000000094d */ /* 0x000fea0003800000 */
[----:B------:R-:W-:-:S04]  /*1270*/  IMAD R7, R7, c[0x0][0x230], R0 ;  /* 0x00008c0007077a24 */ /* 0x000fc800078e0200 */
[----:B------:R-:W-:-:S04]  /*1280*/  IMAD R2, R7, c[0x0][0x170], R4 ;  /* 0x00005c0007027a24 */ /* 0x000fc800078e0204 */
[----:B------:R-:W-:-:S05]  /*1290*/  IMAD.WIDE R2, R2, R3, c[0x0][0x238] ;  /* 0x00008e0002027625 */ /* 0x000fca00078e0203 */
[----:B------:R-:W-:Y:S01]  /*12a0*/  STG.E [R2.64], RZ ;  /* 0x000000ff02007986 */ /* 0x000fe2000c101904 */
[----:B------:R-:W-:Y:S05]  /*12b0*/  EXIT ;  /* 0x000000000000794d */ /* 0x000fea0003800000 */
.L_x_1380:
        /* <DEDUP_REMOVED lines=12> */
.L_x_1444:


//--------------------- .nv.shared._ZN7cutlass13device_kernelIN5flash19enable_sm80_to_sm89INS1_16FlashAttnBwdSm80INS1_25CollectiveMainloopBwdSm80ILi2ELi1EN4cute5tupleIJNS5_1CILi64EEENS7_ILi128EEENS7_ILi96EEEEEENS_6half_tEfNS_4arch4Sm80ELb0ELb0ELb1ELb0ELb0ELb0ELb0ELb0ELi2ELi2ELi4ELi2ELb1EEENS1_21CollectiveEpilogueBwdISB_SC_SE_Li256ELb0ELb0ELi2EEENS1_19SingleTileSchedulerILb0ELb0ELb0ELi128EEEEEEEEEvNT_6ParamsE --------------------------
	.section	.nv.shared._ZN7cutlass13device_kernelIN5flash19enable_sm80_to_sm89INS1_16FlashAttnBwdSm80INS1_25CollectiveMainloopBwdSm80ILi2ELi1EN4cute5tupleIJNS5_1CILi64EEENS7_ILi128EEENS7_ILi96EEEEEENS_6half_tEfNS_4arch4Sm80ELb0ELb0ELb1ELb0ELb0ELb0ELb0ELb0ELi2ELi2ELi4ELi2ELb1EEENS1_21CollectiveEpilogueBwdISB_SC_SE_Li256ELb0ELb0ELi2EEENS1_19SingleTileSchedulerILb0ELb0ELb0ELi128EEEEEEEEEvNT_6ParamsE,"aw",@nobits
	.sectionflags	@""
	.align	16


//--------------------- .nv.global                --------------------------
	.section	.nv.global,"aw",@nobits
.nv.global:
	.type		_ZN73_INTERNAL_bcde5d4e_37_flash_bwd_hdim96_fp16_softcap_sm80_cu_9afb97bd_33874cute1_E,@object
	.size		_ZN73_INTERNAL_bcde5d4e_37_flash_bwd_hdim96_fp16_softcap_sm80_cu_9afb97bd_33874cute1_E,(_ZN73_INTERNAL_bcde5d4e_37_flash_bwd_hdim96_fp16_softcap_sm80_cu_9afb97bd_33874cuda3std3__45__cpo6cbeginE - _ZN73_INTERNAL_bcde5d4e_37_flash_bwd_hdim96_fp16_softcap_sm80_cu_9afb97bd_33874cute1_E)
_ZN73_INTERNAL_bcde5d4e_37_flash_bwd_hdim96_fp16_softcap_sm80_cu_9afb97bd_33874cute1_E:
	.zero		1
	.type		_ZN73_INTERNAL_bcde5d4e_37_flash_bwd_hdim96_fp16_softcap_sm80_cu_9afb97bd_33874cuda3std3__45__cpo6cbeginE,@object
	.size		_ZN73_INTERNAL_bcde5d4e_37_flash_bwd_hdim96_fp16_softcap_sm80_cu_9afb97bd_33874cuda3std3__45__cpo6cbeginE,(_ZN73_INTERNAL_bcde5d4e_37_flash_bwd_hdim96_fp16_softcap_sm80_cu_9afb97bd_33874cuda3std3__48in_placeE - _ZN73_INTERNAL_bcde5d4e_37_flash_bwd_hdim96_fp16_softcap_sm80_cu_9afb97bd_33874cuda3std3__45__cpo6cbeginE)
_ZN73_INTERNAL_bcde5d4e_37_flash_bwd_hdim96_fp16_softcap_sm80_cu_9afb97bd_33874cuda3std3__45__cpo6cbeginE:
	.zero		1
	.type		_ZN73_INTERNAL_bcde5d4e_37_flash_bwd_hdim96_fp16_softcap_sm80_cu_9afb97bd_33874cuda3std3__48in_placeE,@object
	.size		_ZN73_INTERNAL_bcde5d4e_37_flash_bwd_hdim96_fp16_softcap_sm80_cu_9afb97bd_33874cuda3std3__48in_placeE,(_ZN73_INTERNAL_bcde5d4e_37_flash_bwd_hdim96_fp16_softcap_sm80_cu_9afb97bd_33874cuda3std6ranges3__45__cpo9iter_moveE - _ZN73_INTERNAL_bcde5d4e_37_flash_bwd_hdim96_fp16_softcap_sm80_cu_9afb97bd_33874cuda3std3__48in_placeE)
_ZN73_INTERNAL_bcde5d4e_37_flash_bwd_hdim96_fp16_softcap_sm80_cu_9afb97bd_33874cuda3std3__48in_placeE:
	.zero		1
	.type		_ZN73_INTERNAL_bcde5d4e_37_flash_bwd_hdim96_fp16_softcap_sm80_cu_9afb97bd_33874cuda3std6ranges3__45__cpo9iter_moveE,@object
	.size		_ZN73_INTERNAL_bcde5d4e_37_flash_bwd_hdim96_fp16_softcap_sm80_cu_9afb97bd_33874cuda3std6ranges3__45__cpo9iter_moveE,(_ZN73_INTERNAL_bcde5d4e_37_flash_bwd_hdim96_fp16_softcap_sm80_cu_9afb97bd_33874cuda3std3__45__cpo5beginE - _ZN73_INTERNAL_bcde5d4e_37_flash_bwd_hdim96_fp16_softcap_sm80_cu_9afb97bd_33874cuda3std6ranges3__45__cpo9iter_moveE)
_ZN73_INTERNAL_bcde5d4e_37_flash_bwd_hdim96_fp16_softcap_sm80_cu_9afb97bd_33874cuda3std6ranges3__45__cpo9iter_moveE:
	.zero		1
	.type		_ZN73_INTERNAL_bcde5d4e_37_flash_bwd_hdim96_fp16_softcap_sm80_cu_9afb97bd_33874cuda3std3__45__cpo5beginE,@object
	.size		_ZN73_INTERNAL_bcde5d4e_37_flash_bwd_hdim96_fp16_softcap_sm80_cu_9afb97bd_33874cuda3std3__45__cpo5beginE,(_ZN73_INTERNAL_bcde5d4e_37_flash_bwd_hdim96_fp16_softcap_sm80_cu_9afb97bd_33874cuda3std3__475_GLOBAL__N__bcde5d4e_37_flash_bwd_hdim96_fp16_softcap_sm80_cu_9afb97bd_33876ignoreE - _ZN73_INTERNAL_bcde5d4e_37_flash_bwd_hdim96_fp16_softcap_sm80_cu_9afb97bd_33874cuda3std3__45__cpo5beginE)
_ZN73_INTERNAL_bcde5d4e_37_flash_bwd_hdim96_fp16_softcap_sm80_cu_9afb97bd_33874cuda3std3__45__cpo5beginE:
	.zero		1
	.type		_ZN73_INTERNAL_bcde5d4e_37_flash_bwd_hdim96_fp16_softcap_sm80_cu_9afb97bd_33874cuda3std3__475_GLOBAL__N__bcde5d4e_37_flash_bwd_hdim96_fp16_softcap_sm80_cu_9afb97bd_33876ignoreE,@object
	.size		_ZN73_INTERNAL_bcde5d4e_37_flash_bwd_hdim96_fp16_softcap_sm80_cu_9afb97bd_33874cuda3std3__475_GLOBAL__N__bcde5d4e_37_flash_bwd_hdim96_fp16_softcap_sm80_cu_9afb97bd_33876ignoreE,(_ZN73_INTERNAL_bcde5d4e_37_flash_bwd_hdim96_fp16_softcap_sm80_cu_9afb97bd_33874cute7productE - _ZN73_INTERNAL_bcde5d4e_37_flash_bwd_hdim96_fp16_softcap_sm80_cu_9afb97bd_33874cuda3std3__475_GLOBAL__N__bcde5d4e_37_flash_bwd_hdim96_fp16_softcap_sm80_cu_9afb97bd_33876ignoreE)
_ZN73_INTERNAL_bcde5d4e_37_flash_bwd_hdim96_fp16_softcap_sm80_cu_9afb97bd_33874cuda3std3__475_GLOBAL__N__bcde5d4e_37_flash_bwd_hdim96_fp16_softcap_sm80_cu_9afb97bd_33876ignoreE:
	.zero		1
	.type		_ZN73_INTERNAL_bcde5d4e_37_flash_bwd_hdim96_fp16_softcap_sm80_cu_9afb97bd_33874cute7productE,@object
	.size		_ZN73_INTERNAL_bcde5d4e_37_flash_bwd_hdim96_fp16_softcap_sm80_cu_9afb97bd_33874cute7productE,(_ZN73_INTERNAL_bcde5d4e_37_flash_bwd_hdim96_fp16_softcap_sm80_cu_9afb97bd_33874cuda3std3__45__cpo3endE - _ZN73_INTERNAL_bcde5d4e_37_flash_bwd_hdim96_fp16_softcap_sm80_cu_9afb97bd_33874cute7productE)
_ZN73_INTERNAL_bcde5d4e_37_flash_bwd_hdim96_fp16_softcap_sm80_cu_9afb97bd_33874cute7productE:
	.zero		1
	.type		_ZN73_INTERNAL_bcde5d4e_37_flash_bwd_hdim96_fp16_softcap_sm80_cu_9afb97bd_33874cuda3std3__45__cpo3endE,@object
	.size		_ZN73_INTERNAL_bcde5d4e_37_flash_bwd_hdim96_fp16_softcap_sm80_cu_9afb97bd_33874cuda3std3__45__cpo3endE,(_ZN73_INTERNAL_bcde5d4e_37_flash_bwd_hdim96_fp16_softcap_sm80_cu_9afb97bd_33874cuda3std3__419piecewise_constructE - _ZN73_INTERNAL_bcde5d4e_37_flash_bwd_hdim96_fp16_softcap_sm80_cu_9afb97bd_33874cuda3std3__45__cpo3endE)
_ZN73_INTERNAL_bcde5d4e_37_flash_bwd_hdim96_fp16_softcap_sm80_cu_9afb97bd_33874cuda3std3__45__cpo3endE:
	.zero		1
	.type		_ZN73_INTERNAL_bcde5d4e_37_flash_bwd_hdim96_fp16_softcap_sm80_cu_9afb97bd_33874cuda3std3__419piecewise_constructE,@object
	.size		_ZN73_INTERNAL_bcde5d4e_37_flash_bwd_hdim96_fp16_softcap_sm80_cu_9afb97bd_33874cuda3std3__419piecewise_constructE,(_ZN73_INTERNAL_bcde5d4e_37_flash_bwd_hdim96_fp16_softcap_sm80_cu_9afb97bd_33874cuda3std3__45__cpo4cendE - _ZN73_INTERNAL_bcde5d4e_37_flash_bwd_hdim96_fp16_softcap_sm80_cu_9afb97bd_33874cuda3std3__419piecewise_constructE)
_ZN73_INTERNAL_bcde5d4e_37_flash_bwd_hdim96_fp16_softcap_sm80_cu_9afb97bd_33874cuda3std3__419piecewise_constructE:
	.zero		1
	.type		_ZN73_INTERNAL_bcde5d4e_37_flash_bwd_hdim96_fp16_softcap_sm80_cu_9afb97bd_33874cuda3std3__45__cpo4cendE,@object
	.size		_ZN73_INTERNAL_bcde5d4e_37_flash_bwd_hdim96_fp16_softcap_sm80_cu_9afb97bd_33874cuda3std3__45__cpo4cendE,(_ZN73_INTERNAL_bcde5d4e_37_flash_bwd_hdim96_fp16_softcap_sm80_cu_9afb97bd_33874cuda3std6ranges3__45__cpo4swapE - _ZN73_INTERNAL_bcde5d4e_37_flash_bwd_hdim96_fp16_softcap_sm80_cu_9afb97bd_33874cuda3std3__45__cpo4cendE)
_ZN73_INTERNAL_bcde5d4e_37_flash_bwd_hdim96_fp16_softcap_sm80_cu_9afb97bd_33874cuda3std3__45__cpo4cendE:
	.zero		1
	.type		_ZN73_INTERNAL_bcde5d4e_37_flash_bwd_hdim96_fp16_softcap_sm80_cu_9afb97bd_33874cuda3std6ranges3__45__cpo4swapE,@object
	.size		_ZN73_INTERNAL_bcde5d4e_37_flash_bwd_hdim96_fp16_softcap_sm80_cu_9afb97bd_33874cuda3std6ranges3__45__cpo4swapE,(.L_7 - _ZN73_INTERNAL_bcde5d4e_37_flash_bwd_hdim96_fp16_softcap_sm80_cu_9afb97bd_33874cuda3std6ranges3__45__cpo4swapE)
_ZN73_INTERNAL_bcde5d4e_37_flash_bwd_hdim96_fp16_softcap_sm80_cu_9afb97bd_33874cuda3std6ranges3__45__cpo4swapE:
	.zero		1
.L_7:


//--------------------- .nv.shared._ZN7cutlass13device_kernelIN5flash19enable_sm80_to_sm89INS1_16FlashAttnBwdSm80INS1_25CollectiveMainloopBwdSm80ILi2ELi1EN4cute5tupleIJNS5_1CILi64EEENS7_ILi128EEENS7_ILi96EEEEEENS_6half_tEfNS_4arch4Sm80ELb0ELb0ELb1ELb0ELb1ELb0ELb0ELb0ELi2ELi2ELi4ELi2ELb1EEENS1_21CollectiveEpilogueBwdISB_SC_SE_Li256ELb0ELb0ELi2EEENS1_19SingleTileSchedulerILb0ELb0ELb0ELi128EEEEEEEEEvNT_6ParamsE --------------------------
	.section	.nv.shared._ZN7cutlass13device_kernelIN5flash19enable_sm80_to_sm89INS1_16FlashAttnBwdSm80INS1_25CollectiveMainloopBwdSm80ILi2ELi1EN4cute5tupleIJNS5_1CILi64EEENS7_ILi128EEENS7_ILi96EEEEEENS_6half_tEfNS_4arch4Sm80ELb0ELb0ELb1ELb0ELb1ELb0ELb0ELb0ELi2ELi2ELi4ELi2ELb1EEENS1_21CollectiveEpilogueBwdISB_SC_SE_Li256ELb0ELb0ELi2EEENS1_19SingleTileSchedulerILb0ELb0ELb0ELi128EEEEEEEEEvNT_6ParamsE,"aw",@nobits
	.sectionflags	@""
	.align	16


//--------------------- .nv.shared._ZN7cutlass13device_kernelIN5flash19enable_sm80_to_sm89INS1_16FlashAttnBwdSm80INS1_25CollectiveMainloopBwdSm80ILi2ELi1EN4cute5tupleIJNS5_1CILi64EEENS7_ILi128EEENS7_ILi96EEEEEENS_6half_tEfNS_4arch4Sm80ELb0ELb0ELb1ELb0ELb0ELb0ELb0ELb0ELi2ELi2ELi4ELi2ELb1EEENS1_24CollectiveEpilogueBwdGQAISB_fSE_Li256ELb0ELb0EEENS1_19SingleTileSchedulerILb0ELb0ELb0ELi128EEEEEEEEEvNT_6ParamsE --------------------------
	.section	.nv.shared._ZN7cutlass13device_kernelIN5flash19enable_sm80_to_sm89INS1_16FlashAttnBwdSm80INS1_25CollectiveMainloopBwdSm80ILi2ELi1EN4cute5tupleIJNS5_1CILi64EEENS7_ILi128EEENS7_ILi96EEEEEENS_6half_tEfNS_4arch4Sm80ELb0ELb0ELb1ELb0ELb0ELb0ELb0ELb0ELi2ELi2ELi4ELi2ELb1EEENS1_24CollectiveEpilogueBwdGQAISB_fSE_Li256ELb0ELb0EEENS1_19SingleTileSchedulerILb0ELb0ELb0ELi128EEEEEEEEEvNT_6ParamsE,"aw",@nobits
	.sectionflags	@""
	.align	16


//--------------------- .nv.shared._ZN7cutlass13device_kernelIN5flash19enable_sm80_to_sm89INS1_16FlashAttnBwdSm80INS1_25CollectiveMainloopBwdSm80ILi2ELi1EN4cute5tupleIJNS5_1CILi64EEENS7_ILi128EEENS7_ILi96EEEEEENS_6half_tEfNS_4arch4Sm80ELb0ELb0ELb1ELb0ELb1ELb0ELb0ELb0ELi2ELi2ELi4ELi2ELb1EEENS1_24CollectiveEpilogueBwdGQAISB_fSE_Li256ELb0ELb1EEENS1_19SingleTileSchedulerILb0ELb0ELb0ELi128EEEEEEEEEvNT_6ParamsE --------------------------
	.section	.nv.shared._ZN7cutlass13device_kernelIN5flash19enable_sm80_to_sm89INS1_16FlashAttnBwdSm80INS1_25CollectiveMainloopBwdSm80ILi2ELi1EN4cute5tupleIJNS5_1CILi64EEENS7_ILi128EEENS7_ILi96EEEEEENS_6half_tEfNS_4arch4Sm80ELb0ELb0ELb1ELb0ELb1ELb0ELb0ELb0ELi2ELi2ELi4ELi2ELb1EEENS1_24CollectiveEpilogueBwdGQAISB_fSE_Li256ELb0ELb1EEENS1_19SingleTileSchedulerILb0ELb0ELb0ELi128EEEEEEEEEvNT_6ParamsE,"aw",@nobits
	.sectionflags	@""
	.align	16


//--------------------- .nv.shared._ZN7cutlass13device_kernelIN5flash19enable_sm80_to_sm89INS1_16FlashAttnBwdSm80INS1_25CollectiveMainloopBwdSm80ILi2ELi1EN4cute5tupleIJNS5_1CILi64EEENS7_ILi128EEENS7_ILi96EEEEEENS_6half_tEfNS_4arch4Sm80ELb0ELb0ELb1ELb1ELb0ELb0ELb0ELb0ELi2ELi2ELi4ELi2ELb1EEENS1_21CollectiveEpilogueBwdISB_SC_SE_Li256ELb1ELb0ELi2EEENS1_19SingleTileSchedulerILb1ELb0ELb0ELi128EEEEEEEEEvNT_6ParamsE --------------------------
	.section	.nv.shared._ZN7cutlass13device_kernelIN5flash19enable_sm80_to_sm89INS1_16FlashAttnBwdSm80INS1_25CollectiveMainloopBwdSm80ILi2ELi1EN4cute5tupleIJNS5_1CILi64EEENS7_ILi128EEENS7_ILi96EEEEEENS_6half_tEfNS_4arch4Sm80ELb0ELb0ELb1ELb1ELb0ELb0ELb0ELb0ELi2ELi2ELi4ELi2ELb1EEENS1_21CollectiveEpilogueBwdISB_SC_SE_Li256ELb1ELb0ELi2EEENS1_19SingleTileSchedulerILb1ELb0ELb0ELi128EEEEEEEEEvNT_6ParamsE,"aw",@nobits
	.sectionflags	@""
	.align	16


//--------------------- .nv.shared._ZN7cutlass13device_kernelIN5flash19enable_sm80_to_sm89INS1_16FlashAttnBwdSm80INS1_25CollectiveMainloopBwdSm80ILi2ELi1EN4cute5tupleIJNS5_1CILi64EEENS7_ILi128EEENS7_ILi96EEEEEENS_6half_tEfNS_4arch4Sm80ELb0ELb0ELb1ELb1ELb1ELb0ELb0ELb0ELi2ELi2ELi4ELi2ELb1EEENS1_21CollectiveEpilogueBwdISB_SC_SE_Li256ELb1ELb0ELi2EEENS1_19SingleTileSchedulerILb1ELb0ELb0ELi128EEEEEEEEEvNT_6ParamsE --------------------------
	.section	.nv.shared._ZN7cutlass13device_kernelIN5flash19enable_sm80_to_sm89INS1_16FlashAttnBwdSm80INS1_25CollectiveMainloopBwdSm80ILi2ELi1EN4cute5tupleIJNS5_1CILi64EEENS7_ILi128EEENS7_ILi96EEEEEENS_6half_tEfNS_4arch4Sm80ELb0ELb0ELb1ELb1ELb1ELb0ELb0ELb0ELi2ELi2ELi4ELi2ELb1EEENS1_21CollectiveEpilogueBwdISB_SC_SE_Li256ELb1ELb0ELi2EEENS1_19SingleTileSchedulerILb1ELb0ELb0ELi128EEEEEEEEEvNT_6ParamsE,"aw",@nobits
	.sectionflags	@""
	.align	16


//--------------------- .nv.shared._ZN7cutlass13device_kernelIN5flash19enable_sm80_to_sm89INS1_16FlashAttnBwdSm80INS1_25CollectiveMainloopBwdSm80ILi2ELi1EN4cute5tupleIJNS5_1CILi64EEENS7_ILi128EEENS7_ILi96EEEEEENS_6half_tEfNS_4arch4Sm80ELb0ELb0ELb1ELb1ELb0ELb0ELb0ELb0ELi2ELi2ELi4ELi2ELb1EEENS1_24CollectiveEpilogueBwdGQAISB_fSE_Li256ELb1ELb0EEENS1_19SingleTileSchedulerILb1ELb0ELb0ELi128EEEEEEEEEvNT_6ParamsE --------------------------
	.section	.nv.shared._ZN7cutlass13device_kernelIN5flash19enable_sm80_to_sm89INS1_16FlashAttnBwdSm80INS1_25CollectiveMainloopBwdSm80ILi2ELi1EN4cute5tupleIJNS5_1CILi64EEENS7_ILi128EEENS7_ILi96EEEEEENS_6half_tEfNS_4arch4Sm80ELb0ELb0ELb1ELb1ELb0ELb0ELb0ELb0ELi2ELi2ELi4ELi2ELb1EEENS1_24CollectiveEpilogueBwdGQAISB_fSE_Li256ELb1ELb0EEENS1_19SingleTileSchedulerILb1ELb0ELb0ELi128EEEEEEEEEvNT_6ParamsE,"aw",@nobits
	.sectionflags	@""
	.align	16


//--------------------- .nv.shared._ZN7cutlass13device_kernelIN5flash19enable_sm80_to_sm89INS1_16FlashAttnBwdSm80INS1_25CollectiveMainloopBwdSm80ILi2ELi1EN4cute5tupleIJNS5_1CILi64EEENS7_ILi128EEENS7_ILi96EEEEEENS_6half_tEfNS_4arch4Sm80ELb0ELb0ELb1ELb1ELb1ELb0ELb0ELb0ELi2ELi2ELi4ELi2ELb1EEENS1_24CollectiveEpilogueBwdGQAISB_fSE_Li256ELb1ELb1EEENS1_19SingleTileSchedulerILb1ELb0ELb0ELi128EEEEEEEEEvNT_6ParamsE --------------------------
	.section	.nv.shared._ZN7cutlass13device_kernelIN5flash19enable_sm80_to_sm89INS1_16FlashAttnBwdSm80INS1_25CollectiveMainloopBwdSm80ILi2ELi1EN4cute5tupleIJNS5_1CILi64EEENS7_ILi128EEENS7_ILi96EEEEEENS_6half_tEfNS_4arch4Sm80ELb0ELb0ELb1ELb1ELb1ELb0ELb0ELb0ELi2ELi2ELi4ELi2ELb1EEENS1_24CollectiveEpilogueBwdGQAISB_fSE_Li256ELb1ELb1EEENS1_19SingleTileSchedulerILb1ELb0ELb0ELi128EEEEEEEEEvNT_6ParamsE,"aw",@nobits
	.sectionflags	@""
	.align	16


//--------------------- .nv.shared._ZN7cutlass13device_kernelIN5flash19enable_sm80_to_sm89INS1_16FlashAttnBwdSm80INS1_25CollectiveMainloopBwdSm80ILi2ELi1EN4cute5tupleIJNS5_1CILi64EEENS7_ILi128EEENS7_ILi96EEEEEENS_6half_tEfNS_4arch4Sm80ELb0ELb1ELb1ELb0ELb0ELb0ELb0ELb0ELi2ELi2ELi4ELi2ELb1EEENS1_21CollectiveEpilogueBwdISB_SC_SE_Li256ELb0ELb0ELi2EEENS1_19SingleTileSchedulerILb0ELb0ELb0ELi128EEEEEEEEEvNT_6ParamsE --------------------------
	.section	.nv.shared._ZN7cutlass13device_kernelIN5flash19enable_sm80_to_sm89INS1_16FlashAttnBwdSm80INS1_25CollectiveMainloopBwdSm80ILi2ELi1EN4cute5tupleIJNS5_1CILi64EEENS7_ILi128EEENS7_ILi96EEEEEENS_6half_tEfNS_4arch4Sm80ELb0ELb1ELb1ELb0ELb0ELb0ELb0ELb0ELi2ELi2ELi4ELi2ELb1EEENS1_21CollectiveEpilogueBwdISB_SC_SE_Li256ELb0ELb0ELi2EEENS1_19SingleTileSchedulerILb0ELb0ELb0ELi128EEEEEEEEEvNT_6ParamsE,"aw",@nobits
	.sectionflags	@""
	.align	16


//--------------------- .nv.shared._ZN7cutlass13device_kernelIN5flash19enable_sm80_to_sm89INS1_16FlashAttnBwdSm80INS1_25CollectiveMainloopBwdSm80ILi2ELi1EN4cute5tupleIJNS5_1CILi64EEENS7_ILi128EEENS7_ILi96EEEEEENS_6half_tEfNS_4arch4Sm80ELb0ELb1ELb1ELb0ELb1ELb0ELb0ELb0ELi2ELi2ELi4ELi2ELb1EEENS1_21CollectiveEpilogueBwdISB_SC_SE_Li256ELb0ELb0ELi2EEENS1_19SingleTileSchedulerILb0ELb0ELb0ELi128EEEEEEEEEvNT_6ParamsE --------------------------
	.section	.nv.shared._ZN7cutlass13device_kernelIN5flash19enable_sm80_to_sm89INS1_16FlashAttnBwdSm80INS1_25CollectiveMainloopBwdSm80ILi2ELi1EN4cute5tupleIJNS5_1CILi64EEENS7_ILi128EEENS7_ILi96EEEEEENS_6half_tEfNS_4arch4Sm80ELb0ELb1ELb1ELb0ELb1ELb0ELb0ELb0ELi2ELi2ELi4ELi2ELb1EEENS1_21CollectiveEpilogueBwdISB_SC_SE_Li256ELb0ELb0ELi2EEENS1_19SingleTileSchedulerILb0ELb0ELb0ELi128EEEEEEEEEvNT_6ParamsE,"aw",@nobits
	.sectionflags	@""
	.align	16


//--------------------- .nv.shared._ZN7cutlass13device_kernelIN5flash19enable_sm80_to_sm89INS1_16FlashAttnBwdSm80INS1_25CollectiveMainloopBwdSm80ILi2ELi1EN4cute5tupleIJNS5_1CILi64EEENS7_ILi128EEENS7_ILi96EEEEEENS_6half_tEfNS_4arch4Sm80ELb0ELb1ELb1ELb0ELb0ELb0ELb0ELb0ELi2ELi2ELi4ELi2ELb1EEENS1_24CollectiveEpilogueBwdGQAISB_fSE_Li256ELb0ELb0EEENS1_19SingleTileSchedulerILb0ELb0ELb0ELi128EEEEEEEEEvNT_6ParamsE --------------------------
	.section	.nv.shared._ZN7cutlass13device_kernelIN5flash19enable_sm80_to_sm89INS1_16FlashAttnBwdSm80INS1_25CollectiveMainloopBwdSm80ILi2ELi1EN4cute5tupleIJNS5_1CILi64EEENS7_ILi128EEENS7_ILi96EEEEEENS_6half_tEfNS_4arch4Sm80ELb0ELb1ELb1ELb0ELb0ELb0ELb0ELb0ELi2ELi2ELi4ELi2ELb1EEENS1_24CollectiveEpilogueBwdGQAISB_fSE_Li256ELb0ELb0EEENS1_19SingleTileSchedulerILb0ELb0ELb0ELi128EEEEEEEEEvNT_6ParamsE,"aw",@nobits
	.sectionflags	@""
	.align	16


//--------------------- .nv.shared._ZN7cutlass13device_kernelIN5flash19enable_sm80_to_sm89INS1_16FlashAttnBwdSm80INS1_25CollectiveMainloopBwdSm80ILi2ELi1EN4cute5tupleIJNS5_1CILi64EEENS7_ILi128EEENS7_ILi96EEEEEENS_6half_tEfNS_4arch4Sm80ELb0ELb1ELb1ELb0ELb1ELb0ELb0ELb0ELi2ELi2ELi4ELi2ELb1EEENS1_24CollectiveEpilogueBwdGQAISB_fSE_Li256ELb0ELb1EEENS1_19SingleTileSchedulerILb0ELb0ELb0ELi128EEEEEEEEEvNT_6ParamsE --------------------------
	.section	.nv.shared._ZN7cutlass13device_kernelIN5flash19enable_sm80_to_sm89INS1_16FlashAttnBwdSm80INS1_25CollectiveMainloopBwdSm80ILi2ELi1EN4cute5tupleIJNS5_1CILi64EEENS7_ILi128EEENS7_ILi96EEEEEENS_6half_tEfNS_4arch4Sm80ELb0ELb1ELb1ELb0ELb1ELb0ELb0ELb0ELi2ELi2ELi4ELi2ELb1EEENS1_24CollectiveEpilogueBwdGQAISB_fSE_Li256ELb0ELb1EEENS1_19SingleTileSchedulerILb0ELb0ELb0ELi128EEEEEEEEEvNT_6ParamsE,"aw",@nobits
	.sectionflags	@""
	.align	16


//--------------------- .nv.shared._ZN7cutlass13device_kernelIN5flash19enable_sm80_to_sm89INS1_16FlashAttnBwdSm80INS1_25CollectiveMainloopBwdSm80ILi2ELi1EN4cute5tupleIJNS5_1CILi64EEENS7_ILi128EEENS7_ILi96EEEEEENS_6half_tEfNS_4arch4Sm80ELb0ELb1ELb1ELb1ELb0ELb0ELb0ELb0ELi2ELi2ELi4ELi2ELb1EEENS1_21CollectiveEpilogueBwdISB_SC_SE_Li256ELb1ELb0ELi2EEENS1_19SingleTileSchedulerILb1ELb0ELb0ELi128EEEEEEEEEvNT_6ParamsE --------------------------
	.section	.nv.shared._ZN7cutlass13device_kernelIN5flash19enable_sm80_to_sm89INS1_16FlashAttnBwdSm80INS1_25CollectiveMainloopBwdSm80ILi2ELi1EN4cute5tupleIJNS5_1CILi64EEENS7_ILi128EEENS7_ILi96EEEEEENS_6half_tEfNS_4arch4Sm80ELb0ELb1ELb1ELb1ELb0ELb0ELb0ELb0ELi2ELi2ELi4ELi2ELb1EEENS1_21CollectiveEpilogueBwdISB_SC_SE_Li256ELb1ELb0ELi2EEENS1_19SingleTileSchedulerILb1ELb0ELb0ELi128EEEEEEEEEvNT_6ParamsE,"aw",@nobits
	.sectionflags	@""
	.align	16


//--------------------- .nv.shared._ZN7cutlass13device_kernelIN5flash19enable_sm80_to_sm89INS1_16FlashAttnBwdSm80INS1_25CollectiveMainloopBwdSm80ILi2ELi1EN4cute5tupleIJNS5_1CILi64EEENS7_ILi128EEENS7_ILi96EEEEEENS_6half_tEfNS_4arch4Sm80ELb0ELb1ELb1ELb1ELb1ELb0ELb0ELb0ELi2ELi2ELi4ELi2ELb1EEENS1_21CollectiveEpilogueBwdISB_SC_SE_Li256ELb1ELb0ELi2EEENS1_19SingleTileSchedulerILb1ELb0ELb0ELi128EEEEEEEEEvNT_6ParamsE --------------------------
	.section	.nv.shared._ZN7cutlass13device_kernelIN5flash19enable_sm80_to_sm89INS1_16FlashAttnBwdSm80INS1_25CollectiveMainloopBwdSm80ILi2ELi1EN4cute5tupleIJNS5_1CILi64EEENS7_ILi128EEENS7_ILi96EEEEEENS_6half_tEfNS_4arch4Sm80ELb0ELb1ELb1ELb1ELb1ELb0ELb0ELb0ELi2ELi2ELi4ELi2ELb1EEENS1_21CollectiveEpilogueBwdISB_SC_SE_Li256ELb1ELb0ELi2EEENS1_19SingleTileSchedulerILb1ELb0ELb0ELi128EEEEEEEEEvNT_6ParamsE,"aw",@nobits
	.sectionflags	@""
	.align	16


//--------------------- .nv.shared._ZN7cutlass13device_kernelIN5flash19enable_sm80_to_sm89INS1_16FlashAttnBwdSm80INS1_25CollectiveMainloopBwdSm80ILi2ELi1EN4cute5tupleIJNS5_1CILi64EEENS7_ILi128EEENS7_ILi96EEEEEENS_6half_tEfNS_4arch4Sm80ELb0ELb1ELb1ELb1ELb0ELb0ELb0ELb0ELi2ELi2ELi4ELi2ELb1EEENS1_24CollectiveEpilogueBwdGQAISB_fSE_Li256ELb1ELb0EEENS1_19SingleTileSchedulerILb1ELb0ELb0ELi128EEEEEEEEEvNT_6ParamsE --------------------------
	.section	.nv.shared._ZN7cutlass13device_kernelIN5flash19enable_sm80_to_sm89INS1_16FlashAttnBwdSm80INS1_25CollectiveMainloopBwdSm80ILi2ELi1EN4cute5tupleIJNS5_1CILi64EEENS7_ILi128EEENS7_ILi96EEEEEENS_6half_tEfNS_4arch4Sm80ELb0ELb1ELb1ELb1ELb0ELb0ELb0ELb0ELi2ELi2ELi4ELi2ELb1EEENS1_24CollectiveEpilogueBwdGQAISB_fSE_Li256ELb1ELb0EEENS1_19SingleTileSchedulerILb1ELb0ELb0ELi128EEEEEEEEEvNT_6ParamsE,"aw",@nobits
	.sectionflags	@""
	.align	16


//--------------------- .nv.shared._ZN7cutlass13device_kernelIN5flash19enable_sm80_to_sm89INS1_16FlashAttnBwdSm80INS1_25CollectiveMainloopBwdSm80ILi2ELi1EN4cute5tupleIJNS5_1CILi64EEENS7_ILi128EEENS7_ILi96EEEEEENS_6half_tEfNS_4arch4Sm80ELb0ELb1ELb1ELb1ELb1ELb0ELb0ELb0ELi2ELi2ELi4ELi2ELb1EEENS1_24CollectiveEpilogueBwdGQAISB_fSE_Li256ELb1ELb1EEENS1_19SingleTileSchedulerILb1ELb0ELb0ELi128EEEEEEEEEvNT_6ParamsE --------------------------
	.section	.nv.shared._ZN7cutlass13device_kernelIN5flash19enable_sm80_to_sm89INS1_16FlashAttnBwdSm80INS1_25CollectiveMainloopBwdSm80ILi2ELi1EN4cute5tupleIJNS5_1CILi64EEENS7_ILi128EEENS7_ILi96EEEEEENS_6half_tEfNS_4arch4Sm80ELb0ELb1ELb1ELb1ELb1ELb0ELb0ELb0ELi2ELi2ELi4ELi2ELb1EEENS1_24CollectiveEpilogueBwdGQAISB_fSE_Li256ELb1ELb1EEENS1_19SingleTileSchedulerILb1ELb0ELb0ELi128EEEEEEEEEvNT_6ParamsE,"aw",@nobits
	.sectionflags	@""
	.align	16


//--------------------- .nv.shared._ZN7cutlass13device_kernelIN5flash19enable_sm80_to_sm89INS1_16FlashAttnBwdSm80INS1_25CollectiveMainloopBwdSm80ILi2ELi1EN4cute5tupleIJNS5_1CILi64EEENS7_ILi128EEENS7_ILi96EEEEEENS_6half_tEfNS_4arch4Sm80ELb1ELb0ELb1ELb0ELb0ELb0ELb0ELb0ELi2ELi2ELi4ELi2ELb1EEENS1_21CollectiveEpilogueBwdISB_SC_SE_Li256ELb0ELb0ELi2EEENS1_25SingleTileBwdLPTSchedulerILb0ELi128ELb0EEEEEEEEEvNT_6ParamsE --------------------------
	.section	.nv.shared._ZN7cutlass13device_kernelIN5flash19enable_sm80_to_sm89INS1_16FlashAttnBwdSm80INS1_25CollectiveMainloopBwdSm80ILi2ELi1EN4cute5tupleIJNS5_1CILi64EEENS7_ILi128EEENS7_ILi96EEEEEENS_6half_tEfNS_4arch4Sm80ELb1ELb0ELb1ELb0ELb0ELb0ELb0ELb0ELi2ELi2ELi4ELi2ELb1EEENS1_21CollectiveEpilogueBwdISB_SC_SE_Li256ELb0ELb0ELi2EEENS1_25SingleTileBwdLPTSchedulerILb0ELi128ELb0EEEEEEEEEvNT_6ParamsE,"aw",@nobits
	.sectionflags	@""
	.align	16


//--------------------- .nv.shared._ZN7cutlass13device_kernelIN5flash19enable_sm80_to_sm89INS1_16FlashAttnBwdSm80INS1_25CollectiveMainloopBwdSm80ILi2ELi1EN4cute5tupleIJNS5_1CILi64EEENS7_ILi128EEENS7_ILi96EEEEEENS_6half_tEfNS_4arch4Sm80ELb1ELb0ELb1ELb0ELb1ELb0ELb0ELb0ELi2ELi2ELi4ELi2ELb1EEENS1_21CollectiveEpilogueBwdISB_SC_SE_Li256ELb0ELb0ELi2EEENS1_25SingleTileBwdLPTSchedulerILb0ELi128ELb1EEEEEEEEEvNT_6ParamsE --------------------------
	.section	.nv.shared._ZN7cutlass13device_kernelIN5flash19enable_sm80_to_sm89INS1_16FlashAttnBwdSm80INS1_25CollectiveMainloopBwdSm80ILi2ELi1EN4cute5tupleIJNS5_1CILi64EEENS7_ILi128EEENS7_ILi96EEEEEENS_6half_tEfNS_4arch4Sm80ELb1ELb0ELb1ELb0ELb1ELb0ELb0ELb0ELi2ELi2ELi4ELi2ELb1EEENS1_21CollectiveEpilogueBwdISB_SC_SE_Li256ELb0ELb0ELi2EEENS1_25SingleTileBwdLPTSchedulerILb0ELi128ELb1EEEEEEEEEvNT_6ParamsE,"aw",@nobits
	.sectionflags	@""
	.align	16


//--------------------- .nv.shared._ZN7cutlass13device_kernelIN5flash19enable_sm80_to_sm89INS1_16FlashAttnBwdSm80INS1_25CollectiveMainloopBwdSm80ILi2ELi1EN4cute5tupleIJNS5_1CILi64EEENS7_ILi128EEENS7_ILi96EEEEEENS_6half_tEfNS_4arch4Sm80ELb1ELb0ELb1ELb0ELb0ELb0ELb0ELb0ELi2ELi2ELi4ELi2ELb1EEENS1_24CollectiveEpilogueBwdGQAISB_fSE_Li256ELb0ELb0EEENS1_25SingleTileBwdLPTSchedulerILb0ELi128ELb0EEEEEEEEEvNT_6ParamsE --------------------------
	.section	.nv.shared._ZN7cutlass13device_kernelIN5flash19enable_sm80_to_sm89INS1_16FlashAttnBwdSm80INS1_25CollectiveMainloopBwdSm80ILi2ELi1EN4cute5tupleIJNS5_1CILi64EEENS7_ILi128EEENS7_ILi96EEEEEENS_6half_tEfNS_4arch4Sm80ELb1ELb0ELb1ELb0ELb0ELb0ELb0ELb0ELi2ELi2ELi4ELi2ELb1EEENS1_24CollectiveEpilogueBwdGQAISB_fSE_Li256ELb0ELb0EEENS1_25SingleTileBwdLPTSchedulerILb0ELi128ELb0EEEEEEEEEvNT_6ParamsE,"aw",@nobits
	.sectionflags	@""
	.align	16


//--------------------- .nv.shared._ZN7cutlass13device_kernelIN5flash19enable_sm80_to_sm89INS1_16FlashAttnBwdSm80INS1_25CollectiveMainloopBwdSm80ILi2ELi1EN4cute5tupleIJNS5_1CILi64EEENS7_ILi128EEENS7_ILi96EEEEEENS_6half_tEfNS_4arch4Sm80ELb1ELb0ELb1ELb0ELb1ELb0ELb0ELb0ELi2ELi2ELi4ELi2ELb1EEENS1_24CollectiveEpilogueBwdGQAISB_fSE_Li256ELb0ELb1EEENS1_25SingleTileBwdLPTSchedulerILb0ELi128ELb1EEEEEEEEEvNT_6ParamsE --------------------------
	.section	.nv.shared._ZN7cutlass13device_kernelIN5flash19enable_sm80_to_sm89INS1_16FlashAttnBwdSm80INS1_25CollectiveMainloopBwdSm80ILi2ELi1EN4cute5tupleIJNS5_1CILi64EEENS7_ILi128EEENS7_ILi96EEEEEENS_6half_tEfNS_4arch4Sm80ELb1ELb0ELb1ELb0ELb1ELb0ELb0ELb0ELi2ELi2ELi4ELi2ELb1EEENS1_24CollectiveEpilogueBwdGQAISB_fSE_Li256ELb0ELb1EEENS1_25SingleTileBwdLPTSchedulerILb0ELi128ELb1EEEEEEEEEvNT_6ParamsE,"aw",@nobits
	.sectionflags	@""
	.align	16


//--------------------- .nv.shared._ZN7cutlass13device_kernelIN5flash19enable_sm80_to_sm89INS1_16FlashAttnBwdSm80INS1_25CollectiveMainloopBwdSm80ILi2ELi1EN4cute5tupleIJNS5_1CILi64EEENS7_ILi128EEENS7_ILi96EEEEEENS_6half_tEfNS_4arch4Sm80ELb1ELb0ELb1ELb1ELb0ELb0ELb0ELb0ELi2ELi2ELi4ELi2ELb1EEENS1_21CollectiveEpilogueBwdISB_SC_SE_Li256ELb1ELb0ELi2EEENS1_25SingleTileBwdLPTSchedulerILb1ELi128ELb0EEEEEEEEEvNT_6ParamsE --------------------------
	.section	.nv.shared._ZN7cutlass13device_kernelIN5flash19enable_sm80_to_sm89INS1_16FlashAttnBwdSm80INS1_25CollectiveMainloopBwdSm80ILi2ELi1EN4cute5tupleIJNS5_1CILi64EEENS7_ILi128EEENS7_ILi96EEEEEENS_6half_tEfNS_4arch4Sm80ELb1ELb0ELb1ELb1ELb0ELb0ELb0ELb0ELi2ELi2ELi4ELi2ELb1EEENS1_21CollectiveEpilogueBwdISB_SC_SE_Li256ELb1ELb0ELi2EEENS1_25SingleTileBwdLPTSchedulerILb1ELi128ELb0EEEEEEEEEvNT_6ParamsE,"aw",@nobits
	.sectionflags	@""
	.align	16


//--------------------- .nv.shared._ZN7cutlass13device_kernelIN5flash19enable_sm80_to_sm89INS1_16FlashAttnBwdSm80INS1_25CollectiveMainloopBwdSm80ILi2ELi1EN4cute5tupleIJNS5_1CILi64EEENS7_ILi128EEENS7_ILi96EEEEEENS_6half_tEfNS_4arch4Sm80ELb1ELb0ELb1ELb1ELb1ELb0ELb0ELb0ELi2ELi2ELi4ELi2ELb1EEENS1_21CollectiveEpilogueBwdISB_SC_SE_Li256ELb1ELb0ELi2EEENS1_25SingleTileBwdLPTSchedulerILb1ELi128ELb1EEEEEEEEEvNT_6ParamsE --------------------------
	.section	.nv.shared._ZN7cutlass13device_kernelIN5flash19enable_sm80_to_sm89INS1_16FlashAttnBwdSm80INS1_25CollectiveMainloopBwdSm80ILi2ELi1EN4cute5tupleIJNS5_1CILi64EEENS7_ILi128EEENS7_ILi96EEEEEENS_6half_tEfNS_4arch4Sm80ELb1ELb0ELb1ELb1ELb1ELb0ELb0ELb0ELi2ELi2ELi4ELi2ELb1EEENS1_21CollectiveEpilogueBwdISB_SC_SE_Li256ELb1ELb0ELi2EEENS1_25SingleTileBwdLPTSchedulerILb1ELi128ELb1EEEEEEEEEvNT_6ParamsE,"aw",@nobits
	.sectionflags	@""
	.align	16


//--------------------- .nv.shared._ZN7cutlass13device_kernelIN5flash19enable_sm80_to_sm89INS1_16FlashAttnBwdSm80INS1_25CollectiveMainloopBwdSm80ILi2ELi1EN4cute5tupleIJNS5_1CILi64EEENS7_ILi128EEENS7_ILi96EEEEEENS_6half_tEfNS_4arch4Sm80ELb1ELb0ELb1ELb1ELb0ELb0ELb0ELb0ELi2ELi2ELi4ELi2ELb1EEENS1_24CollectiveEpilogueBwdGQAISB_fSE_Li256ELb1ELb0EEENS1_25SingleTileBwdLPTSchedulerILb1ELi128ELb0EEEEEEEEEvNT_6ParamsE --------------------------
	.section	.nv.shared._ZN7cutlass13device_kernelIN5flash19enable_sm80_to_sm89INS1_16FlashAttnBwdSm80INS1_25CollectiveMainloopBwdSm80ILi2ELi1EN4cute5tupleIJNS5_1CILi64EEENS7_ILi128EEENS7_ILi96EEEEEENS_6half_tEfNS_4arch4Sm80ELb1ELb0ELb1ELb1ELb0ELb0ELb0ELb0ELi2ELi2ELi4ELi2ELb1EEENS1_24CollectiveEpilogueBwdGQAISB_fSE_Li256ELb1ELb0EEENS1_25SingleTileBwdLPTSchedulerILb1ELi128ELb0EEEEEEEEEvNT_6ParamsE,"aw",@nobits
	.sectionflags	@""
	.align	16


//--------------------- .nv.shared._ZN7cutlass13device_kernelIN5flash19enable_sm80_to_sm89INS1_16FlashAttnBwdSm80INS1_25CollectiveMainloopBwdSm80ILi2ELi1EN4cute5tupleIJNS5_1CILi64EEENS7_ILi128EEENS7_ILi96EEEEEENS_6half_tEfNS_4arch4Sm80ELb1ELb0ELb1ELb1ELb1ELb0ELb0ELb0ELi2ELi2ELi4ELi2ELb1EEENS1_24CollectiveEpilogueBwdGQAISB_fSE_Li256ELb1ELb1EEENS1_25SingleTileBwdLPTSchedulerILb1ELi128ELb1EEEEEEEEEvNT_6ParamsE --------------------------
	.section	.nv.shared._ZN7cutlass13device_kernelIN5flash19enable_sm80_to_sm89INS1_16FlashAttnBwdSm80INS1_25CollectiveMainloopBwdSm80ILi2ELi1EN4cute5tupleIJNS5_1CILi64EEENS7_ILi128EEENS7_ILi96EEEEEENS_6half_tEfNS_4arch4Sm80ELb1ELb0ELb1ELb1ELb1ELb0ELb0ELb0ELi2ELi2ELi4ELi2ELb1EEENS1_24CollectiveEpilogueBwdGQAISB_fSE_Li256ELb1ELb1EEENS1_25SingleTileBwdLPTSchedulerILb1ELi128ELb1EEEEEEEEEvNT_6ParamsE,"aw",@nobits
	.sectionflags	@""
	.align	16


//--------------------- .nv.shared._ZN7cutlass13device_kernelIN5flash19enable_sm80_to_sm89INS1_16FlashAttnBwdSm80INS1_25CollectiveMainloopBwdSm80ILi2ELi2EN4cute5tupleIJNS5_1CILi64EEENS7_ILi128EEENS7_ILi96EEEEEENS_6half_tEfNS_4arch4Sm80ELb0ELb0ELb1ELb0ELb0ELb0ELb0ELb0ELi2ELi2ELi4ELi2ELb0EEENS1_21CollectiveEpilogueBwdISB_SC_SE_Li256ELb0ELb0ELi2EEENS1_19SingleTileSchedulerILb0ELb0ELb0ELi128EEEEEEEEEvNT_6ParamsE --------------------------
	.section	.nv.shared._ZN7cutlass13device_kernelIN5flash19enable_sm80_to_sm89INS1_16FlashAttnBwdSm80INS1_25CollectiveMainloopBwdSm80ILi2ELi2EN4cute5tupleIJNS5_1CILi64EEENS7_ILi128EEENS7_ILi96EEEEEENS_6half_tEfNS_4arch4Sm80ELb0ELb0ELb1ELb0ELb0ELb0ELb0ELb0ELi2ELi2ELi4ELi2ELb0EEENS1_21CollectiveEpilogueBwdISB_SC_SE_Li256ELb0ELb0ELi2EEENS1_19SingleTileSchedulerILb0ELb0ELb0ELi128EEEEEEEEEvNT_6ParamsE,"aw",@nobits
	.sectionflags	@""
	.align	16


//--------------------- .nv.shared._ZN7cutlass13device_kernelIN5flash19enable_sm80_to_sm89INS1_16FlashAttnBwdSm80INS1_25CollectiveMainloopBwdSm80ILi2ELi2EN4cute5tupleIJNS5_1CILi64EEENS7_ILi128EEENS7_ILi96EEEEEENS_6half_tEfNS_4arch4Sm80ELb0ELb0ELb1ELb0ELb1ELb0ELb0ELb0ELi2ELi2ELi4ELi2ELb0EEENS1_21CollectiveEpilogueBwdISB_SC_SE_Li256ELb0ELb0ELi2EEENS1_19SingleTileSchedulerILb0ELb0ELb0ELi128EEEEEEEEEvNT_6ParamsE --------------------------
	.section	.nv.shared._ZN7cutlass13device_kernelIN5flash19enable_sm80_to_sm89INS1_16FlashAttnBwdSm80INS1_25CollectiveMainloopBwdSm80ILi2ELi2EN4cute5tupleIJNS5_1CILi64EEENS7_ILi128EEENS7_ILi96EEEEEENS_6half_tEfNS_4arch4Sm80ELb0ELb0ELb1ELb0ELb1ELb0ELb0ELb0ELi2ELi2ELi4ELi2ELb0EEENS1_21CollectiveEpilogueBwdISB_SC_SE_Li256ELb0ELb0ELi2EEENS1_19SingleTileSchedulerILb0ELb0ELb0ELi128EEEEEEEEEvNT_6ParamsE,"aw",@nobits
	.sectionflags	@""
	.align	16


//--------------------- .nv.shared._ZN7cutlass13device_kernelIN5flash19enable_sm80_to_sm89INS1_16FlashAttnBwdSm80INS1_25CollectiveMainloopBwdSm80ILi2ELi2EN4cute5tupleIJNS5_1CILi64EEENS7_ILi128EEENS7_ILi96EEEEEENS_6half_tEfNS_4arch4Sm80ELb0ELb0ELb1ELb0ELb0ELb0ELb0ELb0ELi2ELi2ELi4ELi2ELb0EEENS1_24CollectiveEpilogueBwdGQAISB_fSE_Li256ELb0ELb0EEENS1_19SingleTileSchedulerILb0ELb0ELb0ELi128EEEEEEEEEvNT_6ParamsE --------------------------
	.section	.nv.shared._ZN7cutlass13device_kernelIN5flash19enable_sm80_to_sm89INS1_16FlashAttnBwdSm80INS1_25CollectiveMainloopBwdSm80ILi2ELi2EN4cute5tupleIJNS5_1CILi64EEENS7_ILi128EEENS7_ILi96EEEEEENS_6half_tEfNS_4arch4Sm80ELb0ELb0ELb1ELb0ELb0ELb0ELb0ELb0ELi2ELi2ELi4ELi2ELb0EEENS1_24CollectiveEpilogueBwdGQAISB_fSE_Li256ELb0ELb0EEENS1_19SingleTileSchedulerILb0ELb0ELb0ELi128EEEEEEEEEvNT_6ParamsE,"aw",@nobits
	.sectionflags	@""
	.align	16


//--------------------- .nv.shared._ZN7cutlass13device_kernelIN5flash19enable_sm80_to_sm89INS1_16FlashAttnBwdSm80INS1_25CollectiveMainloopBwdSm80ILi2ELi2EN4cute5tupleIJNS5_1CILi64EEENS7_ILi128EEENS7_ILi96EEEEEENS_6half_tEfNS_4arch4Sm80ELb0ELb0ELb1ELb0ELb1ELb0ELb0ELb0ELi2ELi2ELi4ELi2ELb0EEENS1_24CollectiveEpilogueBwdGQAISB_fSE_Li256ELb0ELb1EEENS1_19SingleTileSchedulerILb0ELb0ELb0ELi128EEEEEEEEEvNT_6ParamsE --------------------------
	.section	.nv.shared._ZN7cutlass13device_kernelIN5flash19enable_sm80_to_sm89INS1_16FlashAttnBwdSm80INS1_25CollectiveMainloopBwdSm80ILi2ELi2EN4cute5tupleIJNS5_1CILi64EEENS7_ILi128EEENS7_ILi96EEEEEENS_6half_tEfNS_4arch4Sm80ELb0ELb0ELb1ELb0ELb1ELb0ELb0ELb0ELi2ELi2ELi4ELi2ELb0EEENS1_24CollectiveEpilogueBwdGQAISB_fSE_Li256ELb0ELb1EEENS1_19SingleTileSchedulerILb0ELb0ELb0ELi128EEEEEEEEEvNT_6ParamsE,"aw",@nobits
	.sectionflags	@""
	.align	16


//--------------------- .nv.shared._ZN7cutlass13device_kernelIN5flash19enable_sm80_to_sm89INS1_16FlashAttnBwdSm80INS1_25CollectiveMainloopBwdSm80ILi2ELi2EN4cute5tupleIJNS5_1CILi64EEENS7_ILi128EEENS7_ILi96EEEEEENS_6half_tEfNS_4arch4Sm80ELb0ELb0ELb1ELb1ELb0ELb0ELb0ELb0ELi2ELi2ELi4ELi2ELb0EEENS1_21CollectiveEpilogueBwdISB_SC_SE_Li256ELb1ELb0ELi2EEENS1_19SingleTileSchedulerILb1ELb0ELb0ELi128EEEEEEEEEvNT_6ParamsE --------------------------
	.section	.nv.shared._ZN7cutlass13device_kernelIN5flash19enable_sm80_to_sm89INS1_16FlashAttnBwdSm80INS1_25CollectiveMainloopBwdSm80ILi2ELi2EN4cute5tupleIJNS5_1CILi64EEENS7_ILi128EEENS7_ILi96EEEEEENS_6half_tEfNS_4arch4Sm80ELb0ELb0ELb1ELb1ELb0ELb0ELb0ELb0ELi2ELi2ELi4ELi2ELb0EEENS1_21CollectiveEpilogueBwdISB_SC_SE_Li256ELb1ELb0ELi2EEENS1_19SingleTileSchedulerILb1ELb0ELb0ELi128EEEEEEEEEvNT_6ParamsE,"aw",@nobits
	.sectionflags	@""
	.align	16


//--------------------- .nv.shared._ZN7cutlass13device_kernelIN5flash19enable_sm80_to_sm89INS1_16FlashAttnBwdSm80INS1_25CollectiveMainloopBwdSm80ILi2ELi2EN4cute5tupleIJNS5_1CILi64EEENS7_ILi128EEENS7_ILi96EEEEEENS_6half_tEfNS_4arch4Sm80ELb0ELb0ELb1ELb1ELb1ELb0ELb0ELb0ELi2ELi2ELi4ELi2ELb0EEENS1_21CollectiveEpilogueBwdISB_SC_SE_Li256ELb1ELb0ELi2EEENS1_19SingleTileSchedulerILb1ELb0ELb0ELi128EEEEEEEEEvNT_6ParamsE --------------------------
	.section	.nv.shared._ZN7cutlass13device_kernelIN5flash19enable_sm80_to_sm89INS1_16FlashAttnBwdSm80INS1_25CollectiveMainloopBwdSm80ILi2ELi2EN4cute5tupleIJNS5_1CILi64EEENS7_ILi128EEENS7_ILi96EEEEEENS_6half_tEfNS_4arch4Sm80ELb0ELb0ELb1ELb1ELb1ELb0ELb0ELb0ELi2ELi2ELi4ELi2ELb0EEENS1_21CollectiveEpilogueBwdISB_SC_SE_Li256ELb1ELb0ELi2EEENS1_19SingleTileSchedulerILb1ELb0ELb0ELi128EEEEEEEEEvNT_6ParamsE,"aw",@nobits
	.sectionflags	@""
	.align	16


//--------------------- .nv.shared._ZN7cutlass13device_kernelIN5flash19enable_sm80_to_sm89INS1_16FlashAttnBwdSm80INS1_25CollectiveMainloopBwdSm80ILi2ELi2EN4cute5tupleIJNS5_1CILi64EEENS7_ILi128EEENS7_ILi96EEEEEENS_6half_tEfNS_4arch4Sm80ELb0ELb0ELb1ELb1ELb0ELb0ELb0ELb0ELi2ELi2ELi4ELi2ELb0EEENS1_24CollectiveEpilogueBwdGQAISB_fSE_Li256ELb1ELb0EEENS1_19SingleTileSchedulerILb1ELb0ELb0ELi128EEEEEEEEEvNT_6ParamsE --------------------------
	.section	.nv.shared._ZN7cutlass13device_kernelIN5flash19enable_sm80_to_sm89INS1_16FlashAttnBwdSm80INS1_25CollectiveMainloopBwdSm80ILi2ELi2EN4cute5tupleIJNS5_1CILi64EEENS7_ILi128EEENS7_ILi96EEEEEENS_6half_tEfNS_4arch4Sm80ELb0ELb0ELb1ELb1ELb0ELb0ELb0ELb0ELi2ELi2ELi4ELi2ELb0EEENS1_24CollectiveEpilogueBwdGQAISB_fSE_Li256ELb1ELb0EEENS1_19SingleTileSchedulerILb1ELb0ELb0ELi128EEEEEEEEEvNT_6ParamsE,"aw",@nobits
	.sectionflags	@""
	.align	16


//--------------------- .nv.shared._ZN7cutlass13device_kernelIN5flash19enable_sm80_to_sm89INS1_16FlashAttnBwdSm80INS1_25CollectiveMainloopBwdSm80ILi2ELi2EN4cute5tupleIJNS5_1CILi64EEENS7_ILi128EEENS7_ILi96EEEEEENS_6half_tEfNS_4arch4Sm80ELb0ELb0ELb1ELb1ELb1ELb0ELb0ELb0ELi2ELi2ELi4ELi2ELb0EEENS1_24CollectiveEpilogueBwdGQAISB_fSE_Li256ELb1ELb1EEENS1_19SingleTileSchedulerILb1ELb0ELb0ELi128EEEEEEEEEvNT_6ParamsE --------------------------
	.section	.nv.shared._ZN7cutlass13device_kernelIN5flash19enable_sm80_to_sm89INS1_16FlashAttnBwdSm80INS1_25CollectiveMainloopBwdSm80ILi2ELi2EN4cute5tupleIJNS5_1CILi64EEENS7_ILi128EEENS7_ILi96EEEEEENS_6half_tEfNS_4arch4Sm80ELb0ELb0ELb1ELb1ELb1ELb0ELb0ELb0ELi2ELi2ELi4ELi2ELb0EEENS1_24CollectiveEpilogueBwdGQAISB_fSE_Li256ELb1ELb1EEENS1_19SingleTileSchedulerILb1ELb0ELb0ELi128EEEEEEEEEvNT_6ParamsE,"aw",@nobits
	.sectionflags	@""
	.align	16


//--------------------- .nv.shared._ZN7cutlass13device_kernelIN5flash19enable_sm80_to_sm89INS1_16FlashAttnBwdSm80INS1_25CollectiveMainloopBwdSm80ILi2ELi2EN4cute5tupleIJNS5_1CILi64EEENS7_ILi128EEENS7_ILi96EEEEEENS_6half_tEfNS_4arch4Sm80ELb0ELb1ELb1ELb0ELb0ELb0ELb0ELb0ELi2ELi2ELi4ELi2ELb0EEENS1_21CollectiveEpilogueBwdISB_SC_SE_Li256ELb0ELb0ELi2EEENS1_19SingleTileSchedulerILb0ELb0ELb0ELi128EEEEEEEEEvNT_6ParamsE --------------------------
	.section	.nv.shared._ZN7cutlass13device_kernelIN5flash19enable_sm80_to_sm89INS1_16FlashAttnBwdSm80INS1_25CollectiveMainloopBwdSm80ILi2ELi2EN4cute5tupleIJNS5_1CILi64EEENS7_ILi128EEENS7_ILi96EEEEEENS_6half_tEfNS_4arch4Sm80ELb0ELb1ELb1ELb0ELb0ELb0ELb0ELb0ELi2ELi2ELi4ELi2ELb0EEENS1_21CollectiveEpilogueBwdISB_SC_SE_Li256ELb0ELb0ELi2EEENS1_19SingleTileSchedulerILb0ELb0ELb0ELi128EEEEEEEEEvNT_6ParamsE,"aw",@nobits
	.sectionflags	@""
	.align	16


//--------------------- .nv.shared._ZN7cutlass13device_kernelIN5flash19enable_sm80_to_sm89INS1_16FlashAttnBwdSm80INS1_25CollectiveMainloopBwdSm80ILi2ELi2EN4cute5tupleIJNS5_1CILi64EEENS7_ILi128EEENS7_ILi96EEEEEENS_6half_tEfNS_4arch4Sm80ELb0ELb1ELb1ELb0ELb1ELb0ELb0ELb0ELi2ELi2ELi4ELi2ELb0EEENS1_21CollectiveEpilogueBwdISB_SC_SE_Li256ELb0ELb0ELi2EEENS1_19SingleTileSchedulerILb0ELb0ELb0ELi128EEEEEEEEEvNT_6ParamsE --------------------------
	.section	.nv.shared._ZN7cutlass13device_kernelIN5flash19enable_sm80_to_sm89INS1_16FlashAttnBwdSm80INS1_25CollectiveMainloopBwdSm80ILi2ELi2EN4cute5tupleIJNS5_1CILi64EEENS7_ILi128EEENS7_ILi96EEEEEENS_6half_tEfNS_4arch4Sm80ELb0ELb1ELb1ELb0ELb1ELb0ELb0ELb0ELi2ELi2ELi4ELi2ELb0EEENS1_21CollectiveEpilogueBwdISB_SC_SE_Li256ELb0ELb0ELi2EEENS1_19SingleTileSchedulerILb0ELb0ELb0ELi128EEEEEEEEEvNT_6ParamsE,"aw",@nobits
	.sectionflags	@""
	.align	16


//--------------------- .nv.shared._ZN7cutlass13device_kernelIN5flash19enable_sm80_to_sm89INS1_16FlashAttnBwdSm80INS1_25CollectiveMainloopBwdSm80ILi2ELi2EN4cute5tupleIJNS5_1CILi64EEENS7_ILi128EEENS7_ILi96EEEEEENS_6half_tEfNS_4arch4Sm80ELb0ELb1ELb1ELb0ELb0ELb0ELb0ELb0ELi2ELi2ELi4ELi2ELb0EEENS1_24CollectiveEpilogueBwdGQAISB_fSE_Li256ELb0ELb0EEENS1_19SingleTileSchedulerILb0ELb0ELb0ELi128EEEEEEEEEvNT_6ParamsE --------------------------
	.section	.nv.shared._ZN7cutlass13device_kernelIN5flash19enable_sm80_to_sm89INS1_16FlashAttnBwdSm80INS1_25CollectiveMainloopBwdSm80ILi2ELi2EN4cute5tupleIJNS5_1CILi64EEENS7_ILi128EEENS7_ILi96EEEEEENS_6half_tEfNS_4arch4Sm80ELb0ELb1ELb1ELb0ELb0ELb0ELb0ELb0ELi2ELi2ELi4ELi2ELb0EEENS1_24CollectiveEpilogueBwdGQAISB_fSE_Li256ELb0ELb0EEENS1_19SingleTileSchedulerILb0ELb0ELb0ELi128EEEEEEEEEvNT_6ParamsE,"aw",@nobits
	.sectionflags	@""
	.align	16


//--------------------- .nv.shared._ZN7cutlass13device_kernelIN5flash19enable_sm80_to_sm89INS1_16FlashAttnBwdSm80INS1_25CollectiveMainloopBwdSm80ILi2ELi2EN4cute5tupleIJNS5_1CILi64EEENS7_ILi128EEENS7_ILi96EEEEEENS_6half_tEfNS_4arch4Sm80ELb0ELb1ELb1ELb0ELb1ELb0ELb0ELb0ELi2ELi2ELi4ELi2ELb0EEENS1_24CollectiveEpilogueBwdGQAISB_fSE_Li256ELb0ELb1EEENS1_19SingleTileSchedulerILb0ELb0ELb0ELi128EEEEEEEEEvNT_6ParamsE --------------------------
	.section	.nv.shared._ZN7cutlass13device_kernelIN5flash19enable_sm80_to_sm89INS1_16FlashAttnBwdSm80INS1_25CollectiveMainloopBwdSm80ILi2ELi2EN4cute5tupleIJNS5_1CILi64EEENS7_ILi128EEENS7_ILi96EEEEEENS_6half_tEfNS_4arch4Sm80ELb0ELb1ELb1ELb0ELb1ELb0ELb0ELb0ELi2ELi2ELi4ELi2ELb0EEENS1_24CollectiveEpilogueBwdGQAISB_fSE_Li256ELb0ELb1EEENS1_19SingleTileSchedulerILb0ELb0ELb0ELi128EEEEEEEEEvNT_6ParamsE,"aw",@nobits
	.sectionflags	@""
	.align	16


//--------------------- .nv.shared._ZN7cutlass13device_kernelIN5flash19enable_sm80_to_sm89INS1_16FlashAttnBwdSm80INS1_25CollectiveMainloopBwdSm80ILi2ELi2EN4cute5tupleIJNS5_1CILi64EEENS7_ILi128EEENS7_ILi96EEEEEENS_6half_tEfNS_4arch4Sm80ELb0ELb1ELb1ELb1ELb0ELb0ELb0ELb0ELi2ELi2ELi4ELi2ELb0EEENS1_21CollectiveEpilogueBwdISB_SC_SE_Li256ELb1ELb0ELi2EEENS1_19SingleTileSchedulerILb1ELb0ELb0ELi128EEEEEEEEEvNT_6ParamsE --------------------------
	.section	.nv.shared._ZN7cutlass13device_kernelIN5flash19enable_sm80_to_sm89INS1_16FlashAttnBwdSm80INS1_25CollectiveMainloopBwdSm80ILi2ELi2EN4cute5tupleIJNS5_1CILi64EEENS7_ILi128EEENS7_ILi96EEEEEENS_6half_tEfNS_4arch4Sm80ELb0ELb1ELb1ELb1ELb0ELb0ELb0ELb0ELi2ELi2ELi4ELi2ELb0EEENS1_21CollectiveEpilogueBwdISB_SC_SE_Li256ELb1ELb0ELi2EEENS1_19SingleTileSchedulerILb1ELb0ELb0ELi128EEEEEEEEEvNT_6ParamsE,"aw",@nobits
	.sectionflags	@""
	.align	16


//--------------------- .nv.shared._ZN7cutlass13device_kernelIN5flash19enable_sm80_to_sm89INS1_16FlashAttnBwdSm80INS1_25CollectiveMainloopBwdSm80ILi2ELi2EN4cute5tupleIJNS5_1CILi64EEENS7_ILi128EEENS7_ILi96EEEEEENS_6half_tEfNS_4arch4Sm80ELb0ELb1ELb1ELb1ELb1ELb0ELb0ELb0ELi2ELi2ELi4ELi2ELb0EEENS1_21CollectiveEpilogueBwdISB_SC_SE_Li256ELb1ELb0ELi2EEENS1_19SingleTileSchedulerILb1ELb0ELb0ELi128EEEEEEEEEvNT_6ParamsE --------------------------
	.section	.nv.shared._ZN7cutlass13device_kernelIN5flash19enable_sm80_to_sm89INS1_16FlashAttnBwdSm80INS1_25CollectiveMainloopBwdSm80ILi2ELi2EN4cute5tupleIJNS5_1CILi64EEENS7_ILi128EEENS7_ILi96EEEEEENS_6half_tEfNS_4arch4Sm80ELb0ELb1ELb1ELb1ELb1ELb0ELb0ELb0ELi2ELi2ELi4ELi2ELb0EEENS1_21CollectiveEpilogueBwdISB_SC_SE_Li256ELb1ELb0ELi2EEENS1_19SingleTileSchedulerILb1ELb0ELb0ELi128EEEEEEEEEvNT_6ParamsE,"aw",@nobits
	.sectionflags	@""
	.align	16


//--------------------- .nv.shared._ZN7cutlass13device_kernelIN5flash19enable_sm80_to_sm89INS1_16FlashAttnBwdSm80INS1_25CollectiveMainloopBwdSm80ILi2ELi2EN4cute5tupleIJNS5_1CILi64EEENS7_ILi128EEENS7_ILi96EEEEEENS_6half_tEfNS_4arch4Sm80ELb0ELb1ELb1ELb1ELb0ELb0ELb0ELb0ELi2ELi2ELi4ELi2ELb0EEENS1_24CollectiveEpilogueBwdGQAISB_fSE_Li256ELb1ELb0EEENS1_19SingleTileSchedulerILb1ELb0ELb0ELi128EEEEEEEEEvNT_6ParamsE --------------------------
	.section	.nv.shared._ZN7cutlass13device_kernelIN5flash19enable_sm80_to_sm89INS1_16FlashAttnBwdSm80INS1_25CollectiveMainloopBwdSm80ILi2ELi2EN4cute5tupleIJNS5_1CILi64EEENS7_ILi128EEENS7_ILi96EEEEEENS_6half_tEfNS_4arch4Sm80ELb0ELb1ELb1ELb1ELb0ELb0ELb0ELb0ELi2ELi2ELi4ELi2ELb0EEENS1_24CollectiveEpilogueBwdGQAISB_fSE_Li256ELb1ELb0EEENS1_19SingleTileSchedulerILb1ELb0ELb0ELi128EEEEEEEEEvNT_6ParamsE,"aw",@nobits
	.sectionflags	@""
	.align	16


//--------------------- .nv.shared._ZN7cutlass13device_kernelIN5flash19enable_sm80_to_sm89INS1_16FlashAttnBwdSm80INS1_25CollectiveMainloopBwdSm80ILi2ELi2EN4cute5tupleIJNS5_1CILi64EEENS7_ILi128EEENS7_ILi96EEEEEENS_6half_tEfNS_4arch4Sm80ELb0ELb1ELb1ELb1ELb1ELb0ELb0ELb0ELi2ELi2ELi4ELi2ELb0EEENS1_24CollectiveEpilogueBwdGQAISB_fSE_Li256ELb1ELb1EEENS1_19SingleTileSchedulerILb1ELb0ELb0ELi128EEEEEEEEEvNT_6ParamsE --------------------------
	.section	.nv.shared._ZN7cutlass13device_kernelIN5flash19enable_sm80_to_sm89INS1_16FlashAttnBwdSm80INS1_25CollectiveMainloopBwdSm80ILi2ELi2EN4cute5tupleIJNS5_1CILi64EEENS7_ILi128EEENS7_ILi96EEEEEENS_6half_tEfNS_4arch4Sm80ELb0ELb1ELb1ELb1ELb1ELb0ELb0ELb0ELi2ELi2ELi4ELi2ELb0EEENS1_24CollectiveEpilogueBwdGQAISB_fSE_Li256ELb1ELb1EEENS1_19SingleTileSchedulerILb1ELb0ELb0ELi128EEEEEEEEEvNT_6ParamsE,"aw",@nobits
	.sectionflags	@""
	.align	16


//--------------------- .nv.shared._ZN7cutlass13device_kernelIN5flash19enable_sm80_to_sm89INS1_16FlashAttnBwdSm80INS1_25CollectiveMainloopBwdSm80ILi2ELi2EN4cute5tupleIJNS5_1CILi64EEENS7_ILi128EEENS7_ILi96EEEEEENS_6half_tEfNS_4arch4Sm80ELb1ELb0ELb1ELb0ELb0ELb0ELb0ELb0ELi2ELi2ELi4ELi2ELb0EEENS1_21CollectiveEpilogueBwdISB_SC_SE_Li256ELb0ELb0ELi2EEENS1_25SingleTileBwdLPTSchedulerILb0ELi128ELb0EEEEEEEEEvNT_6ParamsE --------------------------
	.section	.nv.shared._ZN7cutlass13device_kernelIN5flash19enable_sm80_to_sm89INS1_16FlashAttnBwdSm80INS1_25CollectiveMainloopBwdSm80ILi2ELi2EN4cute5tupleIJNS5_1CILi64EEENS7_ILi128EEENS7_ILi96EEEEEENS_6half_tEfNS_4arch4Sm80ELb1ELb0ELb1ELb0ELb0ELb0ELb0ELb0ELi2ELi2ELi4ELi2ELb0EEENS1_21CollectiveEpilogueBwdISB_SC_SE_Li256ELb0ELb0ELi2EEENS1_25SingleTileBwdLPTSchedulerILb0ELi128ELb0EEEEEEEEEvNT_6ParamsE,"aw",@nobits
	.sectionflags	@""
	.align	16


//--------------------- .nv.shared._ZN7cutlass13device_kernelIN5flash19enable_sm80_to_sm89INS1_16FlashAttnBwdSm80INS1_25CollectiveMainloopBwdSm80ILi2ELi2EN4cute5tupleIJNS5_1CILi64EEENS7_ILi128EEENS7_ILi96EEEEEENS_6half_tEfNS_4arch4Sm80ELb1ELb0ELb1ELb0ELb1ELb0ELb0ELb0ELi2ELi2ELi4ELi2ELb0EEENS1_21CollectiveEpilogueBwdISB_SC_SE_Li256ELb0ELb0ELi2EEENS1_25SingleTileBwdLPTSchedulerILb0ELi128ELb1EEEEEEEEEvNT_6ParamsE --------------------------
	.section	.nv.shared._ZN7cutlass13device_kernelIN5flash19enable_sm80_to_sm89INS1_16FlashAttnBwdSm80INS1_25CollectiveMainloopBwdSm80ILi2ELi2EN4cute5tupleIJNS5_1CILi64EEENS7_ILi128EEENS7_ILi96EEEEEENS_6half_tEfNS_4arch4Sm80ELb1ELb0ELb1ELb0ELb1ELb0ELb0ELb0ELi2ELi2ELi4ELi2ELb0EEENS1_21CollectiveEpilogueBwdISB_SC_SE_Li256ELb0ELb0ELi2EEENS1_25SingleTileBwdLPTSchedulerILb0ELi128ELb1EEEEEEEEEvNT_6ParamsE,"aw",@nobits
	.sectionflags	@""
	.align	16


//--------------------- .nv.shared._ZN7cutlass13device_kernelIN5flash19enable_sm80_to_sm89INS1_16FlashAttnBwdSm80INS1_25CollectiveMainloopBwdSm80ILi2ELi2EN4cute5tupleIJNS5_1CILi64EEENS7_ILi128EEENS7_ILi96EEEEEENS_6half_tEfNS_4arch4Sm80ELb1ELb0ELb1ELb0ELb0ELb0ELb0ELb0ELi2ELi2ELi4ELi2ELb0EEENS1_24CollectiveEpilogueBwdGQAISB_fSE_Li256ELb0ELb0EEENS1_25SingleTileBwdLPTSchedulerILb0ELi128ELb0EEEEEEEEEvNT_6ParamsE --------------------------
	.section	.nv.shared._ZN7cutlass13device_kernelIN5flash19enable_sm80_to_sm89INS1_16FlashAttnBwdSm80INS1_25CollectiveMainloopBwdSm80ILi2ELi2EN4cute5tupleIJNS5_1CILi64EEENS7_ILi128EEENS7_ILi96EEEEEENS_6half_tEfNS_4arch4Sm80ELb1ELb0ELb1ELb0ELb0ELb0ELb0ELb0ELi2ELi2ELi4ELi2ELb0EEENS1_24CollectiveEpilogueBwdGQAISB_fSE_Li256ELb0ELb0EEENS1_25SingleTileBwdLPTSchedulerILb0ELi128ELb0EEEEEEEEEvNT_6ParamsE,"aw",@nobits
	.sectionflags	@""
	.align	16


//--------------------- .nv.shared._ZN7cutlass13device_kernelIN5flash19enable_sm80_to_sm89INS1_16FlashAttnBwdSm80INS1_25CollectiveMainloopBwdSm80ILi2ELi2EN4cute5tupleIJNS5_1CILi64EEENS7_ILi128EEENS7_ILi96EEEEEENS_6half_tEfNS_4arch4Sm80ELb1ELb0ELb1ELb0ELb1ELb0ELb0ELb0ELi2ELi2ELi4ELi2ELb0EEENS1_24CollectiveEpilogueBwdGQAISB_fSE_Li256ELb0ELb1EEENS1_25SingleTileBwdLPTSchedulerILb0ELi128ELb1EEEEEEEEEvNT_6ParamsE --------------------------
	.section	.nv.shared._ZN7cutlass13device_kernelIN5flash19enable_sm80_to_sm89INS1_16FlashAttnBwdSm80INS1_25CollectiveMainloopBwdSm80ILi2ELi2EN4cute5tupleIJNS5_1CILi64EEENS7_ILi128EEENS7_ILi96EEEEEENS_6half_tEfNS_4arch4Sm80ELb1ELb0ELb1ELb0ELb1ELb0ELb0ELb0ELi2ELi2ELi4ELi2ELb0EEENS1_24CollectiveEpilogueBwdGQAISB_fSE_Li256ELb0ELb1EEENS1_25SingleTileBwdLPTSchedulerILb0ELi128ELb1EEEEEEEEEvNT_6ParamsE,"aw",@nobits
	.sectionflags	@""
	.align	16


//--------------------- .nv.shared._ZN7cutlass13device_kernelIN5flash22FlashAttnBwdPreprocessIN4cute5tupleIJNS3_1CILi64EEENS5_ILi96EEEEEENS_6half_tEfNS_4arch4Sm80ELb1ELb0EEEEEvNT_6ParamsE --------------------------
	.section	.nv.shared._ZN7cutlass13device_kernelIN5flash22FlashAttnBwdPreprocessIN4cute5tupleIJNS3_1CILi64EEENS5_ILi96EEEEEENS_6half_tEfNS_4arch4Sm80ELb1ELb0EEEEEvNT_6ParamsE,"aw",@nobits
	.sectionflags	@""
	.align	16


//--------------------- .nv.shared._ZN7cutlass13device_kernelIN5flash19enable_sm80_to_sm89INS1_16FlashAttnBwdSm80INS1_25CollectiveMainloopBwdSm80ILi2ELi2EN4cute5tupleIJNS5_1CILi64EEENS7_ILi128EEENS7_ILi96EEEEEENS_6half_tEfNS_4arch4Sm80ELb1ELb0ELb1ELb1ELb0ELb0ELb0ELb0ELi2ELi2ELi4ELi2ELb0EEENS1_21CollectiveEpilogueBwdISB_SC_SE_Li256ELb1ELb0ELi2EEENS1_25SingleTileBwdLPTSchedulerILb1ELi128ELb0EEEEEEEEEvNT_6ParamsE --------------------------
	.section	.nv.shared._ZN7cutlass13device_kernelIN5flash19enable_sm80_to_sm89INS1_16FlashAttnBwdSm80INS1_25CollectiveMainloopBwdSm80ILi2ELi2EN4cute5tupleIJNS5_1CILi64EEENS7_ILi128EEENS7_ILi96EEEEEENS_6half_tEfNS_4arch4Sm80ELb1ELb0ELb1ELb1ELb0ELb0ELb0ELb0ELi2ELi2ELi4ELi2ELb0EEENS1_21CollectiveEpilogueBwdISB_SC_SE_Li256ELb1ELb0ELi2EEENS1_25SingleTileBwdLPTSchedulerILb1ELi128ELb0EEEEEEEEEvNT_6ParamsE,"aw",@nobits
	.sectionflags	@""
	.align	16


//--------------------- .nv.shared._ZN7cutlass13device_kernelIN5flash19enable_sm80_to_sm89INS1_16FlashAttnBwdSm80INS1_25CollectiveMainloopBwdSm80ILi2ELi2EN4cute5tupleIJNS5_1CILi64EEENS7_ILi128EEENS7_ILi96EEEEEENS_6half_tEfNS_4arch4Sm80ELb1ELb0ELb1ELb1ELb1ELb0ELb0ELb0ELi2ELi2ELi4ELi2ELb0EEENS1_21CollectiveEpilogueBwdISB_SC_SE_Li256ELb1ELb0ELi2EEENS1_25SingleTileBwdLPTSchedulerILb1ELi128ELb1EEEEEEEEEvNT_6ParamsE --------------------------
	.section	.nv.shared._ZN7cutlass13device_kernelIN5flash19enable_sm80_to_sm89INS1_16FlashAttnBwdSm80INS1_25CollectiveMainloopBwdSm80ILi2ELi2EN4cute5tupleIJNS5_1CILi64EEENS7_ILi128EEENS7_ILi96EEEEEENS_6half_tEfNS_4arch4Sm80ELb1ELb0ELb1ELb1ELb1ELb0ELb0ELb0ELi2ELi2ELi4ELi2ELb0EEENS1_21CollectiveEpilogueBwdISB_SC_SE_Li256ELb1ELb0ELi2EEENS1_25SingleTileBwdLPTSchedulerILb1ELi128ELb1EEEEEEEEEvNT_6ParamsE,"aw",@nobits
	.sectionflags	@""
	.align	16


//--------------------- .nv.shared._ZN7cutlass13device_kernelIN5flash19enable_sm80_to_sm89INS1_16FlashAttnBwdSm80INS1_25CollectiveMainloopBwdSm80ILi2ELi2EN4cute5tupleIJNS5_1CILi64EEENS7_ILi128EEENS7_ILi96EEEEEENS_6half_tEfNS_4arch4Sm80ELb1ELb0ELb1ELb1ELb0ELb0ELb0ELb0ELi2ELi2ELi4ELi2ELb0EEENS1_24CollectiveEpilogueBwdGQAISB_fSE_Li256ELb1ELb0EEENS1_25SingleTileBwdLPTSchedulerILb1ELi128ELb0EEEEEEEEEvNT_6ParamsE --------------------------
	.section	.nv.shared._ZN7cutlass13device_kernelIN5flash19enable_sm80_to_sm89INS1_16FlashAttnBwdSm80INS1_25CollectiveMainloopBwdSm80ILi2ELi2EN4cute5tupleIJNS5_1CILi64EEENS7_ILi128EEENS7_ILi96EEEEEENS_6half_tEfNS_4arch4Sm80ELb1ELb0ELb1ELb1ELb0ELb0ELb0ELb0ELi2ELi2ELi4ELi2ELb0EEENS1_24CollectiveEpilogueBwdGQAISB_fSE_Li256ELb1ELb0EEENS1_25SingleTileBwdLPTSchedulerILb1ELi128ELb0EEEEEEEEEvNT_6ParamsE,"aw",@nobits
	.sectionflags	@""
	.align	16


//--------------------- .nv.shared._ZN7cutlass13device_kernelIN5flash32FlashAttnBwdPostprocessConvertdQIN4cute5tupleIJNS3_1CILi128EEENS5_ILi96EEEEEENS_6half_tEfNS_4arch4Sm80ELi256ENS3_8TiledMMAINS3_8MMA_AtomIJNS3_28SM80_16x8x16_F32F16F16F32_TNEEEENS3_6LayoutINS4_IJNS5_ILi4EEENS5_ILi2EEENS5_ILi1EEEEEENS4_IJSJ_SH_NS5_ILi0EEEEEEEENS4_IJNS5_ILi64EEENS5_ILi32EEENS5_ILi16EEEEEEEELb0EEEEEvNT_6ParamsE --------------------------
	.section	.nv.shared._ZN7cutlass13device_kernelIN5flash32FlashAttnBwdPostprocessConvertdQIN4cute5tupleIJNS3_1CILi128EEENS5_ILi96EEEEEENS_6half_tEfNS_4arch4Sm80ELi256ENS3_8TiledMMAINS3_8MMA_AtomIJNS3_28SM80_16x8x16_F32F16F16F32_TNEEEENS3_6LayoutINS4_IJNS5_ILi4EEENS5_ILi2EEENS5_ILi1EEEEEENS4_IJSJ_SH_NS5_ILi0EEEEEEEENS4_IJNS5_ILi64EEENS5_ILi32EEENS5_ILi16EEEEEEEELb0EEEEEvNT_6ParamsE,"aw",@nobits
	.sectionflags	@""
	.align	16


//--------------------- .nv.shared._ZN7cutlass13device_kernelIN5flash32FlashAttnBwdPostprocessConvertdQIN4cute5tupleIJNS3_1CILi64EEENS5_ILi96EEEEEENS_6half_tEfNS_4arch4Sm80ELi256ENS3_8TiledMMAINS3_8MMA_AtomIJNS3_28SM80_16x8x16_F32F16F16F32_TNEEEENS3_6LayoutINS4_IJNS5_ILi2EEENS5_ILi4EEENS5_ILi1EEEEEENS4_IJSJ_SH_NS5_ILi0EEEEEEEENS4_IJNS5_ILi32EEESO_NS5_ILi16EEEEEEEELb0EEEEEvNT_6ParamsE --------------------------
	.section	.nv.shared._ZN7cutlass13device_kernelIN5flash32FlashAttnBwdPostprocessConvertdQIN4cute5tupleIJNS3_1CILi64EEENS5_ILi96EEEEEENS_6half_tEfNS_4arch4Sm80ELi256ENS3_8TiledMMAINS3_8MMA_AtomIJNS3_28SM80_16x8x16_F32F16F16F32_TNEEEENS3_6LayoutINS4_IJNS5_ILi2EEENS5_ILi4EEENS5_ILi1EEEEEENS4_IJSJ_SH_NS5_ILi0EEEEEEEENS4_IJNS5_ILi32EEESO_NS5_ILi16EEEEEEEELb0EEEEEvNT_6ParamsE,"aw",@nobits
	.sectionflags	@""
	.align	16


//--------------------- .nv.shared._ZN7cutlass13device_kernelIN5flash19enable_sm80_to_sm89INS1_16FlashAttnBwdSm80INS1_25CollectiveMainloopBwdSm80ILi2ELi2EN4cute5tupleIJNS5_1CILi64EEENS7_ILi128EEENS7_ILi96EEEEEENS_6half_tEfNS_4arch4Sm80ELb1ELb0ELb1ELb1ELb1ELb0ELb0ELb0ELi2ELi2ELi4ELi2ELb0EEENS1_24CollectiveEpilogueBwdGQAISB_fSE_Li256ELb1ELb1EEENS1_25SingleTileBwdLPTSchedulerILb1ELi128ELb1EEEEEEEEEvNT_6ParamsE --------------------------
	.section	.nv.shared._ZN7cutlass13device_kernelIN5flash19enable_sm80_to_sm89INS1_16FlashAttnBwdSm80INS1_25CollectiveMainloopBwdSm80ILi2ELi2EN4cute5tupleIJNS5_1CILi64EEENS7_ILi128EEENS7_ILi96EEEEEENS_6half_tEfNS_4arch4Sm80ELb1ELb0ELb1ELb1ELb1ELb0ELb0ELb0ELi2ELi2ELi4ELi2ELb0EEENS1_24CollectiveEpilogueBwdGQAISB_fSE_Li256ELb1ELb1EEENS1_25SingleTileBwdLPTSchedulerILb1ELi128ELb1EEEEEEEEEvNT_6ParamsE,"aw",@nobits
	.sectionflags	@""
	.align	16


//--------------------- .nv.shared._ZN7cutlass13device_kernelIN5flash22FlashAttnBwdPreprocessIN4cute5tupleIJNS3_1CILi64EEENS5_ILi96EEEEEENS_6half_tEfNS_4arch4Sm80ELb1ELb1EEEEEvNT_6ParamsE --------------------------
	.section	.nv.shared._ZN7cutlass13device_kernelIN5flash22FlashAttnBwdPreprocessIN4cute5tupleIJNS3_1CILi64EEENS5_ILi96EEEEEENS_6half_tEfNS_4arch4Sm80ELb1ELb1EEEEEvNT_6ParamsE,"aw",@nobits
	.sectionflags	@""
	.align	16
